// Copyright (c) 2024, Jay Shah, Ganesh Bikshandi, Ying Zhang, Vijay Thakkar, Pradeep Ramani, Tri Dao.
// Splitting the different template instantiations to different files to speed up compilation.
// This file is auto-generated. See "generate_kernels.py"

#include "flash_fwd_launch_template.h"

#ifndef FLASHATTENTION_DISABLE_HDIM256
template void run_mha_fwd_<90, cutlass::bfloat16_t, 256, 256, false, false, true, false>(Flash_fwd_params &params, cudaStream_t stream);
#endif


// ===== COMPILED SASS (sm_90a) =====

	.target	sm_90a

	.elftype	@"ET_EXEC"


//--------------------- .note.nv.tkinfo           --------------------------
	.section	.note.nv.tkinfo,"",@"SHT_NOTE"
	.sectionflags	@"SHF_NOTE_NV_TKINFO"
	.tkinfo
        /*0018*/ 	.word	0x00000002
        /*0030*/ 	.string	""
        /*0030*/ 	.string	"ptxas"
        /*0030*/ 	.string	"Cuda compilation tools, release 13.0, V13.0.88"
        /*0030*/ 	.string	"Build cuda_13.0.r13.0/compiler.36424714_0"
        /*0030*/ 	.string	"-arch sm_90a -m 64 "



//--------------------- .note.nv.cuinfo           --------------------------
	.section	.note.nv.cuinfo,"",@"SHT_NOTE"
	.sectionflags	@"SHF_NOTE_NV_CUINFO"
        /*0018*/ 	.short	0x0002
        /*001a*/ 	.short	0x005a
        /*001c*/ 	.short	0x0082
	.zero		2


//--------------------- .nv.info                  --------------------------
	.section	.nv.info,"",@"SHT_CUDA_INFO"
	.align	4


	//----- nvinfo : EIATTR_REGCOUNT
	.align		4
        /*0000*/ 	.byte	0x04, 0x2f
        /*0002*/ 	.short	(.L_23 - .L_22)
	.align		4
.L_22:
        /*0004*/ 	.word	index@(_ZN7cutlass13device_kernelIN5flash11enable_sm90INS1_16FlashAttnFwdSm90INS1_25CollectiveMainloopFwdSm90ILi2EN4cute5tupleIJNS5_1CILi1EEES8_S8_EEENS6_IJNS7_ILi128EEENS7_ILi80EEENS7_ILi256EEEEEELi256ENS_10bfloat16_tEfNS_4arch4Sm90ELb1ELb0ELb1ELb1ELb0ELb1ELb0ELb1ELb1ELb0ELb0ELb0EEENS1_21CollectiveEpilogueFwdINS6_IJSA_SC_SB_EEES9_SE_SG_Li256ELb1ELb0ELb0ELb0EEENS1_36VarlenDynamicPersistentTileSchedulerILi128ELi80ELi256ELi32ELb0ELb0ELb1ELb1ELb1ELb1EEEEEEEEEvNT_6ParamsE)
        /*0008*/ 	.word	0x000000a8


	//----- nvinfo : EIATTR_FRAME_SIZE
	.align		4
.L_23:
        /*000c*/ 	.byte	0x04, 0x11
        /*000e*/ 	.short	(.L_25 - .L_24)
	.align		4
.L_24:
        /*0010*/ 	.word	index@(_ZN7cutlass13device_kernelIN5flash11enable_sm90INS1_16FlashAttnFwdSm90INS1_25CollectiveMainloopFwdSm90ILi2EN4cute5tupleIJNS5_1CILi1EEES8_S8_EEENS6_IJNS7_ILi128EEENS7_ILi80EEENS7_ILi256EEEEEELi256ENS_10bfloat16_tEfNS_4arch4Sm90ELb1ELb0ELb1ELb1ELb0ELb1ELb0ELb1ELb1ELb0ELb0ELb0EEENS1_21CollectiveEpilogueFwdINS6_IJSA_SC_SB_EEES9_SE_SG_Li256ELb1ELb0ELb0ELb0EEENS1_36VarlenDynamicPersistentTileSchedulerILi128ELi80ELi256ELi32ELb0ELb0ELb1ELb1ELb1ELb1EEEEEEEEEvNT_6ParamsE)
        /*0014*/ 	.word	0x00000098


	//----- nvinfo : EIATTR_REGCOUNT
	.align		4
.L_25:
        /*0018*/ 	.byte	0x04, 0x2f
        /*001a*/ 	.short	(.L_27 - .L_26)
	.align		4
.L_26:
        /*001c*/ 	.word	index@(_ZN7cutlass13device_kernelIN5flash11enable_sm90INS1_16FlashAttnFwdSm90INS1_25CollectiveMainloopFwdSm90ILi2EN4cute5tupleIJNS5_1CILi1EEES8_S8_EEENS6_IJNS7_ILi128EEENS7_ILi80EEENS7_ILi256EEEEEELi256ENS_10bfloat16_tEfNS_4arch4Sm90ELb1ELb0ELb1ELb1ELb0ELb0ELb0ELb1ELb1ELb0ELb0ELb0EEENS1_21CollectiveEpilogueFwdINS6_IJSA_SC_SB_EEES9_SE_SG_Li256ELb1ELb0ELb0ELb0EEENS1_36VarlenDynamicPersistentTileSchedulerILi128ELi80ELi256ELi32ELb0ELb0ELb1ELb1ELb1ELb1EEEEEEEEEvNT_6ParamsE)
        /*0020*/ 	.word	0x000000a8


	//----- nvinfo : EIATTR_FRAME_SIZE
	.align		4
.L_27:
        /*0024*/ 	.byte	0x04, 0x11
        /*0026*/ 	.short	(.L_29 - .L_28)
	.align		4
.L_28:
        /*0028*/ 	.word	index@(_ZN7cutlass13device_kernelIN5flash11enable_sm90INS1_16FlashAttnFwdSm90INS1_25CollectiveMainloopFwdSm90ILi2EN4cute5tupleIJNS5_1CILi1EEES8_S8_EEENS6_IJNS7_ILi128EEENS7_ILi80EEENS7_ILi256EEEEEELi256ENS_10bfloat16_tEfNS_4arch4Sm90ELb1ELb0ELb1ELb1ELb0ELb0ELb0ELb1ELb1ELb0ELb0ELb0EEENS1_21CollectiveEpilogueFwdINS6_IJSA_SC_SB_EEES9_SE_SG_Li256ELb1ELb0ELb0ELb0EEENS1_36VarlenDynamicPersistentTileSchedulerILi128ELi80ELi256ELi32ELb0ELb0ELb1ELb1ELb1ELb1EEEEEEEEEvNT_6ParamsE)
        /*002c*/ 	.word	0x00000030


	//----- nvinfo : EIATTR_REGCOUNT
	.align		4
.L_29:
        /*0030*/ 	.byte	0x04, 0x2f
        /*0032*/ 	.short	(.L_31 - .L_30)
	.align		4
.L_30:
        /*0034*/ 	.word	index@(_ZN7cutlass13device_kernelIN5flash11enable_sm90INS1_16FlashAttnFwdSm90INS1_25CollectiveMainloopFwdSm90ILi2EN4cute5tupleIJNS5_1CILi1EEES8_S8_EEENS6_IJNS7_ILi128EEENS7_ILi80EEENS7_ILi256EEEEEELi256ENS_10bfloat16_tEfNS_4arch4Sm90ELb1ELb0ELb1ELb0ELb0ELb0ELb0ELb1ELb1ELb0ELb0ELb0EEENS1_21CollectiveEpilogueFwdINS6_IJSA_SC_SB_EEES9_SE_SG_Li256ELb0ELb0ELb0ELb0EEENS1_30DynamicPersistentTileSchedulerILi256ELi32ELb0ELb0ELb1EEEEEEEEEvNT_6ParamsE)
        /*0038*/ 	.word	0x000000a8


	//----- nvinfo : EIATTR_FRAME_SIZE
	.align		4
.L_31:
        /*003c*/ 	.byte	0x04, 0x11
        /*003e*/ 	.short	(.L_33 - .L_32)
	.align		4
.L_32:
        /*0040*/ 	.word	index@(_ZN7cutlass13device_kernelIN5flash11enable_sm90INS1_16FlashAttnFwdSm90INS1_25CollectiveMainloopFwdSm90ILi2EN4cute5tupleIJNS5_1CILi1EEES8_S8_EEENS6_IJNS7_ILi128EEENS7_ILi80EEENS7_ILi256EEEEEELi256ENS_10bfloat16_tEfNS_4arch4Sm90ELb1ELb0ELb1ELb0ELb0ELb0ELb0ELb1ELb1ELb0ELb0ELb0EEENS1_21CollectiveEpilogueFwdINS6_IJSA_SC_SB_EEES9_SE_SG_Li256ELb0ELb0ELb0ELb0EEENS1_30DynamicPersistentTileSchedulerILi256ELi32ELb0ELb0ELb1EEEEEEEEEvNT_6ParamsE)
        /*0044*/ 	.word	0x00000008


	//----- nvinfo : EIATTR_REGCOUNT
	.align		4
.L_33:
        /*0048*/ 	.byte	0x04, 0x2f
        /*004a*/ 	.short	(.L_35 - .L_34)
	.align		4
.L_34:
        /*004c*/ 	.word	index@(_ZN7cutlass13device_kernelIN5flash11enable_sm90INS1_16FlashAttnFwdSm90INS1_25CollectiveMainloopFwdSm90ILi2EN4cute5tupleIJNS5_1CILi1EEES8_S8_EEENS6_IJNS7_ILi128EEENS7_ILi64EEENS7_ILi256EEEEEELi256ENS_10bfloat16_tEfNS_4arch4Sm90ELb0ELb1ELb1ELb1ELb0ELb1ELb0ELb1ELb1ELb0ELb0ELb0EEENS1_21CollectiveEpilogueFwdINS6_IJSA_SC_SB_EEES9_SE_SG_Li256ELb1ELb0ELb0ELb0EEENS1_36VarlenDynamicPersistentTileSchedulerILi128ELi64ELi256ELi32ELb0ELb0ELb1ELb1ELb0ELb1EEEEEEEEEvNT_6ParamsE)
        /*0050*/ 	.word	0x000000a8


	//----- nvinfo : EIATTR_FRAME_SIZE
	.align		4
.L_35:
        /*0054*/ 	.byte	0x04, 0x11
        /*0056*/ 	.short	(.L_37 - .L_36)
	.align		4
.L_36:
        /*0058*/ 	.word	index@(_ZN7cutlass13device_kernelIN5flash11enable_sm90INS1_16FlashAttnFwdSm90INS1_25CollectiveMainloopFwdSm90ILi2EN4cute5tupleIJNS5_1CILi1EEES8_S8_EEENS6_IJNS7_ILi128EEENS7_ILi64EEENS7_ILi256EEEEEELi256ENS_10bfloat16_tEfNS_4arch4Sm90ELb0ELb1ELb1ELb1ELb0ELb1ELb0ELb1ELb1ELb0ELb0ELb0EEENS1_21CollectiveEpilogueFwdINS6_IJSA_SC_SB_EEES9_SE_SG_Li256ELb1ELb0ELb0ELb0EEENS1_36VarlenDynamicPersistentTileSchedulerILi128ELi64ELi256ELi32ELb0ELb0ELb1ELb1ELb0ELb1EEEEEEEEEvNT_6ParamsE)
        /*005c*/ 	.word	0x000000a0


	//----- nvinfo : EIATTR_REGCOUNT
	.align		4
.L_37:
        /*0060*/ 	.byte	0x04, 0x2f
        /*0062*/ 	.short	(.L_39 - .L_38)
	.align		4
.L_38:
        /*0064*/ 	.word	index@(_ZN7cutlass13device_kernelIN5flash11enable_sm90INS1_16FlashAttnFwdSm90INS1_25CollectiveMainloopFwdSm90ILi2EN4cute5tupleIJNS5_1CILi1EEES8_S8_EEENS6_IJNS7_ILi128EEENS7_ILi64EEENS7_ILi256EEEEEELi256ENS_10bfloat16_tEfNS_4arch4Sm90ELb0ELb1ELb1ELb1ELb0ELb0ELb0ELb1ELb1ELb0ELb0ELb0EEENS1_21CollectiveEpilogueFwdINS6_IJSA_SC_SB_EEES9_SE_SG_Li256ELb1ELb0ELb0ELb0EEENS1_36VarlenDynamicPersistentTileSchedulerILi128ELi64ELi256ELi32ELb0ELb0ELb1ELb1ELb0ELb1EEEEEEEEEvNT_6ParamsE)
        /*0068*/ 	.word	0x000000a8


	//----- nvinfo : EIATTR_FRAME_SIZE
	.align		4
.L_39:
        /*006c*/ 	.byte	0x04, 0x11
        /*006e*/ 	.short	(.L_41 - .L_40)
	.align		4
.L_40:
        /*0070*/ 	.word	index@(_ZN7cutlass13device_kernelIN5flash11enable_sm90INS1_16FlashAttnFwdSm90INS1_25CollectiveMainloopFwdSm90ILi2EN4cute5tupleIJNS5_1CILi1EEES8_S8_EEENS6_IJNS7_ILi128EEENS7_ILi64EEENS7_ILi256EEEEEELi256ENS_10bfloat16_tEfNS_4arch4Sm90ELb0ELb1ELb1ELb1ELb0ELb0ELb0ELb1ELb1ELb0ELb0ELb0EEENS1_21CollectiveEpilogueFwdINS6_IJSA_SC_SB_EEES9_SE_SG_Li256ELb1ELb0ELb0ELb0EEENS1_36VarlenDynamicPersistentTileSchedulerILi128ELi64ELi256ELi32ELb0ELb0ELb1ELb1ELb0ELb1EEEEEEEEEvNT_6ParamsE)
        /*0074*/ 	.word	0x00000028


	//----- nvinfo : EIATTR_REGCOUNT
	.align		4
.L_41:
        /*0078*/ 	.byte	0x04, 0x2f
        /*007a*/ 	.short	(.L_43 - .L_42)
	.align		4
.L_42:
        /*007c*/ 	.word	index@(_ZN7cutlass13device_kernelIN5flash11enable_sm90INS1_16FlashAttnFwdSm90INS1_25CollectiveMainloopFwdSm90ILi2EN4cute5tupleIJNS5_1CILi1EEES8_S8_EEENS6_IJNS7_ILi128EEENS7_ILi64EEENS7_ILi256EEEEEELi256ENS_10bfloat16_tEfNS_4arch4Sm90ELb0ELb1ELb1ELb0ELb0ELb0ELb0ELb1ELb1ELb0ELb0ELb0EEENS1_21CollectiveEpilogueFwdINS6_IJSA_SC_SB_EEES9_SE_SG_Li256ELb0ELb0ELb0ELb0EEENS1_30DynamicPersistentTileSchedulerILi256ELi32ELb0ELb0ELb1EEEEEEEEEvNT_6ParamsE)
        /*0080*/ 	.word	0x000000a8


	//----- nvinfo : EIATTR_FRAME_SIZE
	.align		4
.L_43:
        /*0084*/ 	.byte	0x04, 0x11
        /*0086*/ 	.short	(.L_45 - .L_44)
	.align		4
.L_44:
        /*0088*/ 	.word	index@(_ZN7cutlass13device_kernelIN5flash11enable_sm90INS1_16FlashAttnFwdSm90INS1_25CollectiveMainloopFwdSm90ILi2EN4cute5tupleIJNS5_1CILi1EEES8_S8_EEENS6_IJNS7_ILi128EEENS7_ILi64EEENS7_ILi256EEEEEELi256ENS_10bfloat16_tEfNS_4arch4Sm90ELb0ELb1ELb1ELb0ELb0ELb0ELb0ELb1ELb1ELb0ELb0ELb0EEENS1_21CollectiveEpilogueFwdINS6_IJSA_SC_SB_EEES9_SE_SG_Li256ELb0ELb0ELb0ELb0EEENS1_30DynamicPersistentTileSchedulerILi256ELi32ELb0ELb0ELb1EEEEEEEEEvNT_6ParamsE)
        /*008c*/ 	.word	0x00000008


	//----- nvinfo : EIATTR_REGCOUNT
	.align		4
.L_45:
        /*0090*/ 	.byte	0x04, 0x2f
        /*0092*/ 	.short	(.L_47 - .L_46)
	.align		4
.L_46:
        /*0094*/ 	.word	index@(_ZN7cutlass13device_kernelIN5flash11enable_sm90INS1_16FlashAttnFwdSm90INS1_25CollectiveMainloopFwdSm90ILi2EN4cute5tupleIJNS5_1CILi1EEES8_S8_EEENS6_IJNS7_ILi128EEENS7_ILi80EEENS7_ILi256EEEEEELi256ENS_10bfloat16_tEfNS_4arch4Sm90ELb0ELb0ELb1ELb1ELb0ELb1ELb0ELb1ELb1ELb0ELb0ELb0EEENS1_21CollectiveEpilogueFwdINS6_IJSA_SC_SB_EEES9_SE_SG_Li256ELb1ELb0ELb0ELb0EEENS1_36VarlenDynamicPersistentTileSchedulerILi128ELi80ELi256ELi32ELb0ELb0ELb1ELb0ELb1ELb1EEEEEEEEEvNT_6ParamsE)
        /*0098*/ 	.word	0x000000a8


	//----- nvinfo : EIATTR_FRAME_SIZE
	.align		4
.L_47:
        /*009c*/ 	.byte	0x04, 0x11
        /*009e*/ 	.short	(.L_49 - .L_48)
	.align		4
.L_48:
        /*00a0*/ 	.word	index@(_ZN7cutlass13device_kernelIN5flash11enable_sm90INS1_16FlashAttnFwdSm90INS1_25CollectiveMainloopFwdSm90ILi2EN4cute5tupleIJNS5_1CILi1EEES8_S8_EEENS6_IJNS7_ILi128EEENS7_ILi80EEENS7_ILi256EEEEEELi256ENS_10bfloat16_tEfNS_4arch4Sm90ELb0ELb0ELb1ELb1ELb0ELb1ELb0ELb1ELb1ELb0ELb0ELb0EEENS1_21CollectiveEpilogueFwdINS6_IJSA_SC_SB_EEES9_SE_SG_Li256ELb1ELb0ELb0ELb0EEENS1_36VarlenDynamicPersistentTileSchedulerILi128ELi80ELi256ELi32ELb0ELb0ELb1ELb0ELb1ELb1EEEEEEEEEvNT_6ParamsE)
        /*00a4*/ 	.word	0x00000098


	//----- nvinfo : EIATTR_REGCOUNT
	.align		4
.L_49:
        /*00a8*/ 	.byte	0x04, 0x2f
        /*00aa*/ 	.short	(.L_51 - .L_50)
	.align		4
.L_50:
        /*00ac*/ 	.word	index@(_ZN7cutlass13device_kernelIN5flash11enable_sm90INS1_16FlashAttnFwdSm90INS1_25CollectiveMainloopFwdSm90ILi2EN4cute5tupleIJNS5_1CILi1EEES8_S8_EEENS6_IJNS7_ILi128EEENS7_ILi80EEENS7_ILi256EEEEEELi256ENS_10bfloat16_tEfNS_4arch4Sm90ELb0ELb0ELb1ELb1ELb0ELb0ELb0ELb1ELb1ELb0ELb0ELb0EEENS1_21CollectiveEpilogueFwdINS6_IJSA_SC_SB_EEES9_SE_SG_Li256ELb1ELb0ELb0ELb0EEENS1_36VarlenDynamicPersistentTileSchedulerILi128ELi80ELi256ELi32ELb0ELb0ELb1ELb0ELb1ELb1EEEEEEEEEvNT_6ParamsE)
        /*00b0*/ 	.word	0x000000a8


	//----- nvinfo : EIATTR_FRAME_SIZE
	.align		4
.L_51:
        /*00b4*/ 	.byte	0x04, 0x11
        /*00b6*/ 	.short	(.L_53 - .L_52)
	.align		4
.L_52:
        /*00b8*/ 	.word	index@(_ZN7cutlass13device_kernelIN5flash11enable_sm90INS1_16FlashAttnFwdSm90INS1_25CollectiveMainloopFwdSm90ILi2EN4cute5tupleIJNS5_1CILi1EEES8_S8_EEENS6_IJNS7_ILi128EEENS7_ILi80EEENS7_ILi256EEEEEELi256ENS_10bfloat16_tEfNS_4arch4Sm90ELb0ELb0ELb1ELb1ELb0ELb0ELb0ELb1ELb1ELb0ELb0ELb0EEENS1_21CollectiveEpilogueFwdINS6_IJSA_SC_SB_EEES9_SE_SG_Li256ELb1ELb0ELb0ELb0EEENS1_36VarlenDynamicPersistentTileSchedulerILi128ELi80ELi256ELi32ELb0ELb0ELb1ELb0ELb1ELb1EEEEEEEEEvNT_6ParamsE)
        /*00bc*/ 	.word	0x00000038


	//----- nvinfo : EIATTR_REGCOUNT
	.align		4
.L_53:
        /*00c0*/ 	.byte	0x04, 0x2f
        /*00c2*/ 	.short	(.L_55 - .L_54)
	.align		4
.L_54:
        /*00c4*/ 	.word	index@(_ZN7cutlass13device_kernelIN5flash11enable_sm90INS1_16FlashAttnFwdSm90INS1_25CollectiveMainloopFwdSm90ILi2EN4cute5tupleIJNS5_1CILi2EEENS7_ILi1EEES9_EEENS6_IJNS7_ILi128EEENS7_ILi80EEENS7_ILi256EEEEEELi256ENS_10bfloat16_tEfNS_4arch4Sm90ELb0ELb0ELb1ELb0ELb0ELb0ELb0ELb1ELb1ELb0ELb0ELb0EEENS1_21CollectiveEpilogueFwdINS6_IJSB_SD_SC_EEESA_SF_SH_Li256ELb0ELb0ELb0ELb0EEENS1_29StaticPersistentTileSchedulerILb0EEEEEEEEEvNT_6ParamsE)
        /*00c8*/ 	.word	0x000000a8


	//----- nvinfo : EIATTR_FRAME_SIZE
	.align		4
.L_55:
        /*00cc*/ 	.byte	0x04, 0x11
        /*00ce*/ 	.short	(.L_57 - .L_56)
	.align		4
.L_56:
        /*00d0*/ 	.word	index@(_ZN7cutlass13device_kernelIN5flash11enable_sm90INS1_16FlashAttnFwdSm90INS1_25CollectiveMainloopFwdSm90ILi2EN4cute5tupleIJNS5_1CILi2EEENS7_ILi1EEES9_EEENS6_IJNS7_ILi128EEENS7_ILi80EEENS7_ILi256EEEEEELi256ENS_10bfloat16_tEfNS_4arch4Sm90ELb0ELb0ELb1ELb0ELb0ELb0ELb0ELb1ELb1ELb0ELb0ELb0EEENS1_21CollectiveEpilogueFwdINS6_IJSB_SD_SC_EEESA_SF_SH_Li256ELb0ELb0ELb0ELb0EEENS1_29StaticPersistentTileSchedulerILb0EEEEEEEEEvNT_6ParamsE)
        /*00d4*/ 	.word	0x00000028


	//----- nvinfo : EIATTR_REGCOUNT
	.align		4
.L_57:
        /*00d8*/ 	.byte	0x04, 0x2f
        /*00da*/ 	.short	(.L_59 - .L_58)
	.align		4
.L_58:
        /*00dc*/ 	.word	index@(_ZN7cutlass13device_kernelIN5flash11enable_sm90INS1_16FlashAttnFwdSm90INS1_25CollectiveMainloopFwdSm90ILi2EN4cute5tupleIJNS5_1CILi1EEES8_S8_EEENS6_IJNS7_ILi128EEENS7_ILi80EEENS7_ILi256EEEEEELi256ENS_10bfloat16_tEfNS_4arch4Sm90ELb0ELb0ELb1ELb0ELb0ELb0ELb0ELb1ELb1ELb0ELb0ELb0EEENS1_21CollectiveEpilogueFwdINS6_IJSA_SC_SB_EEES9_SE_SG_Li256ELb0ELb0ELb0ELb0EEENS1_29StaticPersistentTileSchedulerILb0EEEEEEEEEvNT_6ParamsE)
        /*00e0*/ 	.word	0x000000a8


	//----- nvinfo : EIATTR_FRAME_SIZE
	.align		4
.L_59:
        /*00e4*/ 	.byte	0x04, 0x11
        /*00e6*/ 	.short	(.L_61 - .L_60)
	.align		4
.L_60:
        /*00e8*/ 	.word	index@(_ZN7cutlass13device_kernelIN5flash11enable_sm90INS1_16FlashAttnFwdSm90INS1_25CollectiveMainloopFwdSm90ILi2EN4cute5tupleIJNS5_1CILi1EEES8_S8_EEENS6_IJNS7_ILi128EEENS7_ILi80EEENS7_ILi256EEEEEELi256ENS_10bfloat16_tEfNS_4arch4Sm90ELb0ELb0ELb1ELb0ELb0ELb0ELb0ELb1ELb1ELb0ELb0ELb0EEENS1_21CollectiveEpilogueFwdINS6_IJSA_SC_SB_EEES9_SE_SG_Li256ELb0ELb0ELb0ELb0EEENS1_29StaticPersistentTileSchedulerILb0EEEEEEEEEvNT_6ParamsE)
        /*00ec*/ 	.word	0x00000020


	//----- nvinfo : EIATTR_MIN_STACK_SIZE
	.align		4
.L_61:
        /*00f0*/ 	.byte	0x04, 0x12
        /*00f2*/ 	.short	(.L_63 - .L_62)
	.align		4
.L_62:
        /*00f4*/ 	.word	index@(_ZN7cutlass13device_kernelIN5flash11enable_sm90INS1_16FlashAttnFwdSm90INS1_25CollectiveMainloopFwdSm90ILi2EN4cute5tupleIJNS5_1CILi1EEES8_S8_EEENS6_IJNS7_ILi128EEENS7_ILi80EEENS7_ILi256EEEEEELi256ENS_10bfloat16_tEfNS_4arch4Sm90ELb0ELb0ELb1ELb0ELb0ELb0ELb0ELb1ELb1ELb0ELb0ELb0EEENS1_21CollectiveEpilogueFwdINS6_IJSA_SC_SB_EEES9_SE_SG_Li256ELb0ELb0ELb0ELb0EEENS1_29StaticPersistentTileSchedulerILb0EEEEEEEEEvNT_6ParamsE)
        /*00f8*/ 	.word	0x00000020


	//----- nvinfo : EIATTR_MIN_STACK_SIZE
	.align		4
.L_63:
        /*00fc*/ 	.byte	0x04, 0x12
        /*00fe*/ 	.short	(.L_65 - .L_64)
	.align		4
.L_64:
        /*0100*/ 	.word	index@(_ZN7cutlass13device_kernelIN5flash11enable_sm90INS1_16FlashAttnFwdSm90INS1_25CollectiveMainloopFwdSm90ILi2EN4cute5tupleIJNS5_1CILi2EEENS7_ILi1EEES9_EEENS6_IJNS7_ILi128EEENS7_ILi80EEENS7_ILi256EEEEEELi256ENS_10bfloat16_tEfNS_4arch4Sm90ELb0ELb0ELb1ELb0ELb0ELb0ELb0ELb1ELb1ELb0ELb0ELb0EEENS1_21CollectiveEpilogueFwdINS6_IJSB_SD_SC_EEESA_SF_SH_Li256ELb0ELb0ELb0ELb0EEENS1_29StaticPersistentTileSchedulerILb0EEEEEEEEEvNT_6ParamsE)
        /*0104*/ 	.word	0x00000028


	//----- nvinfo : EIATTR_MIN_STACK_SIZE
	.align		4
.L_65:
        /*0108*/ 	.byte	0x04, 0x12
        /*010a*/ 	.short	(.L_67 - .L_66)
	.align		4
.L_66:
        /*010c*/ 	.word	index@(_ZN7cutlass13device_kernelIN5flash11enable_sm90INS1_16FlashAttnFwdSm90INS1_25CollectiveMainloopFwdSm90ILi2EN4cute5tupleIJNS5_1CILi1EEES8_S8_EEENS6_IJNS7_ILi128EEENS7_ILi80EEENS7_ILi256EEEEEELi256ENS_10bfloat16_tEfNS_4arch4Sm90ELb0ELb0ELb1ELb1ELb0ELb0ELb0ELb1ELb1ELb0ELb0ELb0EEENS1_21CollectiveEpilogueFwdINS6_IJSA_SC_SB_EEES9_SE_SG_Li256ELb1ELb0ELb0ELb0EEENS1_36VarlenDynamicPersistentTileSchedulerILi128ELi80ELi256ELi32ELb0ELb0ELb1ELb0ELb1ELb1EEEEEEEEEvNT_6ParamsE)
        /*0110*/ 	.word	0x00000038


	//----- nvinfo : EIATTR_MIN_STACK_SIZE
	.align		4
.L_67:
        /*0114*/ 	.byte	0x04, 0x12
        /*0116*/ 	.short	(.L_69 - .L_68)
	.align		4
.L_68:
        /*0118*/ 	.word	index@(_ZN7cutlass13device_kernelIN5flash11enable_sm90INS1_16FlashAttnFwdSm90INS1_25CollectiveMainloopFwdSm90ILi2EN4cute5tupleIJNS5_1CILi1EEES8_S8_EEENS6_IJNS7_ILi128EEENS7_ILi80EEENS7_ILi256EEEEEELi256ENS_10bfloat16_tEfNS_4arch4Sm90ELb0ELb0ELb1ELb1ELb0ELb1ELb0ELb1ELb1ELb0ELb0ELb0EEENS1_21CollectiveEpilogueFwdINS6_IJSA_SC_SB_EEES9_SE_SG_Li256ELb1ELb0ELb0ELb0EEENS1_36VarlenDynamicPersistentTileSchedulerILi128ELi80ELi256ELi32ELb0ELb0ELb1ELb0ELb1ELb1EEEEEEEEEvNT_6ParamsE)
        /*011c*/ 	.word	0x00000098


	//----- nvinfo : EIATTR_MIN_STACK_SIZE
	.align		4
.L_69:
        /*0120*/ 	.byte	0x04, 0x12
        /*0122*/ 	.short	(.L_71 - .L_70)
	.align		4
.L_70:
        /*0124*/ 	.word	index@(_ZN7cutlass13device_kernelIN5flash11enable_sm90INS1_16FlashAttnFwdSm90INS1_25CollectiveMainloopFwdSm90ILi2EN4cute5tupleIJNS5_1CILi1EEES8_S8_EEENS6_IJNS7_ILi128EEENS7_ILi64EEENS7_ILi256EEEEEELi256ENS_10bfloat16_tEfNS_4arch4Sm90ELb0ELb1ELb1ELb0ELb0ELb0ELb0ELb1ELb1ELb0ELb0ELb0EEENS1_21CollectiveEpilogueFwdINS6_IJSA_SC_SB_EEES9_SE_SG_Li256ELb0ELb0ELb0ELb0EEENS1_30DynamicPersistentTileSchedulerILi256ELi32ELb0ELb0ELb1EEEEEEEEEvNT_6ParamsE)
        /*0128*/ 	.word	0x00000008


	//----- nvinfo : EIATTR_MIN_STACK_SIZE
	.align		4
.L_71:
        /*012c*/ 	.byte	0x04, 0x12
        /*012e*/ 	.short	(.L_73 - .L_72)
	.align		4
.L_72:
        /*0130*/ 	.word	index@(_ZN7cutlass13device_kernelIN5flash11enable_sm90INS1_16FlashAttnFwdSm90INS1_25CollectiveMainloopFwdSm90ILi2EN4cute5tupleIJNS5_1CILi1EEES8_S8_EEENS6_IJNS7_ILi128EEENS7_ILi64EEENS7_ILi256EEEEEELi256ENS_10bfloat16_tEfNS_4arch4Sm90ELb0ELb1ELb1ELb1ELb0ELb0ELb0ELb1ELb1ELb0ELb0ELb0EEENS1_21CollectiveEpilogueFwdINS6_IJSA_SC_SB_EEES9_SE_SG_Li256ELb1ELb0ELb0ELb0EEENS1_36VarlenDynamicPersistentTileSchedulerILi128ELi64ELi256ELi32ELb0ELb0ELb1ELb1ELb0ELb1EEEEEEEEEvNT_6ParamsE)
        /*0134*/ 	.word	0x00000028


	//----- nvinfo : EIATTR_MIN_STACK_SIZE
	.align		4
.L_73:
        /*0138*/ 	.byte	0x04, 0x12
        /*013a*/ 	.short	(.L_75 - .L_74)
	.align		4
.L_74:
        /*013c*/ 	.word	index@(_ZN7cutlass13device_kernelIN5flash11enable_sm90INS1_16FlashAttnFwdSm90INS1_25CollectiveMainloopFwdSm90ILi2EN4cute5tupleIJNS5_1CILi1EEES8_S8_EEENS6_IJNS7_ILi128EEENS7_ILi64EEENS7_ILi256EEEEEELi256ENS_10bfloat16_tEfNS_4arch4Sm90ELb0ELb1ELb1ELb1ELb0ELb1ELb0ELb1ELb1ELb0ELb0ELb0EEENS1_21CollectiveEpilogueFwdINS6_IJSA_SC_SB_EEES9_SE_SG_Li256ELb1ELb0ELb0ELb0EEENS1_36VarlenDynamicPersistentTileSchedulerILi128ELi64ELi256ELi32ELb0ELb0ELb1ELb1ELb0ELb1EEEEEEEEEvNT_6ParamsE)
        /*0140*/ 	.word	0x000000a0


	//----- nvinfo : EIATTR_MIN_STACK_SIZE
	.align		4
.L_75:
        /*0144*/ 	.byte	0x04, 0x12
        /*0146*/ 	.short	(.L_77 - .L_76)
	.align		4
.L_76:
        /*0148*/ 	.word	index@(_ZN7cutlass13device_kernelIN5flash11enable_sm90INS1_16FlashAttnFwdSm90INS1_25CollectiveMainloopFwdSm90ILi2EN4cute5tupleIJNS5_1CILi1EEES8_S8_EEENS6_IJNS7_ILi128EEENS7_ILi80EEENS7_ILi256EEEEEELi256ENS_10bfloat16_tEfNS_4arch4Sm90ELb1ELb0ELb1ELb0ELb0ELb0ELb0ELb1ELb1ELb0ELb0ELb0EEENS1_21CollectiveEpilogueFwdINS6_IJSA_SC_SB_EEES9_SE_SG_Li256ELb0ELb0ELb0ELb0EEENS1_30DynamicPersistentTileSchedulerILi256ELi32ELb0ELb0ELb1EEEEEEEEEvNT_6ParamsE)
        /*014c*/ 	.word	0x00000008


	//----- nvinfo : EIATTR_MIN_STACK_SIZE
	.align		4
.L_77:
        /*0150*/ 	.byte	0x04, 0x12
        /*0152*/ 	.short	(.L_79 - .L_78)
	.align		4
.L_78:
        /*0154*/ 	.word	index@(_ZN7cutlass13device_kernelIN5flash11enable_sm90INS1_16FlashAttnFwdSm90INS1_25CollectiveMainloopFwdSm90ILi2EN4cute5tupleIJNS5_1CILi1EEES8_S8_EEENS6_IJNS7_ILi128EEENS7_ILi80EEENS7_ILi256EEEEEELi256ENS_10bfloat16_tEfNS_4arch4Sm90ELb1ELb0ELb1ELb1ELb0ELb0ELb0ELb1ELb1ELb0ELb0ELb0EEENS1_21CollectiveEpilogueFwdINS6_IJSA_SC_SB_EEES9_SE_SG_Li256ELb1ELb0ELb0ELb0EEENS1_36VarlenDynamicPersistentTileSchedulerILi128ELi80ELi256ELi32ELb0ELb0ELb1ELb1ELb1ELb1EEEEEEEEEvNT_6ParamsE)
        /*0158*/ 	.word	0x00000030


	//----- nvinfo : EIATTR_MIN_STACK_SIZE
	.align		4
.L_79:
        /*015c*/ 	.byte	0x04, 0x12
        /*015e*/ 	.short	(.L_81 - .L_80)
	.align		4
.L_80:
        /*0160*/ 	.word	index@(_ZN7cutlass13device_kernelIN5flash11enable_sm90INS1_16FlashAttnFwdSm90INS1_25CollectiveMainloopFwdSm90ILi2EN4cute5tupleIJNS5_1CILi1EEES8_S8_EEENS6_IJNS7_ILi128EEENS7_ILi80EEENS7_ILi256EEEEEELi256ENS_10bfloat16_tEfNS_4arch4Sm90ELb1ELb0ELb1ELb1ELb0ELb1ELb0ELb1ELb1ELb0ELb0ELb0EEENS1_21CollectiveEpilogueFwdINS6_IJSA_SC_SB_EEES9_SE_SG_Li256ELb1ELb0ELb0ELb0EEENS1_36VarlenDynamicPersistentTileSchedulerILi128ELi80ELi256ELi32ELb0ELb0ELb1ELb1ELb1ELb1EEEEEEEEEvNT_6ParamsE)
        /*0164*/ 	.word	0x00000098
.L_81:


//--------------------- .nv.compat                --------------------------
	.section	.nv.compat,"",@"SHT_CUDA_COMPAT_INFO"
	.align	4
        /*0000*/ 	.byte	0x02, 0x09, 0x01, 0x00, 0x02, 0x02, 0x04, 0x00, 0x02, 0x05, 0x05, 0x00, 0x03, 0x07, 0x01, 0x01
        /*0010*/ 	.byte	0x02, 0x03, 0x01, 0x00, 0x02, 0x06, 0x01, 0x00, 0x04, 0x0b, 0x08, 0x00, 0x00, 0x00, 0x00, 0x00
        /*0020*/ 	.byte	0x00, 0x00, 0x00, 0x00


//--------------------- .nv.info._ZN7cutlass13device_kernelIN5flash11enable_sm90INS1_16FlashAttnFwdSm90INS1_25CollectiveMainloopFwdSm90ILi2EN4cute5tupleIJNS5_1CILi1EEES8_S8_EEENS6_IJNS7_ILi128EEENS7_ILi80EEENS7_ILi256EEEEEELi256ENS_10bfloat16_tEfNS_4arch4Sm90ELb0ELb0ELb1ELb0ELb0ELb0ELb0ELb1ELb1ELb0ELb0ELb0EEENS1_21CollectiveEpilogueFwdINS6_IJSA_SC_SB_EEES9_SE_SG_Li256ELb0ELb0ELb0ELb0EEENS1_29StaticPersistentTileSchedulerILb0EEEEEEEEEvNT_6ParamsE --------------------------
	.section	.nv.info._ZN7cutlass13device_kernelIN5flash11enable_sm90INS1_16FlashAttnFwdSm90INS1_25CollectiveMainloopFwdSm90ILi2EN4cute5tupleIJNS5_1CILi1EEES8_S8_EEENS6_IJNS7_ILi128EEENS7_ILi80EEENS7_ILi256EEEEEELi256ENS_10bfloat16_tEfNS_4arch4Sm90ELb0ELb0ELb1ELb0ELb0ELb0ELb0ELb1ELb1ELb0ELb0ELb0EEENS1_21CollectiveEpilogueFwdINS6_IJSA_SC_SB_EEES9_SE_SG_Li256ELb0ELb0ELb0ELb0EEENS1_29StaticPersistentTileSchedulerILb0EEEEEEEEEvNT_6ParamsE,"",@"SHT_CUDA_INFO"
	.sectionflags	@""
	.align	4


	//----- nvinfo : EIATTR_CUDA_API_VERSION
	.align		4
        /*0000*/ 	.byte	0x04, 0x37
        /*0002*/ 	.short	(.L_83 - .L_82)
.L_82:
        /*0004*/ 	.word	0x00000082


	//----- nvinfo : EIATTR_KPARAM_INFO
	.align		4
.L_83:
        /*0008*/ 	.byte	0x04, 0x17
        /*000a*/ 	.short	(.L_85 - .L_84)
.L_84:
        /*000c*/ 	.word	0x00000000
        /*0010*/ 	.short	0x0000
        /*0012*/ 	.short	0x0070
        /*0014*/ 	.byte	0x00, 0xf0, 0x01, 0x2e


	//----- nvinfo : EIATTR_SPARSE_MMA_MASK
	.align		4
.L_85:
        /*0018*/ 	.byte	0x03, 0x50
        /*001a*/ 	.short	0x0000


	//----- nvinfo : EIATTR_MAXREG_COUNT
	.align		4
        /*001c*/ 	.byte	0x03, 0x1b
        /*001e*/ 	.short	0x00a8


	//----- nvinfo : EIATTR_NUM_BARRIERS
	.align		4
        /*0020*/ 	.byte	0x02, 0x4c
        /*0022*/ 	.byte	0x09
	.zero		1


	//----- nvinfo : EIATTR_EXTERNS
	.align		4
        /*0024*/ 	.byte	0x04, 0x0f
        /*0026*/ 	.short	(.L_87 - .L_86)


	//   ....[0]....
	.align		4
.L_86:
        /*0028*/ 	.word	index@(__assertfail)


	//----- nvinfo : EIATTR_ANNOTATIONS
	.align		4
.L_87:
        /*002c*/ 	.byte	0x04, 0x55
        /*002e*/ 	.short	(.L_89 - .L_88)


	//   ....[0]....
.L_88:
        /*0030*/ 	.word	0x00000001
        /*0034*/ 	.byte	0x40, 0x09, 0x00, 0x00, 0x01, 0x00, 0x00, 0x00, 0x00, 0x0a, 0x00, 0x00, 0x01, 0x00, 0x00, 0x00
        /* <DEDUP_REMOVED lines=14> */
        /*0124*/ 	.byte	0x50, 0xf0, 0x00, 0x00, 0x01, 0x00, 0x00, 0x00, 0xf0, 0xf1, 0x00, 0x00


	//----- nvinfo : EIATTR_MERCURY_ISA_VERSION
	.align		4
.L_89:
        /*0130*/ 	.byte	0x03, 0x5f
        /*0132*/ 	.short	0x0101


	//----- nvinfo : EIATTR_INT_WARP_WIDE_INSTR_OFFSETS
	.align		4
        /*0134*/ 	.byte	0x04, 0x31
        /*0136*/ 	.short	(.L_91 - .L_90)


	//   ....[0]....
.L_90:
        /*0138*/ 	.word	0x00000180


	//   ....[1]....
        /*013c*/ 	.word	0x000001b0


	//   ....[2]....
        /*0140*/ 	.word	0x00000240


	//   ....[3]....
        /*0144*/ 	.word	0x0000c5c0


	//   ....[4]....
        /*0148*/ 	.word	0x0000c5f0


	//   ....[5]....
        /*014c*/ 	.word	0x0000c6e0


	//   ....[6]....
        /*0150*/ 	.word	0x0000c7a0


	//   ....[7]....
        /*0154*/ 	.word	0x0000c860


	//----- nvinfo : EIATTR_COOP_GROUP_MASK_REGIDS
	.align		4
.L_91:
        /*0158*/ 	.byte	0x04, 0x29
        /*015a*/ 	.short	(.L_93 - .L_92)


	//   ....[0]....
.L_92:
        /*015c*/ 	.word	0xffffffff


	//   ....[1]....
        /*0160*/ 	.word	0xffffffff


	//   ....[2]....
        /*0164*/ 	.word	0xffffffff


	//   ....[3]....
        /*0168*/ 	.word	0xffffffff


	//   ....[4]....
        /*016c*/ 	.word	0xffffffff


	//   ....[5]....
        /*0170*/ 	.word	0xffffffff


	//   ....[6]....
        /*0174*/ 	.word	0xffffffff


	//   ....[7]....
        /*0178*/ 	.word	0xffffffff


	//   ....[8]....
        /*017c*/ 	.word	0xffffffff


	//   ....[9]....
        /*0180*/ 	.word	0xffffffff


	//   ....[10]....
        /*0184*/ 	.word	0xffffffff


	//   ....[11]....
        /*0188*/ 	.word	0xffffffff


	//   ....[12]....
        /*018c*/ 	.word	0xffffffff


	//   ....[13]....
        /*0190*/ 	.word	0xffffffff


	//   ....[14]....
        /*0194*/ 	.word	0xffffffff


	//   ....[15]....
        /*0198*/ 	.word	0xffffffff


	//   ....[16]....
        /*019c*/ 	.word	0xffffffff


	//   ....[17]....
        /*01a0*/ 	.word	0xffffffff


	//   ....[18]....
        /*01a4*/ 	.word	0xffffffff


	//   ....[19]....
        /*01a8*/ 	.word	0xffffffff


	//   ....[20]....
        /*01ac*/ 	.word	0xffffffff


	//   ....[21]....
        /*01b0*/ 	.word	0xffffffff


	//   ....[22]....
        /*01b4*/ 	.word	0xffffffff


	//   ....[23]....
        /*01b8*/ 	.word	0x0500000f


	//   ....[24]....
        /*01bc*/ 	.word	0x0500000f


	//----- nvinfo : EIATTR_COOP_GROUP_INSTR_OFFSETS
	.align		4
.L_93:
        /*01c0*/ 	.byte	0x04, 0x28
        /*01c2*/ 	.short	(.L_95 - .L_94)


	//   ....[0]....
.L_94:
        /*01c4*/ 	.word	0x00000060


	//   ....[1]....
        /*01c8*/ 	.word	0x00000190


	//   ....[2]....
        /*01cc*/ 	.word	0x00000250


	//   ....[3]....
        /*01d0*/ 	.word	0x000003c0


	//   ....[4]....
        /*01d4*/ 	.word	0x00000520


	//   ....[5]....
        /*01d8*/ 	.word	0x00000640


	//   ....[6]....
        /*01dc*/ 	.word	0x000007a0


	//   ....[7]....
        /*01e0*/ 	.word	0x00000d50


	//   ....[8]....
        /*01e4*/ 	.word	0x00004540


	//   ....[9]....
        /*01e8*/ 	.word	0x000045c0


	//   ....[10]....
        /*01ec*/ 	.word	0x00004980


	//   ....[11]....
        /*01f0*/ 	.word	0x00004a10


	//   ....[12]....
        /*01f4*/ 	.word	0x00008b80


	//   ....[13]....
        /*01f8*/ 	.word	0x00008bb0


	//   ....[14]....
        /*01fc*/ 	.word	0x00008f50


	//   ....[15]....
        /*0200*/ 	.word	0x00008fa0


	//   ....[16]....
        /*0204*/ 	.word	0x0000a070


	//   ....[17]....
        /*0208*/ 	.word	0x0000a0b0


	//   ....[18]....
        /*020c*/ 	.word	0x0000a200


	//   ....[19]....
        /*0210*/ 	.word	0x0000a250


	//   ....[20]....
        /*0214*/ 	.word	0x0000ba20


	//   ....[21]....
        /*0218*/ 	.word	0x0000bdb0


	//   ....[22]....
        /*021c*/ 	.word	0x0000f170


	//   ....[23]....
        /*0220*/ 	.word	0x0000f660


	//   ....[24]....
        /*0224*/ 	.word	0x0000fb00


	//----- nvinfo : EIATTR_REG_RECONFIG
	.align		4
.L_95:
        /*0228*/ 	.byte	0x01, 0x54
	.zero		2


	//----- nvinfo : EIATTR_SYSCALL_OFFSETS
	.align		4
        /*022c*/ 	.byte	0x04, 0x46
        /*022e*/ 	.short	(.L_97 - .L_96)


	//   ....[0]....
.L_96:
        /*0230*/ 	.word	0x000010d0


	//   ....[1]....
        /*0234*/ 	.word	0x0000c210


	//   ....[2]....
        /*0238*/ 	.word	0x0000c350


	//   ....[3]....
        /*023c*/ 	.word	0x0000c450


	//----- nvinfo : EIATTR_MBARRIER_INSTR_OFFSETS
	.align		4
.L_97:
        /*0240*/ 	.byte	0x04, 0x39
        /*0242*/ 	.short	(.L_99 - .L_98)


	//   ....[0]....
.L_98:
        /*0244*/ 	.word	0x00000270
        /*0248*/ 	.word	0x000000ff
        /*024c*/ 	.word	0x00038800
        /*0250*/ 	.short	0x0100
        /*0252*/ 	.byte	0x06
	.zero		1


	//   ....[1]....
        /*0254*/ 	.word	0x00000280
        /*0258*/ 	.word	0x000000ff
        /*025c*/ 	.word	0x00038820
        /*0260*/ 	.short	0x0100
        /*0262*/ 	.byte	0x06
	.zero		1


	//   ....[2]....
        /*0264*/ 	.word	0x00000370
        /*0268*/ 	.word	0x000000ff
        /*026c*/ 	.word	0x00038830
        /*0270*/ 	.short	0x0100
        /*0272*/ 	.byte	0x08
	.zero		1


	//   ....[3]....
        /*0274*/ 	.word	0x00000380
        /*0278*/ 	.word	0x000000ff
        /*027c*/ 	.word	0x00038840
        /*0280*/ 	.short	0x0100
        /*0282*/ 	.byte	0x08
	.zero		1


	//   ....[4]....
        /*0284*/ 	.word	0x00000390
        /*0288*/ 	.word	0x000000ff
        /*028c*/ 	.word	0x00038838
        /*0290*/ 	.short	0x0100
        /*0292*/ 	.byte	0x08
	.zero		1


	//   ....[5]....
        /*0294*/ 	.word	0x000003a0
        /*0298*/ 	.word	0x000000ff
        /*029c*/ 	.word	0x00038848
        /*02a0*/ 	.short	0x0100
        /*02a2*/ 	.byte	0x08
	.zero		1


	//   ....[6]....
        /*02a4*/ 	.word	0x000004d0
        /*02a8*/ 	.word	0x000000ff
        /*02ac*/ 	.word	0x00038850
        /*02b0*/ 	.short	0x0100
        /*02b2*/ 	.byte	0x08
	.zero		1


	//   ....[7]....
        /*02b4*/ 	.word	0x000004e0
        /*02b8*/ 	.word	0x000000ff
        /*02bc*/ 	.word	0x00038860
        /*02c0*/ 	.short	0x0100
        /*02c2*/ 	.byte	0x08
	.zero		1


	//   ....[8]....
        /*02c4*/ 	.word	0x000004f0
        /*02c8*/ 	.word	0x000000ff
        /*02cc*/ 	.word	0x00038858
        /*02d0*/ 	.short	0x0100
        /*02d2*/ 	.byte	0x08
	.zero		1


	//   ....[9]....
        /*02d4*/ 	.word	0x00000500
        /*02d8*/ 	.word	0x000000ff
        /*02dc*/ 	.word	0x00038868
        /*02e0*/ 	.short	0x0100
        /*02e2*/ 	.byte	0x08
	.zero		1


	//   ....[10]....
        /*02e4*/ 	.word	0x000005f0
        /*02e8*/ 	.word	0x000000ff
        /*02ec*/ 	.word	0x00038870
        /*02f0*/ 	.short	0x0100
        /*02f2*/ 	.byte	0x06
	.zero		1


	//   ....[11]....
        /*02f4*/ 	.word	0x00000600
        /*02f8*/ 	.word	0x000000ff
        /*02fc*/ 	.word	0x00038880
        /*0300*/ 	.short	0x0100
        /*0302*/ 	.byte	0x06
	.zero		1


	//   ....[12]....
        /*0304*/ 	.word	0x00000610
        /*0308*/ 	.word	0x000000ff
        /*030c*/ 	.word	0x00038878
        /*0310*/ 	.short	0x0100
        /*0312*/ 	.byte	0x06
	.zero		1


	//   ....[13]....
        /*0314*/ 	.word	0x00000620
        /*0318*/ 	.word	0x000000ff
        /*031c*/ 	.word	0x00038888
        /*0320*/ 	.short	0x0100
        /*0322*/ 	.byte	0x06
	.zero		1


	//   ....[14]....
        /*0324*/ 	.word	0x00000750
        /*0328*/ 	.word	0x000000ff
        /*032c*/ 	.word	0x00038890
        /*0330*/ 	.short	0x0100
        /*0332*/ 	.byte	0x08
	.zero		1


	//   ....[15]....
        /*0334*/ 	.word	0x00000760
        /*0338*/ 	.word	0x000000ff
        /*033c*/ 	.word	0x000388a0
        /*0340*/ 	.short	0x0100
        /*0342*/ 	.byte	0x08
	.zero		1


	//   ....[16]....
        /*0344*/ 	.word	0x00000770
        /*0348*/ 	.word	0x000000ff
        /*034c*/ 	.word	0x00038898
        /*0350*/ 	.short	0x0100
        /*0352*/ 	.byte	0x08
	.zero		1


	//   ....[17]....
        /*0354*/ 	.word	0x00000780
        /*0358*/ 	.word	0x000000ff
        /*035c*/ 	.word	0x000388a8
        /*0360*/ 	.short	0x0100
        /*0362*/ 	.byte	0x08
	.zero		1


	//   ....[18]....
        /*0364*/ 	.word	0x000008b0
        /*0368*/ 	.word	0x000000ff
        /*036c*/ 	.word	0x000388b0
        /*0370*/ 	.short	0x0100
        /*0372*/ 	.byte	0x08
	.zero		1


	//   ....[19]....
        /*0374*/ 	.word	0x000008c0
        /*0378*/ 	.word	0x000000ff
        /*037c*/ 	.word	0x000388c0
        /*0380*/ 	.short	0x0100
        /*0382*/ 	.byte	0x08
	.zero		1


	//   ....[20]....
        /*0384*/ 	.word	0x000008d0
        /*0388*/ 	.word	0x000000ff
        /*038c*/ 	.word	0x000388b8
        /*0390*/ 	.short	0x0100
        /*0392*/ 	.byte	0x08
	.zero		1


	//   ....[21]....
        /*0394*/ 	.word	0x000008e0
        /*0398*/ 	.word	0x000000ff
        /*039c*/ 	.word	0x000388c8
        /*03a0*/ 	.short	0x0100
        /*03a2*/ 	.byte	0x08
	.zero		1


	//   ....[22]....
        /*03a4*/ 	.word	0x00001120
        /*03a8*/ 	.word	0x000000ff
        /*03ac*/ 	.word	0x00038800
        /*03b0*/ 	.short	0x010a
        /*03b2*/ 	.byte	0x04
	.zero		1


	//   ....[23]....
        /*03b4*/ 	.word	0x000011c0
        /*03b8*/ 	.word	0x00000000
        /*03bc*/ 	.word	0x00038830
        /*03c0*/ 	.short	0x010a
        /*03c2*/ 	.byte	0x3f
	.zero		1


	//   ....[24]....
        /*03c4*/ 	.word	0x00001240
        /*03c8*/ 	.word	0x00000000
        /*03cc*/ 	.word	0x00038830
        /*03d0*/ 	.short	0x010a
        /*03d2*/ 	.byte	0x3f
	.zero		1


	//   ....[25]....
        /*03d4*/ 	.word	0x000043c0
        /*03d8*/ 	.word	0x00000000
        /*03dc*/ 	.word	0x00000000
        /*03e0*/ 	.short	0x0101
        /*03e2*/ 	.byte	0x3f
	.zero		1


	//   ....[26]....
        /*03e4*/ 	.word	0x00005920
        /*03e8*/ 	.word	0x000000ff
        /*03ec*/ 	.word	0x00038830
        /*03f0*/ 	.short	0x010a
        /*03f2*/ 	.byte	0x3c
	.zero		1


	//   ....[27]....
        /*03f4*/ 	.word	0x00005960
        /*03f8*/ 	.word	0x000000ff
        /*03fc*/ 	.word	0x00038830
        /*0400*/ 	.short	0x010a
        /*0402*/ 	.byte	0x3c
	.zero		1


	//   ....[28]....
        /*0404*/ 	.word	0x000082c0
        /*0408*/ 	.word	0x000000ff
        /*040c*/ 	.word	0x00038850
        /*0410*/ 	.short	0x010a
        /*0412*/ 	.byte	0x05
	.zero		1


	//   ....[29]....
        /*0414*/ 	.word	0x00008300
        /*0418*/ 	.word	0x000000ff
        /*041c*/ 	.word	0x00038850
        /*0420*/ 	.short	0x010a
        /*0422*/ 	.byte	0x05
	.zero		1


	//   ....[30]....
        /*0424*/ 	.word	0x000092b0
        /*0428*/ 	.word	0x000000ae
        /*042c*/ 	.word	0x00000000
        /*0430*/ 	.short	0x0101
        /*0432*/ 	.byte	0x3f
	.zero		1


	//   ....[31]....
        /*0434*/ 	.word	0x000092f0
        /*0438*/ 	.word	0x000000b0
        /*043c*/ 	.word	0x00000000
        /*0440*/ 	.short	0x0101
        /*0442*/ 	.byte	0x3f
	.zero		1


	//   ....[32]....
        /*0444*/ 	.word	0x00009fe0
        /*0448*/ 	.word	0x000000ff
        /*044c*/ 	.word	0x00038850
        /*0450*/ 	.short	0x010a
        /*0452*/ 	.byte	0x07
	.zero		1


	//   ....[33]....
        /*0454*/ 	.word	0x0000a020
        /*0458*/ 	.word	0x000000ff
        /*045c*/ 	.word	0x00038850
        /*0460*/ 	.short	0x010a
        /*0462*/ 	.byte	0x07
	.zero		1


	//   ....[34]....
        /*0464*/ 	.word	0x0000abf0
        /*0468*/ 	.word	0x0000000d
        /*046c*/ 	.word	0x00000000
        /*0470*/ 	.short	0x0101
        /*0472*/ 	.byte	0x3f
	.zero		1


	//   ....[35]....
        /*0474*/ 	.word	0x0000bc90
        /*0478*/ 	.word	0x000000ff
        /*047c*/ 	.word	0x00000000
        /*0480*/ 	.short	0x0101
        /*0482*/ 	.byte	0x06
	.zero		1


	//   ....[36]....
        /*0484*/ 	.word	0x0000cba0
        /*0488*/ 	.word	0x00000006
        /*048c*/ 	.word	0x00038840
        /*0490*/ 	.short	0x010a
        /*0492*/ 	.byte	0x3f
	.zero		1


	//   ....[37]....
        /*0494*/ 	.word	0x0000d1d0
        /*0498*/ 	.word	0x00000009
        /*049c*/ 	.word	0x00038820
        /*04a0*/ 	.short	0x010a
        /*04a2*/ 	.byte	0x3f
	.zero		1


	//   ....[38]....
        /*04a4*/ 	.word	0x0000d4b0
        /*04a8*/ 	.word	0x00000002
        /*04ac*/ 	.word	0x00038840
        /*04b0*/ 	.short	0x010a
        /*04b2*/ 	.byte	0x3f
	.zero		1


	//   ....[39]....
        /*04b4*/ 	.word	0x0000d7c0
        /*04b8*/ 	.word	0x00000002
        /*04bc*/ 	.word	0x00000060
        /*04c0*/ 	.short	0x010a
        /*04c2*/ 	.byte	0x3f
	.zero		1


	//   ....[40]....
        /*04c4*/ 	.word	0x0000ddb0
        /*04c8*/ 	.word	0x00000002
        /*04cc*/ 	.word	0x00038840
        /*04d0*/ 	.short	0x010a
        /*04d2*/ 	.byte	0x3f
	.zero		1


	//   ....[41]....
        /*04d4*/ 	.word	0x0000e0c0
        /*04d8*/ 	.word	0x00000002
        /*04dc*/ 	.word	0x00000060
        /*04e0*/ 	.short	0x010a
        /*04e2*/ 	.byte	0x3f
	.zero		1


	//   ....[42]....
        /*04e4*/ 	.word	0x0000e5d0
        /*04e8*/ 	.word	0x00000002
        /*04ec*/ 	.word	0x00038840
        /*04f0*/ 	.short	0x010a
        /*04f2*/ 	.byte	0x3f
	.zero		1


	//   ....[43]....
        /*04f4*/ 	.word	0x0000e8f0
        /*04f8*/ 	.word	0x00000002
        /*04fc*/ 	.word	0x00000060
        /*0500*/ 	.short	0x010a
        /*0502*/ 	.byte	0x3f
	.zero		1


	//   ....[44]....
        /*0504*/ 	.word	0x0000ecd0
        /*0508*/ 	.word	0x00000003
        /*050c*/ 	.word	0x00038860
        /*0510*/ 	.short	0x010a
        /*0512*/ 	.byte	0x3f
	.zero		1


	//   ....[45]....
        /*0514*/ 	.word	0x0000f0f0
        /*0518*/ 	.word	0x00000000
        /*051c*/ 	.word	0x00038820
        /*0520*/ 	.short	0x010a
        /*0522*/ 	.byte	0x3f
	.zero		1


	//   ....[46]....
        /*0524*/ 	.word	0x0000f290
        /*0528*/ 	.word	0x00000006
        /*052c*/ 	.word	0x00000000
        /*0530*/ 	.short	0x010a
        /*0532*/ 	.byte	0x3f
	.zero		1


	//   ....[47]....
        /*0534*/ 	.word	0x0000f300
        /*0538*/ 	.word	0x00000003
        /*053c*/ 	.word	0x00000000
        /*0540*/ 	.short	0x010a
        /*0542*/ 	.byte	0x3f
	.zero		1


	//   ....[48]....
        /*0544*/ 	.word	0x0000f360
        /*0548*/ 	.word	0x00000010
        /*054c*/ 	.word	0x00000000
        /*0550*/ 	.short	0x010a
        /*0552*/ 	.byte	0x3f
	.zero		1


	//   ....[49]....
        /*0554*/ 	.word	0x0000f390
        /*0558*/ 	.word	0x00000003
        /*055c*/ 	.word	0x00000000
        /*0560*/ 	.short	0x010a
        /*0562*/ 	.byte	0x3f
	.zero		1


	//   ....[50]....
        /*0564*/ 	.word	0x0000f410
        /*0568*/ 	.word	0x00000003
        /*056c*/ 	.word	0x00038800
        /*0570*/ 	.short	0x010a
        /*0572*/ 	.byte	0x3f
	.zero		1


	//   ....[51]....
        /*0574*/ 	.word	0x0000f460
        /*0578*/ 	.word	0x00000000
        /*057c*/ 	.word	0x00038830
        /*0580*/ 	.short	0x010a
        /*0582*/ 	.byte	0x3f
	.zero		1


	//   ....[52]....
        /*0584*/ 	.word	0x0000f4c0
        /*0588*/ 	.word	0x00000005
        /*058c*/ 	.word	0x00038830
        /*0590*/ 	.short	0x010a
        /*0592*/ 	.byte	0x3f
	.zero		1


	//   ....[53]....
        /*0594*/ 	.word	0x0000f520
        /*0598*/ 	.word	0x00000003
        /*059c*/ 	.word	0x00038850
        /*05a0*/ 	.short	0x010a
        /*05a2*/ 	.byte	0x3f
	.zero		1


	//   ....[54]....
        /*05a4*/ 	.word	0x0000f580
        /*05a8*/ 	.word	0x00000003
        /*05ac*/ 	.word	0x00038850
        /*05b0*/ 	.short	0x010a
        /*05b2*/ 	.byte	0x3f
	.zero		1


	//   ....[55]....
        /*05b4*/ 	.word	0x0000f720
        /*05b8*/ 	.word	0x00000006
        /*05bc*/ 	.word	0x00038840
        /*05c0*/ 	.short	0x010a
        /*05c2*/ 	.byte	0x3f
	.zero		1


	//   ....[56]....
        /*05c4*/ 	.word	0x0000f7a0
        /*05c8*/ 	.word	0x00000007
        /*05cc*/ 	.word	0x00038820
        /*05d0*/ 	.short	0x010a
        /*05d2*/ 	.byte	0x3f
	.zero		1


	//   ....[57]....
        /*05d4*/ 	.word	0x0000f7f0
        /*05d8*/ 	.word	0x00000002
        /*05dc*/ 	.word	0x00038840
        /*05e0*/ 	.short	0x010a
        /*05e2*/ 	.byte	0x3f
	.zero		1


	//   ....[58]....
        /*05e4*/ 	.word	0x0000f840
        /*05e8*/ 	.word	0x00000002
        /*05ec*/ 	.word	0x00000060
        /*05f0*/ 	.short	0x010a
        /*05f2*/ 	.byte	0x3f
	.zero		1


	//   ....[59]....
        /*05f4*/ 	.word	0x0000f890
        /*05f8*/ 	.word	0x00000002
        /*05fc*/ 	.word	0x00038840
        /*0600*/ 	.short	0x010a
        /*0602*/ 	.byte	0x3f
	.zero		1


	//   ....[60]....
        /*0604*/ 	.word	0x0000f8e0
        /*0608*/ 	.word	0x00000002
        /*060c*/ 	.word	0x00000060
        /*0610*/ 	.short	0x010a
        /*0612*/ 	.byte	0x3f
	.zero		1


	//   ....[61]....
        /*0614*/ 	.word	0x0000f930
        /*0618*/ 	.word	0x00000002
        /*061c*/ 	.word	0x00038840
        /*0620*/ 	.short	0x010a
        /*0622*/ 	.byte	0x3f
	.zero		1


	//   ....[62]....
        /*0624*/ 	.word	0x0000f980
        /*0628*/ 	.word	0x00000002
        /*062c*/ 	.word	0x00000060
        /*0630*/ 	.short	0x010a
        /*0632*/ 	.byte	0x3f
	.zero		1


	//   ....[63]....
        /*0634*/ 	.word	0x0000f9d0
        /*0638*/ 	.word	0x00000003
        /*063c*/ 	.word	0x00038860
        /*0640*/ 	.short	0x010a
        /*0642*/ 	.byte	0x3f
	.zero		1


	//   ....[64]....
        /*0644*/ 	.word	0x0000fa20
        /*0648*/ 	.word	0x00000000
        /*064c*/ 	.word	0x00038820
        /*0650*/ 	.short	0x010a
        /*0652*/ 	.byte	0x3f
	.zero		1


	//   ....[65]....
        /*0654*/ 	.word	0x0000fbc0
        /*0658*/ 	.word	0x00000006
        /*065c*/ 	.word	0x00000000
        /*0660*/ 	.short	0x010a
        /*0662*/ 	.byte	0x3f
	.zero		1


	//   ....[66]....
        /*0664*/ 	.word	0x0000fc10
        /*0668*/ 	.word	0x00000003
        /*066c*/ 	.word	0x00000000
        /*0670*/ 	.short	0x010a
        /*0672*/ 	.byte	0x3f
	.zero		1


	//   ....[67]....
        /*0674*/ 	.word	0x0000fc60
        /*0678*/ 	.word	0x00000010
        /*067c*/ 	.word	0x00000000
        /*0680*/ 	.short	0x010a
        /*0682*/ 	.byte	0x3f
	.zero		1


	//----- nvinfo : EIATTR_NUM_MBARRIERS
	.align		4
.L_99:
        /*0684*/ 	.byte	0x03, 0x38
        /*0686*/ 	.short	0x0016


	//----- nvinfo : EIATTR_EXIT_INSTR_OFFSETS
	.align		4
        /*0688*/ 	.byte	0x04, 0x1c
        /*068a*/ 	.short	(.L_101 - .L_100)


	//   ....[0]....
.L_100:
        /*068c*/ 	.word	0x000009f0


	//   ....[1]....
        /*0690*/ 	.word	0x0000bd70


	//   ....[2]....
        /*0694*/ 	.word	0x0000bdd0


	//   ....[3]....
        /*0698*/ 	.word	0x0000f3e0


	//----- nvinfo : EIATTR_MAX_THREADS
	.align		4
.L_101:
        /*069c*/ 	.byte	0x04, 0x05
        /*069e*/ 	.short	(.L_103 - .L_102)
.L_102:
        /*06a0*/ 	.word	0x00000180
        /*06a4*/ 	.word	0x00000001
        /*06a8*/ 	.word	0x00000001


	//----- nvinfo : EIATTR_CRS_STACK_SIZE
	.align		4
.L_103:
        /*06ac*/ 	.byte	0x04, 0x1e
        /*06ae*/ 	.short	(.L_105 - .L_104)
.L_104:
        /*06b0*/ 	.word	0x00000000


	//----- nvinfo : EIATTR_CBANK_PARAM_SIZE
	.align		4
.L_105:
        /*06b4*/ 	.byte	0x03, 0x19
        /*06b6*/ 	.short	0x0bf0


	//----- nvinfo : EIATTR_PARAM_CBANK
	.align		4
        /*06b8*/ 	.byte	0x04, 0x0a
        /*06ba*/ 	.short	(.L_107 - .L_106)
	.align		4
.L_106:
        /*06bc*/ 	.word	index@(.nv.constant0._ZN7cutlass13device_kernelIN5flash11enable_sm90INS1_16FlashAttnFwdSm90INS1_25CollectiveMainloopFwdSm90ILi2EN4cute5tupleIJNS5_1CILi1EEES8_S8_EEENS6_IJNS7_ILi128EEENS7_ILi80EEENS7_ILi256EEEEEELi256ENS_10bfloat16_tEfNS_4arch4Sm90ELb0ELb0ELb1ELb0ELb0ELb0ELb0ELb1ELb1ELb0ELb0ELb0EEENS1_21CollectiveEpilogueFwdINS6_IJSA_SC_SB_EEES9_SE_SG_Li256ELb0ELb0ELb0ELb0EEENS1_29StaticPersistentTileSchedulerILb0EEEEEEEEEvNT_6ParamsE)
        /*06c0*/ 	.short	0x0210
        /*06c2*/ 	.short	0x0bf0


	//----- nvinfo : EIATTR_SW_WAR
	.align		4
.L_107:
        /*06c4*/ 	.byte	0x04, 0x36
        /*06c6*/ 	.short	(.L_109 - .L_108)
.L_108:
        /*06c8*/ 	.word	0x00000008
.L_109:


//--------------------- .nv.info._ZN7cutlass13device_kernelIN5flash11enable_sm90INS1_16FlashAttnFwdSm90INS1_25CollectiveMainloopFwdSm90ILi2EN4cute5tupleIJNS5_1CILi2EEENS7_ILi1EEES9_EEENS6_IJNS7_ILi128EEENS7_ILi80EEENS7_ILi256EEEEEELi256ENS_10bfloat16_tEfNS_4arch4Sm90ELb0ELb0ELb1ELb0ELb0ELb0ELb0ELb1ELb1ELb0ELb0ELb0EEENS1_21CollectiveEpilogueFwdINS6_IJSB_SD_SC_EEESA_SF_SH_Li256ELb0ELb0ELb0ELb0EEENS1_29StaticPersistentTileSchedulerILb0EEEEEEEEEvNT_6ParamsE --------------------------
	.section	.nv.info._ZN7cutlass13device_kernelIN5flash11enable_sm90INS1_16FlashAttnFwdSm90INS1_25CollectiveMainloopFwdSm90ILi2EN4cute5tupleIJNS5_1CILi2EEENS7_ILi1EEES9_EEENS6_IJNS7_ILi128EEENS7_ILi80EEENS7_ILi256EEEEEELi256ENS_10bfloat16_tEfNS_4arch4Sm90ELb0ELb0ELb1ELb0ELb0ELb0ELb0ELb1ELb1ELb0ELb0ELb0EEENS1_21CollectiveEpilogueFwdINS6_IJSB_SD_SC_EEESA_SF_SH_Li256ELb0ELb0ELb0ELb0EEENS1_29StaticPersistentTileSchedulerILb0EEEEEEEEEvNT_6ParamsE,"",@"SHT_CUDA_INFO"
	.sectionflags	@""
	.align	4


	//----- nvinfo : EIATTR_CUDA_API_VERSION
	.align		4
        /*0000*/ 	.byte	0x04, 0x37
        /*0002*/ 	.short	(.L_111 - .L_110)
.L_110:
        /*0004*/ 	.word	0x00000082


	//----- nvinfo : EIATTR_KPARAM_INFO
	.align		4
.L_111:
        /*0008*/ 	.byte	0x04, 0x17
        /*000a*/ 	.short	(.L_113 - .L_112)
.L_112:
        /*000c*/ 	.word	0x00000000
        /*0010*/ 	.short	0x0000
        /*0012*/ 	.short	0x0070
        /*0014*/ 	.byte	0x00, 0xf0, 0x01, 0x2e


	//----- nvinfo : EIATTR_SPARSE_MMA_MASK
	.align		4
.L_113:
        /*0018*/ 	.byte	0x03, 0x50
        /*001a*/ 	.short	0x0000


	//----- nvinfo : EIATTR_MAXREG_COUNT
	.align		4
        /*001c*/ 	.byte	0x03, 0x1b
        /*001e*/ 	.short	0x00a8


	//----- nvinfo : EIATTR_NUM_BARRIERS
	.align		4
        /*0020*/ 	.byte	0x02, 0x4c
        /*0022*/ 	.byte	0x09
	.zero		1


	//----- nvinfo : EIATTR_EXTERNS
	.align		4
        /*0024*/ 	.byte	0x04, 0x0f
        /*0026*/ 	.short	(.L_115 - .L_114)


	//   ....[0]....
	.align		4
.L_114:
        /*0028*/ 	.word	index@(__assertfail)


	//----- nvinfo : EIATTR_ANNOTATIONS
	.align		4
.L_115:
        /*002c*/ 	.byte	0x04, 0x55
        /*002e*/ 	.short	(.L_117 - .L_116)


	//   ....[0]....
.L_116:
        /* <DEDUP_REMOVED lines=26> */


	//----- nvinfo : EIATTR_MERCURY_ISA_VERSION
	.align		4
.L_117:
        /*01c0*/ 	.byte	0x03, 0x5f
        /*01c2*/ 	.short	0x0101


	//----- nvinfo : EIATTR_INT_WARP_WIDE_INSTR_OFFSETS
	.align		4
        /*01c4*/ 	.byte	0x04, 0x31
        /*01c6*/ 	.short	(.L_119 - .L_118)


	//   ....[0]....
.L_118:
        /*01c8*/ 	.word	0x00000190


	//   ....[1]....
        /*01cc*/ 	.word	0x000001d0


	//   ....[2]....
        /*01d0*/ 	.word	0x00000240


	//   ....[3]....
        /*01d4*/ 	.word	0x0000c150


	//   ....[4]....
        /*01d8*/ 	.word	0x0000c1a0


	//   ....[5]....
        /*01dc*/ 	.word	0x0000c260


	//   ....[6]....
        /*01e0*/ 	.word	0x0000c320


	//   ....[7]....
        /*01e4*/ 	.word	0x0000c3e0


	//----- nvinfo : EIATTR_COOP_GROUP_MASK_REGIDS
	.align		4
.L_119:
        /*01e8*/ 	.byte	0x04, 0x29
        /*01ea*/ 	.short	(.L_121 - .L_120)


	//   ....[0]....
.L_120:
        /*01ec*/ 	.word	0xffffffff


	//   ....[1]....
        /*01f0*/ 	.word	0xffffffff


	//   ....[2]....
        /*01f4*/ 	.word	0xffffffff


	//   ....[3]....
        /*01f8*/ 	.word	0xffffffff


	//   ....[4]....
        /*01fc*/ 	.word	0xffffffff


	//   ....[5]....
        /*0200*/ 	.word	0xffffffff


	//   ....[6]....
        /*0204*/ 	.word	0xffffffff


	//   ....[7]....
        /*0208*/ 	.word	0xffffffff


	//   ....[8]....
        /*020c*/ 	.word	0xffffffff


	//   ....[9]....
        /*0210*/ 	.word	0xffffffff


	//   ....[10]....
        /*0214*/ 	.word	0xffffffff


	//   ....[11]....
        /*0218*/ 	.word	0xffffffff


	//   ....[12]....
        /*021c*/ 	.word	0xffffffff


	//   ....[13]....
        /*0220*/ 	.word	0xffffffff


	//   ....[14]....
        /*0224*/ 	.word	0xffffffff


	//   ....[15]....
        /*0228*/ 	.word	0xffffffff


	//   ....[16]....
        /*022c*/ 	.word	0xffffffff


	//   ....[17]....
        /*0230*/ 	.word	0xffffffff


	//   ....[18]....
        /*0234*/ 	.word	0xffffffff


	//   ....[19]....
        /*0238*/ 	.word	0xffffffff


	//   ....[20]....
        /*023c*/ 	.word	0xffffffff


	//   ....[21]....
        /*0240*/ 	.word	0xffffffff


	//   ....[22]....
        /*0244*/ 	.word	0xffffffff


	//   ....[23]....
        /*0248*/ 	.word	0xffffffff


	//   ....[24]....
        /*024c*/ 	.word	0x0500000f


	//   ....[25]....
        /*0250*/ 	.word	0x0500000f


	//----- nvinfo : EIATTR_COOP_GROUP_INSTR_OFFSETS
	.align		4
.L_121:
        /*0254*/ 	.byte	0x04, 0x28
        /*0256*/ 	.short	(.L_123 - .L_122)


	//   ....[0]....
.L_122:
        /*0258*/ 	.word	0x00000060


	//   ....[1]....
        /*025c*/ 	.word	0x000001a0


	//   ....[2]....
        /*0260*/ 	.word	0x000001f0


	//   ....[3]....
        /*0264*/ 	.word	0x00000430


	//   ....[4]....
        /*0268*/ 	.word	0x00000660


	//   ....[5]....
        /*026c*/ 	.word	0x00000890


	//   ....[6]....
        /*0270*/ 	.word	0x00000b20


	//   ....[7]....
        /*0274*/ 	.word	0x00000e50


	//   ....[8]....
        /*0278*/ 	.word	0x00001330


	//   ....[9]....
        /*027c*/ 	.word	0x00004820


	//   ....[10]....
        /*0280*/ 	.word	0x000048a0


	//   ....[11]....
        /*0284*/ 	.word	0x00004c40


	//   ....[12]....
        /*0288*/ 	.word	0x00004cc0


	//   ....[13]....
        /*028c*/ 	.word	0x00008680


	//   ....[14]....
        /*0290*/ 	.word	0x000086b0


	//   ....[15]....
        /*0294*/ 	.word	0x000086d0


	//   ....[16]....
        /*0298*/ 	.word	0x000086f0


	//   ....[17]....
        /*029c*/ 	.word	0x00009ac0


	//   ....[18]....
        /*02a0*/ 	.word	0x00009ad0


	//   ....[19]....
        /*02a4*/ 	.word	0x00009b70


	//   ....[20]....
        /*02a8*/ 	.word	0x00009b90


	//   ....[21]....
        /*02ac*/ 	.word	0x0000b490


	//   ....[22]....
        /*02b0*/ 	.word	0x0000b880


	//   ....[23]....
        /*02b4*/ 	.word	0x0000ef30


	//   ....[24]....
        /*02b8*/ 	.word	0x0000f440


	//   ....[25]....
        /*02bc*/ 	.word	0x0000f8e0


	//----- nvinfo : EIATTR_REG_RECONFIG
	.align		4
.L_123:
        /*02c0*/ 	.byte	0x01, 0x54
	.zero		2


	//----- nvinfo : EIATTR_SYSCALL_OFFSETS
	.align		4
        /*02c4*/ 	.byte	0x04, 0x46
        /*02c6*/ 	.short	(.L_125 - .L_124)


	//   ....[0]....
.L_124:
        /*02c8*/ 	.word	0x000016b0


	//   ....[1]....
        /*02cc*/ 	.word	0x0000bd90


	//   ....[2]....
        /*02d0*/ 	.word	0x0000bed0


	//   ....[3]....
        /*02d4*/ 	.word	0x0000bfd0


	//----- nvinfo : EIATTR_MBARRIER_INSTR_OFFSETS
	.align		4
.L_125:
        /*02d8*/ 	.byte	0x04, 0x39
        /*02da*/ 	.short	(.L_127 - .L_126)


	//   ....[0]....
.L_126:
        /*02dc*/ 	.word	0x000002d0
        /*02e0*/ 	.word	0x000000ff
        /*02e4*/ 	.word	0x00038800
        /*02e8*/ 	.short	0x0100
        /*02ea*/ 	.byte	0x08
	.zero		1


	//   ....[1]....
        /*02ec*/ 	.word	0x000002e0
        /*02f0*/ 	.word	0x000000ff
        /*02f4*/ 	.word	0x00038820
        /*02f8*/ 	.short	0x0100
        /*02fa*/ 	.byte	0x08
	.zero		1


	//   ....[2]....
        /*02fc*/ 	.word	0x000003d0
        /*0300*/ 	.word	0x000000ff
        /*0304*/ 	.word	0x00038830
        /*0308*/ 	.short	0x0100
        /*030a*/ 	.byte	0x08
	.zero		1


	//   ....[3]....
        /*030c*/ 	.word	0x000003e0
        /*0310*/ 	.word	0x000000ff
        /*0314*/ 	.word	0x00038840
        /*0318*/ 	.short	0x0100
        /*031a*/ 	.byte	0x08
	.zero		1


	//   ....[4]....
        /*031c*/ 	.word	0x000003f0
        /*0320*/ 	.word	0x000000ff
        /*0324*/ 	.word	0x00038838
        /*0328*/ 	.short	0x0100
        /*032a*/ 	.byte	0x08
	.zero		1


	//   ....[5]....
        /*032c*/ 	.word	0x00000400
        /*0330*/ 	.word	0x000000ff
        /*0334*/ 	.word	0x00038848
        /*0338*/ 	.short	0x0100
        /*033a*/ 	.byte	0x08
	.zero		1


	//   ....[6]....
        /*033c*/ 	.word	0x00000610
        /*0340*/ 	.word	0x000000ff
        /*0344*/ 	.word	0x00038850
        /*0348*/ 	.short	0x0100
        /*034a*/ 	.byte	0x08
	.zero		1


	//   ....[7]....
        /*034c*/ 	.word	0x00000620
        /*0350*/ 	.word	0x000000ff
        /*0354*/ 	.word	0x00038860
        /*0358*/ 	.short	0x0100
        /*035a*/ 	.byte	0x08
	.zero		1


	//   ....[8]....
        /*035c*/ 	.word	0x00000630
        /*0360*/ 	.word	0x000000ff
        /*0364*/ 	.word	0x00038858
        /*0368*/ 	.short	0x0100
        /*036a*/ 	.byte	0x08
	.zero		1


	//   ....[9]....
        /*036c*/ 	.word	0x00000640
        /*0370*/ 	.word	0x000000ff
        /*0374*/ 	.word	0x00038868
        /*0378*/ 	.short	0x0100
        /*037a*/ 	.byte	0x08
	.zero		1


	//   ....[10]....
        /*037c*/ 	.word	0x00000840
        /*0380*/ 	.word	0x000000ff
        /*0384*/ 	.word	0x00038870
        /*0388*/ 	.short	0x0100
        /*038a*/ 	.byte	0x08
	.zero		1


	//   ....[11]....
        /*038c*/ 	.word	0x00000850
        /*0390*/ 	.word	0x000000ff
        /*0394*/ 	.word	0x00038880
        /*0398*/ 	.short	0x0100
        /*039a*/ 	.byte	0x08
	.zero		1


	//   ....[12]....
        /*039c*/ 	.word	0x00000860
        /*03a0*/ 	.word	0x000000ff
        /*03a4*/ 	.word	0x00038878
        /*03a8*/ 	.short	0x0100
        /*03aa*/ 	.byte	0x08
	.zero		1


	//   ....[13]....
        /*03ac*/ 	.word	0x00000870
        /*03b0*/ 	.word	0x000000ff
        /*03b4*/ 	.word	0x00038888
        /*03b8*/ 	.short	0x0100
        /*03ba*/ 	.byte	0x08
	.zero		1


	//   ....[14]....
        /*03bc*/ 	.word	0x00000ad0
        /*03c0*/ 	.word	0x000000ff
        /*03c4*/ 	.word	0x00038890
        /*03c8*/ 	.short	0x0100
        /*03ca*/ 	.byte	0x08
	.zero		1


	//   ....[15]....
        /*03cc*/ 	.word	0x00000ae0
        /*03d0*/ 	.word	0x000000ff
        /*03d4*/ 	.word	0x000388a0
        /*03d8*/ 	.short	0x0100
        /*03da*/ 	.byte	0x08
	.zero		1


	//   ....[16]....
        /*03dc*/ 	.word	0x00000af0
        /*03e0*/ 	.word	0x000000ff
        /*03e4*/ 	.word	0x00038898
        /*03e8*/ 	.short	0x0100
        /*03ea*/ 	.byte	0x08
	.zero		1


	//   ....[17]....
        /*03ec*/ 	.word	0x00000b00
        /*03f0*/ 	.word	0x000000ff
        /*03f4*/ 	.word	0x000388a8
        /*03f8*/ 	.short	0x0100
        /*03fa*/ 	.byte	0x08
	.zero		1


	//   ....[18]....
        /*03fc*/ 	.word	0x00000da0
        /*0400*/ 	.word	0x000000ff
        /*0404*/ 	.word	0x000388b0
        /*0408*/ 	.short	0x0100
        /*040a*/ 	.byte	0x08
	.zero		1


	//   ....[19]....
        /*040c*/ 	.word	0x00000db0
        /*0410*/ 	.word	0x000000ff
        /*0414*/ 	.word	0x000388c0
        /*0418*/ 	.short	0x0100
        /*041a*/ 	.byte	0x08
	.zero		1


	//   ....[20]....
        /*041c*/ 	.word	0x00000dc0
        /*0420*/ 	.word	0x000000ff
        /*0424*/ 	.word	0x000388b8
        /*0428*/ 	.short	0x0100
        /*042a*/ 	.byte	0x08
	.zero		1


	//   ....[21]....
        /*042c*/ 	.word	0x00000dd0
        /*0430*/ 	.word	0x000000ff
        /*0434*/ 	.word	0x000388c8
        /*0438*/ 	.short	0x0100
        /*043a*/ 	.byte	0x08
	.zero		1


	//   ....[22]....
        /*043c*/ 	.word	0x00001740
        /*0440*/ 	.word	0x000000ff
        /*0444*/ 	.word	0x00038800
        /*0448*/ 	.short	0x010a
        /*044a*/ 	.byte	0x06
	.zero		1


	//   ....[23]....
        /*044c*/ 	.word	0x000017e0
        /*0450*/ 	.word	0x00000000
        /*0454*/ 	.word	0x00038830
        /*0458*/ 	.short	0x010a
        /*045a*/ 	.byte	0x3f
	.zero		1


	//   ....[24]....
        /*045c*/ 	.word	0x00001820
        /*0460*/ 	.word	0x00000000
        /*0464*/ 	.word	0x00038830
        /*0468*/ 	.short	0x010a
        /*046a*/ 	.byte	0x3f
	.zero		1


	//   ....[25]....
        /*046c*/ 	.word	0x00004f30
        /*0470*/ 	.word	0x00000000
        /*0474*/ 	.word	0x00000000
        /*0478*/ 	.short	0x0101
        /*047a*/ 	.byte	0x3f
	.zero		1


	//   ....[26]....
        /*047c*/ 	.word	0x000056a0
        /*0480*/ 	.word	0x000000ff
        /*0484*/ 	.word	0x00038830
        /*0488*/ 	.short	0x010a
        /*048a*/ 	.byte	0x3c
	.zero		1


	//   ....[27]....
        /*048c*/ 	.word	0x000056e0
        /*0490*/ 	.word	0x000000ff
        /*0494*/ 	.word	0x00038830
        /*0498*/ 	.short	0x010a
        /*049a*/ 	.byte	0x3c
	.zero		1


	//   ....[28]....
        /*049c*/ 	.word	0x00007c40
        /*04a0*/ 	.word	0x000000ff
        /*04a4*/ 	.word	0x00038850
        /*04a8*/ 	.short	0x010a
        /*04aa*/ 	.byte	0x04
	.zero		1


	//   ....[29]....
        /*04ac*/ 	.word	0x00007c80
        /*04b0*/ 	.word	0x000000ff
        /*04b4*/ 	.word	0x00038850
        /*04b8*/ 	.short	0x010a
        /*04ba*/ 	.byte	0x04
	.zero		1


	//   ....[30]....
        /*04bc*/ 	.word	0x00008db0
        /*04c0*/ 	.word	0x00000005
        /*04c4*/ 	.word	0x00000000
        /*04c8*/ 	.short	0x0101
        /*04ca*/ 	.byte	0x3f
	.zero		1


	//   ....[31]....
        /*04cc*/ 	.word	0x00009180
        /*04d0*/ 	.word	0x0000009a
        /*04d4*/ 	.word	0x00000000
        /*04d8*/ 	.short	0x0101
        /*04da*/ 	.byte	0x3f
	.zero		1


	//   ....[32]....
        /*04dc*/ 	.word	0x00009a30
        /*04e0*/ 	.word	0x000000ff
        /*04e4*/ 	.word	0x00038850
        /*04e8*/ 	.short	0x010a
        /*04ea*/ 	.byte	0x08
	.zero		1


	//   ....[33]....
        /*04ec*/ 	.word	0x00009a70
        /*04f0*/ 	.word	0x000000ff
        /*04f4*/ 	.word	0x00038850
        /*04f8*/ 	.short	0x010a
        /*04fa*/ 	.byte	0x08
	.zero		1


	//   ....[34]....
        /*04fc*/ 	.word	0x0000adf0
        /*0500*/ 	.word	0x00000014
        /*0504*/ 	.word	0x00000000
        /*0508*/ 	.short	0x0101
        /*050a*/ 	.byte	0x3f
	.zero		1


	//   ....[35]....
        /*050c*/ 	.word	0x0000b730
        /*0510*/ 	.word	0x000000ff
        /*0514*/ 	.word	0x00000000
        /*0518*/ 	.short	0x0101
        /*051a*/ 	.byte	0x07
	.zero		1


	//   ....[36]....
        /*051c*/ 	.word	0x0000b740
        /*0520*/ 	.word	0x000000ff
        /*0524*/ 	.word	0x00000000
        /*0528*/ 	.short	0x0101
        /*052a*/ 	.byte	0x06
	.zero		1


	//   ....[37]....
        /*052c*/ 	.word	0x0000c750
        /*0530*/ 	.word	0x00000004
        /*0534*/ 	.word	0x00038840
        /*0538*/ 	.short	0x010a
        /*053a*/ 	.byte	0x3f
	.zero		1


	//   ....[38]....
        /*053c*/ 	.word	0x0000cde0
        /*0540*/ 	.word	0x0000000a
        /*0544*/ 	.word	0x00038820
        /*0548*/ 	.short	0x010a
        /*054a*/ 	.byte	0x3f
	.zero		1


	//   ....[39]....
        /*054c*/ 	.word	0x0000d0d0
        /*0550*/ 	.word	0x00000002
        /*0554*/ 	.word	0x00038840
        /*0558*/ 	.short	0x010a
        /*055a*/ 	.byte	0x3f
	.zero		1


	//   ....[40]....
        /*055c*/ 	.word	0x0000d420
        /*0560*/ 	.word	0x00000002
        /*0564*/ 	.word	0x00038860
        /*0568*/ 	.short	0x010a
        /*056a*/ 	.byte	0x3f
	.zero		1


	//   ....[41]....
        /*056c*/ 	.word	0x0000da10
        /*0570*/ 	.word	0x00000002
        /*0574*/ 	.word	0x00038840
        /*0578*/ 	.short	0x010a
        /*057a*/ 	.byte	0x3f
	.zero		1


	//   ....[42]....
        /*057c*/ 	.word	0x0000dd60
        /*0580*/ 	.word	0x00000002
        /*0584*/ 	.word	0x00038860
        /*0588*/ 	.short	0x010a
        /*058a*/ 	.byte	0x3f
	.zero		1


	//   ....[43]....
        /*058c*/ 	.word	0x0000e2c0
        /*0590*/ 	.word	0x00000002
        /*0594*/ 	.word	0x00038840
        /*0598*/ 	.short	0x010a
        /*059a*/ 	.byte	0x3f
	.zero		1


	//   ....[44]....
        /*059c*/ 	.word	0x0000e610
        /*05a0*/ 	.word	0x00000002
        /*05a4*/ 	.word	0x00038860
        /*05a8*/ 	.short	0x010a
        /*05aa*/ 	.byte	0x3f
	.zero		1


	//   ....[45]....
        /*05ac*/ 	.word	0x0000ea10
        /*05b0*/ 	.word	0x00000003
        /*05b4*/ 	.word	0x00038860
        /*05b8*/ 	.short	0x010a
        /*05ba*/ 	.byte	0x3f
	.zero		1


	//   ....[46]....
        /*05bc*/ 	.word	0x0000eeb0
        /*05c0*/ 	.word	0x00000000
        /*05c4*/ 	.word	0x00038820
        /*05c8*/ 	.short	0x010a
        /*05ca*/ 	.byte	0x3f
	.zero		1


	//   ....[47]....
        /*05cc*/ 	.word	0x0000f070
        /*05d0*/ 	.word	0x00000006
        /*05d4*/ 	.word	0x00000000
        /*05d8*/ 	.short	0x010a
        /*05da*/ 	.byte	0x3f
	.zero		1


	//   ....[48]....
        /*05dc*/ 	.word	0x0000f0e0
        /*05e0*/ 	.word	0x00000003
        /*05e4*/ 	.word	0x00000000
        /*05e8*/ 	.short	0x010a
        /*05ea*/ 	.byte	0x3f
	.zero		1


	//   ....[49]....
        /*05ec*/ 	.word	0x0000f140
        /*05f0*/ 	.word	0x00000010
        /*05f4*/ 	.word	0x00000000
        /*05f8*/ 	.short	0x010a
        /*05fa*/ 	.byte	0x3f
	.zero		1


	//   ....[50]....
        /*05fc*/ 	.word	0x0000f170
        /*0600*/ 	.word	0x00000003
        /*0604*/ 	.word	0x00000000
        /*0608*/ 	.short	0x010a
        /*060a*/ 	.byte	0x3f
	.zero		1


	//   ....[51]....
        /*060c*/ 	.word	0x0000f1f0
        /*0610*/ 	.word	0x00000003
        /*0614*/ 	.word	0x00038800
        /*0618*/ 	.short	0x010a
        /*061a*/ 	.byte	0x3f
	.zero		1


	//   ....[52]....
        /*061c*/ 	.word	0x0000f240
        /*0620*/ 	.word	0x00000000
        /*0624*/ 	.word	0x00038830
        /*0628*/ 	.short	0x010a
        /*062a*/ 	.byte	0x3f
	.zero		1


	//   ....[53]....
        /*062c*/ 	.word	0x0000f2a0
        /*0630*/ 	.word	0x00000004
        /*0634*/ 	.word	0x00038830
        /*0638*/ 	.short	0x010a
        /*063a*/ 	.byte	0x3f
	.zero		1


	//   ....[54]....
        /*063c*/ 	.word	0x0000f300
        /*0640*/ 	.word	0x00000003
        /*0644*/ 	.word	0x00038850
        /*0648*/ 	.short	0x010a
        /*064a*/ 	.byte	0x3f
	.zero		1


	//   ....[55]....
        /*064c*/ 	.word	0x0000f360
        /*0650*/ 	.word	0x00000007
        /*0654*/ 	.word	0x00038850
        /*0658*/ 	.short	0x010a
        /*065a*/ 	.byte	0x3f
	.zero		1


	//   ....[56]....
        /*065c*/ 	.word	0x0000f500
        /*0660*/ 	.word	0x00000004
        /*0664*/ 	.word	0x00038840
        /*0668*/ 	.short	0x010a
        /*066a*/ 	.byte	0x3f
	.zero		1


	//   ....[57]....
        /*066c*/ 	.word	0x0000f580
        /*0670*/ 	.word	0x00000007
        /*0674*/ 	.word	0x00038820
        /*0678*/ 	.short	0x010a
        /*067a*/ 	.byte	0x3f
	.zero		1


	//   ....[58]....
        /*067c*/ 	.word	0x0000f5d0
        /*0680*/ 	.word	0x00000002
        /*0684*/ 	.word	0x00038840
        /*0688*/ 	.short	0x010a
        /*068a*/ 	.byte	0x3f
	.zero		1


	//   ....[59]....
        /*068c*/ 	.word	0x0000f620
        /*0690*/ 	.word	0x00000002
        /*0694*/ 	.word	0x00038860
        /*0698*/ 	.short	0x010a
        /*069a*/ 	.byte	0x3f
	.zero		1


	//   ....[60]....
        /*069c*/ 	.word	0x0000f670
        /*06a0*/ 	.word	0x00000002
        /*06a4*/ 	.word	0x00038840
        /*06a8*/ 	.short	0x010a
        /*06aa*/ 	.byte	0x3f
	.zero		1


	//   ....[61]....
        /*06ac*/ 	.word	0x0000f6c0
        /*06b0*/ 	.word	0x00000002
        /*06b4*/ 	.word	0x00038860
        /*06b8*/ 	.short	0x010a
        /*06ba*/ 	.byte	0x3f
	.zero		1


	//   ....[62]....
        /*06bc*/ 	.word	0x0000f710
        /*06c0*/ 	.word	0x00000002
        /*06c4*/ 	.word	0x00038840
        /*06c8*/ 	.short	0x010a
        /*06ca*/ 	.byte	0x3f
	.zero		1


	//   ....[63]....
        /*06cc*/ 	.word	0x0000f760
        /*06d0*/ 	.word	0x00000002
        /*06d4*/ 	.word	0x00038860
        /*06d8*/ 	.short	0x010a
        /*06da*/ 	.byte	0x3f
	.zero		1


	//   ....[64]....
        /*06dc*/ 	.word	0x0000f7b0
        /*06e0*/ 	.word	0x00000003
        /*06e4*/ 	.word	0x00038860
        /*06e8*/ 	.short	0x010a
        /*06ea*/ 	.byte	0x3f
	.zero		1


	//   ....[65]....
        /*06ec*/ 	.word	0x0000f800
        /*06f0*/ 	.word	0x00000000
        /*06f4*/ 	.word	0x00038820
        /*06f8*/ 	.short	0x010a
        /*06fa*/ 	.byte	0x3f
	.zero		1


	//   ....[66]....
        /*06fc*/ 	.word	0x0000f9a0
        /*0700*/ 	.word	0x00000006
        /*0704*/ 	.word	0x00000000
        /*0708*/ 	.short	0x010a
        /*070a*/ 	.byte	0x3f
	.zero		1


	//   ....[67]....
        /*070c*/ 	.word	0x0000f9f0
        /*0710*/ 	.word	0x00000003
        /*0714*/ 	.word	0x00000000
        /*0718*/ 	.short	0x010a
        /*071a*/ 	.byte	0x3f
	.zero		1


	//   ....[68]....
        /*071c*/ 	.word	0x0000fa40
        /*0720*/ 	.word	0x00000010
        /*0724*/ 	.word	0x00000000
        /*0728*/ 	.short	0x010a
        /*072a*/ 	.byte	0x3f
	.zero		1


	//----- nvinfo : EIATTR_NUM_MBARRIERS
	.align		4
.L_127:
        /*072c*/ 	.byte	0x03, 0x38
        /*072e*/ 	.short	0x0016


	//----- nvinfo : EIATTR_EXIT_INSTR_OFFSETS
	.align		4
        /*0730*/ 	.byte	0x04, 0x1c
        /*0732*/ 	.short	(.L_129 - .L_128)


	//   ....[0]....
.L_128:
        /*0734*/ 	.word	0x00000f90


	//   ....[1]....
        /*0738*/ 	.word	0x0000b840


	//   ....[2]....
        /*073c*/ 	.word	0x0000b8a0


	//   ....[3]....
        /*0740*/ 	.word	0x0000f1c0


	//----- nvinfo : EIATTR_MAX_THREADS
	.align		4
.L_129:
        /*0744*/ 	.byte	0x04, 0x05
        /*0746*/ 	.short	(.L_131 - .L_130)
.L_130:
        /*0748*/ 	.word	0x00000180
        /*074c*/ 	.word	0x00000001
        /*0750*/ 	.word	0x00000001


	//----- nvinfo : EIATTR_CRS_STACK_SIZE
	.align		4
.L_131:
        /*0754*/ 	.byte	0x04, 0x1e
        /*0756*/ 	.short	(.L_133 - .L_132)
.L_132:
        /*0758*/ 	.word	0x00000000


	//----- nvinfo : EIATTR_CBANK_PARAM_SIZE
	.align		4
.L_133:
        /*075c*/ 	.byte	0x03, 0x19
        /*075e*/ 	.short	0x0bf0


	//----- nvinfo : EIATTR_PARAM_CBANK
	.align		4
        /*0760*/ 	.byte	0x04, 0x0a
        /*0762*/ 	.short	(.L_135 - .L_134)
	.align		4
.L_134:
        /*0764*/ 	.word	index@(.nv.constant0._ZN7cutlass13device_kernelIN5flash11enable_sm90INS1_16FlashAttnFwdSm90INS1_25CollectiveMainloopFwdSm90ILi2EN4cute5tupleIJNS5_1CILi2EEENS7_ILi1EEES9_EEENS6_IJNS7_ILi128EEENS7_ILi80EEENS7_ILi256EEEEEELi256ENS_10bfloat16_tEfNS_4arch4Sm90ELb0ELb0ELb1ELb0ELb0ELb0ELb0ELb1ELb1ELb0ELb0ELb0EEENS1_21CollectiveEpilogueFwdINS6_IJSB_SD_SC_EEESA_SF_SH_Li256ELb0ELb0ELb0ELb0EEENS1_29StaticPersistentTileSchedulerILb0EEEEEEEEEvNT_6ParamsE)
        /*0768*/ 	.short	0x0210
        /*076a*/ 	.short	0x0bf0


	//----- nvinfo : EIATTR_SW_WAR
	.align		4
.L_135:
        /*076c*/ 	.byte	0x04, 0x36
        /*076e*/ 	.short	(.L_137 - .L_136)
.L_136:
        /*0770*/ 	.word	0x00000008
.L_137:


//--------------------- .nv.info._ZN7cutlass13device_kernelIN5flash11enable_sm90INS1_16FlashAttnFwdSm90INS1_25CollectiveMainloopFwdSm90ILi2EN4cute5tupleIJNS5_1CILi1EEES8_S8_EEENS6_IJNS7_ILi128EEENS7_ILi80EEENS7_ILi256EEEEEELi256ENS_10bfloat16_tEfNS_4arch4Sm90ELb0ELb0ELb1ELb1ELb0ELb0ELb0ELb1ELb1ELb0ELb0ELb0EEENS1_21CollectiveEpilogueFwdINS6_IJSA_SC_SB_EEES9_SE_SG_Li256ELb1ELb0ELb0ELb0EEENS1_36VarlenDynamicPersistentTileSchedulerILi128ELi80ELi256ELi32ELb0ELb0ELb1ELb0ELb1ELb1EEEEEEEEEvNT_6ParamsE --------------------------
	.section	.nv.info._ZN7cutlass13device_kernelIN5flash11enable_sm90INS1_16FlashAttnFwdSm90INS1_25CollectiveMainloopFwdSm90ILi2EN4cute5tupleIJNS5_1CILi1EEES8_S8_EEENS6_IJNS7_ILi128EEENS7_ILi80EEENS7_ILi256EEEEEELi256ENS_10bfloat16_tEfNS_4arch4Sm90ELb0ELb0ELb1ELb1ELb0ELb0ELb0ELb1ELb1ELb0ELb0ELb0EEENS1_21CollectiveEpilogueFwdINS6_IJSA_SC_SB_EEES9_SE_SG_Li256ELb1ELb0ELb0ELb0EEENS1_36VarlenDynamicPersistentTileSchedulerILi128ELi80ELi256ELi32ELb0ELb0ELb1ELb0ELb1ELb1EEEEEEEEEvNT_6ParamsE,"",@"SHT_CUDA_INFO"
	.sectionflags	@""
	.align	4


	//----- nvinfo : EIATTR_CUDA_API_VERSION
	.align		4
        /*0000*/ 	.byte	0x04, 0x37
        /*0002*/ 	.short	(.L_139 - .L_138)
.L_138:
        /*0004*/ 	.word	0x00000082


	//----- nvinfo : EIATTR_KPARAM_INFO
	.align		4
.L_139:
        /*0008*/ 	.byte	0x04, 0x17
        /*000a*/ 	.short	(.L_141 - .L_140)
.L_140:
        /*000c*/ 	.word	0x00000000
        /*0010*/ 	.short	0x0000
        /*0012*/ 	.short	0x0070
        /*0014*/ 	.byte	0x00, 0xf0, 0x01, 0x28


	//----- nvinfo : EIATTR_SPARSE_MMA_MASK
	.align		4
.L_141:
        /*0018*/ 	.byte	0x03, 0x50
        /*001a*/ 	.short	0x0000


	//----- nvinfo : EIATTR_MAXREG_COUNT
	.align		4
        /*001c*/ 	.byte	0x03, 0x1b
        /*001e*/ 	.short	0x00a8


	//----- nvinfo : EIATTR_NUM_BARRIERS
	.align		4
        /*0020*/ 	.byte	0x02, 0x4c
        /*0022*/ 	.byte	0x09
	.zero		1


	//----- nvinfo : EIATTR_EXTERNS
	.align		4
        /*0024*/ 	.byte	0x04, 0x0f
        /*0026*/ 	.short	(.L_143 - .L_142)


	//   ....[0]....
	.align		4
.L_142:
        /*0028*/ 	.word	index@(__assertfail)


	//----- nvinfo : EIATTR_ANNOTATIONS
	.align		4
.L_143:
        /*002c*/ 	.byte	0x04, 0x55
        /*002e*/ 	.short	(.L_145 - .L_144)


	//   ....[0]....
.L_144:
        /* <DEDUP_REMOVED lines=39> */


	//----- nvinfo : EIATTR_MERCURY_ISA_VERSION
	.align		4
.L_145:
        /*0290*/ 	.byte	0x03, 0x5f
        /*0292*/ 	.short	0x0101


	//----- nvinfo : EIATTR_UNUSED_LOAD_BYTE_OFFSET
	.align		4
        /*0294*/ 	.byte	0x04, 0x44
        /*0296*/ 	.short	(.L_147 - .L_146)


	//   ....[0]....
.L_146:
        /*0298*/ 	.word	0x00000a40
        /*029c*/ 	.word	0x0000fff0


	//   ....[1]....
        /*02a0*/ 	.word	0x0000b3e0
        /*02a4*/ 	.word	0x0000fff0


	//----- nvinfo : EIATTR_INT_WARP_WIDE_INSTR_OFFSETS
	.align		4
.L_147:
        /*02a8*/ 	.byte	0x04, 0x31
        /*02aa*/ 	.short	(.L_149 - .L_148)


	//   ....[0]....
.L_148:
        /*02ac*/ 	.word	0x00000160


	//   ....[1]....
        /*02b0*/ 	.word	0x000001a0


	//   ....[2]....
        /*02b4*/ 	.word	0x00000210


	//   ....[3]....
        /*02b8*/ 	.word	0x00008da0


	//   ....[4]....
        /*02bc*/ 	.word	0x0000ef00


	//   ....[5]....
        /*02c0*/ 	.word	0x0000efa0


	//   ....[6]....
        /*02c4*/ 	.word	0x0000f430


	//   ....[7]....
        /*02c8*/ 	.word	0x0000f460


	//   ....[8]....
        /*02cc*/ 	.word	0x0000f670


	//   ....[9]....
        /*02d0*/ 	.word	0x0000f760


	//   ....[10]....
        /*02d4*/ 	.word	0x0000f850


	//   ....[11]....
        /*02d8*/ 	.word	0x00011f50


	//   ....[12]....
        /*02dc*/ 	.word	0x00011ff0


	//----- nvinfo : EIATTR_COOP_GROUP_MASK_REGIDS
	.align		4
.L_149:
        /*02e0*/ 	.byte	0x04, 0x29
        /*02e2*/ 	.short	(.L_151 - .L_150)


	//   ....[0]....
.L_150:
        /*02e4*/ 	.word	0xffffffff


	//   ....[1]....
        /*02e8*/ 	.word	0xffffffff


	//   ....[2]....
        /*02ec*/ 	.word	0xffffffff


	//   ....[3]....
        /*02f0*/ 	.word	0xffffffff


	//   ....[4]....
        /*02f4*/ 	.word	0xffffffff


	//   ....[5]....
        /*02f8*/ 	.word	0xffffffff


	//   ....[6]....
        /*02fc*/ 	.word	0xffffffff


	//   ....[7]....
        /*0300*/ 	.word	0xffffffff


	//   ....[8]....
        /*0304*/ 	.word	0xffffffff


	//   ....[9]....
        /*0308*/ 	.word	0xffffffff


	//   ....[10]....
        /*030c*/ 	.word	0xffffffff


	//   ....[11]....
        /*0310*/ 	.word	0xffffffff


	//   ....[12]....
        /*0314*/ 	.word	0xffffffff


	//   ....[13]....
        /*0318*/ 	.word	0xffffffff


	//   ....[14]....
        /*031c*/ 	.word	0xffffffff


	//   ....[15]....
        /*0320*/ 	.word	0xffffffff


	//   ....[16]....
        /*0324*/ 	.word	0xffffffff


	//   ....[17]....
        /*0328*/ 	.word	0xffffffff


	//   ....[18]....
        /*032c*/ 	.word	0xffffffff


	//   ....[19]....
        /*0330*/ 	.word	0xffffffff


	//   ....[20]....
        /*0334*/ 	.word	0xffffffff


	//   ....[21]....
        /*0338*/ 	.word	0xffffffff


	//   ....[22]....
        /*033c*/ 	.word	0xffffffff


	//   ....[23]....
        /*0340*/ 	.word	0xffffffff


	//   ....[24]....
        /*0344*/ 	.word	0xffffffff


	//   ....[25]....
        /*0348*/ 	.word	0xffffffff


	//   ....[26]....
        /*034c*/ 	.word	0xffffffff


	//   ....[27]....
        /*0350*/ 	.word	0xffffffff


	//   ....[28]....
        /*0354*/ 	.word	0xffffffff


	//   ....[29]....
        /*0358*/ 	.word	0xffffffff


	//   ....[30]....
        /*035c*/ 	.word	0xffffffff


	//   ....[31]....
        /*0360*/ 	.word	0xffffffff


	//   ....[32]....
        /*0364*/ 	.word	0xffffffff


	//   ....[33]....
        /*0368*/ 	.word	0xffffffff


	//   ....[34]....
        /*036c*/ 	.word	0xffffffff


	//   ....[35]....
        /*0370*/ 	.word	0xffffffff


	//   ....[36]....
        /*0374*/ 	.word	0xffffffff


	//   ....[37]....
        /*0378*/ 	.word	0xffffffff


	//   ....[38]....
        /*037c*/ 	.word	0xffffffff


	//   ....[39]....
        /*0380*/ 	.word	0xffffffff


	//   ....[40]....
        /*0384*/ 	.word	0xffffffff


	//   ....[41]....
        /*0388*/ 	.word	0xffffffff


	//   ....[42]....
        /*038c*/ 	.word	0xffffffff


	//   ....[43]....
        /*0390*/ 	.word	0xffffffff


	//   ....[44]....
        /*0394*/ 	.word	0xffffffff


	//   ....[45]....
        /*0398*/ 	.word	0xffffffff


	//   ....[46]....
        /*039c*/ 	.word	0xffffffff


	//   ....[47]....
        /*03a0*/ 	.word	0xffffffff


	//   ....[48]....
        /*03a4*/ 	.word	0xffffffff


	//   ....[49]....
        /*03a8*/ 	.word	0xffffffff


	//   ....[50]....
        /*03ac*/ 	.word	0xffffffff


	//   ....[51]....
        /*03b0*/ 	.word	0xffffffff


	//   ....[52]....
        /*03b4*/ 	.word	0xffffffff


	//   ....[53]....
        /*03b8*/ 	.word	0xffffffff


	//   ....[54]....
        /*03bc*/ 	.word	0x0500000f


	//   ....[55]....
        /*03c0*/ 	.word	0x0500000f


	//   ....[56]....
        /*03c4*/ 	.word	0x0500000f


	//   ....[57]....
        /*03c8*/ 	.word	0x0500000f


	//   ....[58]....
        /*03cc*/ 	.word	0x0500000f


	//   ....[59]....
        /*03d0*/ 	.word	0x0500000f


	//   ....[60]....
        /*03d4*/ 	.word	0x0500000f


	//   ....[61]....
        /*03d8*/ 	.word	0x0500000f


	//   ....[62]....
        /*03dc*/ 	.word	0x0500000f


	//   ....[63]....
        /*03e0*/ 	.word	0x0500000f


	//   ....[64]....
        /*03e4*/ 	.word	0x0500000f


	//   ....[65]....
        /*03e8*/ 	.word	0x0500000f


	//   ....[66]....
        /*03ec*/ 	.word	0x0500000f


	//   ....[67]....
        /*03f0*/ 	.word	0x0500000f


	//   ....[68]....
        /*03f4*/ 	.word	0x0500000f


	//   ....[69]....
        /*03f8*/ 	.word	0x0500000f


	//   ....[70]....
        /*03fc*/ 	.word	0x0500000f


	//   ....[71]....
        /*0400*/ 	.word	0x0500000f


	//   ....[72]....
        /*0404*/ 	.word	0x0500000f


	//----- nvinfo : EIATTR_COOP_GROUP_INSTR_OFFSETS
	.align		4
.L_151:
        /*0408*/ 	.byte	0x04, 0x28
        /*040a*/ 	.short	(.L_153 - .L_152)


	//   ....[0]....
.L_152:
        /*040c*/ 	.word	0x00000060


	//   ....[1]....
        /*0410*/ 	.word	0x00000170


	//   ....[2]....
        /*0414*/ 	.word	0x000001c0


	//   ....[3]....
        /*0418*/ 	.word	0x000003f0


	//   ....[4]....
        /*041c*/ 	.word	0x00000550


	//   ....[5]....
        /*0420*/ 	.word	0x00000670


	//   ....[6]....
        /*0424*/ 	.word	0x000007d0


	//   ....[7]....
        /*0428*/ 	.word	0x00001610


	//   ....[8]....
        /*042c*/ 	.word	0x00004ce0


	//   ....[9]....
        /*0430*/ 	.word	0x00004d50


	//   ....[10]....
        /*0434*/ 	.word	0x000050c0


	//   ....[11]....
        /*0438*/ 	.word	0x00005170


	//   ....[12]....
        /*043c*/ 	.word	0x00008ff0


	//   ....[13]....
        /*0440*/ 	.word	0x00009050


	//   ....[14]....
        /*0444*/ 	.word	0x00009630


	//   ....[15]....
        /*0448*/ 	.word	0x00009690


	//   ....[16]....
        /*044c*/ 	.word	0x0000a700


	//   ....[17]....
        /*0450*/ 	.word	0x0000a7b0


	//   ....[18]....
        /*0454*/ 	.word	0x0000a880


	//   ....[19]....
        /*0458*/ 	.word	0x0000aa60


	//   ....[20]....
        /*045c*/ 	.word	0x0000e020


	//   ....[21]....
        /*0460*/ 	.word	0x0000e1c0


	//   ....[22]....
        /*0464*/ 	.word	0x0000e1f0


	//   ....[23]....
        /*0468*/ 	.word	0x0000e230


	//   ....[24]....
        /*046c*/ 	.word	0x0000e290


	//   ....[25]....
        /*0470*/ 	.word	0x0000e2f0


	//   ....[26]....
        /*0474*/ 	.word	0x0000e330


	//   ....[27]....
        /*0478*/ 	.word	0x0000e4f0


	//   ....[28]....
        /*047c*/ 	.word	0x0000e550


	//   ....[29]....
        /*0480*/ 	.word	0x0000e590


	//   ....[30]....
        /*0484*/ 	.word	0x0000e5d0


	//   ....[31]....
        /*0488*/ 	.word	0x0000e600


	//   ....[32]....
        /*048c*/ 	.word	0x0000e630


	//   ....[33]....
        /*0490*/ 	.word	0x0000e6c0


	//   ....[34]....
        /*0494*/ 	.word	0x0000e6f0


	//   ....[35]....
        /*0498*/ 	.word	0x0000e780


	//   ....[36]....
        /*049c*/ 	.word	0x000124b0


	//   ....[37]....
        /*04a0*/ 	.word	0x000124c0


	//   ....[38]....
        /*04a4*/ 	.word	0x000125e0


	//   ....[39]....
        /*04a8*/ 	.word	0x00012640


	//   ....[40]....
        /*04ac*/ 	.word	0x00012680


	//   ....[41]....
        /*04b0*/ 	.word	0x000126c0


	//   ....[42]....
        /*04b4*/ 	.word	0x000126f0


	//   ....[43]....
        /*04b8*/ 	.word	0x00012720


	//   ....[44]....
        /*04bc*/ 	.word	0x000128c0


	//   ....[45]....
        /*04c0*/ 	.word	0x00012920


	//   ....[46]....
        /*04c4*/ 	.word	0x00012960


	//   ....[47]....
        /*04c8*/ 	.word	0x000129a0


	//   ....[48]....
        /*04cc*/ 	.word	0x000129d0


	//   ....[49]....
        /*04d0*/ 	.word	0x00012a00


	//   ....[50]....
        /*04d4*/ 	.word	0x00012ac0


	//   ....[51]....
        /*04d8*/ 	.word	0x00012ae0


	//   ....[52]....
        /*04dc*/ 	.word	0x00012b50


	//   ....[53]....
        /*04e0*/ 	.word	0x00012fa0


	//   ....[54]....
        /*04e4*/ 	.word	0x000134c0


	//   ....[55]....
        /*04e8*/ 	.word	0x000138e0


	//   ....[56]....
        /*04ec*/ 	.word	0x00013970


	//   ....[57]....
        /*04f0*/ 	.word	0x00013a10


	//   ....[58]....
        /*04f4*/ 	.word	0x00013ac0


	//   ....[59]....
        /*04f8*/ 	.word	0x00013b40


	//   ....[60]....
        /*04fc*/ 	.word	0x00013bc0


	//   ....[61]....
        /*0500*/ 	.word	0x00013c40


	//   ....[62]....
        /*0504*/ 	.word	0x00013cc0


	//   ....[63]....
        /*0508*/ 	.word	0x00013d50


	//   ....[64]....
        /*050c*/ 	.word	0x00013e00


	//   ....[65]....
        /*0510*/ 	.word	0x00013e80


	//   ....[66]....
        /*0514*/ 	.word	0x00013f00


	//   ....[67]....
        /*0518*/ 	.word	0x00013f80


	//   ....[68]....
        /*051c*/ 	.word	0x00014000


	//   ....[69]....
        /*0520*/ 	.word	0x00014070


	//   ....[70]....
        /*0524*/ 	.word	0x00014110


	//   ....[71]....
        /*0528*/ 	.word	0x000141a0


	//   ....[72]....
        /*052c*/ 	.word	0x000142c0


	//----- nvinfo : EIATTR_REG_RECONFIG
	.align		4
.L_153:
        /*0530*/ 	.byte	0x01, 0x54
	.zero		2


	//----- nvinfo : EIATTR_SYSCALL_OFFSETS
	.align		4
        /*0534*/ 	.byte	0x04, 0x46
        /*0536*/ 	.short	(.L_155 - .L_154)


	//   ....[0]....
.L_154:
        /*0538*/ 	.word	0x000017f0


	//   ....[1]....
        /*053c*/ 	.word	0x0000f130


	//   ....[2]....
        /*0540*/ 	.word	0x0000f270


	//   ....[3]....
        /*0544*/ 	.word	0x0000f370


	//----- nvinfo : EIATTR_MBARRIER_INSTR_OFFSETS
	.align		4
.L_155:
        /*0548*/ 	.byte	0x04, 0x39
        /*054a*/ 	.short	(.L_157 - .L_156)


	//   ....[0]....
.L_156:
        /*054c*/ 	.word	0x000002a0
        /*0550*/ 	.word	0x000000ff
        /*0554*/ 	.word	0x00038800
        /*0558*/ 	.short	0x0100
        /*055a*/ 	.byte	0x08
	.zero		1


	//   ....[1]....
        /*055c*/ 	.word	0x000002b0
        /*0560*/ 	.word	0x000000ff
        /*0564*/ 	.word	0x00038820
        /*0568*/ 	.short	0x0100
        /*056a*/ 	.byte	0x08
	.zero		1


	//   ....[2]....
        /*056c*/ 	.word	0x000003a0
        /*0570*/ 	.word	0x000000ff
        /*0574*/ 	.word	0x00038830
        /*0578*/ 	.short	0x0100
        /*057a*/ 	.byte	0x08
	.zero		1


	//   ....[3]....
        /*057c*/ 	.word	0x000003b0
        /*0580*/ 	.word	0x000000ff
        /*0584*/ 	.word	0x00038840
        /*0588*/ 	.short	0x0100
        /*058a*/ 	.byte	0x08
	.zero		1


	//   ....[4]....
        /*058c*/ 	.word	0x000003c0
        /*0590*/ 	.word	0x000000ff
        /*0594*/ 	.word	0x00038838
        /*0598*/ 	.short	0x0100
        /*059a*/ 	.byte	0x08
	.zero		1


	//   ....[5]....
        /*059c*/ 	.word	0x000003d0
        /*05a0*/ 	.word	0x000000ff
        /*05a4*/ 	.word	0x00038848
        /*05a8*/ 	.short	0x0100
        /*05aa*/ 	.byte	0x08
	.zero		1


	//   ....[6]....
        /*05ac*/ 	.word	0x00000500
        /*05b0*/ 	.word	0x000000ff
        /*05b4*/ 	.word	0x00038850
        /*05b8*/ 	.short	0x0100
        /*05ba*/ 	.byte	0x08
	.zero		1


	//   ....[7]....
        /*05bc*/ 	.word	0x00000510
        /*05c0*/ 	.word	0x000000ff
        /*05c4*/ 	.word	0x00038860
        /*05c8*/ 	.short	0x0100
        /*05ca*/ 	.byte	0x08
	.zero		1


	//   ....[8]....
        /*05cc*/ 	.word	0x00000520
        /*05d0*/ 	.word	0x000000ff
        /*05d4*/ 	.word	0x00038858
        /*05d8*/ 	.short	0x0100
        /*05da*/ 	.byte	0x08
	.zero		1


	//   ....[9]....
        /*05dc*/ 	.word	0x00000530
        /*05e0*/ 	.word	0x000000ff
        /*05e4*/ 	.word	0x00038868
        /*05e8*/ 	.short	0x0100
        /*05ea*/ 	.byte	0x08
	.zero		1


	//   ....[10]....
        /*05ec*/ 	.word	0x00000620
        /*05f0*/ 	.word	0x000000ff
        /*05f4*/ 	.word	0x00038870
        /*05f8*/ 	.short	0x0100
        /*05fa*/ 	.byte	0x06
	.zero		1


	//   ....[11]....
        /*05fc*/ 	.word	0x00000630
        /*0600*/ 	.word	0x000000ff
        /*0604*/ 	.word	0x00038880
        /*0608*/ 	.short	0x0100
        /*060a*/ 	.byte	0x06
	.zero		1


	//   ....[12]....
        /*060c*/ 	.word	0x00000640
        /*0610*/ 	.word	0x000000ff
        /*0614*/ 	.word	0x00038878
        /*0618*/ 	.short	0x0100
        /*061a*/ 	.byte	0x06
	.zero		1


	//   ....[13]....
        /*061c*/ 	.word	0x00000650
        /*0620*/ 	.word	0x000000ff
        /*0624*/ 	.word	0x00038888
        /*0628*/ 	.short	0x0100
        /*062a*/ 	.byte	0x06
	.zero		1


	//   ....[14]....
        /*062c*/ 	.word	0x00000780
        /*0630*/ 	.word	0x000000ff
        /*0634*/ 	.word	0x00038890
        /*0638*/ 	.short	0x0100
        /*063a*/ 	.byte	0x08
	.zero		1


	//   ....[15]....
        /*063c*/ 	.word	0x00000790
        /*0640*/ 	.word	0x000000ff
        /*0644*/ 	.word	0x000388a0
        /*0648*/ 	.short	0x0100
        /*064a*/ 	.byte	0x08
	.zero		1


	//   ....[16]....
        /*064c*/ 	.word	0x000007a0
        /*0650*/ 	.word	0x000000ff
        /*0654*/ 	.word	0x00038898
        /*0658*/ 	.short	0x0100
        /*065a*/ 	.byte	0x08
	.zero		1


	//   ....[17]....
        /*065c*/ 	.word	0x000007b0
        /*0660*/ 	.word	0x000000ff
        /*0664*/ 	.word	0x000388a8
        /*0668*/ 	.short	0x0100
        /*066a*/ 	.byte	0x08
	.zero		1


	//   ....[18]....
        /*066c*/ 	.word	0x000008e0
        /*0670*/ 	.word	0x000000ff
        /*0674*/ 	.word	0x000388b0
        /*0678*/ 	.short	0x0100
        /*067a*/ 	.byte	0x08
	.zero		1


	//   ....[19]....
        /*067c*/ 	.word	0x000008f0
        /*0680*/ 	.word	0x000000ff
        /*0684*/ 	.word	0x000388c0
        /*0688*/ 	.short	0x0100
        /*068a*/ 	.byte	0x08
	.zero		1


	//   ....[20]....
        /*068c*/ 	.word	0x00000900
        /*0690*/ 	.word	0x000000ff
        /*0694*/ 	.word	0x000388b8
        /*0698*/ 	.short	0x0100
        /*069a*/ 	.byte	0x08
	.zero		1


	//   ....[21]....
        /*069c*/ 	.word	0x00000910
        /*06a0*/ 	.word	0x000000ff
        /*06a4*/ 	.word	0x000388c8
        /*06a8*/ 	.short	0x0100
        /*06aa*/ 	.byte	0x08
	.zero		1


	//   ....[22]....
        /*06ac*/ 	.word	0x000018c0
        /*06b0*/ 	.word	0x00000005
        /*06b4*/ 	.word	0x00038800
        /*06b8*/ 	.short	0x010a
        /*06ba*/ 	.byte	0x3f
	.zero		1


	//   ....[23]....
        /*06bc*/ 	.word	0x00001930
        /*06c0*/ 	.word	0x00000000
        /*06c4*/ 	.word	0x00038830
        /*06c8*/ 	.short	0x010a
        /*06ca*/ 	.byte	0x3f
	.zero		1


	//   ....[24]....
        /*06cc*/ 	.word	0x000019a0
        /*06d0*/ 	.word	0x00000000
        /*06d4*/ 	.word	0x00038830
        /*06d8*/ 	.short	0x010a
        /*06da*/ 	.byte	0x3f
	.zero		1


	//   ....[25]....
        /*06dc*/ 	.word	0x00004b60
        /*06e0*/ 	.word	0x00000000
        /*06e4*/ 	.word	0x00000000
        /*06e8*/ 	.short	0x0101
        /*06ea*/ 	.byte	0x3f
	.zero		1


	//   ....[26]....
        /*06ec*/ 	.word	0x00006050
        /*06f0*/ 	.word	0x000000ff
        /*06f4*/ 	.word	0x00038830
        /*06f8*/ 	.short	0x010a
        /*06fa*/ 	.byte	0x04
	.zero		1


	//   ....[27]....
        /*06fc*/ 	.word	0x000060a0
        /*0700*/ 	.word	0x000000ff
        /*0704*/ 	.word	0x00038830
        /*0708*/ 	.short	0x010a
        /*070a*/ 	.byte	0x04
	.zero		1


	//   ....[28]....
        /*070c*/ 	.word	0x00008940
        /*0710*/ 	.word	0x000000ff
        /*0714*/ 	.word	0x00038850
        /*0718*/ 	.short	0x010a
        /*071a*/ 	.byte	0x04
	.zero		1


	//   ....[29]....
        /*071c*/ 	.word	0x00008980
        /*0720*/ 	.word	0x000000ff
        /*0724*/ 	.word	0x00038850
        /*0728*/ 	.short	0x010a
        /*072a*/ 	.byte	0x04
	.zero		1


	//   ....[30]....
        /*072c*/ 	.word	0x00009be0
        /*0730*/ 	.word	0x000000ff
        /*0734*/ 	.word	0x00000000
        /*0738*/ 	.short	0x0101
        /*073a*/ 	.byte	0x06
	.zero		1


	//   ....[31]....
        /*073c*/ 	.word	0x00009c20
        /*0740*/ 	.word	0x000000ff
        /*0744*/ 	.word	0x00000000
        /*0748*/ 	.short	0x0101
        /*074a*/ 	.byte	0x04
	.zero		1


	//   ....[32]....
        /*074c*/ 	.word	0x0000a650
        /*0750*/ 	.word	0x0000000b
        /*0754*/ 	.word	0x00038850
        /*0758*/ 	.short	0x010a
        /*075a*/ 	.byte	0x3f
	.zero		1


	//   ....[33]....
        /*075c*/ 	.word	0x0000a690
        /*0760*/ 	.word	0x0000000b
        /*0764*/ 	.word	0x00038850
        /*0768*/ 	.short	0x010a
        /*076a*/ 	.byte	0x3f
	.zero		1


	//   ....[34]....
        /*076c*/ 	.word	0x0000ab80
        /*0770*/ 	.word	0x0000000b
        /*0774*/ 	.word	0x00000000
        /*0778*/ 	.short	0x0101
        /*077a*/ 	.byte	0x3f
	.zero		1


	//   ....[35]....
        /*077c*/ 	.word	0x0000cbc0
        /*0780*/ 	.word	0x00000098
        /*0784*/ 	.word	0x00000000
        /*0788*/ 	.short	0x0101
        /*078a*/ 	.byte	0x3f
	.zero		1


	//   ....[36]....
        /*078c*/ 	.word	0x0000fbc0
        /*0790*/ 	.word	0x00000008
        /*0794*/ 	.word	0x00038840
        /*0798*/ 	.short	0x010a
        /*079a*/ 	.byte	0x3f
	.zero		1


	//   ....[37]....
        /*079c*/ 	.word	0x00010240
        /*07a0*/ 	.word	0x00000009
        /*07a4*/ 	.word	0x00038820
        /*07a8*/ 	.short	0x010a
        /*07aa*/ 	.byte	0x3f
	.zero		1


	//   ....[38]....
        /*07ac*/ 	.word	0x00010590
        /*07b0*/ 	.word	0x00000002
        /*07b4*/ 	.word	0x00038840
        /*07b8*/ 	.short	0x010a
        /*07ba*/ 	.byte	0x3f
	.zero		1


	//   ....[39]....
        /*07bc*/ 	.word	0x000108e0
        /*07c0*/ 	.word	0x00000003
        /*07c4*/ 	.word	0x00000060
        /*07c8*/ 	.short	0x010a
        /*07ca*/ 	.byte	0x3f
	.zero		1


	//   ....[40]....
        /*07cc*/ 	.word	0x00010f60
        /*07d0*/ 	.word	0x00000002
        /*07d4*/ 	.word	0x00038840
        /*07d8*/ 	.short	0x010a
        /*07da*/ 	.byte	0x3f
	.zero		1


	//   ....[41]....
        /*07dc*/ 	.word	0x000112b0
        /*07e0*/ 	.word	0x00000002
        /*07e4*/ 	.word	0x00000060
        /*07e8*/ 	.short	0x010a
        /*07ea*/ 	.byte	0x3f
	.zero		1


	//   ....[42]....
        /*07ec*/ 	.word	0x00011830
        /*07f0*/ 	.word	0x00000002
        /*07f4*/ 	.word	0x00038840
        /*07f8*/ 	.short	0x010a
        /*07fa*/ 	.byte	0x3f
	.zero		1


	//   ....[43]....
        /*07fc*/ 	.word	0x00011b80
        /*0800*/ 	.word	0x00000002
        /*0804*/ 	.word	0x00000060
        /*0808*/ 	.short	0x010a
        /*080a*/ 	.byte	0x3f
	.zero		1


	//   ....[44]....
        /*080c*/ 	.word	0x000120b0
        /*0810*/ 	.word	0x00000003
        /*0814*/ 	.word	0x00038860
        /*0818*/ 	.short	0x010a
        /*081a*/ 	.byte	0x3f
	.zero		1


	//   ....[45]....
        /*081c*/ 	.word	0x00012f20
        /*0820*/ 	.word	0x00000000
        /*0824*/ 	.word	0x00038820
        /*0828*/ 	.short	0x010a
        /*082a*/ 	.byte	0x3f
	.zero		1


	//   ....[46]....
        /*082c*/ 	.word	0x00013100
        /*0830*/ 	.word	0x00000006
        /*0834*/ 	.word	0x00000000
        /*0838*/ 	.short	0x010a
        /*083a*/ 	.byte	0x3f
	.zero		1


	//   ....[47]....
        /*083c*/ 	.word	0x00013170
        /*0840*/ 	.word	0x00000007
        /*0844*/ 	.word	0x00000000
        /*0848*/ 	.short	0x010a
        /*084a*/ 	.byte	0x3f
	.zero		1


	//   ....[48]....
        /*084c*/ 	.word	0x000131e0
        /*0850*/ 	.word	0x00000004
        /*0854*/ 	.word	0x00000000
        /*0858*/ 	.short	0x010a
        /*085a*/ 	.byte	0x3f
	.zero		1


	//   ....[49]....
        /*085c*/ 	.word	0x00013210
        /*0860*/ 	.word	0x00000003
        /*0864*/ 	.word	0x00000000
        /*0868*/ 	.short	0x010a
        /*086a*/ 	.byte	0x3f
	.zero		1


	//   ....[50]....
        /*086c*/ 	.word	0x00013270
        /*0870*/ 	.word	0x00000005
        /*0874*/ 	.word	0x00038800
        /*0878*/ 	.short	0x010a
        /*087a*/ 	.byte	0x3f
	.zero		1


	//   ....[51]....
        /*087c*/ 	.word	0x000132c0
        /*0880*/ 	.word	0x00000000
        /*0884*/ 	.word	0x00038830
        /*0888*/ 	.short	0x010a
        /*088a*/ 	.byte	0x3f
	.zero		1


	//   ....[52]....
        /*088c*/ 	.word	0x00013330
        /*0890*/ 	.word	0x00000004
        /*0894*/ 	.word	0x00038830
        /*0898*/ 	.short	0x010a
        /*089a*/ 	.byte	0x3f
	.zero		1


	//   ....[53]....
        /*089c*/ 	.word	0x00013390
        /*08a0*/ 	.word	0x00000003
        /*08a4*/ 	.word	0x00038850
        /*08a8*/ 	.short	0x010a
        /*08aa*/ 	.byte	0x3f
	.zero		1


	//   ....[54]....
        /*08ac*/ 	.word	0x000133e0
        /*08b0*/ 	.word	0x0000000b
        /*08b4*/ 	.word	0x00038850
        /*08b8*/ 	.short	0x010a
        /*08ba*/ 	.byte	0x3f
	.zero		1


	//   ....[55]....
        /*08bc*/ 	.word	0x00013580
        /*08c0*/ 	.word	0x00000008
        /*08c4*/ 	.word	0x00038840
        /*08c8*/ 	.short	0x010a
        /*08ca*/ 	.byte	0x3f
	.zero		1


	//   ....[56]....
        /*08cc*/ 	.word	0x00013600
        /*08d0*/ 	.word	0x00000008
        /*08d4*/ 	.word	0x00038820
        /*08d8*/ 	.short	0x010a
        /*08da*/ 	.byte	0x3f
	.zero		1


	//   ....[57]....
        /*08dc*/ 	.word	0x00013650
        /*08e0*/ 	.word	0x00000002
        /*08e4*/ 	.word	0x00038840
        /*08e8*/ 	.short	0x010a
        /*08ea*/ 	.byte	0x3f
	.zero		1


	//   ....[58]....
        /*08ec*/ 	.word	0x000136a0
        /*08f0*/ 	.word	0x00000003
        /*08f4*/ 	.word	0x00000060
        /*08f8*/ 	.short	0x010a
        /*08fa*/ 	.byte	0x3f
	.zero		1


	//   ....[59]....
        /*08fc*/ 	.word	0x000136f0
        /*0900*/ 	.word	0x00000002
        /*0904*/ 	.word	0x00038840
        /*0908*/ 	.short	0x010a
        /*090a*/ 	.byte	0x3f
	.zero		1


	//   ....[60]....
        /*090c*/ 	.word	0x00013740
        /*0910*/ 	.word	0x00000002
        /*0914*/ 	.word	0x00000060
        /*0918*/ 	.short	0x010a
        /*091a*/ 	.byte	0x3f
	.zero		1


	//   ....[61]....
        /*091c*/ 	.word	0x00013790
        /*0920*/ 	.word	0x00000002
        /*0924*/ 	.word	0x00038840
        /*0928*/ 	.short	0x010a
        /*092a*/ 	.byte	0x3f
	.zero		1


	//   ....[62]....
        /*092c*/ 	.word	0x000137e0
        /*0930*/ 	.word	0x00000002
        /*0934*/ 	.word	0x00000060
        /*0938*/ 	.short	0x010a
        /*093a*/ 	.byte	0x3f
	.zero		1


	//   ....[63]....
        /*093c*/ 	.word	0x00013830
        /*0940*/ 	.word	0x00000003
        /*0944*/ 	.word	0x00038860
        /*0948*/ 	.short	0x010a
        /*094a*/ 	.byte	0x3f
	.zero		1


	//   ....[64]....
        /*094c*/ 	.word	0x000141e0
        /*0950*/ 	.word	0x00000000
        /*0954*/ 	.word	0x00038820
        /*0958*/ 	.short	0x010a
        /*095a*/ 	.byte	0x3f
	.zero		1


	//   ....[65]....
        /*095c*/ 	.word	0x00014380
        /*0960*/ 	.word	0x00000006
        /*0964*/ 	.word	0x00000000
        /*0968*/ 	.short	0x010a
        /*096a*/ 	.byte	0x3f
	.zero		1


	//   ....[66]....
        /*096c*/ 	.word	0x000143d0
        /*0970*/ 	.word	0x00000007
        /*0974*/ 	.word	0x00000000
        /*0978*/ 	.short	0x010a
        /*097a*/ 	.byte	0x3f
	.zero		1


	//   ....[67]....
        /*097c*/ 	.word	0x00014420
        /*0980*/ 	.word	0x00000004
        /*0984*/ 	.word	0x00000000
        /*0988*/ 	.short	0x010a
        /*098a*/ 	.byte	0x3f
	.zero		1


	//----- nvinfo : EIATTR_NUM_MBARRIERS
	.align		4
.L_157:
        /*098c*/ 	.byte	0x03, 0x38
        /*098e*/ 	.short	0x0016


	//----- nvinfo : EIATTR_EXIT_INSTR_OFFSETS
	.align		4
        /*0990*/ 	.byte	0x04, 0x1c
        /*0992*/ 	.short	(.L_159 - .L_158)


	//   ....[0]....
.L_158:
        /*0994*/ 	.word	0x00000a80


	//   ....[1]....
        /*0998*/ 	.word	0x0000dfe0


	//   ....[2]....
        /*099c*/ 	.word	0x0000e040


	//   ....[3]....
        /*09a0*/ 	.word	0x00013260


	//----- nvinfo : EIATTR_MAX_THREADS
	.align		4
.L_159:
        /*09a4*/ 	.byte	0x04, 0x05
        /*09a6*/ 	.short	(.L_161 - .L_160)
.L_160:
        /*09a8*/ 	.word	0x00000180
        /*09ac*/ 	.word	0x00000001
        /*09b0*/ 	.word	0x00000001


	//----- nvinfo : EIATTR_CRS_STACK_SIZE
	.align		4
.L_161:
        /*09b4*/ 	.byte	0x04, 0x1e
        /*09b6*/ 	.short	(.L_163 - .L_162)
.L_162:
        /*09b8*/ 	.word	0x00000000


	//----- nvinfo : EIATTR_CBANK_PARAM_SIZE
	.align		4
.L_163:
        /*09bc*/ 	.byte	0x03, 0x19
        /*09be*/ 	.short	0x0a70


	//----- nvinfo : EIATTR_PARAM_CBANK
	.align		4
        /*09c0*/ 	.byte	0x04, 0x0a
        /*09c2*/ 	.short	(.L_165 - .L_164)
	.align		4
.L_164:
        /*09c4*/ 	.word	index@(.nv.constant0._ZN7cutlass13device_kernelIN5flash11enable_sm90INS1_16FlashAttnFwdSm90INS1_25CollectiveMainloopFwdSm90ILi2EN4cute5tupleIJNS5_1CILi1EEES8_S8_EEENS6_IJNS7_ILi128EEENS7_ILi80EEENS7_ILi256EEEEEELi256ENS_10bfloat16_tEfNS_4arch4Sm90ELb0ELb0ELb1ELb1ELb0ELb0ELb0ELb1ELb1ELb0ELb0ELb0EEENS1_21CollectiveEpilogueFwdINS6_IJSA_SC_SB_EEES9_SE_SG_Li256ELb1ELb0ELb0ELb0EEENS1_36VarlenDynamicPersistentTileSchedulerILi128ELi80ELi256ELi32ELb0ELb0ELb1ELb0ELb1ELb1EEEEEEEEEvNT_6ParamsE)
        /*09c8*/ 	.short	0x0210
        /*09ca*/ 	.short	0x0a70


	//----- nvinfo : EIATTR_SW_WAR
	.align		4
.L_165:
        /*09cc*/ 	.byte	0x04, 0x36
        /*09ce*/ 	.short	(.L_167 - .L_166)
.L_166:
        /*09d0*/ 	.word	0x00000008
.L_167:


//--------------------- .nv.info._ZN7cutlass13device_kernelIN5flash11enable_sm90INS1_16FlashAttnFwdSm90INS1_25CollectiveMainloopFwdSm90ILi2EN4cute5tupleIJNS5_1CILi1EEES8_S8_EEENS6_IJNS7_ILi128EEENS7_ILi80EEENS7_ILi256EEEEEELi256ENS_10bfloat16_tEfNS_4arch4Sm90ELb0ELb0ELb1ELb1ELb0ELb1ELb0ELb1ELb1ELb0ELb0ELb0EEENS1_21CollectiveEpilogueFwdINS6_IJSA_SC_SB_EEES9_SE_SG_Li256ELb1ELb0ELb0ELb0EEENS1_36VarlenDynamicPersistentTileSchedulerILi128ELi80ELi256ELi32ELb0ELb0ELb1ELb0ELb1ELb1EEEEEEEEEvNT_6ParamsE --------------------------
	.section	.nv.info._ZN7cutlass13device_kernelIN5flash11enable_sm90INS1_16FlashAttnFwdSm90INS1_25CollectiveMainloopFwdSm90ILi2EN4cute5tupleIJNS5_1CILi1EEES8_S8_EEENS6_IJNS7_ILi128EEENS7_ILi80EEENS7_ILi256EEEEEELi256ENS_10bfloat16_tEfNS_4arch4Sm90ELb0ELb0ELb1ELb1ELb0ELb1ELb0ELb1ELb1ELb0ELb0ELb0EEENS1_21CollectiveEpilogueFwdINS6_IJSA_SC_SB_EEES9_SE_SG_Li256ELb1ELb0ELb0ELb0EEENS1_36VarlenDynamicPersistentTileSchedulerILi128ELi80ELi256ELi32ELb0ELb0ELb1ELb0ELb1ELb1EEEEEEEEEvNT_6ParamsE,"",@"SHT_CUDA_INFO"
	.sectionflags	@""
	.align	4


	//----- nvinfo : EIATTR_CUDA_API_VERSION
	.align		4
        /*0000*/ 	.byte	0x04, 0x37
        /*0002*/ 	.short	(.L_169 - .L_168)
.L_168:
        /*0004*/ 	.word	0x00000082


	//----- nvinfo : EIATTR_KPARAM_INFO
	.align		4
.L_169:
        /*0008*/ 	.byte	0x04, 0x17
        /*000a*/ 	.short	(.L_171 - .L_170)
.L_170:
        /*000c*/ 	.word	0x00000000
        /*0010*/ 	.short	0x0000
        /*0012*/ 	.short	0x0070
        /*0014*/ 	.byte	0x00, 0xf0, 0x01, 0x28


	//----- nvinfo : EIATTR_SPARSE_MMA_MASK
	.align		4
.L_171:
        /*0018*/ 	.byte	0x03, 0x50
        /*001a*/ 	.short	0x0000


	//----- nvinfo : EIATTR_MAXREG_COUNT
	.align		4
        /*001c*/ 	.byte	0x03, 0x1b
        /*001e*/ 	.short	0x00a8


	//----- nvinfo : EIATTR_NUM_BARRIERS
	.align		4
        /*0020*/ 	.byte	0x02, 0x4c
        /*0022*/ 	.byte	0x10
	.zero		1


	//----- nvinfo : EIATTR_EXTERNS
	.align		4
        /*0024*/ 	.byte	0x04, 0x0f
        /*0026*/ 	.short	(.L_173 - .L_172)


	//   ....[0]....
	.align		4
.L_172:
        /*0028*/ 	.word	index@(__assertfail)


	//----- nvinfo : EIATTR_ANNOTATIONS
	.align		4
.L_173:
        /*002c*/ 	.byte	0x04, 0x55
        /*002e*/ 	.short	(.L_175 - .L_174)


	//   ....[0]....
.L_174:
        /* <DEDUP_REMOVED lines=82> */


	//----- nvinfo : EIATTR_MERCURY_ISA_VERSION
	.align		4
.L_175:
        /*0540*/ 	.byte	0x03, 0x5f
        /*0542*/ 	.short	0x0101


	//----- nvinfo : EIATTR_UNUSED_LOAD_BYTE_OFFSET
	.align		4
        /*0544*/ 	.byte	0x04, 0x44
        /*0546*/ 	.short	(.L_177 - .L_176)


	//   ....[0]....
.L_176:
        /*0548*/ 	.word	0x00000aa0
        /*054c*/ 	.word	0x0000fff0


	//   ....[1]....
        /*0550*/ 	.word	0x0001d590
        /*0554*/ 	.word	0x0000fff0


	//----- nvinfo : EIATTR_INT_WARP_WIDE_INSTR_OFFSETS
	.align		4
.L_177:
        /*0558*/ 	.byte	0x04, 0x31
        /*055a*/ 	.short	(.L_179 - .L_178)


	//   ....[0]....
.L_178:
        /*055c*/ 	.word	0x000001b0


	//   ....[1]....
        /*0560*/ 	.word	0x000001f0


	//   ....[2]....
        /*0564*/ 	.word	0x000002b0


	//   ....[3]....
        /*0568*/ 	.word	0x00021ee0


	//   ....[4]....
        /*056c*/ 	.word	0x00021f80


	//   ....[5]....
        /*0570*/ 	.word	0x00022410


	//   ....[6]....
        /*0574*/ 	.word	0x00022440


	//   ....[7]....
        /*0578*/ 	.word	0x00022650


	//   ....[8]....
        /*057c*/ 	.word	0x00022740


	//   ....[9]....
        /*0580*/ 	.word	0x00022830


	//   ....[10]....
        /*0584*/ 	.word	0x00024f30


	//   ....[11]....
        /*0588*/ 	.word	0x00024fd0


	//----- nvinfo : EIATTR_COOP_GROUP_MASK_REGIDS
	.align		4
.L_179:
        /*058c*/ 	.byte	0x04, 0x29
        /*058e*/ 	.short	(.L_181 - .L_180)


	//   ....[0]....
.L_180:
        /*0590*/ 	.word	0xffffffff


	//   ....[1]....
        /*0594*/ 	.word	0xffffffff


	//   ....[2]....
        /*0598*/ 	.word	0xffffffff


	//   ....[3]....
        /*059c*/ 	.word	0xffffffff


	//   ....[4]....
        /*05a0*/ 	.word	0xffffffff


	//   ....[5]....
        /*05a4*/ 	.word	0xffffffff


	//   ....[6]....
        /*05a8*/ 	.word	0xffffffff


	//   ....[7]....
        /*05ac*/ 	.word	0xffffffff


	//   ....[8]....
        /*05b0*/ 	.word	0xffffffff


	//   ....[9]....
        /*05b4*/ 	.word	0xffffffff


	//   ....[10]....
        /*05b8*/ 	.word	0xffffffff


	//   ....[11]....
        /*05bc*/ 	.word	0xffffffff


	//   ....[12]....
        /*05c0*/ 	.word	0xffffffff


	//   ....[13]....
        /*05c4*/ 	.word	0xffffffff


	//   ....[14]....
        /*05c8*/ 	.word	0xffffffff


	//   ....[15]....
        /*05cc*/ 	.word	0xffffffff


	//   ....[16]....
        /*05d0*/ 	.word	0xffffffff


	//   ....[17]....
        /*05d4*/ 	.word	0xffffffff


	//   ....[18]....
        /*05d8*/ 	.word	0xffffffff


	//   ....[19]....
        /*05dc*/ 	.word	0xffffffff


	//   ....[20]....
        /*05e0*/ 	.word	0xffffffff


	//   ....[21]....
        /*05e4*/ 	.word	0xffffffff


	//   ....[22]....
        /*05e8*/ 	.word	0xffffffff


	//   ....[23]....
        /*05ec*/ 	.word	0xffffffff


	//   ....[24]....
        /*05f0*/ 	.word	0xffffffff


	//   ....[25]....
        /*05f4*/ 	.word	0xffffffff


	//   ....[26]....
        /*05f8*/ 	.word	0xffffffff


	//   ....[27]....
        /*05fc*/ 	.word	0xffffffff


	//   ....[28]....
        /*0600*/ 	.word	0xffffffff


	//   ....[29]....
        /*0604*/ 	.word	0xffffffff


	//   ....[30]....
        /*0608*/ 	.word	0xffffffff


	//   ....[31]....
        /*060c*/ 	.word	0xffffffff


	//   ....[32]....
        /*0610*/ 	.word	0xffffffff


	//   ....[33]....
        /*0614*/ 	.word	0xffffffff


	//   ....[34]....
        /*0618*/ 	.word	0xffffffff


	//   ....[35]....
        /*061c*/ 	.word	0xffffffff


	//   ....[36]....
        /*0620*/ 	.word	0xffffffff


	//   ....[37]....
        /*0624*/ 	.word	0xffffffff


	//   ....[38]....
        /*0628*/ 	.word	0xffffffff


	//   ....[39]....
        /*062c*/ 	.word	0xffffffff


	//   ....[40]....
        /*0630*/ 	.word	0xffffffff


	//   ....[41]....
        /*0634*/ 	.word	0xffffffff


	//   ....[42]....
        /*0638*/ 	.word	0xffffffff


	//   ....[43]....
        /*063c*/ 	.word	0xffffffff


	//   ....[44]....
        /*0640*/ 	.word	0xffffffff


	//   ....[45]....
        /*0644*/ 	.word	0xffffffff


	//   ....[46]....
        /*0648*/ 	.word	0xffffffff


	//   ....[47]....
        /*064c*/ 	.word	0xffffffff


	//   ....[48]....
        /*0650*/ 	.word	0xffffffff


	//   ....[49]....
        /*0654*/ 	.word	0xffffffff


	//   ....[50]....
        /*0658*/ 	.word	0xffffffff


	//   ....[51]....
        /*065c*/ 	.word	0xffffffff


	//   ....[52]....
        /*0660*/ 	.word	0xffffffff


	//   ....[53]....
        /*0664*/ 	.word	0xffffffff


	//   ....[54]....
        /*0668*/ 	.word	0x0500000f


	//   ....[55]....
        /*066c*/ 	.word	0x0500000f


	//   ....[56]....
        /*0670*/ 	.word	0x0500000f


	//   ....[57]....
        /*0674*/ 	.word	0x0500000f


	//   ....[58]....
        /*0678*/ 	.word	0x0500000f


	//   ....[59]....
        /*067c*/ 	.word	0x0500000f


	//   ....[60]....
        /*0680*/ 	.word	0x0500000f


	//   ....[61]....
        /*0684*/ 	.word	0x0500000f


	//   ....[62]....
        /*0688*/ 	.word	0x0500000f


	//   ....[63]....
        /*068c*/ 	.word	0x0500000f


	//   ....[64]....
        /*0690*/ 	.word	0x0500000f


	//   ....[65]....
        /*0694*/ 	.word	0x0500000f


	//   ....[66]....
        /*0698*/ 	.word	0x0500000f


	//   ....[67]....
        /*069c*/ 	.word	0x0500000f


	//   ....[68]....
        /*06a0*/ 	.word	0x0500000f


	//   ....[69]....
        /*06a4*/ 	.word	0x0500000f


	//   ....[70]....
        /*06a8*/ 	.word	0x0500000f


	//   ....[71]....
        /*06ac*/ 	.word	0x0500000f


	//   ....[72]....
        /*06b0*/ 	.word	0x0500000f


	//   ....[73]....
        /*06b4*/ 	.word	0x0500000f


	//   ....[74]....
        /*06b8*/ 	.word	0x0500000f


	//   ....[75]....
        /*06bc*/ 	.word	0x0500000f


	//   ....[76]....
        /*06c0*/ 	.word	0x0500000f


	//   ....[77]....
        /*06c4*/ 	.word	0x0500000f


	//   ....[78]....
        /*06c8*/ 	.word	0x0500000f


	//   ....[79]....
        /*06cc*/ 	.word	0x0500000f


	//   ....[80]....
        /*06d0*/ 	.word	0x0500000f


	//   ....[81]....
        /*06d4*/ 	.word	0x0500000f


	//----- nvinfo : EIATTR_COOP_GROUP_INSTR_OFFSETS
	.align		4
.L_181:
        /*06d8*/ 	.byte	0x04, 0x28
        /*06da*/ 	.short	(.L_183 - .L_182)


	//   ....[0]....
.L_182:
        /*06dc*/ 	.word	0x00000060


	//   ....[1]....
        /*06e0*/ 	.word	0x000001c0


	//   ....[2]....
        /*06e4*/ 	.word	0x000002c0


	//   ....[3]....
        /*06e8*/ 	.word	0x00000430


	//   ....[4]....
        /*06ec*/ 	.word	0x00000590


	//   ....[5]....
        /*06f0*/ 	.word	0x000006b0


	//   ....[6]....
        /*06f4*/ 	.word	0x00000810


	//   ....[7]....
        /*06f8*/ 	.word	0x0000b090


	//   ....[8]....
        /*06fc*/ 	.word	0x00016000


	//   ....[9]....
        /*0700*/ 	.word	0x00016050


	//   ....[10]....
        /*0704*/ 	.word	0x000163d0


	//   ....[11]....
        /*0708*/ 	.word	0x00016460


	//   ....[12]....
        /*070c*/ 	.word	0x0001b3a0


	//   ....[13]....
        /*0710*/ 	.word	0x0001b3d0


	//   ....[14]....
        /*0714*/ 	.word	0x0001b740


	//   ....[15]....
        /*0718*/ 	.word	0x0001b7e0


	//   ....[16]....
        /*071c*/ 	.word	0x0001caf0


	//   ....[17]....
        /*0720*/ 	.word	0x0001cb60


	//   ....[18]....
        /*0724*/ 	.word	0x0001cb80


	//   ....[19]....
        /*0728*/ 	.word	0x0001cba0


	//   ....[20]....
        /*072c*/ 	.word	0x0001ff10


	//   ....[21]....
        /*0730*/ 	.word	0x000200a0


	//   ....[22]....
        /*0734*/ 	.word	0x000200d0


	//   ....[23]....
        /*0738*/ 	.word	0x00020110


	//   ....[24]....
        /*073c*/ 	.word	0x00020170


	//   ....[25]....
        /*0740*/ 	.word	0x000201d0


	//   ....[26]....
        /*0744*/ 	.word	0x00020210


	//   ....[27]....
        /*0748*/ 	.word	0x000203d0


	//   ....[28]....
        /*074c*/ 	.word	0x00020430


	//   ....[29]....
        /*0750*/ 	.word	0x00020470


	//   ....[30]....
        /*0754*/ 	.word	0x000204b0


	//   ....[31]....
        /*0758*/ 	.word	0x000204e0


	//   ....[32]....
        /*075c*/ 	.word	0x00020510


	//   ....[33]....
        /*0760*/ 	.word	0x000205a0


	//   ....[34]....
        /*0764*/ 	.word	0x000205d0


	//   ....[35]....
        /*0768*/ 	.word	0x00020660


	//   ....[36]....
        /*076c*/ 	.word	0x00025490


	//   ....[37]....
        /*0770*/ 	.word	0x000254a0


	//   ....[38]....
        /*0774*/ 	.word	0x000255c0


	//   ....[39]....
        /*0778*/ 	.word	0x00025620


	//   ....[40]....
        /*077c*/ 	.word	0x00025660


	//   ....[41]....
        /*0780*/ 	.word	0x000256a0


	//   ....[42]....
        /*0784*/ 	.word	0x000256d0


	//   ....[43]....
        /*0788*/ 	.word	0x00025700


	//   ....[44]....
        /*078c*/ 	.word	0x000258a0


	//   ....[45]....
        /*0790*/ 	.word	0x00025900


	//   ....[46]....
        /*0794*/ 	.word	0x00025940


	//   ....[47]....
        /*0798*/ 	.word	0x00025980


	//   ....[48]....
        /*079c*/ 	.word	0x000259b0


	//   ....[49]....
        /*07a0*/ 	.word	0x000259e0


	//   ....[50]....
        /*07a4*/ 	.word	0x00025aa0


	//   ....[51]....
        /*07a8*/ 	.word	0x00025ac0


	//   ....[52]....
        /*07ac*/ 	.word	0x00025b30


	//   ....[53]....
        /*07b0*/ 	.word	0x00025f80


	//   ....[54]....
        /*07b4*/ 	.word	0x000263c0


	//   ....[55]....
        /*07b8*/ 	.word	0x00026460


	//   ....[56]....
        /*07bc*/ 	.word	0x00026500


	//   ....[57]....
        /*07c0*/ 	.word	0x000265a0


	//   ....[58]....
        /*07c4*/ 	.word	0x00026690


	//   ....[59]....
        /*07c8*/ 	.word	0x00026730


	//   ....[60]....
        /*07cc*/ 	.word	0x000267d0


	//   ....[61]....
        /*07d0*/ 	.word	0x00026870


	//   ....[62]....
        /*07d4*/ 	.word	0x00026ad0


	//   ....[63]....
        /*07d8*/ 	.word	0x00026db0


	//   ....[64]....
        /*07dc*/ 	.word	0x000271d0


	//   ....[65]....
        /*07e0*/ 	.word	0x00027260


	//   ....[66]....
        /*07e4*/ 	.word	0x00027300


	//   ....[67]....
        /*07e8*/ 	.word	0x000273b0


	//   ....[68]....
        /*07ec*/ 	.word	0x00027430


	//   ....[69]....
        /*07f0*/ 	.word	0x000274b0


	//   ....[70]....
        /*07f4*/ 	.word	0x00027530


	//   ....[71]....
        /*07f8*/ 	.word	0x000275b0


	//   ....[72]....
        /*07fc*/ 	.word	0x00027640


	//   ....[73]....
        /*0800*/ 	.word	0x000276f0


	//   ....[74]....
        /*0804*/ 	.word	0x00027770


	//   ....[75]....
        /*0808*/ 	.word	0x000277f0


	//   ....[76]....
        /*080c*/ 	.word	0x00027870


	//   ....[77]....
        /*0810*/ 	.word	0x000278f0


	//   ....[78]....
        /*0814*/ 	.word	0x00027960


	//   ....[79]....
        /*0818*/ 	.word	0x00027a00


	//   ....[80]....
        /*081c*/ 	.word	0x00027a90


	//   ....[81]....
        /*0820*/ 	.word	0x00027bb0


	//----- nvinfo : EIATTR_REG_RECONFIG
	.align		4
.L_183:
        /*0824*/ 	.byte	0x01, 0x54
	.zero		2


	//----- nvinfo : EIATTR_SYSCALL_OFFSETS
	.align		4
        /*0828*/ 	.byte	0x04, 0x46
        /*082a*/ 	.short	(.L_185 - .L_184)


	//   ....[0]....
.L_184:
        /*082c*/ 	.word	0x00001930


	//   ....[1]....
        /*0830*/ 	.word	0x00001a80


	//   ....[2]....
        /*0834*/ 	.word	0x0000b210


	//   ....[3]....
        /*0838*/ 	.word	0x0000b6a0


	//   ....[4]....
        /*083c*/ 	.word	0x00022110


	//   ....[5]....
        /*0840*/ 	.word	0x00022250


	//   ....[6]....
        /*0844*/ 	.word	0x00022350


	//----- nvinfo : EIATTR_MBARRIER_INSTR_OFFSETS
	.align		4
.L_185:
        /*0848*/ 	.byte	0x04, 0x39
        /*084a*/ 	.short	(.L_187 - .L_186)


	//   ....[0]....
.L_186:
        /*084c*/ 	.word	0x000002e0
        /*0850*/ 	.word	0x000000ff
        /*0854*/ 	.word	0x00038800
        /*0858*/ 	.short	0x0100
        /*085a*/ 	.byte	0x08
	.zero		1


	//   ....[1]....
        /*085c*/ 	.word	0x000002f0
        /*0860*/ 	.word	0x000000ff
        /*0864*/ 	.word	0x00038820
        /*0868*/ 	.short	0x0100
        /*086a*/ 	.byte	0x08
	.zero		1


	//   ....[2]....
        /*086c*/ 	.word	0x000003e0
        /*0870*/ 	.word	0x000000ff
        /*0874*/ 	.word	0x00038830
        /*0878*/ 	.short	0x0100
        /*087a*/ 	.byte	0x08
	.zero		1


	//   ....[3]....
        /*087c*/ 	.word	0x000003f0
        /*0880*/ 	.word	0x000000ff
        /*0884*/ 	.word	0x00038840
        /*0888*/ 	.short	0x0100
        /*088a*/ 	.byte	0x08
	.zero		1


	//   ....[4]....
        /*088c*/ 	.word	0x00000400
        /*0890*/ 	.word	0x000000ff
        /*0894*/ 	.word	0x00038838
        /*0898*/ 	.short	0x0100
        /*089a*/ 	.byte	0x08
	.zero		1


	//   ....[5]....
        /*089c*/ 	.word	0x00000410
        /*08a0*/ 	.word	0x000000ff
        /*08a4*/ 	.word	0x00038848
        /*08a8*/ 	.short	0x0100
        /*08aa*/ 	.byte	0x08
	.zero		1


	//   ....[6]....
        /*08ac*/ 	.word	0x00000540
        /*08b0*/ 	.word	0x000000ff
        /*08b4*/ 	.word	0x00038850
        /*08b8*/ 	.short	0x0100
        /*08ba*/ 	.byte	0x08
	.zero		1


	//   ....[7]....
        /*08bc*/ 	.word	0x00000550
        /*08c0*/ 	.word	0x000000ff
        /*08c4*/ 	.word	0x00038860
        /*08c8*/ 	.short	0x0100
        /*08ca*/ 	.byte	0x08
	.zero		1


	//   ....[8]....
        /*08cc*/ 	.word	0x00000560
        /*08d0*/ 	.word	0x000000ff
        /*08d4*/ 	.word	0x00038858
        /*08d8*/ 	.short	0x0100
        /*08da*/ 	.byte	0x08
	.zero		1


	//   ....[9]....
        /*08dc*/ 	.word	0x00000570
        /*08e0*/ 	.word	0x000000ff
        /*08e4*/ 	.word	0x00038868
        /*08e8*/ 	.short	0x0100
        /*08ea*/ 	.byte	0x08
	.zero		1


	//   ....[10]....
        /*08ec*/ 	.word	0x00000660
        /*08f0*/ 	.word	0x000000ff
        /*08f4*/ 	.word	0x00038870
        /*08f8*/ 	.short	0x0100
        /*08fa*/ 	.byte	0x06
	.zero		1


	//   ....[11]....
        /*08fc*/ 	.word	0x00000670
        /*0900*/ 	.word	0x000000ff
        /*0904*/ 	.word	0x00038880
        /*0908*/ 	.short	0x0100
        /*090a*/ 	.byte	0x06
	.zero		1


	//   ....[12]....
        /*090c*/ 	.word	0x00000680
        /*0910*/ 	.word	0x000000ff
        /*0914*/ 	.word	0x00038878
        /*0918*/ 	.short	0x0100
        /*091a*/ 	.byte	0x06
	.zero		1


	//   ....[13]....
        /*091c*/ 	.word	0x00000690
        /*0920*/ 	.word	0x000000ff
        /*0924*/ 	.word	0x00038888
        /*0928*/ 	.short	0x0100
        /*092a*/ 	.byte	0x06
	.zero		1


	//   ....[14]....
        /*092c*/ 	.word	0x000007c0
        /*0930*/ 	.word	0x000000ff
        /*0934*/ 	.word	0x00038890
        /*0938*/ 	.short	0x0100
        /*093a*/ 	.byte	0x08
	.zero		1


	//   ....[15]....
        /*093c*/ 	.word	0x000007d0
        /*0940*/ 	.word	0x000000ff
        /*0944*/ 	.word	0x000388a0
        /*0948*/ 	.short	0x0100
        /*094a*/ 	.byte	0x08
	.zero		1


	//   ....[16]....
        /*094c*/ 	.word	0x000007e0
        /*0950*/ 	.word	0x000000ff
        /*0954*/ 	.word	0x00038898
        /*0958*/ 	.short	0x0100
        /*095a*/ 	.byte	0x08
	.zero		1


	//   ....[17]....
        /*095c*/ 	.word	0x000007f0
        /*0960*/ 	.word	0x000000ff
        /*0964*/ 	.word	0x000388a8
        /*0968*/ 	.short	0x0100
        /*096a*/ 	.byte	0x08
	.zero		1


	//   ....[18]....
        /*096c*/ 	.word	0x00000920
        /*0970*/ 	.word	0x000000ff
        /*0974*/ 	.word	0x000388b0
        /*0978*/ 	.short	0x0100
        /*097a*/ 	.byte	0x08
	.zero		1


	//   ....[19]....
        /*097c*/ 	.word	0x00000930
        /*0980*/ 	.word	0x000000ff
        /*0984*/ 	.word	0x000388c0
        /*0988*/ 	.short	0x0100
        /*098a*/ 	.byte	0x08
	.zero		1


	//   ....[20]....
        /*098c*/ 	.word	0x00000940
        /*0990*/ 	.word	0x000000ff
        /*0994*/ 	.word	0x000388b8
        /*0998*/ 	.short	0x0100
        /*099a*/ 	.byte	0x08
	.zero		1


	//   ....[21]....
        /*099c*/ 	.word	0x00000950
        /*09a0*/ 	.word	0x000000ff
        /*09a4*/ 	.word	0x000388c8
        /*09a8*/ 	.short	0x0100
        /*09aa*/ 	.byte	0x08
	.zero		1


	//   ....[22]....
        /*09ac*/ 	.word	0x00003670
        /*09b0*/ 	.word	0x00000000
        /*09b4*/ 	.word	0x00038890
        /*09b8*/ 	.short	0x010a
        /*09ba*/ 	.byte	0x3f
	.zero		1


	//   ....[23]....
        /*09bc*/ 	.word	0x00006d30
        /*09c0*/ 	.word	0x00000000
        /*09c4*/ 	.word	0x00038890
        /*09c8*/ 	.short	0x010a
        /*09ca*/ 	.byte	0x3f
	.zero		1


	//   ....[24]....
        /*09cc*/ 	.word	0x0000a080
        /*09d0*/ 	.word	0x00000000
        /*09d4*/ 	.word	0x00038890
        /*09d8*/ 	.short	0x010a
        /*09da*/ 	.byte	0x3f
	.zero		1


	//   ....[25]....
        /*09dc*/ 	.word	0x0000a4c0
        /*09e0*/ 	.word	0x00000028
        /*09e4*/ 	.word	0x00000000
        /*09e8*/ 	.short	0x0101
        /*09ea*/ 	.byte	0x3f
	.zero		1


	//   ....[26]....
        /*09ec*/ 	.word	0x0000a500
        /*09f0*/ 	.word	0x00000000
        /*09f4*/ 	.word	0x000388b0
        /*09f8*/ 	.short	0x010a
        /*09fa*/ 	.byte	0x3f
	.zero		1


	//   ....[27]....
        /*09fc*/ 	.word	0x0000ab30
        /*0a00*/ 	.word	0x00000000
        /*0a04*/ 	.word	0x00000000
        /*0a08*/ 	.short	0x0101
        /*0a0a*/ 	.byte	0x3f
	.zero		1


	//   ....[28]....
        /*0a0c*/ 	.word	0x0000b2a0
        /*0a10*/ 	.word	0x00000010
        /*0a14*/ 	.word	0x00038800
        /*0a18*/ 	.short	0x010a
        /*0a1a*/ 	.byte	0x3f
	.zero		1


	//   ....[29]....
        /*0a1c*/ 	.word	0x0000b2f0
        /*0a20*/ 	.word	0x00000010
        /*0a24*/ 	.word	0x00038800
        /*0a28*/ 	.short	0x010a
        /*0a2a*/ 	.byte	0x3f
	.zero		1


	//   ....[30]....
        /*0a2c*/ 	.word	0x0000bbd0
        /*0a30*/ 	.word	0x00000010
        /*0a34*/ 	.word	0x00038800
        /*0a38*/ 	.short	0x010a
        /*0a3a*/ 	.byte	0x3f
	.zero		1


	//   ....[31]....
        /*0a3c*/ 	.word	0x0000ec90
        /*0a40*/ 	.word	0x00000010
        /*0a44*/ 	.word	0x00038800
        /*0a48*/ 	.short	0x010a
        /*0a4a*/ 	.byte	0x3f
	.zero		1


	//   ....[32]....
        /*0a4c*/ 	.word	0x00011ee0
        /*0a50*/ 	.word	0x00000000
        /*0a54*/ 	.word	0x00038830
        /*0a58*/ 	.short	0x010a
        /*0a5a*/ 	.byte	0x3f
	.zero		1


	//   ....[33]....
        /*0a5c*/ 	.word	0x00011f80
        /*0a60*/ 	.word	0x00000000
        /*0a64*/ 	.word	0x00038830
        /*0a68*/ 	.short	0x010a
        /*0a6a*/ 	.byte	0x3f
	.zero		1


	//   ....[34]....
        /*0a6c*/ 	.word	0x00015d70
        /*0a70*/ 	.word	0x00000000
        /*0a74*/ 	.word	0x00000000
        /*0a78*/ 	.short	0x0101
        /*0a7a*/ 	.byte	0x3f
	.zero		1


	//   ....[35]....
        /*0a7c*/ 	.word	0x000172a0
        /*0a80*/ 	.word	0x0000000b
        /*0a84*/ 	.word	0x00038830
        /*0a88*/ 	.short	0x010a
        /*0a8a*/ 	.byte	0x3f
	.zero		1


	//   ....[36]....
        /*0a8c*/ 	.word	0x00017320
        /*0a90*/ 	.word	0x0000000b
        /*0a94*/ 	.word	0x00038830
        /*0a98*/ 	.short	0x010a
        /*0a9a*/ 	.byte	0x3f
	.zero		1


	//   ....[37]....
        /*0a9c*/ 	.word	0x0001aa50
        /*0aa0*/ 	.word	0x00000009
        /*0aa4*/ 	.word	0x00038850
        /*0aa8*/ 	.short	0x010a
        /*0aaa*/ 	.byte	0x3f
	.zero		1


	//   ....[38]....
        /*0aac*/ 	.word	0x0001aaa0
        /*0ab0*/ 	.word	0x00000009
        /*0ab4*/ 	.word	0x00038850
        /*0ab8*/ 	.short	0x010a
        /*0aba*/ 	.byte	0x3f
	.zero		1


	//   ....[39]....
        /*0abc*/ 	.word	0x0001ba10
        /*0ac0*/ 	.word	0x000000a4
        /*0ac4*/ 	.word	0x00000000
        /*0ac8*/ 	.short	0x0101
        /*0aca*/ 	.byte	0x3f
	.zero		1


	//   ....[40]....
        /*0acc*/ 	.word	0x0001bb30
        /*0ad0*/ 	.word	0x00000009
        /*0ad4*/ 	.word	0x00000000
        /*0ad8*/ 	.short	0x0101
        /*0ada*/ 	.byte	0x3f
	.zero		1


	//   ....[41]....
        /*0adc*/ 	.word	0x0001c7d0
        /*0ae0*/ 	.word	0x00000000
        /*0ae4*/ 	.word	0x00038850
        /*0ae8*/ 	.short	0x010a
        /*0aea*/ 	.byte	0x3f
	.zero		1


	//   ....[42]....
        /*0aec*/ 	.word	0x0001c870
        /*0af0*/ 	.word	0x00000000
        /*0af4*/ 	.word	0x00038850
        /*0af8*/ 	.short	0x010a
        /*0afa*/ 	.byte	0x3f
	.zero		1


	//   ....[43]....
        /*0afc*/ 	.word	0x0001cd80
        /*0b00*/ 	.word	0x0000000b
        /*0b04*/ 	.word	0x00000000
        /*0b08*/ 	.short	0x0101
        /*0b0a*/ 	.byte	0x3f
	.zero		1


	//   ....[44]....
        /*0b0c*/ 	.word	0x0001eca0
        /*0b10*/ 	.word	0x00000000
        /*0b14*/ 	.word	0x00000000
        /*0b18*/ 	.short	0x0101
        /*0b1a*/ 	.byte	0x3f
	.zero		1


	//   ....[45]....
        /*0b1c*/ 	.word	0x000210d0
        /*0b20*/ 	.word	0x00000009
        /*0b24*/ 	.word	0x00038820
        /*0b28*/ 	.short	0x010a
        /*0b2a*/ 	.byte	0x3f
	.zero		1


	//   ....[46]....
        /*0b2c*/ 	.word	0x00021160
        /*0b30*/ 	.word	0x00000005
        /*0b34*/ 	.word	0x000388a0
        /*0b38*/ 	.short	0x010a
        /*0b3a*/ 	.byte	0x3f
	.zero		1


	//   ....[47]....
        /*0b3c*/ 	.word	0x00021430
        /*0b40*/ 	.word	0x00000005
        /*0b44*/ 	.word	0x000388c0
        /*0b48*/ 	.short	0x010a
        /*0b4a*/ 	.byte	0x3f
	.zero		1


	//   ....[48]....
        /*0b4c*/ 	.word	0x00021820
        /*0b50*/ 	.word	0x00000006
        /*0b54*/ 	.word	0x000388a0
        /*0b58*/ 	.short	0x010a
        /*0b5a*/ 	.byte	0x3f
	.zero		1


	//   ....[49]....
        /*0b5c*/ 	.word	0x00021ad0
        /*0b60*/ 	.word	0x00000006
        /*0b64*/ 	.word	0x000388c0
        /*0b68*/ 	.short	0x010a
        /*0b6a*/ 	.byte	0x3f
	.zero		1


	//   ....[50]....
        /*0b6c*/ 	.word	0x00022ba0
        /*0b70*/ 	.word	0x00000006
        /*0b74*/ 	.word	0x00038840
        /*0b78*/ 	.short	0x010a
        /*0b7a*/ 	.byte	0x3f
	.zero		1


	//   ....[51]....
        /*0b7c*/ 	.word	0x00023220
        /*0b80*/ 	.word	0x00000007
        /*0b84*/ 	.word	0x00038820
        /*0b88*/ 	.short	0x010a
        /*0b8a*/ 	.byte	0x3f
	.zero		1


	//   ....[52]....
        /*0b8c*/ 	.word	0x00023580
        /*0b90*/ 	.word	0x00000008
        /*0b94*/ 	.word	0x00038840
        /*0b98*/ 	.short	0x010a
        /*0b9a*/ 	.byte	0x3f
	.zero		1


	//   ....[53]....
        /*0b9c*/ 	.word	0x000238d0
        /*0ba0*/ 	.word	0x00000009
        /*0ba4*/ 	.word	0x00000060
        /*0ba8*/ 	.short	0x010a
        /*0baa*/ 	.byte	0x3f
	.zero		1


	//   ....[54]....
        /*0bac*/ 	.word	0x00023f50
        /*0bb0*/ 	.word	0x00000002
        /*0bb4*/ 	.word	0x00038840
        /*0bb8*/ 	.short	0x010a
        /*0bba*/ 	.byte	0x3f
	.zero		1


	//   ....[55]....
        /*0bbc*/ 	.word	0x000242a0
        /*0bc0*/ 	.word	0x00000003
        /*0bc4*/ 	.word	0x00000060
        /*0bc8*/ 	.short	0x010a
        /*0bca*/ 	.byte	0x3f
	.zero		1


	//   ....[56]....
        /*0bcc*/ 	.word	0x00024820
        /*0bd0*/ 	.word	0x00000002
        /*0bd4*/ 	.word	0x00038840
        /*0bd8*/ 	.short	0x010a
        /*0bda*/ 	.byte	0x3f
	.zero		1


	//   ....[57]....
        /*0bdc*/ 	.word	0x00024b70
        /*0be0*/ 	.word	0x00000002
        /*0be4*/ 	.word	0x00000060
        /*0be8*/ 	.short	0x010a
        /*0bea*/ 	.byte	0x3f
	.zero		1


	//   ....[58]....
        /*0bec*/ 	.word	0x00025090
        /*0bf0*/ 	.word	0x00000003
        /*0bf4*/ 	.word	0x00038860
        /*0bf8*/ 	.short	0x010a
        /*0bfa*/ 	.byte	0x3f
	.zero		1


	//   ....[59]....
        /*0bfc*/ 	.word	0x00025f00
        /*0c00*/ 	.word	0x00000000
        /*0c04*/ 	.word	0x00038820
        /*0c08*/ 	.short	0x010a
        /*0c0a*/ 	.byte	0x3f
	.zero		1


	//   ....[60]....
        /*0c0c*/ 	.word	0x000260b0
        /*0c10*/ 	.word	0x00000006
        /*0c14*/ 	.word	0x00000000
        /*0c18*/ 	.short	0x010a
        /*0c1a*/ 	.byte	0x3f
	.zero		1


	//   ....[61]....
        /*0c1c*/ 	.word	0x00026120
        /*0c20*/ 	.word	0x00000007
        /*0c24*/ 	.word	0x00000000
        /*0c28*/ 	.short	0x010a
        /*0c2a*/ 	.byte	0x3f
	.zero		1


	//   ....[62]....
        /*0c2c*/ 	.word	0x00026190
        /*0c30*/ 	.word	0x00000004
        /*0c34*/ 	.word	0x00000000
        /*0c38*/ 	.short	0x010a
        /*0c3a*/ 	.byte	0x3f
	.zero		1


	//   ....[63]....
        /*0c3c*/ 	.word	0x000261c0
        /*0c40*/ 	.word	0x00000003
        /*0c44*/ 	.word	0x00000000
        /*0c48*/ 	.short	0x010a
        /*0c4a*/ 	.byte	0x3f
	.zero		1


	//   ....[64]....
        /*0c4c*/ 	.word	0x00026220
        /*0c50*/ 	.word	0x00000000
        /*0c54*/ 	.word	0x00038890
        /*0c58*/ 	.short	0x010a
        /*0c5a*/ 	.byte	0x3f
	.zero		1


	//   ....[65]....
        /*0c5c*/ 	.word	0x00026270
        /*0c60*/ 	.word	0x00000000
        /*0c64*/ 	.word	0x00038890
        /*0c68*/ 	.short	0x010a
        /*0c6a*/ 	.byte	0x3f
	.zero		1


	//   ....[66]....
        /*0c6c*/ 	.word	0x000262c0
        /*0c70*/ 	.word	0x00000000
        /*0c74*/ 	.word	0x00038890
        /*0c78*/ 	.short	0x010a
        /*0c7a*/ 	.byte	0x3f
	.zero		1


	//   ....[67]....
        /*0c7c*/ 	.word	0x00026310
        /*0c80*/ 	.word	0x00000000
        /*0c84*/ 	.word	0x000388b0
        /*0c88*/ 	.short	0x010a
        /*0c8a*/ 	.byte	0x3f
	.zero		1


	//   ....[68]....
        /*0c8c*/ 	.word	0x000265e0
        /*0c90*/ 	.word	0x00000010
        /*0c94*/ 	.word	0x00038800
        /*0c98*/ 	.short	0x010a
        /*0c9a*/ 	.byte	0x3f
	.zero		1


	//   ....[69]....
        /*0c9c*/ 	.word	0x000268b0
        /*0ca0*/ 	.word	0x00000010
        /*0ca4*/ 	.word	0x00038800
        /*0ca8*/ 	.short	0x010a
        /*0caa*/ 	.byte	0x3f
	.zero		1


	//   ....[70]....
        /*0cac*/ 	.word	0x00026900
        /*0cb0*/ 	.word	0x00000000
        /*0cb4*/ 	.word	0x00038830
        /*0cb8*/ 	.short	0x010a
        /*0cba*/ 	.byte	0x3f
	.zero		1


	//   ....[71]....
        /*0cbc*/ 	.word	0x00026950
        /*0cc0*/ 	.word	0x0000000b
        /*0cc4*/ 	.word	0x00038830
        /*0cc8*/ 	.short	0x010a
        /*0cca*/ 	.byte	0x3f
	.zero		1


	//   ....[72]....
        /*0ccc*/ 	.word	0x000269a0
        /*0cd0*/ 	.word	0x00000009
        /*0cd4*/ 	.word	0x00038850
        /*0cd8*/ 	.short	0x010a
        /*0cda*/ 	.byte	0x3f
	.zero		1


	//   ....[73]....
        /*0cdc*/ 	.word	0x000269f0
        /*0ce0*/ 	.word	0x00000000
        /*0ce4*/ 	.word	0x00038850
        /*0ce8*/ 	.short	0x010a
        /*0cea*/ 	.byte	0x3f
	.zero		1


	//   ....[74]....
        /*0cec*/ 	.word	0x00026b90
        /*0cf0*/ 	.word	0x00000009
        /*0cf4*/ 	.word	0x00038820
        /*0cf8*/ 	.short	0x010a
        /*0cfa*/ 	.byte	0x3f
	.zero		1


	//   ....[75]....
        /*0cfc*/ 	.word	0x00026be0
        /*0d00*/ 	.word	0x00000005
        /*0d04*/ 	.word	0x000388a0
        /*0d08*/ 	.short	0x010a
        /*0d0a*/ 	.byte	0x3f
	.zero		1


	//   ....[76]....
        /*0d0c*/ 	.word	0x00026c30
        /*0d10*/ 	.word	0x00000005
        /*0d14*/ 	.word	0x000388c0
        /*0d18*/ 	.short	0x010a
        /*0d1a*/ 	.byte	0x3f
	.zero		1


	//   ....[77]....
        /*0d1c*/ 	.word	0x00026c80
        /*0d20*/ 	.word	0x00000006
        /*0d24*/ 	.word	0x000388a0
        /*0d28*/ 	.short	0x010a
        /*0d2a*/ 	.byte	0x3f
	.zero		1


	//   ....[78]....
        /*0d2c*/ 	.word	0x00026cd0
        /*0d30*/ 	.word	0x00000006
        /*0d34*/ 	.word	0x000388c0
        /*0d38*/ 	.short	0x010a
        /*0d3a*/ 	.byte	0x3f
	.zero		1


	//   ....[79]....
        /*0d3c*/ 	.word	0x00026e70
        /*0d40*/ 	.word	0x00000006
        /*0d44*/ 	.word	0x00038840
        /*0d48*/ 	.short	0x010a
        /*0d4a*/ 	.byte	0x3f
	.zero		1


	//   ....[80]....
        /*0d4c*/ 	.word	0x00026ef0
        /*0d50*/ 	.word	0x00000006
        /*0d54*/ 	.word	0x00038820
        /*0d58*/ 	.short	0x010a
        /*0d5a*/ 	.byte	0x3f
	.zero		1


	//   ....[81]....
        /*0d5c*/ 	.word	0x00026f40
        /*0d60*/ 	.word	0x00000008
        /*0d64*/ 	.word	0x00038840
        /*0d68*/ 	.short	0x010a
        /*0d6a*/ 	.byte	0x3f
	.zero		1


	//   ....[82]....
        /*0d6c*/ 	.word	0x00026f90
        /*0d70*/ 	.word	0x00000009
        /*0d74*/ 	.word	0x00000060
        /*0d78*/ 	.short	0x010a
        /*0d7a*/ 	.byte	0x3f
	.zero		1


	//   ....[83]....
        /*0d7c*/ 	.word	0x00026fe0
        /*0d80*/ 	.word	0x00000002
        /*0d84*/ 	.word	0x00038840
        /*0d88*/ 	.short	0x010a
        /*0d8a*/ 	.byte	0x3f
	.zero		1


	//   ....[84]....
        /*0d8c*/ 	.word	0x00027030
        /*0d90*/ 	.word	0x00000003
        /*0d94*/ 	.word	0x00000060
        /*0d98*/ 	.short	0x010a
        /*0d9a*/ 	.byte	0x3f
	.zero		1


	//   ....[85]....
        /*0d9c*/ 	.word	0x00027080
        /*0da0*/ 	.word	0x00000002
        /*0da4*/ 	.word	0x00038840
        /*0da8*/ 	.short	0x010a
        /*0daa*/ 	.byte	0x3f
	.zero		1


	//   ....[86]....
        /*0dac*/ 	.word	0x000270d0
        /*0db0*/ 	.word	0x00000002
        /*0db4*/ 	.word	0x00000060
        /*0db8*/ 	.short	0x010a
        /*0dba*/ 	.byte	0x3f
	.zero		1


	//   ....[87]....
        /*0dbc*/ 	.word	0x00027120
        /*0dc0*/ 	.word	0x00000003
        /*0dc4*/ 	.word	0x00038860
        /*0dc8*/ 	.short	0x010a
        /*0dca*/ 	.byte	0x3f
	.zero		1


	//   ....[88]....
        /*0dcc*/ 	.word	0x00027ad0
        /*0dd0*/ 	.word	0x00000000
        /*0dd4*/ 	.word	0x00038820
        /*0dd8*/ 	.short	0x010a
        /*0dda*/ 	.byte	0x3f
	.zero		1


	//   ....[89]....
        /*0ddc*/ 	.word	0x00027c70
        /*0de0*/ 	.word	0x00000006
        /*0de4*/ 	.word	0x00000000
        /*0de8*/ 	.short	0x010a
        /*0dea*/ 	.byte	0x3f
	.zero		1


	//   ....[90]....
        /*0dec*/ 	.word	0x00027cc0
        /*0df0*/ 	.word	0x00000007
        /*0df4*/ 	.word	0x00000000
        /*0df8*/ 	.short	0x010a
        /*0dfa*/ 	.byte	0x3f
	.zero		1


	//   ....[91]....
        /*0dfc*/ 	.word	0x00027d10
        /*0e00*/ 	.word	0x00000004
        /*0e04*/ 	.word	0x00000000
        /*0e08*/ 	.short	0x010a
        /*0e0a*/ 	.byte	0x3f
	.zero		1


	//----- nvinfo : EIATTR_NUM_MBARRIERS
	.align		4
.L_187:
        /*0e0c*/ 	.byte	0x03, 0x38
        /*0e0e*/ 	.short	0x0016


	//----- nvinfo : EIATTR_EXIT_INSTR_OFFSETS
	.align		4
        /*0e10*/ 	.byte	0x04, 0x1c
        /*0e12*/ 	.short	(.L_189 - .L_188)


	//   ....[0]....
.L_188:
        /*0e14*/ 	.word	0x00026210


	//----- nvinfo : EIATTR_MAX_THREADS
	.align		4
.L_189:
        /*0e18*/ 	.byte	0x04, 0x05
        /*0e1a*/ 	.short	(.L_191 - .L_190)
.L_190:
        /*0e1c*/ 	.word	0x00000180
        /*0e20*/ 	.word	0x00000001
        /*0e24*/ 	.word	0x00000001


	//----- nvinfo : EIATTR_CRS_STACK_SIZE
	.align		4
.L_191:
        /*0e28*/ 	.byte	0x04, 0x1e
        /*0e2a*/ 	.short	(.L_193 - .L_192)
.L_192:
        /*0e2c*/ 	.word	0x00000000


	//----- nvinfo : EIATTR_CBANK_PARAM_SIZE
	.align		4
.L_193:
        /*0e30*/ 	.byte	0x03, 0x19
        /*0e32*/ 	.short	0x0a70


	//----- nvinfo : EIATTR_PARAM_CBANK
	.align		4
        /*0e34*/ 	.byte	0x04, 0x0a
        /*0e36*/ 	.short	(.L_195 - .L_194)
	.align		4
.L_194:
        /*0e38*/ 	.word	index@(.nv.constant0._ZN7cutlass13device_kernelIN5flash11enable_sm90INS1_16FlashAttnFwdSm90INS1_25CollectiveMainloopFwdSm90ILi2EN4cute5tupleIJNS5_1CILi1EEES8_S8_EEENS6_IJNS7_ILi128EEENS7_ILi80EEENS7_ILi256EEEEEELi256ENS_10bfloat16_tEfNS_4arch4Sm90ELb0ELb0ELb1ELb1ELb0ELb1ELb0ELb1ELb1ELb0ELb0ELb0EEENS1_21CollectiveEpilogueFwdINS6_IJSA_SC_SB_EEES9_SE_SG_Li256ELb1ELb0ELb0ELb0EEENS1_36VarlenDynamicPersistentTileSchedulerILi128ELi80ELi256ELi32ELb0ELb0ELb1ELb0ELb1ELb1EEEEEEEEEvNT_6ParamsE)
        /*0e3c*/ 	.short	0x0210
        /*0e3e*/ 	.short	0x0a70


	//----- nvinfo : EIATTR_SW_WAR
	.align		4
.L_195:
        /*0e40*/ 	.byte	0x04, 0x36
        /*0e42*/ 	.short	(.L_197 - .L_196)
.L_196:
        /*0e44*/ 	.word	0x00000008
.L_197:


//--------------------- .nv.info._ZN7cutlass13device_kernelIN5flash11enable_sm90INS1_16FlashAttnFwdSm90INS1_25CollectiveMainloopFwdSm90ILi2EN4cute5tupleIJNS5_1CILi1EEES8_S8_EEENS6_IJNS7_ILi128EEENS7_ILi64EEENS7_ILi256EEEEEELi256ENS_10bfloat16_tEfNS_4arch4Sm90ELb0ELb1ELb1ELb0ELb0ELb0ELb0ELb1ELb1ELb0ELb0ELb0EEENS1_21CollectiveEpilogueFwdINS6_IJSA_SC_SB_EEES9_SE_SG_Li256ELb0ELb0ELb0ELb0EEENS1_30DynamicPersistentTileSchedulerILi256ELi32ELb0ELb0ELb1EEEEEEEEEvNT_6ParamsE --------------------------
	.section	.nv.info._ZN7cutlass13device_kernelIN5flash11enable_sm90INS1_16FlashAttnFwdSm90INS1_25CollectiveMainloopFwdSm90ILi2EN4cute5tupleIJNS5_1CILi1EEES8_S8_EEENS6_IJNS7_ILi128EEENS7_ILi64EEENS7_ILi256EEEEEELi256ENS_10bfloat16_tEfNS_4arch4Sm90ELb0ELb1ELb1ELb0ELb0ELb0ELb0ELb1ELb1ELb0ELb0ELb0EEENS1_21CollectiveEpilogueFwdINS6_IJSA_SC_SB_EEES9_SE_SG_Li256ELb0ELb0ELb0ELb0EEENS1_30DynamicPersistentTileSchedulerILi256ELi32ELb0ELb0ELb1EEEEEEEEEvNT_6ParamsE,"",@"SHT_CUDA_INFO"
	.sectionflags	@""
	.align	4


	//----- nvinfo : EIATTR_CUDA_API_VERSION
	.align		4
        /*0000*/ 	.byte	0x04, 0x37
        /*0002*/ 	.short	(.L_199 - .L_198)
.L_198:
        /*0004*/ 	.word	0x00000082


	//----- nvinfo : EIATTR_KPARAM_INFO
	.align		4
.L_199:
        /*0008*/ 	.byte	0x04, 0x17
        /*000a*/ 	.short	(.L_201 - .L_200)
.L_200:
        /*000c*/ 	.word	0x00000000
        /*0010*/ 	.short	0x0000
        /*0012*/ 	.short	0x0070
        /*0014*/ 	.byte	0x00, 0xf0, 0x01, 0x2e


	//----- nvinfo : EIATTR_SPARSE_MMA_MASK
	.align		4
.L_201:
        /*0018*/ 	.byte	0x03, 0x50
        /*001a*/ 	.short	0x0000


	//----- nvinfo : EIATTR_MAXREG_COUNT
	.align		4
        /*001c*/ 	.byte	0x03, 0x1b
        /*001e*/ 	.short	0x00a8


	//----- nvinfo : EIATTR_NUM_BARRIERS
	.align		4
        /*0020*/ 	.byte	0x02, 0x4c
        /*0022*/ 	.byte	0x09
	.zero		1


	//----- nvinfo : EIATTR_EXTERNS
	.align		4
        /*0024*/ 	.byte	0x04, 0x0f
        /*0026*/ 	.short	(.L_203 - .L_202)


	//   ....[0]....
	.align		4
.L_202:
        /*0028*/ 	.word	index@(__assertfail)


	//----- nvinfo : EIATTR_ANNOTATIONS
	.align		4
.L_203:
        /*002c*/ 	.byte	0x04, 0x55
        /*002e*/ 	.short	(.L_205 - .L_204)


	//   ....[0]....
.L_204:
        /*0030*/ 	.word	0x00000001
        /*0034*/ 	.byte	0x70, 0x09, 0x00, 0x00, 0x01, 0x00, 0x00, 0x00, 0x40, 0x0a, 0x00, 0x00, 0x01, 0x00, 0x00, 0x00
        /*0044*/ 	.byte	0x90, 0x25, 0x01, 0x00


	//----- nvinfo : EIATTR_MERCURY_ISA_VERSION
	.align		4
.L_205:
        /*0048*/ 	.byte	0x03, 0x5f
        /*004a*/ 	.short	0x0101


	//----- nvinfo : EIATTR_INT_WARP_WIDE_INSTR_OFFSETS
	.align		4
        /*004c*/ 	.byte	0x04, 0x31
        /*004e*/ 	.short	(.L_207 - .L_206)


	//   ....[0]....
.L_206:
        /*0050*/ 	.word	0x00000190


	//   ....[1]....
        /*0054*/ 	.word	0x000001c0


	//   ....[2]....
        /*0058*/ 	.word	0x000001d0


	//   ....[3]....
        /*005c*/ 	.word	0x0000f7e0


	//   ....[4]....
        /*0060*/ 	.word	0x0000f880


	//   ....[5]....
        /*0064*/ 	.word	0x0000fe30


	//   ....[6]....
        /*0068*/ 	.word	0x00011ef0


	//   ....[7]....
        /*006c*/ 	.word	0x00011f90


	//----- nvinfo : EIATTR_COOP_GROUP_MASK_REGIDS
	.align		4
.L_207:
        /*0070*/ 	.byte	0x04, 0x29
        /*0072*/ 	.short	(.L_209 - .L_208)


	//   ....[0]....
.L_208:
        /*0074*/ 	.word	0xffffffff


	//   ....[1]....
        /*0078*/ 	.word	0xffffffff


	//   ....[2]....
        /*007c*/ 	.word	0xffffffff


	//   ....[3]....
        /*0080*/ 	.word	0xffffffff


	//   ....[4]....
        /*0084*/ 	.word	0xffffffff


	//   ....[5]....
        /*0088*/ 	.word	0xffffffff


	//   ....[6]....
        /*008c*/ 	.word	0xffffffff


	//   ....[7]....
        /*0090*/ 	.word	0xffffffff


	//   ....[8]....
        /*0094*/ 	.word	0xffffffff


	//   ....[9]....
        /*0098*/ 	.word	0xffffffff


	//   ....[10]....
        /*009c*/ 	.word	0xffffffff


	//   ....[11]....
        /*00a0*/ 	.word	0xffffffff


	//   ....[12]....
        /*00a4*/ 	.word	0xffffffff


	//   ....[13]....
        /*00a8*/ 	.word	0xffffffff


	//   ....[14]....
        /*00ac*/ 	.word	0xffffffff


	//   ....[15]....
        /*00b0*/ 	.word	0xffffffff


	//   ....[16]....
        /*00b4*/ 	.word	0xffffffff


	//   ....[17]....
        /*00b8*/ 	.word	0xffffffff


	//   ....[18]....
        /*00bc*/ 	.word	0xffffffff


	//   ....[19]....
        /*00c0*/ 	.word	0xffffffff


	//   ....[20]....
        /*00c4*/ 	.word	0xffffffff


	//   ....[21]....
        /*00c8*/ 	.word	0xffffffff


	//   ....[22]....
        /*00cc*/ 	.word	0xffffffff


	//   ....[23]....
        /*00d0*/ 	.word	0xffffffff


	//   ....[24]....
        /*00d4*/ 	.word	0xffffffff


	//   ....[25]....
        /*00d8*/ 	.word	0xffffffff


	//   ....[26]....
        /*00dc*/ 	.word	0xffffffff


	//   ....[27]....
        /*00e0*/ 	.word	0xffffffff


	//   ....[28]....
        /*00e4*/ 	.word	0xffffffff


	//   ....[29]....
        /*00e8*/ 	.word	0xffffffff


	//   ....[30]....
        /*00ec*/ 	.word	0xffffffff


	//   ....[31]....
        /*00f0*/ 	.word	0xffffffff


	//   ....[32]....
        /*00f4*/ 	.word	0x0500000f


	//   ....[33]....
        /*00f8*/ 	.word	0x0500000f


	//----- nvinfo : EIATTR_COOP_GROUP_INSTR_OFFSETS
	.align		4
.L_209:
        /*00fc*/ 	.byte	0x04, 0x28
        /*00fe*/ 	.short	(.L_211 - .L_210)


	//   ....[0]....
.L_210:
        /*0100*/ 	.word	0x00000060


	//   ....[1]....
        /*0104*/ 	.word	0x000001a0


	//   ....[2]....
        /*0108*/ 	.word	0x000001f0


	//   ....[3]....
        /*010c*/ 	.word	0x000003e0


	//   ....[4]....
        /*0110*/ 	.word	0x00000540


	//   ....[5]....
        /*0114*/ 	.word	0x00000660


	//   ....[6]....
        /*0118*/ 	.word	0x000007c0


	//   ....[7]....
        /*011c*/ 	.word	0x00001970


	//   ....[8]....
        /*0120*/ 	.word	0x000035c0


	//   ....[9]....
        /*0124*/ 	.word	0x000036e0


	//   ....[10]....
        /*0128*/ 	.word	0x00003a50


	//   ....[11]....
        /*012c*/ 	.word	0x00003ae0


	//   ....[12]....
        /*0130*/ 	.word	0x000065a0


	//   ....[13]....
        /*0134*/ 	.word	0x000066a0


	//   ....[14]....
        /*0138*/ 	.word	0x00006a40


	//   ....[15]....
        /*013c*/ 	.word	0x00006ab0


	//   ....[16]....
        /*0140*/ 	.word	0x00008a00


	//   ....[17]....
        /*0144*/ 	.word	0x00008a80


	//   ....[18]....
        /*0148*/ 	.word	0x00008cc0


	//   ....[19]....
        /*014c*/ 	.word	0x00008d20


	//   ....[20]....
        /*0150*/ 	.word	0x0000b380


	//   ....[21]....
        /*0154*/ 	.word	0x0000b3c0


	//   ....[22]....
        /*0158*/ 	.word	0x0000b850


	//   ....[23]....
        /*015c*/ 	.word	0x0000b8c0


	//   ....[24]....
        /*0160*/ 	.word	0x0000c860


	//   ....[25]....
        /*0164*/ 	.word	0x0000c8a0


	//   ....[26]....
        /*0168*/ 	.word	0x0000c9e0


	//   ....[27]....
        /*016c*/ 	.word	0x0000ca00


	//   ....[28]....
        /*0170*/ 	.word	0x0000e210


	//   ....[29]....
        /*0174*/ 	.word	0x0000ef40


	//   ....[30]....
        /*0178*/ 	.word	0x00012360


	//   ....[31]....
        /*017c*/ 	.word	0x00012530


	//   ....[32]....
        /*0180*/ 	.word	0x00012b80


	//   ....[33]....
        /*0184*/ 	.word	0x00012f60


	//----- nvinfo : EIATTR_REG_RECONFIG
	.align		4
.L_211:
        /*0188*/ 	.byte	0x01, 0x54
	.zero		2


	//----- nvinfo : EIATTR_SYSCALL_OFFSETS
	.align		4
        /*018c*/ 	.byte	0x04, 0x46
        /*018e*/ 	.short	(.L_213 - .L_212)


	//   ....[0]....
.L_212:
        /*0190*/ 	.word	0x00001b20


	//   ....[1]....
        /*0194*/ 	.word	0x0000fa10


	//   ....[2]....
        /*0198*/ 	.word	0x0000fb50


	//   ....[3]....
        /*019c*/ 	.word	0x0000fc40


	//----- nvinfo : EIATTR_MBARRIER_INSTR_OFFSETS
	.align		4
.L_213:
        /*01a0*/ 	.byte	0x04, 0x39
        /*01a2*/ 	.short	(.L_215 - .L_214)


	//   ....[0]....
.L_214:
        /*01a4*/ 	.word	0x00000290
        /*01a8*/ 	.word	0x000000ff
        /*01ac*/ 	.word	0x00030800
        /*01b0*/ 	.short	0x0100
        /*01b2*/ 	.byte	0x06
	.zero		1


	//   ....[1]....
        /*01b4*/ 	.word	0x000002a0
        /*01b8*/ 	.word	0x000000ff
        /*01bc*/ 	.word	0x00030820
        /*01c0*/ 	.short	0x0100
        /*01c2*/ 	.byte	0x06
	.zero		1


	//   ....[2]....
        /*01c4*/ 	.word	0x00000390
        /*01c8*/ 	.word	0x000000ff
        /*01cc*/ 	.word	0x00030830
        /*01d0*/ 	.short	0x0100
        /*01d2*/ 	.byte	0x08
	.zero		1


	//   ....[3]....
        /*01d4*/ 	.word	0x000003a0
        /*01d8*/ 	.word	0x000000ff
        /*01dc*/ 	.word	0x00030840
        /*01e0*/ 	.short	0x0100
        /*01e2*/ 	.byte	0x08
	.zero		1


	//   ....[4]....
        /*01e4*/ 	.word	0x000003b0
        /*01e8*/ 	.word	0x000000ff
        /*01ec*/ 	.word	0x00030838
        /*01f0*/ 	.short	0x0100
        /*01f2*/ 	.byte	0x08
	.zero		1


	//   ....[5]....
        /*01f4*/ 	.word	0x000003c0
        /*01f8*/ 	.word	0x000000ff
        /*01fc*/ 	.word	0x00030848
        /*0200*/ 	.short	0x0100
        /*0202*/ 	.byte	0x08
	.zero		1


	//   ....[6]....
        /*0204*/ 	.word	0x000004f0
        /*0208*/ 	.word	0x000000ff
        /*020c*/ 	.word	0x00030850
        /*0210*/ 	.short	0x0100
        /*0212*/ 	.byte	0x08
	.zero		1


	//   ....[7]....
        /*0214*/ 	.word	0x00000500
        /*0218*/ 	.word	0x000000ff
        /*021c*/ 	.word	0x00030860
        /*0220*/ 	.short	0x0100
        /*0222*/ 	.byte	0x08
	.zero		1


	//   ....[8]....
        /*0224*/ 	.word	0x00000510
        /*0228*/ 	.word	0x000000ff
        /*022c*/ 	.word	0x00030858
        /*0230*/ 	.short	0x0100
        /*0232*/ 	.byte	0x08
	.zero		1


	//   ....[9]....
        /*0234*/ 	.word	0x00000520
        /*0238*/ 	.word	0x000000ff
        /*023c*/ 	.word	0x00030868
        /*0240*/ 	.short	0x0100
        /*0242*/ 	.byte	0x08
	.zero		1


	//   ....[10]....
        /*0244*/ 	.word	0x00000610
        /*0248*/ 	.word	0x000000ff
        /*024c*/ 	.word	0x00030870
        /*0250*/ 	.short	0x0100
        /*0252*/ 	.byte	0x06
	.zero		1


	//   ....[11]....
        /*0254*/ 	.word	0x00000620
        /*0258*/ 	.word	0x000000ff
        /*025c*/ 	.word	0x00030880
        /*0260*/ 	.short	0x0100
        /*0262*/ 	.byte	0x06
	.zero		1


	//   ....[12]....
        /*0264*/ 	.word	0x00000630
        /*0268*/ 	.word	0x000000ff
        /*026c*/ 	.word	0x00030878
        /*0270*/ 	.short	0x0100
        /*0272*/ 	.byte	0x06
	.zero		1


	//   ....[13]....
        /*0274*/ 	.word	0x00000640
        /*0278*/ 	.word	0x000000ff
        /*027c*/ 	.word	0x00030888
        /*0280*/ 	.short	0x0100
        /*0282*/ 	.byte	0x06
	.zero		1


	//   ....[14]....
        /*0284*/ 	.word	0x00000770
        /*0288*/ 	.word	0x000000ff
        /*028c*/ 	.word	0x00030890
        /*0290*/ 	.short	0x0100
        /*0292*/ 	.byte	0x08
	.zero		1


	//   ....[15]....
        /*0294*/ 	.word	0x00000780
        /*0298*/ 	.word	0x000000ff
        /*029c*/ 	.word	0x000308a0
        /*02a0*/ 	.short	0x0100
        /*02a2*/ 	.byte	0x08
	.zero		1


	//   ....[16]....
        /*02a4*/ 	.word	0x00000790
        /*02a8*/ 	.word	0x000000ff
        /*02ac*/ 	.word	0x00030898
        /*02b0*/ 	.short	0x0100
        /*02b2*/ 	.byte	0x08
	.zero		1


	//   ....[17]....
        /*02b4*/ 	.word	0x000007a0
        /*02b8*/ 	.word	0x000000ff
        /*02bc*/ 	.word	0x000308a8
        /*02c0*/ 	.short	0x0100
        /*02c2*/ 	.byte	0x08
	.zero		1


	//   ....[18]....
        /*02c4*/ 	.word	0x000008d0
        /*02c8*/ 	.word	0x000000ff
        /*02cc*/ 	.word	0x000308b0
        /*02d0*/ 	.short	0x0100
        /*02d2*/ 	.byte	0x08
	.zero		1


	//   ....[19]....
        /*02d4*/ 	.word	0x000008e0
        /*02d8*/ 	.word	0x000000ff
        /*02dc*/ 	.word	0x000308c0
        /*02e0*/ 	.short	0x0100
        /*02e2*/ 	.byte	0x08
	.zero		1


	//   ....[20]....
        /*02e4*/ 	.word	0x000008f0
        /*02e8*/ 	.word	0x000000ff
        /*02ec*/ 	.word	0x000308b8
        /*02f0*/ 	.short	0x0100
        /*02f2*/ 	.byte	0x08
	.zero		1


	//   ....[21]....
        /*02f4*/ 	.word	0x00000900
        /*02f8*/ 	.word	0x000000ff
        /*02fc*/ 	.word	0x000308c8
        /*0300*/ 	.short	0x0100
        /*0302*/ 	.byte	0x08
	.zero		1


	//   ....[22]....
        /*0304*/ 	.word	0x00001bc0
        /*0308*/ 	.word	0x000000ff
        /*030c*/ 	.word	0x00030800
        /*0310*/ 	.short	0x010a
        /*0312*/ 	.byte	0x26
	.zero		1


	//   ....[23]....
        /*0314*/ 	.word	0x00001c40
        /*0318*/ 	.word	0x00000003
        /*031c*/ 	.word	0x00030830
        /*0320*/ 	.short	0x010a
        /*0322*/ 	.byte	0x3f
	.zero		1


	//   ....[24]....
        /*0324*/ 	.word	0x00001ca0
        /*0328*/ 	.word	0x00000003
        /*032c*/ 	.word	0x00030830
        /*0330*/ 	.short	0x010a
        /*0332*/ 	.byte	0x3f
	.zero		1


	//   ....[25]....
        /*0334*/ 	.word	0x00002850
        /*0338*/ 	.word	0x00000002
        /*033c*/ 	.word	0x00000000
        /*0340*/ 	.short	0x0101
        /*0342*/ 	.byte	0x3f
	.zero		1


	//   ....[26]....
        /*0344*/ 	.word	0x00004760
        /*0348*/ 	.word	0x000000ff
        /*034c*/ 	.word	0x00030830
        /*0350*/ 	.short	0x010a
        /*0352*/ 	.byte	0x27
	.zero		1


	//   ....[27]....
        /*0354*/ 	.word	0x000047a0
        /*0358*/ 	.word	0x000000ff
        /*035c*/ 	.word	0x00030830
        /*0360*/ 	.short	0x010a
        /*0362*/ 	.byte	0x27
	.zero		1


	//   ....[28]....
        /*0364*/ 	.word	0x00005600
        /*0368*/ 	.word	0x000000ff
        /*036c*/ 	.word	0x00030850
        /*0370*/ 	.short	0x010a
        /*0372*/ 	.byte	0x0a
	.zero		1


	//   ....[29]....
        /*0374*/ 	.word	0x00005640
        /*0378*/ 	.word	0x000000ff
        /*037c*/ 	.word	0x00030850
        /*0380*/ 	.short	0x010a
        /*0382*/ 	.byte	0x0a
	.zero		1


	//   ....[30]....
        /*0384*/ 	.word	0x00005c10
        /*0388*/ 	.word	0x00000098
        /*038c*/ 	.word	0x00000000
        /*0390*/ 	.short	0x0101
        /*0392*/ 	.byte	0x3f
	.zero		1


	//   ....[31]....
        /*0394*/ 	.word	0x00006da0
        /*0398*/ 	.word	0x0000009b
        /*039c*/ 	.word	0x00000000
        /*03a0*/ 	.short	0x0101
        /*03a2*/ 	.byte	0x3f
	.zero		1


	//   ....[32]....
        /*03a4*/ 	.word	0x000074a0
        /*03a8*/ 	.word	0x000000ff
        /*03ac*/ 	.word	0x00030830
        /*03b0*/ 	.short	0x010a
        /*03b2*/ 	.byte	0x06
	.zero		1


	//   ....[33]....
        /*03b4*/ 	.word	0x000074e0
        /*03b8*/ 	.word	0x000000ff
        /*03bc*/ 	.word	0x00030830
        /*03c0*/ 	.short	0x010a
        /*03c2*/ 	.byte	0x06
	.zero		1


	//   ....[34]....
        /*03c4*/ 	.word	0x00008340
        /*03c8*/ 	.word	0x000000ff
        /*03cc*/ 	.word	0x00030850
        /*03d0*/ 	.short	0x010a
        /*03d2*/ 	.byte	0x0e
	.zero		1


	//   ....[35]....
        /*03d4*/ 	.word	0x00008380
        /*03d8*/ 	.word	0x000000ff
        /*03dc*/ 	.word	0x00030850
        /*03e0*/ 	.short	0x010a
        /*03e2*/ 	.byte	0x0e
	.zero		1


	//   ....[36]....
        /*03e4*/ 	.word	0x00008fc0
        /*03e8*/ 	.word	0x00000099
        /*03ec*/ 	.word	0x00000000
        /*03f0*/ 	.short	0x0101
        /*03f2*/ 	.byte	0x3f
	.zero		1


	//   ....[37]....
        /*03f4*/ 	.word	0x00009090
        /*03f8*/ 	.word	0x0000009b
        /*03fc*/ 	.word	0x00000000
        /*0400*/ 	.short	0x0101
        /*0402*/ 	.byte	0x3f
	.zero		1


	//   ....[38]....
        /*0404*/ 	.word	0x00009580
        /*0408*/ 	.word	0x000000ff
        /*040c*/ 	.word	0x00030830
        /*0410*/ 	.short	0x010a
        /*0412*/ 	.byte	0x06
	.zero		1


	//   ....[39]....
        /*0414*/ 	.word	0x000095c0
        /*0418*/ 	.word	0x000000ff
        /*041c*/ 	.word	0x00030830
        /*0420*/ 	.short	0x010a
        /*0422*/ 	.byte	0x06
	.zero		1


	//   ....[40]....
        /*0424*/ 	.word	0x0000a420
        /*0428*/ 	.word	0x000000ff
        /*042c*/ 	.word	0x00030850
        /*0430*/ 	.short	0x010a
        /*0432*/ 	.byte	0x0a
	.zero		1


	//   ....[41]....
        /*0434*/ 	.word	0x0000a460
        /*0438*/ 	.word	0x000000ff
        /*043c*/ 	.word	0x00030850
        /*0440*/ 	.short	0x010a
        /*0442*/ 	.byte	0x0a
	.zero		1


	//   ....[42]....
        /*0444*/ 	.word	0x0000a9f0
        /*0448*/ 	.word	0x00000002
        /*044c*/ 	.word	0x00000000
        /*0450*/ 	.short	0x0101
        /*0452*/ 	.byte	0x3f
	.zero		1


	//   ....[43]....
        /*0454*/ 	.word	0x0000bc10
        /*0458*/ 	.word	0x0000009d
        /*045c*/ 	.word	0x00000000
        /*0460*/ 	.short	0x0101
        /*0462*/ 	.byte	0x3f
	.zero		1


	//   ....[44]....
        /*0464*/ 	.word	0x0000c7d0
        /*0468*/ 	.word	0x000000ff
        /*046c*/ 	.word	0x00030850
        /*0470*/ 	.short	0x010a
        /*0472*/ 	.byte	0x05
	.zero		1


	//   ....[45]....
        /*0474*/ 	.word	0x0000c810
        /*0478*/ 	.word	0x000000ff
        /*047c*/ 	.word	0x00030850
        /*0480*/ 	.short	0x010a
        /*0482*/ 	.byte	0x05
	.zero		1


	//   ....[46]....
        /*0484*/ 	.word	0x0000cd80
        /*0488*/ 	.word	0x00000007
        /*048c*/ 	.word	0x00000000
        /*0490*/ 	.short	0x0101
        /*0492*/ 	.byte	0x3f
	.zero		1


	//   ....[47]....
        /*0494*/ 	.word	0x0000e450
        /*0498*/ 	.word	0x000000ff
        /*049c*/ 	.word	0x00000000
        /*04a0*/ 	.short	0x0101
        /*04a2*/ 	.byte	0x05
	.zero		1


	//   ....[48]....
        /*04a4*/ 	.word	0x00010130
        /*04a8*/ 	.word	0x00000008
        /*04ac*/ 	.word	0x00030840
        /*04b0*/ 	.short	0x010a
        /*04b2*/ 	.byte	0x3f
	.zero		1


	//   ....[49]....
        /*04b4*/ 	.word	0x00010670
        /*04b8*/ 	.word	0x000000ff
        /*04bc*/ 	.word	0x00030820
        /*04c0*/ 	.short	0x010a
        /*04c2*/ 	.byte	0x28
	.zero		1


	//   ....[50]....
        /*04c4*/ 	.word	0x00010960
        /*04c8*/ 	.word	0x00000003
        /*04cc*/ 	.word	0x00030840
        /*04d0*/ 	.short	0x010a
        /*04d2*/ 	.byte	0x3f
	.zero		1


	//   ....[51]....
        /*04d4*/ 	.word	0x00010c10
        /*04d8*/ 	.word	0x00000002
        /*04dc*/ 	.word	0x00000060
        /*04e0*/ 	.short	0x010a
        /*04e2*/ 	.byte	0x3f
	.zero		1


	//   ....[52]....
        /*04e4*/ 	.word	0x00011190
        /*04e8*/ 	.word	0x00000003
        /*04ec*/ 	.word	0x00030840
        /*04f0*/ 	.short	0x010a
        /*04f2*/ 	.byte	0x3f
	.zero		1


	//   ....[53]....
        /*04f4*/ 	.word	0x00011440
        /*04f8*/ 	.word	0x00000002
        /*04fc*/ 	.word	0x00000060
        /*0500*/ 	.short	0x010a
        /*0502*/ 	.byte	0x3f
	.zero		1


	//   ....[54]....
        /*0504*/ 	.word	0x000118e0
        /*0508*/ 	.word	0x00000002
        /*050c*/ 	.word	0x00030840
        /*0510*/ 	.short	0x010a
        /*0512*/ 	.byte	0x3f
	.zero		1


	//   ....[55]....
        /*0514*/ 	.word	0x00011bc0
        /*0518*/ 	.word	0x00000002
        /*051c*/ 	.word	0x00000060
        /*0520*/ 	.short	0x010a
        /*0522*/ 	.byte	0x3f
	.zero		1


	//   ....[56]....
        /*0524*/ 	.word	0x00012030
        /*0528*/ 	.word	0x00000003
        /*052c*/ 	.word	0x00030860
        /*0530*/ 	.short	0x010a
        /*0532*/ 	.byte	0x3f
	.zero		1


	//   ....[57]....
        /*0534*/ 	.word	0x000124e0
        /*0538*/ 	.word	0x00000007
        /*053c*/ 	.word	0x00030820
        /*0540*/ 	.short	0x010a
        /*0542*/ 	.byte	0x3f
	.zero		1


	//   ....[58]....
        /*0544*/ 	.word	0x00012650
        /*0548*/ 	.word	0x00000005
        /*054c*/ 	.word	0x00000000
        /*0550*/ 	.short	0x010a
        /*0552*/ 	.byte	0x3f
	.zero		1


	//   ....[59]....
        /*0554*/ 	.word	0x000126c0
        /*0558*/ 	.word	0x00000003
        /*055c*/ 	.word	0x00000000
        /*0560*/ 	.short	0x010a
        /*0562*/ 	.byte	0x3f
	.zero		1


	//   ....[60]....
        /*0564*/ 	.word	0x00012720
        /*0568*/ 	.word	0x00000005
        /*056c*/ 	.word	0x00000000
        /*0570*/ 	.short	0x010a
        /*0572*/ 	.byte	0x3f
	.zero		1


	//   ....[61]....
        /*0574*/ 	.word	0x00012750
        /*0578*/ 	.word	0x00000003
        /*057c*/ 	.word	0x00000000
        /*0580*/ 	.short	0x010a
        /*0582*/ 	.byte	0x3f
	.zero		1


	//   ....[62]....
        /*0584*/ 	.word	0x000127c0
        /*0588*/ 	.word	0x00000003
        /*058c*/ 	.word	0x00030800
        /*0590*/ 	.short	0x010a
        /*0592*/ 	.byte	0x3f
	.zero		1


	//   ....[63]....
        /*0594*/ 	.word	0x00012810
        /*0598*/ 	.word	0x00000003
        /*059c*/ 	.word	0x00030830
        /*05a0*/ 	.short	0x010a
        /*05a2*/ 	.byte	0x3f
	.zero		1


	//   ....[64]....
        /*05a4*/ 	.word	0x00012870
        /*05a8*/ 	.word	0x00000099
        /*05ac*/ 	.word	0x00030830
        /*05b0*/ 	.short	0x010a
        /*05b2*/ 	.byte	0x3f
	.zero		1


	//   ....[65]....
        /*05b4*/ 	.word	0x000128d0
        /*05b8*/ 	.word	0x000000d7
        /*05bc*/ 	.word	0x00030850
        /*05c0*/ 	.short	0x010a
        /*05c2*/ 	.byte	0x3f
	.zero		1


	//   ....[66]....
        /*05c4*/ 	.word	0x00012930
        /*05c8*/ 	.word	0x00000004
        /*05cc*/ 	.word	0x00030830
        /*05d0*/ 	.short	0x010a
        /*05d2*/ 	.byte	0x3f
	.zero		1


	//   ....[67]....
        /*05d4*/ 	.word	0x00012990
        /*05d8*/ 	.word	0x00000003
        /*05dc*/ 	.word	0x00030850
        /*05e0*/ 	.short	0x010a
        /*05e2*/ 	.byte	0x3f
	.zero		1


	//   ....[68]....
        /*05e4*/ 	.word	0x000129f0
        /*05e8*/ 	.word	0x00000004
        /*05ec*/ 	.word	0x00030830
        /*05f0*/ 	.short	0x010a
        /*05f2*/ 	.byte	0x3f
	.zero		1


	//   ....[69]....
        /*05f4*/ 	.word	0x00012a50
        /*05f8*/ 	.word	0x00000003
        /*05fc*/ 	.word	0x00030850
        /*0600*/ 	.short	0x010a
        /*0602*/ 	.byte	0x3f
	.zero		1


	//   ....[70]....
        /*0604*/ 	.word	0x00012ab0
        /*0608*/ 	.word	0x00000005
        /*060c*/ 	.word	0x00030850
        /*0610*/ 	.short	0x010a
        /*0612*/ 	.byte	0x3f
	.zero		1


	//   ....[71]....
        /*0614*/ 	.word	0x00012c30
        /*0618*/ 	.word	0x00000008
        /*061c*/ 	.word	0x00030840
        /*0620*/ 	.short	0x010a
        /*0622*/ 	.byte	0x3f
	.zero		1


	//   ....[72]....
        /*0624*/ 	.word	0x00012c90
        /*0628*/ 	.word	0x00000008
        /*062c*/ 	.word	0x00030820
        /*0630*/ 	.short	0x010a
        /*0632*/ 	.byte	0x3f
	.zero		1


	//   ....[73]....
        /*0634*/ 	.word	0x00012ce0
        /*0638*/ 	.word	0x00000003
        /*063c*/ 	.word	0x00030840
        /*0640*/ 	.short	0x010a
        /*0642*/ 	.byte	0x3f
	.zero		1


	//   ....[74]....
        /*0644*/ 	.word	0x00012d30
        /*0648*/ 	.word	0x00000002
        /*064c*/ 	.word	0x00000060
        /*0650*/ 	.short	0x010a
        /*0652*/ 	.byte	0x3f
	.zero		1


	//   ....[75]....
        /*0654*/ 	.word	0x00012d80
        /*0658*/ 	.word	0x00000003
        /*065c*/ 	.word	0x00030840
        /*0660*/ 	.short	0x010a
        /*0662*/ 	.byte	0x3f
	.zero		1


	//   ....[76]....
        /*0664*/ 	.word	0x00012dd0
        /*0668*/ 	.word	0x00000002
        /*066c*/ 	.word	0x00000060
        /*0670*/ 	.short	0x010a
        /*0672*/ 	.byte	0x3f
	.zero		1


	//   ....[77]....
        /*0674*/ 	.word	0x00012e20
        /*0678*/ 	.word	0x00000002
        /*067c*/ 	.word	0x00030840
        /*0680*/ 	.short	0x010a
        /*0682*/ 	.byte	0x3f
	.zero		1


	//   ....[78]....
        /*0684*/ 	.word	0x00012e70
        /*0688*/ 	.word	0x00000002
        /*068c*/ 	.word	0x00000060
        /*0690*/ 	.short	0x010a
        /*0692*/ 	.byte	0x3f
	.zero		1


	//   ....[79]....
        /*0694*/ 	.word	0x00012ec0
        /*0698*/ 	.word	0x00000003
        /*069c*/ 	.word	0x00030860
        /*06a0*/ 	.short	0x010a
        /*06a2*/ 	.byte	0x3f
	.zero		1


	//   ....[80]....
        /*06a4*/ 	.word	0x00012fa0
        /*06a8*/ 	.word	0x00000007
        /*06ac*/ 	.word	0x00030820
        /*06b0*/ 	.short	0x010a
        /*06b2*/ 	.byte	0x3f
	.zero		1


	//   ....[81]....
        /*06b4*/ 	.word	0x00012ff0
        /*06b8*/ 	.word	0x00000005
        /*06bc*/ 	.word	0x00000000
        /*06c0*/ 	.short	0x010a
        /*06c2*/ 	.byte	0x3f
	.zero		1


	//   ....[82]....
        /*06c4*/ 	.word	0x00013040
        /*06c8*/ 	.word	0x00000003
        /*06cc*/ 	.word	0x00000000
        /*06d0*/ 	.short	0x010a
        /*06d2*/ 	.byte	0x3f
	.zero		1


	//   ....[83]....
        /*06d4*/ 	.word	0x00013090
        /*06d8*/ 	.word	0x00000005
        /*06dc*/ 	.word	0x00000000
        /*06e0*/ 	.short	0x010a
        /*06e2*/ 	.byte	0x3f
	.zero		1


	//----- nvinfo : EIATTR_NUM_MBARRIERS
	.align		4
.L_215:
        /*06e4*/ 	.byte	0x03, 0x38
        /*06e6*/ 	.short	0x0016


	//----- nvinfo : EIATTR_EXIT_INSTR_OFFSETS
	.align		4
        /*06e8*/ 	.byte	0x04, 0x1c
        /*06ea*/ 	.short	(.L_217 - .L_216)


	//   ....[0]....
.L_216:
        /*06ec*/ 	.word	0x00000a30


	//   ....[1]....
        /*06f0*/ 	.word	0x0000ef00


	//   ....[2]....
        /*06f4*/ 	.word	0x0000ef60


	//   ....[3]....
        /*06f8*/ 	.word	0x00012550


	//   ....[4]....
        /*06fc*/ 	.word	0x000127a0


	//----- nvinfo : EIATTR_MAX_THREADS
	.align		4
.L_217:
        /*0700*/ 	.byte	0x04, 0x05
        /*0702*/ 	.short	(.L_219 - .L_218)
.L_218:
        /*0704*/ 	.word	0x00000180
        /*0708*/ 	.word	0x00000001
        /*070c*/ 	.word	0x00000001


	//----- nvinfo : EIATTR_CRS_STACK_SIZE
	.align		4
.L_219:
        /*0710*/ 	.byte	0x04, 0x1e
        /*0712*/ 	.short	(.L_221 - .L_220)
.L_220:
        /*0714*/ 	.word	0x00000000


	//----- nvinfo : EIATTR_CBANK_PARAM_SIZE
	.align		4
.L_221:
        /*0718*/ 	.byte	0x03, 0x19
        /*071a*/ 	.short	0x0bf0


	//----- nvinfo : EIATTR_PARAM_CBANK
	.align		4
        /*071c*/ 	.byte	0x04, 0x0a
        /*071e*/ 	.short	(.L_223 - .L_222)
	.align		4
.L_222:
        /*0720*/ 	.word	index@(.nv.constant0._ZN7cutlass13device_kernelIN5flash11enable_sm90INS1_16FlashAttnFwdSm90INS1_25CollectiveMainloopFwdSm90ILi2EN4cute5tupleIJNS5_1CILi1EEES8_S8_EEENS6_IJNS7_ILi128EEENS7_ILi64EEENS7_ILi256EEEEEELi256ENS_10bfloat16_tEfNS_4arch4Sm90ELb0ELb1ELb1ELb0ELb0ELb0ELb0ELb1ELb1ELb0ELb0ELb0EEENS1_21CollectiveEpilogueFwdINS6_IJSA_SC_SB_EEES9_SE_SG_Li256ELb0ELb0ELb0ELb0EEENS1_30DynamicPersistentTileSchedulerILi256ELi32ELb0ELb0ELb1EEEEEEEEEvNT_6ParamsE)
        /*0724*/ 	.short	0x0210
        /*0726*/ 	.short	0x0bf0


	//----- nvinfo : EIATTR_SW_WAR
	.align		4
.L_223:
        /*0728*/ 	.byte	0x04, 0x36
        /*072a*/ 	.short	(.L_225 - .L_224)
.L_224:
        /*072c*/ 	.word	0x00000008
.L_225:


//--------------------- .nv.info._ZN7cutlass13device_kernelIN5flash11enable_sm90INS1_16FlashAttnFwdSm90INS1_25CollectiveMainloopFwdSm90ILi2EN4cute5tupleIJNS5_1CILi1EEES8_S8_EEENS6_IJNS7_ILi128EEENS7_ILi64EEENS7_ILi256EEEEEELi256ENS_10bfloat16_tEfNS_4arch4Sm90ELb0ELb1ELb1ELb1ELb0ELb0ELb0ELb1ELb1ELb0ELb0ELb0EEENS1_21CollectiveEpilogueFwdINS6_IJSA_SC_SB_EEES9_SE_SG_Li256ELb1ELb0ELb0ELb0EEENS1_36VarlenDynamicPersistentTileSchedulerILi128ELi64ELi256ELi32ELb0ELb0ELb1ELb1ELb0ELb1EEEEEEEEEvNT_6ParamsE --------------------------
	.section	.nv.info._ZN7cutlass13device_kernelIN5flash11enable_sm90INS1_16FlashAttnFwdSm90INS1_25CollectiveMainloopFwdSm90ILi2EN4cute5tupleIJNS5_1CILi1EEES8_S8_EEENS6_IJNS7_ILi128EEENS7_ILi64EEENS7_ILi256EEEEEELi256ENS_10bfloat16_tEfNS_4arch4Sm90ELb0ELb1ELb1ELb1ELb0ELb0ELb0ELb1ELb1ELb0ELb0ELb0EEENS1_21CollectiveEpilogueFwdINS6_IJSA_SC_SB_EEES9_SE_SG_Li256ELb1ELb0ELb0ELb0EEENS1_36VarlenDynamicPersistentTileSchedulerILi128ELi64ELi256ELi32ELb0ELb0ELb1ELb1ELb0ELb1EEEEEEEEEvNT_6ParamsE,"",@"SHT_CUDA_INFO"
	.sectionflags	@""
	.align	4


	//----- nvinfo : EIATTR_CUDA_API_VERSION
	.align		4
        /*0000*/ 	.byte	0x04, 0x37
        /*0002*/ 	.short	(.L_227 - .L_226)
.L_226:
        /*0004*/ 	.word	0x00000082


	//----- nvinfo : EIATTR_KPARAM_INFO
	.align		4
.L_227:
        /*0008*/ 	.byte	0x04, 0x17
        /*000a*/ 	.short	(.L_229 - .L_228)
.L_228:
        /*000c*/ 	.word	0x00000000
        /*0010*/ 	.short	0x0000
        /*0012*/ 	.short	0x0070
        /*0014*/ 	.byte	0x00, 0xf0, 0x01, 0x28


	//----- nvinfo : EIATTR_SPARSE_MMA_MASK
	.align		4
.L_229:
        /*0018*/ 	.byte	0x03, 0x50
        /*001a*/ 	.short	0x0000


	//----- nvinfo : EIATTR_MAXREG_COUNT
	.align		4
        /*001c*/ 	.byte	0x03, 0x1b
        /*001e*/ 	.short	0x00a8


	//----- nvinfo : EIATTR_NUM_BARRIERS
	.align		4
        /*0020*/ 	.byte	0x02, 0x4c
        /*0022*/ 	.byte	0x09
	.zero		1


	//----- nvinfo : EIATTR_EXTERNS
	.align		4
        /*0024*/ 	.byte	0x04, 0x0f
        /*0026*/ 	.short	(.L_231 - .L_230)


	//   ....[0]....
	.align		4
.L_230:
        /*0028*/ 	.word	index@(__assertfail)


	//----- nvinfo : EIATTR_ANNOTATIONS
	.align		4
.L_231:
        /*002c*/ 	.byte	0x04, 0x55
        /*002e*/ 	.short	(.L_233 - .L_232)


	//   ....[0]....
.L_232:
        /* <DEDUP_REMOVED lines=32> */


	//----- nvinfo : EIATTR_MERCURY_ISA_VERSION
	.align		4
.L_233:
        /*0220*/ 	.byte	0x03, 0x5f
        /*0222*/ 	.short	0x0101


	//----- nvinfo : EIATTR_UNUSED_LOAD_BYTE_OFFSET
	.align		4
        /*0224*/ 	.byte	0x04, 0x44
        /*0226*/ 	.short	(.L_235 - .L_234)


	//   ....[0]....
.L_234:
        /*0228*/ 	.word	0x00000a40
        /*022c*/ 	.word	0x0000fff0


	//   ....[1]....
        /*0230*/ 	.word	0x0000d5f0
        /*0234*/ 	.word	0x0000fff0


	//----- nvinfo : EIATTR_INT_WARP_WIDE_INSTR_OFFSETS
	.align		4
.L_235:
        /*0238*/ 	.byte	0x04, 0x31
        /*023a*/ 	.short	(.L_237 - .L_236)


	//   ....[0]....
.L_236:
        /*023c*/ 	.word	0x00000160


	//   ....[1]....
        /*0240*/ 	.word	0x000001a0


	//   ....[2]....
        /*0244*/ 	.word	0x00000210


	//   ....[3]....
        /*0248*/ 	.word	0x000116f0


	//   ....[4]....
        /*024c*/ 	.word	0x00011790


	//   ....[5]....
        /*0250*/ 	.word	0x00011ca0


	//   ....[6]....
        /*0254*/ 	.word	0x00011d20


	//   ....[7]....
        /*0258*/ 	.word	0x00011e30


	//   ....[8]....
        /*025c*/ 	.word	0x00011f20


	//   ....[9]....
        /*0260*/ 	.word	0x00012010


	//   ....[10]....
        /*0264*/ 	.word	0x000146f0


	//   ....[11]....
        /*0268*/ 	.word	0x00014790


	//----- nvinfo : EIATTR_COOP_GROUP_MASK_REGIDS
	.align		4
.L_237:
        /*026c*/ 	.byte	0x04, 0x29
        /*026e*/ 	.short	(.L_239 - .L_238)


	//   ....[0]....
.L_238:
        /*0270*/ 	.word	0xffffffff


	//   ....[1]....
        /*0274*/ 	.word	0xffffffff


	//   ....[2]....
        /*0278*/ 	.word	0xffffffff


	//   ....[3]....
        /*027c*/ 	.word	0xffffffff


	//   ....[4]....
        /*0280*/ 	.word	0xffffffff


	//   ....[5]....
        /*0284*/ 	.word	0xffffffff


	//   ....[6]....
        /*0288*/ 	.word	0xffffffff


	//   ....[7]....
        /*028c*/ 	.word	0xffffffff


	//   ....[8]....
        /*0290*/ 	.word	0xffffffff


	//   ....[9]....
        /*0294*/ 	.word	0xffffffff


	//   ....[10]....
        /*0298*/ 	.word	0xffffffff


	//   ....[11]....
        /*029c*/ 	.word	0xffffffff


	//   ....[12]....
        /*02a0*/ 	.word	0xffffffff


	//   ....[13]....
        /*02a4*/ 	.word	0xffffffff


	//   ....[14]....
        /*02a8*/ 	.word	0xffffffff


	//   ....[15]....
        /*02ac*/ 	.word	0xffffffff


	//   ....[16]....
        /*02b0*/ 	.word	0xffffffff


	//   ....[17]....
        /*02b4*/ 	.word	0xffffffff


	//   ....[18]....
        /*02b8*/ 	.word	0xffffffff


	//   ....[19]....
        /*02bc*/ 	.word	0xffffffff


	//   ....[20]....
        /*02c0*/ 	.word	0xffffffff


	//   ....[21]....
        /*02c4*/ 	.word	0xffffffff


	//   ....[22]....
        /*02c8*/ 	.word	0xffffffff


	//   ....[23]....
        /*02cc*/ 	.word	0xffffffff


	//   ....[24]....
        /*02d0*/ 	.word	0xffffffff


	//   ....[25]....
        /*02d4*/ 	.word	0xffffffff


	//   ....[26]....
        /*02d8*/ 	.word	0xffffffff


	//   ....[27]....
        /*02dc*/ 	.word	0xffffffff


	//   ....[28]....
        /*02e0*/ 	.word	0xffffffff


	//   ....[29]....
        /*02e4*/ 	.word	0xffffffff


	//   ....[30]....
        /*02e8*/ 	.word	0xffffffff


	//   ....[31]....
        /*02ec*/ 	.word	0xffffffff


	//   ....[32]....
        /*02f0*/ 	.word	0xffffffff


	//   ....[33]....
        /*02f4*/ 	.word	0xffffffff


	//   ....[34]....
        /*02f8*/ 	.word	0xffffffff


	//   ....[35]....
        /*02fc*/ 	.word	0xffffffff


	//   ....[36]....
        /*0300*/ 	.word	0xffffffff


	//   ....[37]....
        /*0304*/ 	.word	0xffffffff


	//   ....[38]....
        /*0308*/ 	.word	0xffffffff


	//   ....[39]....
        /*030c*/ 	.word	0xffffffff


	//   ....[40]....
        /*0310*/ 	.word	0xffffffff


	//   ....[41]....
        /*0314*/ 	.word	0xffffffff


	//   ....[42]....
        /*0318*/ 	.word	0xffffffff


	//   ....[43]....
        /*031c*/ 	.word	0xffffffff


	//   ....[44]....
        /*0320*/ 	.word	0xffffffff


	//   ....[45]....
        /*0324*/ 	.word	0xffffffff


	//   ....[46]....
        /*0328*/ 	.word	0xffffffff


	//   ....[47]....
        /*032c*/ 	.word	0xffffffff


	//   ....[48]....
        /*0330*/ 	.word	0xffffffff


	//   ....[49]....
        /*0334*/ 	.word	0xffffffff


	//   ....[50]....
        /*0338*/ 	.word	0xffffffff


	//   ....[51]....
        /*033c*/ 	.word	0xffffffff


	//   ....[52]....
        /*0340*/ 	.word	0xffffffff


	//   ....[53]....
        /*0344*/ 	.word	0xffffffff


	//   ....[54]....
        /*0348*/ 	.word	0xffffffff


	//   ....[55]....
        /*034c*/ 	.word	0xffffffff


	//   ....[56]....
        /*0350*/ 	.word	0xffffffff


	//   ....[57]....
        /*0354*/ 	.word	0xffffffff


	//   ....[58]....
        /*0358*/ 	.word	0xffffffff


	//   ....[59]....
        /*035c*/ 	.word	0xffffffff


	//   ....[60]....
        /*0360*/ 	.word	0xffffffff


	//   ....[61]....
        /*0364*/ 	.word	0xffffffff


	//   ....[62]....
        /*0368*/ 	.word	0x0500000f


	//   ....[63]....
        /*036c*/ 	.word	0x0500000f


	//   ....[64]....
        /*0370*/ 	.word	0x0500000f


	//   ....[65]....
        /*0374*/ 	.word	0x0500000f


	//   ....[66]....
        /*0378*/ 	.word	0x0500000f


	//   ....[67]....
        /*037c*/ 	.word	0x0500000f


	//   ....[68]....
        /*0380*/ 	.word	0x0500000f


	//   ....[69]....
        /*0384*/ 	.word	0x0500000f


	//   ....[70]....
        /*0388*/ 	.word	0x0500000f


	//   ....[71]....
        /*038c*/ 	.word	0x0500000f


	//   ....[72]....
        /*0390*/ 	.word	0x0500000f


	//   ....[73]....
        /*0394*/ 	.word	0x0500000f


	//   ....[74]....
        /*0398*/ 	.word	0x0500000f


	//   ....[75]....
        /*039c*/ 	.word	0x0500000f


	//   ....[76]....
        /*03a0*/ 	.word	0x0500000f


	//   ....[77]....
        /*03a4*/ 	.word	0x0500000f


	//   ....[78]....
        /*03a8*/ 	.word	0x0500000f


	//   ....[79]....
        /*03ac*/ 	.word	0x0500000f


	//   ....[80]....
        /*03b0*/ 	.word	0x0500000f


	//----- nvinfo : EIATTR_COOP_GROUP_INSTR_OFFSETS
	.align		4
.L_239:
        /*03b4*/ 	.byte	0x04, 0x28
        /*03b6*/ 	.short	(.L_241 - .L_240)


	//   ....[0]....
.L_240:
        /*03b8*/ 	.word	0x00000060


	//   ....[1]....
        /*03bc*/ 	.word	0x00000170


	//   ....[2]....
        /*03c0*/ 	.word	0x000001c0


	//   ....[3]....
        /*03c4*/ 	.word	0x000003f0


	//   ....[4]....
        /*03c8*/ 	.word	0x00000550


	//   ....[5]....
        /*03cc*/ 	.word	0x00000670


	//   ....[6]....
        /*03d0*/ 	.word	0x000007d0


	//   ....[7]....
        /*03d4*/ 	.word	0x00001a30


	//   ....[8]....
        /*03d8*/ 	.word	0x00003620


	//   ....[9]....
        /*03dc*/ 	.word	0x00003730


	//   ....[10]....
        /*03e0*/ 	.word	0x00003ad0


	//   ....[11]....
        /*03e4*/ 	.word	0x00003b50


	//   ....[12]....
        /*03e8*/ 	.word	0x00006640


	//   ....[13]....
        /*03ec*/ 	.word	0x00006740


	//   ....[14]....
        /*03f0*/ 	.word	0x00006b00


	//   ....[15]....
        /*03f4*/ 	.word	0x00006b50


	//   ....[16]....
        /*03f8*/ 	.word	0x00008b10


	//   ....[17]....
        /*03fc*/ 	.word	0x00008c00


	//   ....[18]....
        /*0400*/ 	.word	0x00008e30


	//   ....[19]....
        /*0404*/ 	.word	0x00008eb0


	//   ....[20]....
        /*0408*/ 	.word	0x0000b4b0


	//   ....[21]....
        /*040c*/ 	.word	0x0000b5b0


	//   ....[22]....
        /*0410*/ 	.word	0x0000b950


	//   ....[23]....
        /*0414*/ 	.word	0x0000b9d0


	//   ....[24]....
        /*0418*/ 	.word	0x0000c980


	//   ....[25]....
        /*041c*/ 	.word	0x0000c9c0


	//   ....[26]....
        /*0420*/ 	.word	0x0000cb10


	//   ....[27]....
        /*0424*/ 	.word	0x0000cb20


	//   ....[28]....
        /*0428*/ 	.word	0x00010210


	//   ....[29]....
        /*042c*/ 	.word	0x000103a0


	//   ....[30]....
        /*0430*/ 	.word	0x000103d0


	//   ....[31]....
        /*0434*/ 	.word	0x00010410


	//   ....[32]....
        /*0438*/ 	.word	0x00010480


	//   ....[33]....
        /*043c*/ 	.word	0x000104e0


	//   ....[34]....
        /*0440*/ 	.word	0x00010520


	//   ....[35]....
        /*0444*/ 	.word	0x000106d0


	//   ....[36]....
        /*0448*/ 	.word	0x00010730


	//   ....[37]....
        /*044c*/ 	.word	0x00010770


	//   ....[38]....
        /*0450*/ 	.word	0x000107b0


	//   ....[39]....
        /*0454*/ 	.word	0x000107e0


	//   ....[40]....
        /*0458*/ 	.word	0x00010810


	//   ....[41]....
        /*045c*/ 	.word	0x000108b0


	//   ....[42]....
        /*0460*/ 	.word	0x00010910


	//   ....[43]....
        /*0464*/ 	.word	0x000109a0


	//   ....[44]....
        /*0468*/ 	.word	0x00014c40


	//   ....[45]....
        /*046c*/ 	.word	0x00014c50


	//   ....[46]....
        /*0470*/ 	.word	0x00014d70


	//   ....[47]....
        /*0474*/ 	.word	0x00014dd0


	//   ....[48]....
        /*0478*/ 	.word	0x00014e10


	//   ....[49]....
        /*047c*/ 	.word	0x00014e50


	//   ....[50]....
        /*0480*/ 	.word	0x00014e80


	//   ....[51]....
        /*0484*/ 	.word	0x00014eb0


	//   ....[52]....
        /*0488*/ 	.word	0x00015050


	//   ....[53]....
        /*048c*/ 	.word	0x000150b0


	//   ....[54]....
        /*0490*/ 	.word	0x000150f0


	//   ....[55]....
        /*0494*/ 	.word	0x00015130


	//   ....[56]....
        /*0498*/ 	.word	0x00015160


	//   ....[57]....
        /*049c*/ 	.word	0x00015190


	//   ....[58]....
        /*04a0*/ 	.word	0x00015250


	//   ....[59]....
        /*04a4*/ 	.word	0x00015270


	//   ....[60]....
        /*04a8*/ 	.word	0x000152e0


	//   ....[61]....
        /*04ac*/ 	.word	0x00015980


	//   ....[62]....
        /*04b0*/ 	.word	0x00016030


	//   ....[63]....
        /*04b4*/ 	.word	0x00016450


	//   ....[64]....
        /*04b8*/ 	.word	0x000164e0


	//   ....[65]....
        /*04bc*/ 	.word	0x00016580


	//   ....[66]....
        /*04c0*/ 	.word	0x00016630


	//   ....[67]....
        /*04c4*/ 	.word	0x000166b0


	//   ....[68]....
        /*04c8*/ 	.word	0x00016730


	//   ....[69]....
        /*04cc*/ 	.word	0x000167b0


	//   ....[70]....
        /*04d0*/ 	.word	0x00016830


	//   ....[71]....
        /*04d4*/ 	.word	0x000168c0


	//   ....[72]....
        /*04d8*/ 	.word	0x00016970


	//   ....[73]....
        /*04dc*/ 	.word	0x000169f0


	//   ....[74]....
        /*04e0*/ 	.word	0x00016a70


	//   ....[75]....
        /*04e4*/ 	.word	0x00016af0


	//   ....[76]....
        /*04e8*/ 	.word	0x00016b70


	//   ....[77]....
        /*04ec*/ 	.word	0x00016be0


	//   ....[78]....
        /*04f0*/ 	.word	0x00016c80


	//   ....[79]....
        /*04f4*/ 	.word	0x00016d10


	//   ....[80]....
        /*04f8*/ 	.word	0x00016e40


	//----- nvinfo : EIATTR_REG_RECONFIG
	.align		4
.L_241:
        /*04fc*/ 	.byte	0x01, 0x54
	.zero		2


	//----- nvinfo : EIATTR_SYSCALL_OFFSETS
	.align		4
        /*0500*/ 	.byte	0x04, 0x46
        /*0502*/ 	.short	(.L_243 - .L_242)


	//   ....[0]....
.L_242:
        /*0504*/ 	.word	0x00001c10


	//   ....[1]....
        /*0508*/ 	.word	0x00011920


	//   ....[2]....
        /*050c*/ 	.word	0x00011a60


	//   ....[3]....
        /*0510*/ 	.word	0x00011b60


	//----- nvinfo : EIATTR_MBARRIER_INSTR_OFFSETS
	.align		4
.L_243:
        /*0514*/ 	.byte	0x04, 0x39
        /*0516*/ 	.short	(.L_245 - .L_244)


	//   ....[0]....
.L_244:
        /*0518*/ 	.word	0x000002a0
        /*051c*/ 	.word	0x000000ff
        /*0520*/ 	.word	0x00030800
        /*0524*/ 	.short	0x0100
        /*0526*/ 	.byte	0x08
	.zero		1


	//   ....[1]....
        /*0528*/ 	.word	0x000002b0
        /*052c*/ 	.word	0x000000ff
        /*0530*/ 	.word	0x00030820
        /*0534*/ 	.short	0x0100
        /*0536*/ 	.byte	0x08
	.zero		1


	//   ....[2]....
        /*0538*/ 	.word	0x000003a0
        /*053c*/ 	.word	0x000000ff
        /*0540*/ 	.word	0x00030830
        /*0544*/ 	.short	0x0100
        /*0546*/ 	.byte	0x08
	.zero		1


	//   ....[3]....
        /*0548*/ 	.word	0x000003b0
        /*054c*/ 	.word	0x000000ff
        /*0550*/ 	.word	0x00030840
        /*0554*/ 	.short	0x0100
        /*0556*/ 	.byte	0x08
	.zero		1


	//   ....[4]....
        /*0558*/ 	.word	0x000003c0
        /*055c*/ 	.word	0x000000ff
        /*0560*/ 	.word	0x00030838
        /*0564*/ 	.short	0x0100
        /*0566*/ 	.byte	0x08
	.zero		1


	//   ....[5]....
        /*0568*/ 	.word	0x000003d0
        /*056c*/ 	.word	0x000000ff
        /*0570*/ 	.word	0x00030848
        /*0574*/ 	.short	0x0100
        /*0576*/ 	.byte	0x08
	.zero		1


	//   ....[6]....
        /*0578*/ 	.word	0x00000500
        /*057c*/ 	.word	0x000000ff
        /*0580*/ 	.word	0x00030850
        /*0584*/ 	.short	0x0100
        /*0586*/ 	.byte	0x08
	.zero		1


	//   ....[7]....
        /*0588*/ 	.word	0x00000510
        /*058c*/ 	.word	0x000000ff
        /*0590*/ 	.word	0x00030860
        /*0594*/ 	.short	0x0100
        /*0596*/ 	.byte	0x08
	.zero		1


	//   ....[8]....
        /*0598*/ 	.word	0x00000520
        /*059c*/ 	.word	0x000000ff
        /*05a0*/ 	.word	0x00030858
        /*05a4*/ 	.short	0x0100
        /*05a6*/ 	.byte	0x08
	.zero		1


	//   ....[9]....
        /*05a8*/ 	.word	0x00000530
        /*05ac*/ 	.word	0x000000ff
        /*05b0*/ 	.word	0x00030868
        /*05b4*/ 	.short	0x0100
        /*05b6*/ 	.byte	0x08
	.zero		1


	//   ....[10]....
        /*05b8*/ 	.word	0x00000620
        /*05bc*/ 	.word	0x000000ff
        /*05c0*/ 	.word	0x00030870
        /*05c4*/ 	.short	0x0100
        /*05c6*/ 	.byte	0x06
	.zero		1


	//   ....[11]....
        /*05c8*/ 	.word	0x00000630
        /*05cc*/ 	.word	0x000000ff
        /*05d0*/ 	.word	0x00030880
        /*05d4*/ 	.short	0x0100
        /*05d6*/ 	.byte	0x06
	.zero		1


	//   ....[12]....
        /*05d8*/ 	.word	0x00000640
        /*05dc*/ 	.word	0x000000ff
        /*05e0*/ 	.word	0x00030878
        /*05e4*/ 	.short	0x0100
        /*05e6*/ 	.byte	0x06
	.zero		1


	//   ....[13]....
        /*05e8*/ 	.word	0x00000650
        /*05ec*/ 	.word	0x000000ff
        /*05f0*/ 	.word	0x00030888
        /*05f4*/ 	.short	0x0100
        /*05f6*/ 	.byte	0x06
	.zero		1


	//   ....[14]....
        /*05f8*/ 	.word	0x00000780
        /*05fc*/ 	.word	0x000000ff
        /*0600*/ 	.word	0x00030890
        /*0604*/ 	.short	0x0100
        /*0606*/ 	.byte	0x08
	.zero		1


	//   ....[15]....
        /*0608*/ 	.word	0x00000790
        /*060c*/ 	.word	0x000000ff
        /*0610*/ 	.word	0x000308a0
        /*0614*/ 	.short	0x0100
        /*0616*/ 	.byte	0x08
	.zero		1


	//   ....[16]....
        /*0618*/ 	.word	0x000007a0
        /*061c*/ 	.word	0x000000ff
        /*0620*/ 	.word	0x00030898
        /*0624*/ 	.short	0x0100
        /*0626*/ 	.byte	0x08
	.zero		1


	//   ....[17]....
        /*0628*/ 	.word	0x000007b0
        /*062c*/ 	.word	0x000000ff
        /*0630*/ 	.word	0x000308a8
        /*0634*/ 	.short	0x0100
        /*0636*/ 	.byte	0x08
	.zero		1


	//   ....[18]....
        /*0638*/ 	.word	0x000008e0
        /*063c*/ 	.word	0x000000ff
        /*0640*/ 	.word	0x000308b0
        /*0644*/ 	.short	0x0100
        /*0646*/ 	.byte	0x08
	.zero		1


	//   ....[19]....
        /*0648*/ 	.word	0x000008f0
        /*064c*/ 	.word	0x000000ff
        /*0650*/ 	.word	0x000308c0
        /*0654*/ 	.short	0x0100
        /*0656*/ 	.byte	0x08
	.zero		1


	//   ....[20]....
        /*0658*/ 	.word	0x00000900
        /*065c*/ 	.word	0x000000ff
        /*0660*/ 	.word	0x000308b8
        /*0664*/ 	.short	0x0100
        /*0666*/ 	.byte	0x08
	.zero		1


	//   ....[21]....
        /*0668*/ 	.word	0x00000910
        /*066c*/ 	.word	0x000000ff
        /*0670*/ 	.word	0x000308c8
        /*0674*/ 	.short	0x0100
        /*0676*/ 	.byte	0x08
	.zero		1


	//   ....[22]....
        /*0678*/ 	.word	0x00001cb0
        /*067c*/ 	.word	0x000000ff
        /*0680*/ 	.word	0x00030800
        /*0684*/ 	.short	0x010a
        /*0686*/ 	.byte	0x27
	.zero		1


	//   ....[23]....
        /*0688*/ 	.word	0x00001d30
        /*068c*/ 	.word	0x00000005
        /*0690*/ 	.word	0x00030830
        /*0694*/ 	.short	0x010a
        /*0696*/ 	.byte	0x3f
	.zero		1


	//   ....[24]....
        /*0698*/ 	.word	0x00001d90
        /*069c*/ 	.word	0x00000005
        /*06a0*/ 	.word	0x00030830
        /*06a4*/ 	.short	0x010a
        /*06a6*/ 	.byte	0x3f
	.zero		1


	//   ....[25]....
        /*06a8*/ 	.word	0x000028f0
        /*06ac*/ 	.word	0x00000000
        /*06b0*/ 	.word	0x00000000
        /*06b4*/ 	.short	0x0101
        /*06b6*/ 	.byte	0x3f
	.zero		1


	//   ....[26]....
        /*06b8*/ 	.word	0x00004850
        /*06bc*/ 	.word	0x000000ff
        /*06c0*/ 	.word	0x00030830
        /*06c4*/ 	.short	0x010a
        /*06c6*/ 	.byte	0x06
	.zero		1


	//   ....[27]....
        /*06c8*/ 	.word	0x00004890
        /*06cc*/ 	.word	0x000000ff
        /*06d0*/ 	.word	0x00030830
        /*06d4*/ 	.short	0x010a
        /*06d6*/ 	.byte	0x06
	.zero		1


	//   ....[28]....
        /*06d8*/ 	.word	0x00005710
        /*06dc*/ 	.word	0x000000ff
        /*06e0*/ 	.word	0x00030850
        /*06e4*/ 	.short	0x010a
        /*06e6*/ 	.byte	0x0e
	.zero		1


	//   ....[29]....
        /*06e8*/ 	.word	0x00005750
        /*06ec*/ 	.word	0x000000ff
        /*06f0*/ 	.word	0x00030850
        /*06f4*/ 	.short	0x010a
        /*06f6*/ 	.byte	0x0e
	.zero		1


	//   ....[30]....
        /*06f8*/ 	.word	0x00005d30
        /*06fc*/ 	.word	0x00000098
        /*0700*/ 	.word	0x00000000
        /*0704*/ 	.short	0x0101
        /*0706*/ 	.byte	0x3f
	.zero		1


	//   ....[31]....
        /*0708*/ 	.word	0x00006f30
        /*070c*/ 	.word	0x0000009d
        /*0710*/ 	.word	0x00000000
        /*0714*/ 	.short	0x0101
        /*0716*/ 	.byte	0x3f
	.zero		1


	//   ....[32]....
        /*0718*/ 	.word	0x00007580
        /*071c*/ 	.word	0x000000ff
        /*0720*/ 	.word	0x00030830
        /*0724*/ 	.short	0x010a
        /*0726*/ 	.byte	0x06
	.zero		1


	//   ....[33]....
        /*0728*/ 	.word	0x000075c0
        /*072c*/ 	.word	0x000000ff
        /*0730*/ 	.word	0x00030830
        /*0734*/ 	.short	0x010a
        /*0736*/ 	.byte	0x06
	.zero		1


	//   ....[34]....
        /*0738*/ 	.word	0x00008440
        /*073c*/ 	.word	0x000000ff
        /*0740*/ 	.word	0x00030850
        /*0744*/ 	.short	0x010a
        /*0746*/ 	.byte	0x0e
	.zero		1


	//   ....[35]....
        /*0748*/ 	.word	0x00008480
        /*074c*/ 	.word	0x000000ff
        /*0750*/ 	.word	0x00030850
        /*0754*/ 	.short	0x010a
        /*0756*/ 	.byte	0x0e
	.zero		1


	//   ....[36]....
        /*0758*/ 	.word	0x000091d0
        /*075c*/ 	.word	0x00000099
        /*0760*/ 	.word	0x00000000
        /*0764*/ 	.short	0x0101
        /*0766*/ 	.byte	0x3f
	.zero		1


	//   ....[37]....
        /*0768*/ 	.word	0x00009260
        /*076c*/ 	.word	0x0000009b
        /*0770*/ 	.word	0x00000000
        /*0774*/ 	.short	0x0101
        /*0776*/ 	.byte	0x3f
	.zero		1


	//   ....[38]....
        /*0778*/ 	.word	0x000096c0
        /*077c*/ 	.word	0x000000ff
        /*0780*/ 	.word	0x00030830
        /*0784*/ 	.short	0x010a
        /*0786*/ 	.byte	0x06
	.zero		1


	//   ....[39]....
        /*0788*/ 	.word	0x00009700
        /*078c*/ 	.word	0x000000ff
        /*0790*/ 	.word	0x00030830
        /*0794*/ 	.short	0x010a
        /*0796*/ 	.byte	0x06
	.zero		1


	//   ....[40]....
        /*0798*/ 	.word	0x0000a580
        /*079c*/ 	.word	0x000000ff
        /*07a0*/ 	.word	0x00030850
        /*07a4*/ 	.short	0x010a
        /*07a6*/ 	.byte	0x0e
	.zero		1


	//   ....[41]....
        /*07a8*/ 	.word	0x0000a5c0
        /*07ac*/ 	.word	0x000000ff
        /*07b0*/ 	.word	0x00030850
        /*07b4*/ 	.short	0x010a
        /*07b6*/ 	.byte	0x0e
	.zero		1


	//   ....[42]....
        /*07b8*/ 	.word	0x0000ab10
        /*07bc*/ 	.word	0x00000004
        /*07c0*/ 	.word	0x00000000
        /*07c4*/ 	.short	0x0101
        /*07c6*/ 	.byte	0x3f
	.zero		1


	//   ....[43]....
        /*07c8*/ 	.word	0x0000bd40
        /*07cc*/ 	.word	0x0000009d
        /*07d0*/ 	.word	0x00000000
        /*07d4*/ 	.short	0x0101
        /*07d6*/ 	.byte	0x3f
	.zero		1


	//   ....[44]....
        /*07d8*/ 	.word	0x0000c8f0
        /*07dc*/ 	.word	0x000000ff
        /*07e0*/ 	.word	0x00030850
        /*07e4*/ 	.short	0x010a
        /*07e6*/ 	.byte	0x05
	.zero		1


	//   ....[45]....
        /*07e8*/ 	.word	0x0000c930
        /*07ec*/ 	.word	0x000000ff
        /*07f0*/ 	.word	0x00030850
        /*07f4*/ 	.short	0x010a
        /*07f6*/ 	.byte	0x05
	.zero		1


	//   ....[46]....
        /*07f8*/ 	.word	0x0000d1e0
        /*07fc*/ 	.word	0x00000010
        /*0800*/ 	.word	0x00000000
        /*0804*/ 	.short	0x0101
        /*0806*/ 	.byte	0x3f
	.zero		1


	//   ....[47]....
        /*0808*/ 	.word	0x0000ed70
        /*080c*/ 	.word	0x00000013
        /*0810*/ 	.word	0x00000000
        /*0814*/ 	.short	0x0101
        /*0816*/ 	.byte	0x3f
	.zero		1


	//   ....[48]....
        /*0818*/ 	.word	0x00012360
        /*081c*/ 	.word	0x00000009
        /*0820*/ 	.word	0x00030840
        /*0824*/ 	.short	0x010a
        /*0826*/ 	.byte	0x3f
	.zero		1


	//   ....[49]....
        /*0828*/ 	.word	0x000129d0
        /*082c*/ 	.word	0x0000000a
        /*0830*/ 	.word	0x00030820
        /*0834*/ 	.short	0x010a
        /*0836*/ 	.byte	0x3f
	.zero		1


	//   ....[50]....
        /*0838*/ 	.word	0x00012d20
        /*083c*/ 	.word	0x00000002
        /*0840*/ 	.word	0x00030840
        /*0844*/ 	.short	0x010a
        /*0846*/ 	.byte	0x3f
	.zero		1


	//   ....[51]....
        /*0848*/ 	.word	0x00013070
        /*084c*/ 	.word	0x00000003
        /*0850*/ 	.word	0x00000060
        /*0854*/ 	.short	0x010a
        /*0856*/ 	.byte	0x3f
	.zero		1


	//   ....[52]....
        /*0858*/ 	.word	0x00013710
        /*085c*/ 	.word	0x00000002
        /*0860*/ 	.word	0x00030840
        /*0864*/ 	.short	0x010a
        /*0866*/ 	.byte	0x3f
	.zero		1


	//   ....[53]....
        /*0868*/ 	.word	0x00013a60
        /*086c*/ 	.word	0x00000003
        /*0870*/ 	.word	0x00000060
        /*0874*/ 	.short	0x010a
        /*0876*/ 	.byte	0x3f
	.zero		1


	//   ....[54]....
        /*0878*/ 	.word	0x00013fe0
        /*087c*/ 	.word	0x00000002
        /*0880*/ 	.word	0x00030840
        /*0884*/ 	.short	0x010a
        /*0886*/ 	.byte	0x3f
	.zero		1


	//   ....[55]....
        /*0888*/ 	.word	0x00014330
        /*088c*/ 	.word	0x00000002
        /*0890*/ 	.word	0x00000060
        /*0894*/ 	.short	0x010a
        /*0896*/ 	.byte	0x3f
	.zero		1


	//   ....[56]....
        /*0898*/ 	.word	0x00014850
        /*089c*/ 	.word	0x00000003
        /*08a0*/ 	.word	0x00030860
        /*08a4*/ 	.short	0x010a
        /*08a6*/ 	.byte	0x3f
	.zero		1


	//   ....[57]....
        /*08a8*/ 	.word	0x00015900
        /*08ac*/ 	.word	0x00000000
        /*08b0*/ 	.word	0x00030820
        /*08b4*/ 	.short	0x010a
        /*08b6*/ 	.byte	0x3f
	.zero		1


	//   ....[58]....
        /*08b8*/ 	.word	0x00015ae0
        /*08bc*/ 	.word	0x00000006
        /*08c0*/ 	.word	0x00000000
        /*08c4*/ 	.short	0x010a
        /*08c6*/ 	.byte	0x3f
	.zero		1


	//   ....[59]....
        /*08c8*/ 	.word	0x00015b50
        /*08cc*/ 	.word	0x00000007
        /*08d0*/ 	.word	0x00000000
        /*08d4*/ 	.short	0x010a
        /*08d6*/ 	.byte	0x3f
	.zero		1


	//   ....[60]....
        /*08d8*/ 	.word	0x00015bc0
        /*08dc*/ 	.word	0x00000004
        /*08e0*/ 	.word	0x00000000
        /*08e4*/ 	.short	0x010a
        /*08e6*/ 	.byte	0x3f
	.zero		1


	//   ....[61]....
        /*08e8*/ 	.word	0x00015bf0
        /*08ec*/ 	.word	0x00000003
        /*08f0*/ 	.word	0x00000000
        /*08f4*/ 	.short	0x010a
        /*08f6*/ 	.byte	0x3f
	.zero		1


	//   ....[62]....
        /*08f8*/ 	.word	0x00015c60
        /*08fc*/ 	.word	0x00000003
        /*0900*/ 	.word	0x00030800
        /*0904*/ 	.short	0x010a
        /*0906*/ 	.byte	0x3f
	.zero		1


	//   ....[63]....
        /*0908*/ 	.word	0x00015cb0
        /*090c*/ 	.word	0x00000005
        /*0910*/ 	.word	0x00030830
        /*0914*/ 	.short	0x010a
        /*0916*/ 	.byte	0x3f
	.zero		1


	//   ....[64]....
        /*0918*/ 	.word	0x00015d10
        /*091c*/ 	.word	0x00000099
        /*0920*/ 	.word	0x00030830
        /*0924*/ 	.short	0x010a
        /*0926*/ 	.byte	0x3f
	.zero		1


	//   ....[65]....
        /*0928*/ 	.word	0x00015d70
        /*092c*/ 	.word	0x000000db
        /*0930*/ 	.word	0x00030850
        /*0934*/ 	.short	0x010a
        /*0936*/ 	.byte	0x3f
	.zero		1


	//   ....[66]....
        /*0938*/ 	.word	0x00015dd0
        /*093c*/ 	.word	0x00000005
        /*0940*/ 	.word	0x00030830
        /*0944*/ 	.short	0x010a
        /*0946*/ 	.byte	0x3f
	.zero		1


	//   ....[67]....
        /*0948*/ 	.word	0x00015e30
        /*094c*/ 	.word	0x00000005
        /*0950*/ 	.word	0x00030850
        /*0954*/ 	.short	0x010a
        /*0956*/ 	.byte	0x3f
	.zero		1


	//   ....[68]....
        /*0958*/ 	.word	0x00015e90
        /*095c*/ 	.word	0x00000005
        /*0960*/ 	.word	0x00030830
        /*0964*/ 	.short	0x010a
        /*0966*/ 	.byte	0x3f
	.zero		1


	//   ....[69]....
        /*0968*/ 	.word	0x00015ef0
        /*096c*/ 	.word	0x00000005
        /*0970*/ 	.word	0x00030850
        /*0974*/ 	.short	0x010a
        /*0976*/ 	.byte	0x3f
	.zero		1


	//   ....[70]....
        /*0978*/ 	.word	0x00015f50
        /*097c*/ 	.word	0x00000003
        /*0980*/ 	.word	0x00030850
        /*0984*/ 	.short	0x010a
        /*0986*/ 	.byte	0x3f
	.zero		1


	//   ....[71]....
        /*0988*/ 	.word	0x000160f0
        /*098c*/ 	.word	0x00000009
        /*0990*/ 	.word	0x00030840
        /*0994*/ 	.short	0x010a
        /*0996*/ 	.byte	0x3f
	.zero		1


	//   ....[72]....
        /*0998*/ 	.word	0x00016170
        /*099c*/ 	.word	0x00000008
        /*09a0*/ 	.word	0x00030820
        /*09a4*/ 	.short	0x010a
        /*09a6*/ 	.byte	0x3f
	.zero		1


	//   ....[73]....
        /*09a8*/ 	.word	0x000161c0
        /*09ac*/ 	.word	0x00000002
        /*09b0*/ 	.word	0x00030840
        /*09b4*/ 	.short	0x010a
        /*09b6*/ 	.byte	0x3f
	.zero		1


	//   ....[74]....
        /*09b8*/ 	.word	0x00016210
        /*09bc*/ 	.word	0x00000003
        /*09c0*/ 	.word	0x00000060
        /*09c4*/ 	.short	0x010a
        /*09c6*/ 	.byte	0x3f
	.zero		1


	//   ....[75]....
        /*09c8*/ 	.word	0x00016260
        /*09cc*/ 	.word	0x00000002
        /*09d0*/ 	.word	0x00030840
        /*09d4*/ 	.short	0x010a
        /*09d6*/ 	.byte	0x3f
	.zero		1


	//   ....[76]....
        /*09d8*/ 	.word	0x000162b0
        /*09dc*/ 	.word	0x00000003
        /*09e0*/ 	.word	0x00000060
        /*09e4*/ 	.short	0x010a
        /*09e6*/ 	.byte	0x3f
	.zero		1


	//   ....[77]....
        /*09e8*/ 	.word	0x00016300
        /*09ec*/ 	.word	0x00000002
        /*09f0*/ 	.word	0x00030840
        /*09f4*/ 	.short	0x010a
        /*09f6*/ 	.byte	0x3f
	.zero		1


	//   ....[78]....
        /*09f8*/ 	.word	0x00016350
        /*09fc*/ 	.word	0x00000002
        /*0a00*/ 	.word	0x00000060
        /*0a04*/ 	.short	0x010a
        /*0a06*/ 	.byte	0x3f
	.zero		1


	//   ....[79]....
        /*0a08*/ 	.word	0x000163a0
        /*0a0c*/ 	.word	0x00000003
        /*0a10*/ 	.word	0x00030860
        /*0a14*/ 	.short	0x010a
        /*0a16*/ 	.byte	0x3f
	.zero		1


	//   ....[80]....
        /*0a18*/ 	.word	0x00016d60
        /*0a1c*/ 	.word	0x00000000
        /*0a20*/ 	.word	0x00030820
        /*0a24*/ 	.short	0x010a
        /*0a26*/ 	.byte	0x3f
	.zero		1


	//   ....[81]....
        /*0a28*/ 	.word	0x00016f00
        /*0a2c*/ 	.word	0x00000006
        /*0a30*/ 	.word	0x00000000
        /*0a34*/ 	.short	0x010a
        /*0a36*/ 	.byte	0x3f
	.zero		1


	//   ....[82]....
        /*0a38*/ 	.word	0x00016f50
        /*0a3c*/ 	.word	0x00000007
        /*0a40*/ 	.word	0x00000000
        /*0a44*/ 	.short	0x010a
        /*0a46*/ 	.byte	0x3f
	.zero		1


	//   ....[83]....
        /*0a48*/ 	.word	0x00016fa0
        /*0a4c*/ 	.word	0x00000004
        /*0a50*/ 	.word	0x00000000
        /*0a54*/ 	.short	0x010a
        /*0a56*/ 	.byte	0x3f
	.zero		1


	//----- nvinfo : EIATTR_NUM_MBARRIERS
	.align		4
.L_245:
        /*0a58*/ 	.byte	0x03, 0x38
        /*0a5a*/ 	.short	0x0016


	//----- nvinfo : EIATTR_EXIT_INSTR_OFFSETS
	.align		4
        /*0a5c*/ 	.byte	0x04, 0x1c
        /*0a5e*/ 	.short	(.L_247 - .L_246)


	//   ....[0]....
.L_246:
        /*0a60*/ 	.word	0x00000a80


	//   ....[1]....
        /*0a64*/ 	.word	0x000101d0


	//   ....[2]....
        /*0a68*/ 	.word	0x00010230


	//   ....[3]....
        /*0a6c*/ 	.word	0x00015c40


	//----- nvinfo : EIATTR_MAX_THREADS
	.align		4
.L_247:
        /*0a70*/ 	.byte	0x04, 0x05
        /*0a72*/ 	.short	(.L_249 - .L_248)
.L_248:
        /*0a74*/ 	.word	0x00000180
        /*0a78*/ 	.word	0x00000001
        /*0a7c*/ 	.word	0x00000001


	//----- nvinfo : EIATTR_CRS_STACK_SIZE
	.align		4
.L_249:
        /*0a80*/ 	.byte	0x04, 0x1e
        /*0a82*/ 	.short	(.L_251 - .L_250)
.L_250:
        /*0a84*/ 	.word	0x00000000


	//----- nvinfo : EIATTR_CBANK_PARAM_SIZE
	.align		4
.L_251:
        /*0a88*/ 	.byte	0x03, 0x19
        /*0a8a*/ 	.short	0x0a70


	//----- nvinfo : EIATTR_PARAM_CBANK
	.align		4
        /*0a8c*/ 	.byte	0x04, 0x0a
        /*0a8e*/ 	.short	(.L_253 - .L_252)
	.align		4
.L_252:
        /*0a90*/ 	.word	index@(.nv.constant0._ZN7cutlass13device_kernelIN5flash11enable_sm90INS1_16FlashAttnFwdSm90INS1_25CollectiveMainloopFwdSm90ILi2EN4cute5tupleIJNS5_1CILi1EEES8_S8_EEENS6_IJNS7_ILi128EEENS7_ILi64EEENS7_ILi256EEEEEELi256ENS_10bfloat16_tEfNS_4arch4Sm90ELb0ELb1ELb1ELb1ELb0ELb0ELb0ELb1ELb1ELb0ELb0ELb0EEENS1_21CollectiveEpilogueFwdINS6_IJSA_SC_SB_EEES9_SE_SG_Li256ELb1ELb0ELb0ELb0EEENS1_36VarlenDynamicPersistentTileSchedulerILi128ELi64ELi256ELi32ELb0ELb0ELb1ELb1ELb0ELb1EEEEEEEEEvNT_6ParamsE)
        /*0a94*/ 	.short	0x0210
        /*0a96*/ 	.short	0x0a70


	//----- nvinfo : EIATTR_SW_WAR
	.align		4
.L_253:
        /*0a98*/ 	.byte	0x04, 0x36
        /*0a9a*/ 	.short	(.L_255 - .L_254)
.L_254:
        /*0a9c*/ 	.word	0x00000008
.L_255:


//--------------------- .nv.info._ZN7cutlass13device_kernelIN5flash11enable_sm90INS1_16FlashAttnFwdSm90INS1_25CollectiveMainloopFwdSm90ILi2EN4cute5tupleIJNS5_1CILi1EEES8_S8_EEENS6_IJNS7_ILi128EEENS7_ILi64EEENS7_ILi256EEEEEELi256ENS_10bfloat16_tEfNS_4arch4Sm90ELb0ELb1ELb1ELb1ELb0ELb1ELb0ELb1ELb1ELb0ELb0ELb0EEENS1_21CollectiveEpilogueFwdINS6_IJSA_SC_SB_EEES9_SE_SG_Li256ELb1ELb0ELb0ELb0EEENS1_36VarlenDynamicPersistentTileSchedulerILi128ELi64ELi256ELi32ELb0ELb0ELb1ELb1ELb0ELb1EEEEEEEEEvNT_6ParamsE --------------------------
	.section	.nv.info._ZN7cutlass13device_kernelIN5flash11enable_sm90INS1_16FlashAttnFwdSm90INS1_25CollectiveMainloopFwdSm90ILi2EN4cute5tupleIJNS5_1CILi1EEES8_S8_EEENS6_IJNS7_ILi128EEENS7_ILi64EEENS7_ILi256EEEEEELi256ENS_10bfloat16_tEfNS_4arch4Sm90ELb0ELb1ELb1ELb1ELb0ELb1ELb0ELb1ELb1ELb0ELb0ELb0EEENS1_21CollectiveEpilogueFwdINS6_IJSA_SC_SB_EEES9_SE_SG_Li256ELb1ELb0ELb0ELb0EEENS1_36VarlenDynamicPersistentTileSchedulerILi128ELi64ELi256ELi32ELb0ELb0ELb1ELb1ELb0ELb1EEEEEEEEEvNT_6ParamsE,"",@"SHT_CUDA_INFO"
	.sectionflags	@""
	.align	4


	//----- nvinfo : EIATTR_CUDA_API_VERSION
	.align		4
        /*0000*/ 	.byte	0x04, 0x37
        /*0002*/ 	.short	(.L_257 - .L_256)
.L_256:
        /*0004*/ 	.word	0x00000082


	//----- nvinfo : EIATTR_KPARAM_INFO
	.align		4
.L_257:
        /*0008*/ 	.byte	0x04, 0x17
        /*000a*/ 	.short	(.L_259 - .L_258)
.L_258:
        /*000c*/ 	.word	0x00000000
        /*0010*/ 	.short	0x0000
        /*0012*/ 	.short	0x0070
        /*0014*/ 	.byte	0x00, 0xf0, 0x01, 0x28


	//----- nvinfo : EIATTR_SPARSE_MMA_MASK
	.align		4
.L_259:
        /*0018*/ 	.byte	0x03, 0x50
        /*001a*/ 	.short	0x0000


	//----- nvinfo : EIATTR_MAXREG_COUNT
	.align		4
        /*001c*/ 	.byte	0x03, 0x1b
        /*001e*/ 	.short	0x00a8


	//----- nvinfo : EIATTR_NUM_BARRIERS
	.align		4
        /*0020*/ 	.byte	0x02, 0x4c
        /*0022*/ 	.byte	0x10
	.zero		1


	//----- nvinfo : EIATTR_EXTERNS
	.align		4
        /*0024*/ 	.byte	0x04, 0x0f
        /*0026*/ 	.short	(.L_261 - .L_260)


	//   ....[0]....
	.align		4
.L_260:
        /*0028*/ 	.word	index@(__assertfail)


	//----- nvinfo : EIATTR_ANNOTATIONS
	.align		4
.L_261:
        /*002c*/ 	.byte	0x04, 0x55
        /*002e*/ 	.short	(.L_263 - .L_262)


	//   ....[0]....
.L_262:
        /* <DEDUP_REMOVED lines=119> */
        /*0794*/ 	.byte	0x80, 0x93, 0x02, 0x00


	//----- nvinfo : EIATTR_MERCURY_ISA_VERSION
	.align		4
.L_263:
        /*0798*/ 	.byte	0x03, 0x5f
        /*079a*/ 	.short	0x0101


	//----- nvinfo : EIATTR_UNUSED_LOAD_BYTE_OFFSET
	.align		4
        /*079c*/ 	.byte	0x04, 0x44
        /*079e*/ 	.short	(.L_265 - .L_264)


	//   ....[0]....
.L_264:
        /*07a0*/ 	.word	0x00000ad0
        /*07a4*/ 	.word	0x0000fff0


	//   ....[1]....
        /*07a8*/ 	.word	0x0001fc70
        /*07ac*/ 	.word	0x0000fff0


	//----- nvinfo : EIATTR_INT_WARP_WIDE_INSTR_OFFSETS
	.align		4
.L_265:
        /*07b0*/ 	.byte	0x04, 0x31
        /*07b2*/ 	.short	(.L_267 - .L_266)


	//   ....[0]....
.L_266:
        /*07b4*/ 	.word	0x000001c0


	//   ....[1]....
        /*07b8*/ 	.word	0x00000200


	//   ....[2]....
        /*07bc*/ 	.word	0x00000270


	//   ....[3]....
        /*07c0*/ 	.word	0x00024f00


	//   ....[4]....
        /*07c4*/ 	.word	0x00024fa0


	//   ....[5]....
        /*07c8*/ 	.word	0x00025510


	//   ....[6]....
        /*07cc*/ 	.word	0x00025540


	//   ....[7]....
        /*07d0*/ 	.word	0x00025640


	//   ....[8]....
        /*07d4*/ 	.word	0x00025730


	//   ....[9]....
        /*07d8*/ 	.word	0x00025820


	//   ....[10]....
        /*07dc*/ 	.word	0x00027ef0


	//   ....[11]....
        /*07e0*/ 	.word	0x00027f90


	//----- nvinfo : EIATTR_COOP_GROUP_MASK_REGIDS
	.align		4
.L_267:
        /*07e4*/ 	.byte	0x04, 0x29
        /*07e6*/ 	.short	(.L_269 - .L_268)


	//   ....[0]....
.L_268:
        /*07e8*/ 	.word	0xffffffff


	//   ....[1]....
        /*07ec*/ 	.word	0xffffffff


	//   ....[2]....
        /*07f0*/ 	.word	0xffffffff


	//   ....[3]....
        /*07f4*/ 	.word	0xffffffff


	//   ....[4]....
        /*07f8*/ 	.word	0xffffffff


	//   ....[5]....
        /*07fc*/ 	.word	0xffffffff


	//   ....[6]....
        /*0800*/ 	.word	0xffffffff


	//   ....[7]....
        /*0804*/ 	.word	0xffffffff


	//   ....[8]....
        /*0808*/ 	.word	0xffffffff


	//   ....[9]....
        /*080c*/ 	.word	0xffffffff


	//   ....[10]....
        /*0810*/ 	.word	0xffffffff


	//   ....[11]....
        /*0814*/ 	.word	0xffffffff


	//   ....[12]....
        /*0818*/ 	.word	0xffffffff


	//   ....[13]....
        /*081c*/ 	.word	0xffffffff


	//   ....[14]....
        /*0820*/ 	.word	0xffffffff


	//   ....[15]....
        /*0824*/ 	.word	0xffffffff


	//   ....[16]....
        /*0828*/ 	.word	0xffffffff


	//   ....[17]....
        /*082c*/ 	.word	0xffffffff


	//   ....[18]....
        /*0830*/ 	.word	0xffffffff


	//   ....[19]....
        /*0834*/ 	.word	0xffffffff


	//   ....[20]....
        /*0838*/ 	.word	0xffffffff


	//   ....[21]....
        /*083c*/ 	.word	0xffffffff


	//   ....[22]....
        /*0840*/ 	.word	0xffffffff


	//   ....[23]....
        /*0844*/ 	.word	0xffffffff


	//   ....[24]....
        /*0848*/ 	.word	0xffffffff


	//   ....[25]....
        /*084c*/ 	.word	0xffffffff


	//   ....[26]....
        /*0850*/ 	.word	0xffffffff


	//   ....[27]....
        /*0854*/ 	.word	0xffffffff


	//   ....[28]....
        /*0858*/ 	.word	0xffffffff


	//   ....[29]....
        /*085c*/ 	.word	0xffffffff


	//   ....[30]....
        /*0860*/ 	.word	0xffffffff


	//   ....[31]....
        /*0864*/ 	.word	0xffffffff


	//   ....[32]....
        /*0868*/ 	.word	0xffffffff


	//   ....[33]....
        /*086c*/ 	.word	0xffffffff


	//   ....[34]....
        /*0870*/ 	.word	0xffffffff


	//   ....[35]....
        /*0874*/ 	.word	0xffffffff


	//   ....[36]....
        /*0878*/ 	.word	0xffffffff


	//   ....[37]....
        /*087c*/ 	.word	0xffffffff


	//   ....[38]....
        /*0880*/ 	.word	0xffffffff


	//   ....[39]....
        /*0884*/ 	.word	0xffffffff


	//   ....[40]....
        /*0888*/ 	.word	0xffffffff


	//   ....[41]....
        /*088c*/ 	.word	0xffffffff


	//   ....[42]....
        /*0890*/ 	.word	0xffffffff


	//   ....[43]....
        /*0894*/ 	.word	0xffffffff


	//   ....[44]....
        /*0898*/ 	.word	0xffffffff


	//   ....[45]....
        /*089c*/ 	.word	0xffffffff


	//   ....[46]....
        /*08a0*/ 	.word	0xffffffff


	//   ....[47]....
        /*08a4*/ 	.word	0xffffffff


	//   ....[48]....
        /*08a8*/ 	.word	0xffffffff


	//   ....[49]....
        /*08ac*/ 	.word	0xffffffff


	//   ....[50]....
        /*08b0*/ 	.word	0xffffffff


	//   ....[51]....
        /*08b4*/ 	.word	0xffffffff


	//   ....[52]....
        /*08b8*/ 	.word	0xffffffff


	//   ....[53]....
        /*08bc*/ 	.word	0xffffffff


	//   ....[54]....
        /*08c0*/ 	.word	0xffffffff


	//   ....[55]....
        /*08c4*/ 	.word	0xffffffff


	//   ....[56]....
        /*08c8*/ 	.word	0xffffffff


	//   ....[57]....
        /*08cc*/ 	.word	0xffffffff


	//   ....[58]....
        /*08d0*/ 	.word	0xffffffff


	//   ....[59]....
        /*08d4*/ 	.word	0xffffffff


	//   ....[60]....
        /*08d8*/ 	.word	0xffffffff


	//   ....[61]....
        /*08dc*/ 	.word	0xffffffff


	//   ....[62]....
        /*08e0*/ 	.word	0x0500000f


	//   ....[63]....
        /*08e4*/ 	.word	0x0500000f


	//   ....[64]....
        /*08e8*/ 	.word	0x0500000f


	//   ....[65]....
        /*08ec*/ 	.word	0x0500000f


	//   ....[66]....
        /*08f0*/ 	.word	0x0500000f


	//   ....[67]....
        /*08f4*/ 	.word	0x0500000f


	//   ....[68]....
        /*08f8*/ 	.word	0x0500000f


	//   ....[69]....
        /*08fc*/ 	.word	0x0500000f


	//   ....[70]....
        /*0900*/ 	.word	0x0500000f


	//   ....[71]....
        /*0904*/ 	.word	0x0500000f


	//   ....[72]....
        /*0908*/ 	.word	0x0500000f


	//   ....[73]....
        /*090c*/ 	.word	0x0500000f


	//   ....[74]....
        /*0910*/ 	.word	0x0500000f


	//   ....[75]....
        /*0914*/ 	.word	0x0500000f


	//   ....[76]....
        /*0918*/ 	.word	0x0500000f


	//   ....[77]....
        /*091c*/ 	.word	0x0500000f


	//   ....[78]....
        /*0920*/ 	.word	0x0500000f


	//   ....[79]....
        /*0924*/ 	.word	0x0500000f


	//   ....[80]....
        /*0928*/ 	.word	0x0500000f


	//   ....[81]....
        /*092c*/ 	.word	0x0500000f


	//   ....[82]....
        /*0930*/ 	.word	0x0500000f


	//   ....[83]....
        /*0934*/ 	.word	0x0500000f


	//   ....[84]....
        /*0938*/ 	.word	0x0500000f


	//   ....[85]....
        /*093c*/ 	.word	0x0500000f


	//   ....[86]....
        /*0940*/ 	.word	0x0500000f


	//   ....[87]....
        /*0944*/ 	.word	0x0500000f


	//   ....[88]....
        /*0948*/ 	.word	0x0500000f


	//   ....[89]....
        /*094c*/ 	.word	0x0500000f


	//   ....[90]....
        /*0950*/ 	.word	0x0500000f


	//   ....[91]....
        /*0954*/ 	.word	0x0500000f


	//   ....[92]....
        /*0958*/ 	.word	0x0500000f


	//   ....[93]....
        /*095c*/ 	.word	0x0500000f


	//   ....[94]....
        /*0960*/ 	.word	0x0500000f


	//   ....[95]....
        /*0964*/ 	.word	0x0500000f


	//   ....[96]....
        /*0968*/ 	.word	0x0500000f


	//   ....[97]....
        /*096c*/ 	.word	0x0500000f


	//   ....[98]....
        /*0970*/ 	.word	0x0500000f


	//   ....[99]....
        /*0974*/ 	.word	0x0500000f


	//   ....[100]....
        /*0978*/ 	.word	0x0500000f


	//   ....[101]....
        /*097c*/ 	.word	0x0500000f


	//   ....[102]....
        /*0980*/ 	.word	0x0500000f


	//   ....[103]....
        /*0984*/ 	.word	0x0500000f


	//   ....[104]....
        /*0988*/ 	.word	0x0500000f


	//   ....[105]....
        /*098c*/ 	.word	0x0500000f


	//   ....[106]....
        /*0990*/ 	.word	0x0500000f


	//   ....[107]....
        /*0994*/ 	.word	0x0500000f


	//   ....[108]....
        /*0998*/ 	.word	0x0500000f


	//   ....[109]....
        /*099c*/ 	.word	0x0500000f


	//   ....[110]....
        /*09a0*/ 	.word	0x0500000f


	//   ....[111]....
        /*09a4*/ 	.word	0x0500000f


	//   ....[112]....
        /*09a8*/ 	.word	0x0500000f


	//   ....[113]....
        /*09ac*/ 	.word	0x0500000f


	//----- nvinfo : EIATTR_COOP_GROUP_INSTR_OFFSETS
	.align		4
.L_269:
        /*09b0*/ 	.byte	0x04, 0x28
        /*09b2*/ 	.short	(.L_271 - .L_270)


	//   ....[0]....
.L_270:
        /*09b4*/ 	.word	0x00000060


	//   ....[1]....
        /*09b8*/ 	.word	0x000001d0


	//   ....[2]....
        /*09bc*/ 	.word	0x00000220


	//   ....[3]....
        /*09c0*/ 	.word	0x00000450


	//   ....[4]....
        /*09c4*/ 	.word	0x000005b0


	//   ....[5]....
        /*09c8*/ 	.word	0x000006d0


	//   ....[6]....
        /*09cc*/ 	.word	0x00000830


	//   ....[7]....
        /*09d0*/ 	.word	0x00009280


	//   ....[8]....
        /*09d4*/ 	.word	0x00015260


	//   ....[9]....
        /*09d8*/ 	.word	0x00015280


	//   ....[10]....
        /*09dc*/ 	.word	0x00015580


	//   ....[11]....
        /*09e0*/ 	.word	0x00015640


	//   ....[12]....
        /*09e4*/ 	.word	0x000184f0


	//   ....[13]....
        /*09e8*/ 	.word	0x00018580


	//   ....[14]....
        /*09ec*/ 	.word	0x00018a70


	//   ....[15]....
        /*09f0*/ 	.word	0x00018ad0


	//   ....[16]....
        /*09f4*/ 	.word	0x0001ae10


	//   ....[17]....
        /*09f8*/ 	.word	0x0001ae30


	//   ....[18]....
        /*09fc*/ 	.word	0x0001af50


	//   ....[19]....
        /*0a00*/ 	.word	0x0001b010


	//   ....[20]....
        /*0a04*/ 	.word	0x0001db20


	//   ....[21]....
        /*0a08*/ 	.word	0x0001db40


	//   ....[22]....
        /*0a0c*/ 	.word	0x0001e110


	//   ....[23]....
        /*0a10*/ 	.word	0x0001e180


	//   ....[24]....
        /*0a14*/ 	.word	0x0001f0a0


	//   ....[25]....
        /*0a18*/ 	.word	0x0001f1c0


	//   ....[26]....
        /*0a1c*/ 	.word	0x0001f260


	//   ....[27]....
        /*0a20*/ 	.word	0x0001f270


	//   ....[28]....
        /*0a24*/ 	.word	0x00022600


	//   ....[29]....
        /*0a28*/ 	.word	0x00022790


	//   ....[30]....
        /*0a2c*/ 	.word	0x000227c0


	//   ....[31]....
        /*0a30*/ 	.word	0x00022800


	//   ....[32]....
        /*0a34*/ 	.word	0x00022870


	//   ....[33]....
        /*0a38*/ 	.word	0x000228d0


	//   ....[34]....
        /*0a3c*/ 	.word	0x00022910


	//   ....[35]....
        /*0a40*/ 	.word	0x00022ac0


	//   ....[36]....
        /*0a44*/ 	.word	0x00022b20


	//   ....[37]....
        /*0a48*/ 	.word	0x00022b60


	//   ....[38]....
        /*0a4c*/ 	.word	0x00022ba0


	//   ....[39]....
        /*0a50*/ 	.word	0x00022bd0


	//   ....[40]....
        /*0a54*/ 	.word	0x00022c00


	//   ....[41]....
        /*0a58*/ 	.word	0x00022ca0


	//   ....[42]....
        /*0a5c*/ 	.word	0x00022d00


	//   ....[43]....
        /*0a60*/ 	.word	0x00022d90


	//   ....[44]....
        /*0a64*/ 	.word	0x00028440


	//   ....[45]....
        /*0a68*/ 	.word	0x00028450


	//   ....[46]....
        /*0a6c*/ 	.word	0x00028570


	//   ....[47]....
        /*0a70*/ 	.word	0x000285d0


	//   ....[48]....
        /*0a74*/ 	.word	0x00028610


	//   ....[49]....
        /*0a78*/ 	.word	0x00028650


	//   ....[50]....
        /*0a7c*/ 	.word	0x00028680


	//   ....[51]....
        /*0a80*/ 	.word	0x000286b0


	//   ....[52]....
        /*0a84*/ 	.word	0x00028850


	//   ....[53]....
        /*0a88*/ 	.word	0x000288b0


	//   ....[54]....
        /*0a8c*/ 	.word	0x000288f0


	//   ....[55]....
        /*0a90*/ 	.word	0x00028930


	//   ....[56]....
        /*0a94*/ 	.word	0x00028960


	//   ....[57]....
        /*0a98*/ 	.word	0x00028990


	//   ....[58]....
        /*0a9c*/ 	.word	0x00028a50


	//   ....[59]....
        /*0aa0*/ 	.word	0x00028a70


	//   ....[60]....
        /*0aa4*/ 	.word	0x00028ae0


	//   ....[61]....
        /*0aa8*/ 	.word	0x00029180


	//   ....[62]....
        /*0aac*/ 	.word	0x000295e0


	//   ....[63]....
        /*0ab0*/ 	.word	0x00029680


	//   ....[64]....
        /*0ab4*/ 	.word	0x00029720


	//   ....[65]....
        /*0ab8*/ 	.word	0x000297c0


	//   ....[66]....
        /*0abc*/ 	.word	0x00029860


	//   ....[67]....
        /*0ac0*/ 	.word	0x00029900


	//   ....[68]....
        /*0ac4*/ 	.word	0x000299a0


	//   ....[69]....
        /*0ac8*/ 	.word	0x00029a40


	//   ....[70]....
        /*0acc*/ 	.word	0x00029ae0


	//   ....[71]....
        /*0ad0*/ 	.word	0x00029b80


	//   ....[72]....
        /*0ad4*/ 	.word	0x00029c20


	//   ....[73]....
        /*0ad8*/ 	.word	0x00029cc0


	//   ....[74]....
        /*0adc*/ 	.word	0x00029d60


	//   ....[75]....
        /*0ae0*/ 	.word	0x00029e00


	//   ....[76]....
        /*0ae4*/ 	.word	0x00029ea0


	//   ....[77]....
        /*0ae8*/ 	.word	0x00029f40


	//   ....[78]....
        /*0aec*/ 	.word	0x0002a030


	//   ....[79]....
        /*0af0*/ 	.word	0x0002a0d0


	//   ....[80]....
        /*0af4*/ 	.word	0x0002a170


	//   ....[81]....
        /*0af8*/ 	.word	0x0002a210


	//   ....[82]....
        /*0afc*/ 	.word	0x0002a2b0


	//   ....[83]....
        /*0b00*/ 	.word	0x0002a350


	//   ....[84]....
        /*0b04*/ 	.word	0x0002a3f0


	//   ....[85]....
        /*0b08*/ 	.word	0x0002a490


	//   ....[86]....
        /*0b0c*/ 	.word	0x0002a530


	//   ....[87]....
        /*0b10*/ 	.word	0x0002a5d0


	//   ....[88]....
        /*0b14*/ 	.word	0x0002a670


	//   ....[89]....
        /*0b18*/ 	.word	0x0002a710


	//   ....[90]....
        /*0b1c*/ 	.word	0x0002a7b0


	//   ....[91]....
        /*0b20*/ 	.word	0x0002a850


	//   ....[92]....
        /*0b24*/ 	.word	0x0002a8f0


	//   ....[93]....
        /*0b28*/ 	.word	0x0002a990


	//   ....[94]....
        /*0b2c*/ 	.word	0x0002ad30


	//   ....[95]....
        /*0b30*/ 	.word	0x0002b010


	//   ....[96]....
        /*0b34*/ 	.word	0x0002b430


	//   ....[97]....
        /*0b38*/ 	.word	0x0002b4c0


	//   ....[98]....
        /*0b3c*/ 	.word	0x0002b560


	//   ....[99]....
        /*0b40*/ 	.word	0x0002b610


	//   ....[100]....
        /*0b44*/ 	.word	0x0002b690


	//   ....[101]....
        /*0b48*/ 	.word	0x0002b710


	//   ....[102]....
        /*0b4c*/ 	.word	0x0002b790


	//   ....[103]....
        /*0b50*/ 	.word	0x0002b810


	//   ....[104]....
        /*0b54*/ 	.word	0x0002b8a0


	//   ....[105]....
        /*0b58*/ 	.word	0x0002b950


	//   ....[106]....
        /*0b5c*/ 	.word	0x0002b9d0


	//   ....[107]....
        /*0b60*/ 	.word	0x0002ba50


	//   ....[108]....
        /*0b64*/ 	.word	0x0002bad0


	//   ....[109]....
        /*0b68*/ 	.word	0x0002bb50


	//   ....[110]....
        /*0b6c*/ 	.word	0x0002bbc0


	//   ....[111]....
        /*0b70*/ 	.word	0x0002bc60


	//   ....[112]....
        /*0b74*/ 	.word	0x0002bcf0


	//   ....[113]....
        /*0b78*/ 	.word	0x0002be20


	//----- nvinfo : EIATTR_REG_RECONFIG
	.align		4
.L_271:
        /*0b7c*/ 	.byte	0x01, 0x54
	.zero		2


	//----- nvinfo : EIATTR_SYSCALL_OFFSETS
	.align		4
        /*0b80*/ 	.byte	0x04, 0x46
        /*0b82*/ 	.short	(.L_273 - .L_272)


	//   ....[0]....
.L_272:
        /*0b84*/ 	.word	0x00001f60


	//   ....[1]....
        /*0b88*/ 	.word	0x000020b0


	//   ....[2]....
        /*0b8c*/ 	.word	0x00009420


	//   ....[3]....
        /*0b90*/ 	.word	0x000098b0


	//   ....[4]....
        /*0b94*/ 	.word	0x00025130


	//   ....[5]....
        /*0b98*/ 	.word	0x00025270


	//   ....[6]....
        /*0b9c*/ 	.word	0x00025370


	//----- nvinfo : EIATTR_MBARRIER_INSTR_OFFSETS
	.align		4
.L_273:
        /*0ba0*/ 	.byte	0x04, 0x39
        /*0ba2*/ 	.short	(.L_275 - .L_274)


	//   ....[0]....
.L_274:
        /*0ba4*/ 	.word	0x00000300
        /*0ba8*/ 	.word	0x000000ff
        /*0bac*/ 	.word	0x00030800
        /*0bb0*/ 	.short	0x0100
        /*0bb2*/ 	.byte	0x08
	.zero		1


	//   ....[1]....
        /*0bb4*/ 	.word	0x00000310
        /*0bb8*/ 	.word	0x000000ff
        /*0bbc*/ 	.word	0x00030820
        /*0bc0*/ 	.short	0x0100
        /*0bc2*/ 	.byte	0x08
	.zero		1


	//   ....[2]....
        /*0bc4*/ 	.word	0x00000400
        /*0bc8*/ 	.word	0x000000ff
        /*0bcc*/ 	.word	0x00030830
        /*0bd0*/ 	.short	0x0100
        /*0bd2*/ 	.byte	0x08
	.zero		1


	//   ....[3]....
        /*0bd4*/ 	.word	0x00000410
        /*0bd8*/ 	.word	0x000000ff
        /*0bdc*/ 	.word	0x00030840
        /*0be0*/ 	.short	0x0100
        /*0be2*/ 	.byte	0x08
	.zero		1


	//   ....[4]....
        /*0be4*/ 	.word	0x00000420
        /*0be8*/ 	.word	0x000000ff
        /*0bec*/ 	.word	0x00030838
        /*0bf0*/ 	.short	0x0100
        /*0bf2*/ 	.byte	0x08
	.zero		1


	//   ....[5]....
        /*0bf4*/ 	.word	0x00000430
        /*0bf8*/ 	.word	0x000000ff
        /*0bfc*/ 	.word	0x00030848
        /*0c00*/ 	.short	0x0100
        /*0c02*/ 	.byte	0x08
	.zero		1


	//   ....[6]....
        /*0c04*/ 	.word	0x00000560
        /*0c08*/ 	.word	0x000000ff
        /*0c0c*/ 	.word	0x00030850
        /*0c10*/ 	.short	0x0100
        /*0c12*/ 	.byte	0x08
	.zero		1


	//   ....[7]....
        /*0c14*/ 	.word	0x00000570
        /*0c18*/ 	.word	0x000000ff
        /*0c1c*/ 	.word	0x00030860
        /*0c20*/ 	.short	0x0100
        /*0c22*/ 	.byte	0x08
	.zero		1


	//   ....[8]....
        /*0c24*/ 	.word	0x00000580
        /*0c28*/ 	.word	0x000000ff
        /*0c2c*/ 	.word	0x00030858
        /*0c30*/ 	.short	0x0100
        /*0c32*/ 	.byte	0x08
	.zero		1


	//   ....[9]....
        /*0c34*/ 	.word	0x00000590
        /*0c38*/ 	.word	0x000000ff
        /*0c3c*/ 	.word	0x00030868
        /*0c40*/ 	.short	0x0100
        /*0c42*/ 	.byte	0x08
	.zero		1


	//   ....[10]....
        /*0c44*/ 	.word	0x00000680
        /*0c48*/ 	.word	0x000000ff
        /*0c4c*/ 	.word	0x00030870
        /*0c50*/ 	.short	0x0100
        /*0c52*/ 	.byte	0x06
	.zero		1


	//   ....[11]....
        /*0c54*/ 	.word	0x00000690
        /*0c58*/ 	.word	0x000000ff
        /*0c5c*/ 	.word	0x00030880
        /*0c60*/ 	.short	0x0100
        /*0c62*/ 	.byte	0x06
	.zero		1


	//   ....[12]....
        /*0c64*/ 	.word	0x000006a0
        /*0c68*/ 	.word	0x000000ff
        /*0c6c*/ 	.word	0x00030878
        /*0c70*/ 	.short	0x0100
        /*0c72*/ 	.byte	0x06
	.zero		1


	//   ....[13]....
        /*0c74*/ 	.word	0x000006b0
        /*0c78*/ 	.word	0x000000ff
        /*0c7c*/ 	.word	0x00030888
        /*0c80*/ 	.short	0x0100
        /*0c82*/ 	.byte	0x06
	.zero		1


	//   ....[14]....
        /*0c84*/ 	.word	0x000007e0
        /*0c88*/ 	.word	0x000000ff
        /*0c8c*/ 	.word	0x00030890
        /*0c90*/ 	.short	0x0100
        /*0c92*/ 	.byte	0x08
	.zero		1


	//   ....[15]....
        /*0c94*/ 	.word	0x000007f0
        /*0c98*/ 	.word	0x000000ff
        /*0c9c*/ 	.word	0x000308a0
        /*0ca0*/ 	.short	0x0100
        /*0ca2*/ 	.byte	0x08
	.zero		1


	//   ....[16]....
        /*0ca4*/ 	.word	0x00000800
        /*0ca8*/ 	.word	0x000000ff
        /*0cac*/ 	.word	0x00030898
        /*0cb0*/ 	.short	0x0100
        /*0cb2*/ 	.byte	0x08
	.zero		1


	//   ....[17]....
        /*0cb4*/ 	.word	0x00000810
        /*0cb8*/ 	.word	0x000000ff
        /*0cbc*/ 	.word	0x000308a8
        /*0cc0*/ 	.short	0x0100
        /*0cc2*/ 	.byte	0x08
	.zero		1


	//   ....[18]....
        /*0cc4*/ 	.word	0x00000940
        /*0cc8*/ 	.word	0x000000ff
        /*0ccc*/ 	.word	0x000308b0
        /*0cd0*/ 	.short	0x0100
        /*0cd2*/ 	.byte	0x08
	.zero		1


	//   ....[19]....
        /*0cd4*/ 	.word	0x00000950
        /*0cd8*/ 	.word	0x000000ff
        /*0cdc*/ 	.word	0x000308c0
        /*0ce0*/ 	.short	0x0100
        /*0ce2*/ 	.byte	0x08
	.zero		1


	//   ....[20]....
        /*0ce4*/ 	.word	0x00000960
        /*0ce8*/ 	.word	0x000000ff
        /*0cec*/ 	.word	0x000308b8
        /*0cf0*/ 	.short	0x0100
        /*0cf2*/ 	.byte	0x08
	.zero		1


	//   ....[21]....
        /*0cf4*/ 	.word	0x00000970
        /*0cf8*/ 	.word	0x000000ff
        /*0cfc*/ 	.word	0x000308c8
        /*0d00*/ 	.short	0x0100
        /*0d02*/ 	.byte	0x08
	.zero		1


	//   ....[22]....
        /*0d04*/ 	.word	0x00003770
        /*0d08*/ 	.word	0x00000062
        /*0d0c*/ 	.word	0x00030890
        /*0d10*/ 	.short	0x010a
        /*0d12*/ 	.byte	0x3f
	.zero		1


	//   ....[23]....
        /*0d14*/ 	.word	0x00005db0
        /*0d18*/ 	.word	0x00000062
        /*0d1c*/ 	.word	0x00030890
        /*0d20*/ 	.short	0x010a
        /*0d22*/ 	.byte	0x3f
	.zero		1


	//   ....[24]....
        /*0d24*/ 	.word	0x000080d0
        /*0d28*/ 	.word	0x00000062
        /*0d2c*/ 	.word	0x00030890
        /*0d30*/ 	.short	0x010a
        /*0d32*/ 	.byte	0x3f
	.zero		1


	//   ....[25]....
        /*0d34*/ 	.word	0x00008400
        /*0d38*/ 	.word	0x00000024
        /*0d3c*/ 	.word	0x00000000
        /*0d40*/ 	.short	0x0101
        /*0d42*/ 	.byte	0x3f
	.zero		1


	//   ....[26]....
        /*0d44*/ 	.word	0x00008440
        /*0d48*/ 	.word	0x00000062
        /*0d4c*/ 	.word	0x000308b0
        /*0d50*/ 	.short	0x010a
        /*0d52*/ 	.byte	0x3f
	.zero		1


	//   ....[27]....
        /*0d54*/ 	.word	0x00008a00
        /*0d58*/ 	.word	0x00000062
        /*0d5c*/ 	.word	0x00000000
        /*0d60*/ 	.short	0x0101
        /*0d62*/ 	.byte	0x3f
	.zero		1


	//   ....[28]....
        /*0d64*/ 	.word	0x000094c0
        /*0d68*/ 	.word	0x00000010
        /*0d6c*/ 	.word	0x00030800
        /*0d70*/ 	.short	0x010a
        /*0d72*/ 	.byte	0x3f
	.zero		1


	//   ....[29]....
        /*0d74*/ 	.word	0x00009510
        /*0d78*/ 	.word	0x00000010
        /*0d7c*/ 	.word	0x00030800
        /*0d80*/ 	.short	0x010a
        /*0d82*/ 	.byte	0x3f
	.zero		1


	//   ....[30]....
        /*0d84*/ 	.word	0x0000afa0
        /*0d88*/ 	.word	0x00000010
        /*0d8c*/ 	.word	0x00030800
        /*0d90*/ 	.short	0x010a
        /*0d92*/ 	.byte	0x3f
	.zero		1


	//   ....[31]....
        /*0d94*/ 	.word	0x0000f970
        /*0d98*/ 	.word	0x00000010
        /*0d9c*/ 	.word	0x00030800
        /*0da0*/ 	.short	0x010a
        /*0da2*/ 	.byte	0x3f
	.zero		1


	//   ....[32]....
        /*0da4*/ 	.word	0x00013490
        /*0da8*/ 	.word	0x00000017
        /*0dac*/ 	.word	0x00030830
        /*0db0*/ 	.short	0x010a
        /*0db2*/ 	.byte	0x3f
	.zero		1


	//   ....[33]....
        /*0db4*/ 	.word	0x00013500
        /*0db8*/ 	.word	0x00000017
        /*0dbc*/ 	.word	0x00030830
        /*0dc0*/ 	.short	0x010a
        /*0dc2*/ 	.byte	0x3f
	.zero		1


	//   ....[34]....
        /*0dc4*/ 	.word	0x00014360
        /*0dc8*/ 	.word	0x00000017
        /*0dcc*/ 	.word	0x00000000
        /*0dd0*/ 	.short	0x0101
        /*0dd2*/ 	.byte	0x3f
	.zero		1


	//   ....[35]....
        /*0dd4*/ 	.word	0x00016250
        /*0dd8*/ 	.word	0x00000002
        /*0ddc*/ 	.word	0x00030830
        /*0de0*/ 	.short	0x010a
        /*0de2*/ 	.byte	0x3f
	.zero		1


	//   ....[36]....
        /*0de4*/ 	.word	0x000162e0
        /*0de8*/ 	.word	0x00000002
        /*0dec*/ 	.word	0x00030830
        /*0df0*/ 	.short	0x010a
        /*0df2*/ 	.byte	0x3f
	.zero		1


	//   ....[37]....
        /*0df4*/ 	.word	0x00017410
        /*0df8*/ 	.word	0x00000000
        /*0dfc*/ 	.word	0x00030850
        /*0e00*/ 	.short	0x010a
        /*0e02*/ 	.byte	0x3f
	.zero		1


	//   ....[38]....
        /*0e04*/ 	.word	0x00017460
        /*0e08*/ 	.word	0x00000000
        /*0e0c*/ 	.word	0x00030850
        /*0e10*/ 	.short	0x010a
        /*0e12*/ 	.byte	0x3f
	.zero		1


	//   ....[39]....
        /*0e14*/ 	.word	0x00017950
        /*0e18*/ 	.word	0x00000002
        /*0e1c*/ 	.word	0x00000000
        /*0e20*/ 	.short	0x0101
        /*0e22*/ 	.byte	0x3f
	.zero		1


	//   ....[40]....
        /*0e24*/ 	.word	0x00018290
        /*0e28*/ 	.word	0x00000000
        /*0e2c*/ 	.word	0x00000000
        /*0e30*/ 	.short	0x0101
        /*0e32*/ 	.byte	0x3f
	.zero		1


	//   ....[41]....
        /*0e34*/ 	.word	0x000193d0
        /*0e38*/ 	.word	0x00000002
        /*0e3c*/ 	.word	0x00030830
        /*0e40*/ 	.short	0x010a
        /*0e42*/ 	.byte	0x3f
	.zero		1


	//   ....[42]....
        /*0e44*/ 	.word	0x00019460
        /*0e48*/ 	.word	0x00000002
        /*0e4c*/ 	.word	0x00030830
        /*0e50*/ 	.short	0x010a
        /*0e52*/ 	.byte	0x3f
	.zero		1


	//   ....[43]....
        /*0e54*/ 	.word	0x0001a580
        /*0e58*/ 	.word	0x000000e8
        /*0e5c*/ 	.word	0x00030850
        /*0e60*/ 	.short	0x010a
        /*0e62*/ 	.byte	0x3f
	.zero		1


	//   ....[44]....
        /*0e64*/ 	.word	0x0001a5d0
        /*0e68*/ 	.word	0x000000e8
        /*0e6c*/ 	.word	0x00030850
        /*0e70*/ 	.short	0x010a
        /*0e72*/ 	.byte	0x3f
	.zero		1


	//   ....[45]....
        /*0e74*/ 	.word	0x0001b500
        /*0e78*/ 	.word	0x0000009c
        /*0e7c*/ 	.word	0x00000000
        /*0e80*/ 	.short	0x0101
        /*0e82*/ 	.byte	0x3f
	.zero		1


	//   ....[46]....
        /*0e84*/ 	.word	0x0001b570
        /*0e88*/ 	.word	0x000000e8
        /*0e8c*/ 	.word	0x00000000
        /*0e90*/ 	.short	0x0101
        /*0e92*/ 	.byte	0x3f
	.zero		1


	//   ....[47]....
        /*0e94*/ 	.word	0x0001b8c0
        /*0e98*/ 	.word	0x00000004
        /*0e9c*/ 	.word	0x00030830
        /*0ea0*/ 	.short	0x010a
        /*0ea2*/ 	.byte	0x3f
	.zero		1


	//   ....[48]....
        /*0ea4*/ 	.word	0x0001b950
        /*0ea8*/ 	.word	0x00000004
        /*0eac*/ 	.word	0x00030830
        /*0eb0*/ 	.short	0x010a
        /*0eb2*/ 	.byte	0x3f
	.zero		1


	//   ....[49]....
        /*0eb4*/ 	.word	0x0001ca90
        /*0eb8*/ 	.word	0x00000000
        /*0ebc*/ 	.word	0x00030850
        /*0ec0*/ 	.short	0x010a
        /*0ec2*/ 	.byte	0x3f
	.zero		1


	//   ....[50]....
        /*0ec4*/ 	.word	0x0001cae0
        /*0ec8*/ 	.word	0x00000000
        /*0ecc*/ 	.word	0x00030850
        /*0ed0*/ 	.short	0x010a
        /*0ed2*/ 	.byte	0x3f
	.zero		1


	//   ....[51]....
        /*0ed4*/ 	.word	0x0001d0d0
        /*0ed8*/ 	.word	0x00000004
        /*0edc*/ 	.word	0x00000000
        /*0ee0*/ 	.short	0x0101
        /*0ee2*/ 	.byte	0x3f
	.zero		1


	//   ....[52]....
        /*0ee4*/ 	.word	0x0001d930
        /*0ee8*/ 	.word	0x00000000
        /*0eec*/ 	.word	0x00000000
        /*0ef0*/ 	.short	0x0101
        /*0ef2*/ 	.byte	0x3f
	.zero		1


	//   ....[53]....
        /*0ef4*/ 	.word	0x0001ef40
        /*0ef8*/ 	.word	0x0000000c
        /*0efc*/ 	.word	0x00030850
        /*0f00*/ 	.short	0x010a
        /*0f02*/ 	.byte	0x3f
	.zero		1


	//   ....[54]....
        /*0f04*/ 	.word	0x0001efe0
        /*0f08*/ 	.word	0x0000000c
        /*0f0c*/ 	.word	0x00030850
        /*0f10*/ 	.short	0x010a
        /*0f12*/ 	.byte	0x3f
	.zero		1


	//   ....[55]....
        /*0f14*/ 	.word	0x0001f450
        /*0f18*/ 	.word	0x0000000c
        /*0f1c*/ 	.word	0x00000000
        /*0f20*/ 	.short	0x0101
        /*0f22*/ 	.byte	0x3f
	.zero		1


	//   ....[56]....
        /*0f24*/ 	.word	0x00021380
        /*0f28*/ 	.word	0x00000000
        /*0f2c*/ 	.word	0x00000000
        /*0f30*/ 	.short	0x0101
        /*0f32*/ 	.byte	0x3f
	.zero		1


	//   ....[57]....
        /*0f34*/ 	.word	0x00023db0
        /*0f38*/ 	.word	0x0000000c
        /*0f3c*/ 	.word	0x00030820
        /*0f40*/ 	.short	0x010a
        /*0f42*/ 	.byte	0x3f
	.zero		1


	//   ....[58]....
        /*0f44*/ 	.word	0x00023e40
        /*0f48*/ 	.word	0x00000008
        /*0f4c*/ 	.word	0x000308a0
        /*0f50*/ 	.short	0x010a
        /*0f52*/ 	.byte	0x3f
	.zero		1


	//   ....[59]....
        /*0f54*/ 	.word	0x00024110
        /*0f58*/ 	.word	0x00000008
        /*0f5c*/ 	.word	0x000308c0
        /*0f60*/ 	.short	0x010a
        /*0f62*/ 	.byte	0x3f
	.zero		1


	//   ....[60]....
        /*0f64*/ 	.word	0x00024500
        /*0f68*/ 	.word	0x00000008
        /*0f6c*/ 	.word	0x000308a0
        /*0f70*/ 	.short	0x010a
        /*0f72*/ 	.byte	0x3f
	.zero		1


	//   ....[61]....
        /*0f74*/ 	.word	0x000247c0
        /*0f78*/ 	.word	0x00000008
        /*0f7c*/ 	.word	0x000308c0
        /*0f80*/ 	.short	0x010a
        /*0f82*/ 	.byte	0x3f
	.zero		1


	//   ....[62]....
        /*0f84*/ 	.word	0x00025b60
        /*0f88*/ 	.word	0x00000007
        /*0f8c*/ 	.word	0x00030840
        /*0f90*/ 	.short	0x010a
        /*0f92*/ 	.byte	0x3f
	.zero		1


	//   ....[63]....
        /*0f94*/ 	.word	0x000261d0
        /*0f98*/ 	.word	0x0000000a
        /*0f9c*/ 	.word	0x00030820
        /*0fa0*/ 	.short	0x010a
        /*0fa2*/ 	.byte	0x3f
	.zero		1


	//   ....[64]....
        /*0fa4*/ 	.word	0x00026520
        /*0fa8*/ 	.word	0x00000003
        /*0fac*/ 	.word	0x00030840
        /*0fb0*/ 	.short	0x010a
        /*0fb2*/ 	.byte	0x3f
	.zero		1


	//   ....[65]....
        /*0fb4*/ 	.word	0x00026870
        /*0fb8*/ 	.word	0x00000008
        /*0fbc*/ 	.word	0x00000060
        /*0fc0*/ 	.short	0x010a
        /*0fc2*/ 	.byte	0x3f
	.zero		1


	//   ....[66]....
        /*0fc4*/ 	.word	0x00026f10
        /*0fc8*/ 	.word	0x00000002
        /*0fcc*/ 	.word	0x00030840
        /*0fd0*/ 	.short	0x010a
        /*0fd2*/ 	.byte	0x3f
	.zero		1


	//   ....[67]....
        /*0fd4*/ 	.word	0x00027260
        /*0fd8*/ 	.word	0x00000003
        /*0fdc*/ 	.word	0x00000060
        /*0fe0*/ 	.short	0x010a
        /*0fe2*/ 	.byte	0x3f
	.zero		1


	//   ....[68]....
        /*0fe4*/ 	.word	0x000277e0
        /*0fe8*/ 	.word	0x00000002
        /*0fec*/ 	.word	0x00030840
        /*0ff0*/ 	.short	0x010a
        /*0ff2*/ 	.byte	0x3f
	.zero		1


	//   ....[69]....
        /*0ff4*/ 	.word	0x00027b30
        /*0ff8*/ 	.word	0x00000003
        /*0ffc*/ 	.word	0x00000060
        /*1000*/ 	.short	0x010a
        /*1002*/ 	.byte	0x3f
	.zero		1


	//   ....[70]....
        /*1004*/ 	.word	0x00028050
        /*1008*/ 	.word	0x00000003
        /*100c*/ 	.word	0x00030860
        /*1010*/ 	.short	0x010a
        /*1012*/ 	.byte	0x3f
	.zero		1


	//   ....[71]....
        /*1014*/ 	.word	0x00029100
        /*1018*/ 	.word	0x00000000
        /*101c*/ 	.word	0x00030820
        /*1020*/ 	.short	0x010a
        /*1022*/ 	.byte	0x3f
	.zero		1


	//   ....[72]....
        /*1024*/ 	.word	0x000292d0
        /*1028*/ 	.word	0x00000006
        /*102c*/ 	.word	0x00000000
        /*1030*/ 	.short	0x010a
        /*1032*/ 	.byte	0x3f
	.zero		1


	//   ....[73]....
        /*1034*/ 	.word	0x00029340
        /*1038*/ 	.word	0x00000007
        /*103c*/ 	.word	0x00000000
        /*1040*/ 	.short	0x010a
        /*1042*/ 	.byte	0x3f
	.zero		1


	//   ....[74]....
        /*1044*/ 	.word	0x000293b0
        /*1048*/ 	.word	0x00000004
        /*104c*/ 	.word	0x00000000
        /*1050*/ 	.short	0x010a
        /*1052*/ 	.byte	0x3f
	.zero		1


	//   ....[75]....
        /*1054*/ 	.word	0x000293e0
        /*1058*/ 	.word	0x00000003
        /*105c*/ 	.word	0x00000000
        /*1060*/ 	.short	0x010a
        /*1062*/ 	.byte	0x3f
	.zero		1


	//   ....[76]....
        /*1064*/ 	.word	0x00029440
        /*1068*/ 	.word	0x00000062
        /*106c*/ 	.word	0x00030890
        /*1070*/ 	.short	0x010a
        /*1072*/ 	.byte	0x3f
	.zero		1


	//   ....[77]....
        /*1074*/ 	.word	0x00029490
        /*1078*/ 	.word	0x00000062
        /*107c*/ 	.word	0x00030890
        /*1080*/ 	.short	0x010a
        /*1082*/ 	.byte	0x3f
	.zero		1


	//   ....[78]....
        /*1084*/ 	.word	0x000294e0
        /*1088*/ 	.word	0x00000062
        /*108c*/ 	.word	0x00030890
        /*1090*/ 	.short	0x010a
        /*1092*/ 	.byte	0x3f
	.zero		1


	//   ....[79]....
        /*1094*/ 	.word	0x00029530
        /*1098*/ 	.word	0x00000062
        /*109c*/ 	.word	0x000308b0
        /*10a0*/ 	.short	0x010a
        /*10a2*/ 	.byte	0x3f
	.zero		1


	//   ....[80]....
        /*10a4*/ 	.word	0x00029f80
        /*10a8*/ 	.word	0x00000010
        /*10ac*/ 	.word	0x00030800
        /*10b0*/ 	.short	0x010a
        /*10b2*/ 	.byte	0x3f
	.zero		1


	//   ....[81]....
        /*10b4*/ 	.word	0x0002a9d0
        /*10b8*/ 	.word	0x00000010
        /*10bc*/ 	.word	0x00030800
        /*10c0*/ 	.short	0x010a
        /*10c2*/ 	.byte	0x3f
	.zero		1


	//   ....[82]....
        /*10c4*/ 	.word	0x0002aa20
        /*10c8*/ 	.word	0x00000017
        /*10cc*/ 	.word	0x00030830
        /*10d0*/ 	.short	0x010a
        /*10d2*/ 	.byte	0x3f
	.zero		1


	//   ....[83]....
        /*10d4*/ 	.word	0x0002aa70
        /*10d8*/ 	.word	0x00000002
        /*10dc*/ 	.word	0x00030830
        /*10e0*/ 	.short	0x010a
        /*10e2*/ 	.byte	0x3f
	.zero		1


	//   ....[84]....
        /*10e4*/ 	.word	0x0002aac0
        /*10e8*/ 	.word	0x00000000
        /*10ec*/ 	.word	0x00030850
        /*10f0*/ 	.short	0x010a
        /*10f2*/ 	.byte	0x3f
	.zero		1


	//   ....[85]....
        /*10f4*/ 	.word	0x0002ab10
        /*10f8*/ 	.word	0x00000002
        /*10fc*/ 	.word	0x00030830
        /*1100*/ 	.short	0x010a
        /*1102*/ 	.byte	0x3f
	.zero		1


	//   ....[86]....
        /*1104*/ 	.word	0x0002ab60
        /*1108*/ 	.word	0x000000e8
        /*110c*/ 	.word	0x00030850
        /*1110*/ 	.short	0x010a
        /*1112*/ 	.byte	0x3f
	.zero		1


	//   ....[87]....
        /*1114*/ 	.word	0x0002abb0
        /*1118*/ 	.word	0x00000004
        /*111c*/ 	.word	0x00030830
        /*1120*/ 	.short	0x010a
        /*1122*/ 	.byte	0x3f
	.zero		1


	//   ....[88]....
        /*1124*/ 	.word	0x0002ac00
        /*1128*/ 	.word	0x00000000
        /*112c*/ 	.word	0x00030850
        /*1130*/ 	.short	0x010a
        /*1132*/ 	.byte	0x3f
	.zero		1


	//   ....[89]....
        /*1134*/ 	.word	0x0002ac50
        /*1138*/ 	.word	0x0000000c
        /*113c*/ 	.word	0x00030850
        /*1140*/ 	.short	0x010a
        /*1142*/ 	.byte	0x3f
	.zero		1


	//   ....[90]....
        /*1144*/ 	.word	0x0002adf0
        /*1148*/ 	.word	0x0000000c
        /*114c*/ 	.word	0x00030820
        /*1150*/ 	.short	0x010a
        /*1152*/ 	.byte	0x3f
	.zero		1


	//   ....[91]....
        /*1154*/ 	.word	0x0002ae40
        /*1158*/ 	.word	0x00000008
        /*115c*/ 	.word	0x000308a0
        /*1160*/ 	.short	0x010a
        /*1162*/ 	.byte	0x3f
	.zero		1


	//   ....[92]....
        /*1164*/ 	.word	0x0002ae90
        /*1168*/ 	.word	0x00000008
        /*116c*/ 	.word	0x000308c0
        /*1170*/ 	.short	0x010a
        /*1172*/ 	.byte	0x3f
	.zero		1


	//   ....[93]....
        /*1174*/ 	.word	0x0002aee0
        /*1178*/ 	.word	0x00000008
        /*117c*/ 	.word	0x000308a0
        /*1180*/ 	.short	0x010a
        /*1182*/ 	.byte	0x3f
	.zero		1


	//   ....[94]....
        /*1184*/ 	.word	0x0002af30
        /*1188*/ 	.word	0x00000008
        /*118c*/ 	.word	0x000308c0
        /*1190*/ 	.short	0x010a
        /*1192*/ 	.byte	0x3f
	.zero		1


	//   ....[95]....
        /*1194*/ 	.word	0x0002b0d0
        /*1198*/ 	.word	0x00000007
        /*119c*/ 	.word	0x00030840
        /*11a0*/ 	.short	0x010a
        /*11a2*/ 	.byte	0x3f
	.zero		1


	//   ....[96]....
        /*11a4*/ 	.word	0x0002b150
        /*11a8*/ 	.word	0x00000003
        /*11ac*/ 	.word	0x00030820
        /*11b0*/ 	.short	0x010a
        /*11b2*/ 	.byte	0x3f
	.zero		1


	//   ....[97]....
        /*11b4*/ 	.word	0x0002b1a0
        /*11b8*/ 	.word	0x00000003
        /*11bc*/ 	.word	0x00030840
        /*11c0*/ 	.short	0x010a
        /*11c2*/ 	.byte	0x3f
	.zero		1


	//   ....[98]....
        /*11c4*/ 	.word	0x0002b1f0
        /*11c8*/ 	.word	0x00000008
        /*11cc*/ 	.word	0x00000060
        /*11d0*/ 	.short	0x010a
        /*11d2*/ 	.byte	0x3f
	.zero		1


	//   ....[99]....
        /*11d4*/ 	.word	0x0002b240
        /*11d8*/ 	.word	0x00000002
        /*11dc*/ 	.word	0x00030840
        /*11e0*/ 	.short	0x010a
        /*11e2*/ 	.byte	0x3f
	.zero		1


	//   ....[100]....
        /*11e4*/ 	.word	0x0002b290
        /*11e8*/ 	.word	0x00000003
        /*11ec*/ 	.word	0x00000060
        /*11f0*/ 	.short	0x010a
        /*11f2*/ 	.byte	0x3f
	.zero		1


	//   ....[101]....
        /*11f4*/ 	.word	0x0002b2e0
        /*11f8*/ 	.word	0x00000002
        /*11fc*/ 	.word	0x00030840
        /*1200*/ 	.short	0x010a
        /*1202*/ 	.byte	0x3f
	.zero		1


	//   ....[102]....
        /*1204*/ 	.word	0x0002b330
        /*1208*/ 	.word	0x00000003
        /*120c*/ 	.word	0x00000060
        /*1210*/ 	.short	0x010a
        /*1212*/ 	.byte	0x3f
	.zero		1


	//   ....[103]....
        /*1214*/ 	.word	0x0002b380
        /*1218*/ 	.word	0x00000003
        /*121c*/ 	.word	0x00030860
        /*1220*/ 	.short	0x010a
        /*1222*/ 	.byte	0x3f
	.zero		1


	//   ....[104]....
        /*1224*/ 	.word	0x0002bd40
        /*1228*/ 	.word	0x00000000
        /*122c*/ 	.word	0x00030820
        /*1230*/ 	.short	0x010a
        /*1232*/ 	.byte	0x3f
	.zero		1


	//   ....[105]....
        /*1234*/ 	.word	0x0002bee0
        /*1238*/ 	.word	0x00000006
        /*123c*/ 	.word	0x00000000
        /*1240*/ 	.short	0x010a
        /*1242*/ 	.byte	0x3f
	.zero		1


	//   ....[106]....
        /*1244*/ 	.word	0x0002bf30
        /*1248*/ 	.word	0x00000007
        /*124c*/ 	.word	0x00000000
        /*1250*/ 	.short	0x010a
        /*1252*/ 	.byte	0x3f
	.zero		1


	//   ....[107]....
        /*1254*/ 	.word	0x0002bf80
        /*1258*/ 	.word	0x00000004
        /*125c*/ 	.word	0x00000000
        /*1260*/ 	.short	0x010a
        /*1262*/ 	.byte	0x3f
	.zero		1


	//----- nvinfo : EIATTR_NUM_MBARRIERS
	.align		4
.L_275:
        /*1264*/ 	.byte	0x03, 0x38
        /*1266*/ 	.short	0x0016


	//----- nvinfo : EIATTR_EXIT_INSTR_OFFSETS
	.align		4
        /*1268*/ 	.byte	0x04, 0x1c
        /*126a*/ 	.short	(.L_277 - .L_276)


	//   ....[0]....
.L_276:
        /*126c*/ 	.word	0x00029430


	//----- nvinfo : EIATTR_MAX_THREADS
	.align		4
.L_277:
        /*1270*/ 	.byte	0x04, 0x05
        /*1272*/ 	.short	(.L_279 - .L_278)
.L_278:
        /*1274*/ 	.word	0x00000180
        /*1278*/ 	.word	0x00000001
        /*127c*/ 	.word	0x00000001


	//----- nvinfo : EIATTR_CRS_STACK_SIZE
	.align		4
.L_279:
        /*1280*/ 	.byte	0x04, 0x1e
        /*1282*/ 	.short	(.L_281 - .L_280)
.L_280:
        /*1284*/ 	.word	0x00000000


	//----- nvinfo : EIATTR_CBANK_PARAM_SIZE
	.align		4
.L_281:
        /*1288*/ 	.byte	0x03, 0x19
        /*128a*/ 	.short	0x0a70


	//----- nvinfo : EIATTR_PARAM_CBANK
	.align		4
        /*128c*/ 	.byte	0x04, 0x0a
        /*128e*/ 	.short	(.L_283 - .L_282)
	.align		4
.L_282:
        /*1290*/ 	.word	index@(.nv.constant0._ZN7cutlass13device_kernelIN5flash11enable_sm90INS1_16FlashAttnFwdSm90INS1_25CollectiveMainloopFwdSm90ILi2EN4cute5tupleIJNS5_1CILi1EEES8_S8_EEENS6_IJNS7_ILi128EEENS7_ILi64EEENS7_ILi256EEEEEELi256ENS_10bfloat16_tEfNS_4arch4Sm90ELb0ELb1ELb1ELb1ELb0ELb1ELb0ELb1ELb1ELb0ELb0ELb0EEENS1_21CollectiveEpilogueFwdINS6_IJSA_SC_SB_EEES9_SE_SG_Li256ELb1ELb0ELb0ELb0EEENS1_36VarlenDynamicPersistentTileSchedulerILi128ELi64ELi256ELi32ELb0ELb0ELb1ELb1ELb0ELb1EEEEEEEEEvNT_6ParamsE)
        /*1294*/ 	.short	0x0210
        /*1296*/ 	.short	0x0a70


	//----- nvinfo : EIATTR_SW_WAR
	.align		4
.L_283:
        /*1298*/ 	.byte	0x04, 0x36
        /*129a*/ 	.short	(.L_285 - .L_284)
.L_284:
        /*129c*/ 	.word	0x00000008
.L_285:


//--------------------- .nv.info._ZN7cutlass13device_kernelIN5flash11enable_sm90INS1_16FlashAttnFwdSm90INS1_25CollectiveMainloopFwdSm90ILi2EN4cute5tupleIJNS5_1CILi1EEES8_S8_EEENS6_IJNS7_ILi128EEENS7_ILi80EEENS7_ILi256EEEEEELi256ENS_10bfloat16_tEfNS_4arch4Sm90ELb1ELb0ELb1ELb0ELb0ELb0ELb0ELb1ELb1ELb0ELb0ELb0EEENS1_21CollectiveEpilogueFwdINS6_IJSA_SC_SB_EEES9_SE_SG_Li256ELb0ELb0ELb0ELb0EEENS1_30DynamicPersistentTileSchedulerILi256ELi32ELb0ELb0ELb1EEEEEEEEEvNT_6ParamsE --------------------------
	.section	.nv.info._ZN7cutlass13device_kernelIN5flash11enable_sm90INS1_16FlashAttnFwdSm90INS1_25CollectiveMainloopFwdSm90ILi2EN4cute5tupleIJNS5_1CILi1EEES8_S8_EEENS6_IJNS7_ILi128EEENS7_ILi80EEENS7_ILi256EEEEEELi256ENS_10bfloat16_tEfNS_4arch4Sm90ELb1ELb0ELb1ELb0ELb0ELb0ELb0ELb1ELb1ELb0ELb0ELb0EEENS1_21CollectiveEpilogueFwdINS6_IJSA_SC_SB_EEES9_SE_SG_Li256ELb0ELb0ELb0ELb0EEENS1_30DynamicPersistentTileSchedulerILi256ELi32ELb0ELb0ELb1EEEEEEEEEvNT_6ParamsE,"",@"SHT_CUDA_INFO"
	.sectionflags	@""
	.align	4


	//----- nvinfo : EIATTR_CUDA_API_VERSION
	.align		4
        /*0000*/ 	.byte	0x04, 0x37
        /*0002*/ 	.short	(.L_287 - .L_286)
.L_286:
        /*0004*/ 	.word	0x00000082


	//----- nvinfo : EIATTR_KPARAM_INFO
	.align		4
.L_287:
        /*0008*/ 	.byte	0x04, 0x17
        /*000a*/ 	.short	(.L_289 - .L_288)
.L_288:
        /*000c*/ 	.word	0x00000000
        /*0010*/ 	.short	0x0000
        /*0012*/ 	.short	0x0070
        /*0014*/ 	.byte	0x00, 0xf0, 0x01, 0x2e


	//----- nvinfo : EIATTR_SPARSE_MMA_MASK
	.align		4
.L_289:
        /*0018*/ 	.byte	0x03, 0x50
        /*001a*/ 	.short	0x0000


	//----- nvinfo : EIATTR_MAXREG_COUNT
	.align		4
        /*001c*/ 	.byte	0x03, 0x1b
        /*001e*/ 	.short	0x00a8


	//----- nvinfo : EIATTR_NUM_BARRIERS
	.align		4
        /*0020*/ 	.byte	0x02, 0x4c
        /*0022*/ 	.byte	0x09
	.zero		1


	//----- nvinfo : EIATTR_EXTERNS
	.align		4
        /*0024*/ 	.byte	0x04, 0x0f
        /*0026*/ 	.short	(.L_291 - .L_290)


	//   ....[0]....
	.align		4
.L_290:
        /*0028*/ 	.word	index@(__assertfail)


	//----- nvinfo : EIATTR_ANNOTATIONS
	.align		4
.L_291:
        /*002c*/ 	.byte	0x04, 0x55
        /*002e*/ 	.short	(.L_293 - .L_292)


	//   ....[0]....
.L_292:
        /*0030*/ 	.word	0x00000001
        /*0034*/ 	.byte	0x70, 0x09, 0x00, 0x00, 0x01, 0x00, 0x00, 0x00, 0x40, 0x0a, 0x00, 0x00, 0x01, 0x00, 0x00, 0x00
        /*0044*/ 	.byte	0x80, 0x43, 0x01, 0x00


	//----- nvinfo : EIATTR_MERCURY_ISA_VERSION
	.align		4
.L_293:
        /*0048*/ 	.byte	0x03, 0x5f
        /*004a*/ 	.short	0x0101


	//----- nvinfo : EIATTR_INT_WARP_WIDE_INSTR_OFFSETS
	.align		4
        /*004c*/ 	.byte	0x04, 0x31
        /*004e*/ 	.short	(.L_295 - .L_294)


	//   ....[0]....
.L_294:
        /*0050*/ 	.word	0x00000190


	//   ....[1]....
        /*0054*/ 	.word	0x000001c0


	//   ....[2]....
        /*0058*/ 	.word	0x000001d0


	//   ....[3]....
        /*005c*/ 	.word	0x00011720


	//   ....[4]....
        /*0060*/ 	.word	0x000117c0


	//   ....[5]....
        /*0064*/ 	.word	0x00011d30


	//   ....[6]....
        /*0068*/ 	.word	0x00013d20


	//   ....[7]....
        /*006c*/ 	.word	0x00013dc0


	//----- nvinfo : EIATTR_COOP_GROUP_MASK_REGIDS
	.align		4
.L_295:
        /*0070*/ 	.byte	0x04, 0x29
        /*0072*/ 	.short	(.L_297 - .L_296)


	//   ....[0]....
.L_296:
        /*0074*/ 	.word	0xffffffff


	//   ....[1]....
        /*0078*/ 	.word	0xffffffff


	//   ....[2]....
        /*007c*/ 	.word	0xffffffff


	//   ....[3]....
        /*0080*/ 	.word	0xffffffff


	//   ....[4]....
        /*0084*/ 	.word	0xffffffff


	//   ....[5]....
        /*0088*/ 	.word	0xffffffff


	//   ....[6]....
        /*008c*/ 	.word	0xffffffff


	//   ....[7]....
        /*0090*/ 	.word	0xffffffff


	//   ....[8]....
        /*0094*/ 	.word	0xffffffff


	//   ....[9]....
        /*0098*/ 	.word	0xffffffff


	//   ....[10]....
        /*009c*/ 	.word	0xffffffff


	//   ....[11]....
        /*00a0*/ 	.word	0xffffffff


	//   ....[12]....
        /*00a4*/ 	.word	0xffffffff


	//   ....[13]....
        /*00a8*/ 	.word	0xffffffff


	//   ....[14]....
        /*00ac*/ 	.word	0xffffffff


	//   ....[15]....
        /*00b0*/ 	.word	0xffffffff


	//   ....[16]....
        /*00b4*/ 	.word	0xffffffff


	//   ....[17]....
        /*00b8*/ 	.word	0xffffffff


	//   ....[18]....
        /*00bc*/ 	.word	0xffffffff


	//   ....[19]....
        /*00c0*/ 	.word	0xffffffff


	//   ....[20]....
        /*00c4*/ 	.word	0xffffffff


	//   ....[21]....
        /*00c8*/ 	.word	0xffffffff


	//   ....[22]....
        /*00cc*/ 	.word	0xffffffff


	//   ....[23]....
        /*00d0*/ 	.word	0xffffffff


	//   ....[24]....
        /*00d4*/ 	.word	0xffffffff


	//   ....[25]....
        /*00d8*/ 	.word	0xffffffff


	//   ....[26]....
        /*00dc*/ 	.word	0xffffffff


	//   ....[27]....
        /*00e0*/ 	.word	0xffffffff


	//   ....[28]....
        /*00e4*/ 	.word	0x0500000f


	//   ....[29]....
        /*00e8*/ 	.word	0x0500000f


	//----- nvinfo : EIATTR_COOP_GROUP_INSTR_OFFSETS
	.align		4
.L_297:
        /*00ec*/ 	.byte	0x04, 0x28
        /*00ee*/ 	.short	(.L_299 - .L_298)


	//   ....[0]....
.L_298:
        /*00f0*/ 	.word	0x00000060


	//   ....[1]....
        /*00f4*/ 	.word	0x000001a0


	//   ....[2]....
        /*00f8*/ 	.word	0x000001f0


	//   ....[3]....
        /*00fc*/ 	.word	0x000003e0


	//   ....[4]....
        /*0100*/ 	.word	0x00000540


	//   ....[5]....
        /*0104*/ 	.word	0x00000660


	//   ....[6]....
        /*0108*/ 	.word	0x000007c0


	//   ....[7]....
        /*010c*/ 	.word	0x00001660


	//   ....[8]....
        /*0110*/ 	.word	0x00004ef0


	//   ....[9]....
        /*0114*/ 	.word	0x00004fe0


	//   ....[10]....
        /*0118*/ 	.word	0x00005460


	//   ....[11]....
        /*011c*/ 	.word	0x000054e0


	//   ....[12]....
        /*0120*/ 	.word	0x00009610


	//   ....[13]....
        /*0124*/ 	.word	0x00009710


	//   ....[14]....
        /*0128*/ 	.word	0x00009ce0


	//   ....[15]....
        /*012c*/ 	.word	0x00009d10


	//   ....[16]....
        /*0130*/ 	.word	0x0000d300


	//   ....[17]....
        /*0134*/ 	.word	0x0000d360


	//   ....[18]....
        /*0138*/ 	.word	0x0000d8d0


	//   ....[19]....
        /*013c*/ 	.word	0x0000d930


	//   ....[20]....
        /*0140*/ 	.word	0x0000ea70


	//   ....[21]....
        /*0144*/ 	.word	0x0000eaa0


	//   ....[22]....
        /*0148*/ 	.word	0x0000ebd0


	//   ....[23]....
        /*014c*/ 	.word	0x0000ebe0


	//   ....[24]....
        /*0150*/ 	.word	0x00010470


	//   ....[25]....
        /*0154*/ 	.word	0x000111a0


	//   ....[26]....
        /*0158*/ 	.word	0x00014170


	//   ....[27]....
        /*015c*/ 	.word	0x00014320


	//   ....[28]....
        /*0160*/ 	.word	0x000148b0


	//   ....[29]....
        /*0164*/ 	.word	0x00014c90


	//----- nvinfo : EIATTR_REG_RECONFIG
	.align		4
.L_299:
        /*0168*/ 	.byte	0x01, 0x54
	.zero		2


	//----- nvinfo : EIATTR_SYSCALL_OFFSETS
	.align		4
        /*016c*/ 	.byte	0x04, 0x46
        /*016e*/ 	.short	(.L_301 - .L_300)


	//   ....[0]....
.L_300:
        /*0170*/ 	.word	0x00001810


	//   ....[1]....
        /*0174*/ 	.word	0x00011950


	//   ....[2]....
        /*0178*/ 	.word	0x00011a90


	//   ....[3]....
        /*017c*/ 	.word	0x00011b90


	//----- nvinfo : EIATTR_MBARRIER_INSTR_OFFSETS
	.align		4
.L_301:
        /*0180*/ 	.byte	0x04, 0x39
        /*0182*/ 	.short	(.L_303 - .L_302)


	//   ....[0]....
.L_302:
        /*0184*/ 	.word	0x00000290
        /*0188*/ 	.word	0x000000ff
        /*018c*/ 	.word	0x00038800
        /*0190*/ 	.short	0x0100
        /*0192*/ 	.byte	0x06
	.zero		1


	//   ....[1]....
        /*0194*/ 	.word	0x000002a0
        /*0198*/ 	.word	0x000000ff
        /*019c*/ 	.word	0x00038820
        /*01a0*/ 	.short	0x0100
        /*01a2*/ 	.byte	0x06
	.zero		1


	//   ....[2]....
        /*01a4*/ 	.word	0x00000390
        /*01a8*/ 	.word	0x000000ff
        /*01ac*/ 	.word	0x00038830
        /*01b0*/ 	.short	0x0100
        /*01b2*/ 	.byte	0x08
	.zero		1


	//   ....[3]....
        /*01b4*/ 	.word	0x000003a0
        /*01b8*/ 	.word	0x000000ff
        /*01bc*/ 	.word	0x00038840
        /*01c0*/ 	.short	0x0100
        /*01c2*/ 	.byte	0x08
	.zero		1


	//   ....[4]....
        /*01c4*/ 	.word	0x000003b0
        /*01c8*/ 	.word	0x000000ff
        /*01cc*/ 	.word	0x00038838
        /*01d0*/ 	.short	0x0100
        /*01d2*/ 	.byte	0x08
	.zero		1


	//   ....[5]....
        /*01d4*/ 	.word	0x000003c0
        /*01d8*/ 	.word	0x000000ff
        /*01dc*/ 	.word	0x00038848
        /*01e0*/ 	.short	0x0100
        /*01e2*/ 	.byte	0x08
	.zero		1


	//   ....[6]....
        /*01e4*/ 	.word	0x000004f0
        /*01e8*/ 	.word	0x000000ff
        /*01ec*/ 	.word	0x00038850
        /*01f0*/ 	.short	0x0100
        /*01f2*/ 	.byte	0x08
	.zero		1


	//   ....[7]....
        /*01f4*/ 	.word	0x00000500
        /*01f8*/ 	.word	0x000000ff
        /*01fc*/ 	.word	0x00038860
        /*0200*/ 	.short	0x0100
        /*0202*/ 	.byte	0x08
	.zero		1


	//   ....[8]....
        /*0204*/ 	.word	0x00000510
        /*0208*/ 	.word	0x000000ff
        /*020c*/ 	.word	0x00038858
        /*0210*/ 	.short	0x0100
        /*0212*/ 	.byte	0x08
	.zero		1


	//   ....[9]....
        /*0214*/ 	.word	0x00000520
        /*0218*/ 	.word	0x000000ff
        /*021c*/ 	.word	0x00038868
        /*0220*/ 	.short	0x0100
        /*0222*/ 	.byte	0x08
	.zero		1


	//   ....[10]....
        /*0224*/ 	.word	0x00000610
        /*0228*/ 	.word	0x000000ff
        /*022c*/ 	.word	0x00038870
        /*0230*/ 	.short	0x0100
        /*0232*/ 	.byte	0x06
	.zero		1


	//   ....[11]....
        /*0234*/ 	.word	0x00000620
        /*0238*/ 	.word	0x000000ff
        /*023c*/ 	.word	0x00038880
        /*0240*/ 	.short	0x0100
        /*0242*/ 	.byte	0x06
	.zero		1


	//   ....[12]....
        /*0244*/ 	.word	0x00000630
        /*0248*/ 	.word	0x000000ff
        /*024c*/ 	.word	0x00038878
        /*0250*/ 	.short	0x0100
        /*0252*/ 	.byte	0x06
	.zero		1


	//   ....[13]....
        /*0254*/ 	.word	0x00000640
        /*0258*/ 	.word	0x000000ff
        /*025c*/ 	.word	0x00038888
        /*0260*/ 	.short	0x0100
        /*0262*/ 	.byte	0x06
	.zero		1


	//   ....[14]....
        /*0264*/ 	.word	0x00000770
        /*0268*/ 	.word	0x000000ff
        /*026c*/ 	.word	0x00038890
        /*0270*/ 	.short	0x0100
        /*0272*/ 	.byte	0x08
	.zero		1


	//   ....[15]....
        /*0274*/ 	.word	0x00000780
        /*0278*/ 	.word	0x000000ff
        /*027c*/ 	.word	0x000388a0
        /*0280*/ 	.short	0x0100
        /*0282*/ 	.byte	0x08
	.zero		1


	//   ....[16]....
        /*0284*/ 	.word	0x00000790
        /*0288*/ 	.word	0x000000ff
        /*028c*/ 	.word	0x00038898
        /*0290*/ 	.short	0x0100
        /*0292*/ 	.byte	0x08
	.zero		1


	//   ....[17]....
        /*0294*/ 	.word	0x000007a0
        /*0298*/ 	.word	0x000000ff
        /*029c*/ 	.word	0x000388a8
        /*02a0*/ 	.short	0x0100
        /*02a2*/ 	.byte	0x08
	.zero		1


	//   ....[18]....
        /*02a4*/ 	.word	0x000008d0
        /*02a8*/ 	.word	0x000000ff
        /*02ac*/ 	.word	0x000388b0
        /*02b0*/ 	.short	0x0100
        /*02b2*/ 	.byte	0x08
	.zero		1


	//   ....[19]....
        /*02b4*/ 	.word	0x000008e0
        /*02b8*/ 	.word	0x000000ff
        /*02bc*/ 	.word	0x000388c0
        /*02c0*/ 	.short	0x0100
        /*02c2*/ 	.byte	0x08
	.zero		1


	//   ....[20]....
        /*02c4*/ 	.word	0x000008f0
        /*02c8*/ 	.word	0x000000ff
        /*02cc*/ 	.word	0x000388b8
        /*02d0*/ 	.short	0x0100
        /*02d2*/ 	.byte	0x08
	.zero		1


	//   ....[21]....
        /*02d4*/ 	.word	0x00000900
        /*02d8*/ 	.word	0x000000ff
        /*02dc*/ 	.word	0x000388c8
        /*02e0*/ 	.short	0x0100
        /*02e2*/ 	.byte	0x08
	.zero		1


	//   ....[22]....
        /*02e4*/ 	.word	0x000018b0
        /*02e8*/ 	.word	0x000000ff
        /*02ec*/ 	.word	0x00038800
        /*02f0*/ 	.short	0x010a
        /*02f2*/ 	.byte	0x3c
	.zero		1


	//   ....[23]....
        /*02f4*/ 	.word	0x00001940
        /*02f8*/ 	.word	0x00000000
        /*02fc*/ 	.word	0x00038830
        /*0300*/ 	.short	0x010a
        /*0302*/ 	.byte	0x3f
	.zero		1


	//   ....[24]....
        /*0304*/ 	.word	0x000019b0
        /*0308*/ 	.word	0x00000000
        /*030c*/ 	.word	0x00038830
        /*0310*/ 	.short	0x010a
        /*0312*/ 	.byte	0x3f
	.zero		1


	//   ....[25]....
        /*0314*/ 	.word	0x00004d80
        /*0318*/ 	.word	0x00000000
        /*031c*/ 	.word	0x00000000
        /*0320*/ 	.short	0x0101
        /*0322*/ 	.byte	0x3f
	.zero		1


	//   ....[26]....
        /*0324*/ 	.word	0x000063b0
        /*0328*/ 	.word	0x000000ff
        /*032c*/ 	.word	0x00038830
        /*0330*/ 	.short	0x010a
        /*0332*/ 	.byte	0x2f
	.zero		1


	//   ....[27]....
        /*0334*/ 	.word	0x000063f0
        /*0338*/ 	.word	0x000000ff
        /*033c*/ 	.word	0x00038830
        /*0340*/ 	.short	0x010a
        /*0342*/ 	.byte	0x2f
	.zero		1


	//   ....[28]....
        /*0344*/ 	.word	0x000089f0
        /*0348*/ 	.word	0x000000ff
        /*034c*/ 	.word	0x00038850
        /*0350*/ 	.short	0x010a
        /*0352*/ 	.byte	0x05
	.zero		1


	//   ....[29]....
        /*0354*/ 	.word	0x00008a30
        /*0358*/ 	.word	0x000000ff
        /*035c*/ 	.word	0x00038850
        /*0360*/ 	.short	0x010a
        /*0362*/ 	.byte	0x05
	.zero		1


	//   ....[30]....
        /*0364*/ 	.word	0x0000a240
        /*0368*/ 	.word	0x00000011
        /*036c*/ 	.word	0x00000000
        /*0370*/ 	.short	0x0101
        /*0372*/ 	.byte	0x3f
	.zero		1


	//   ....[31]....
        /*0374*/ 	.word	0x0000a2b0
        /*0378*/ 	.word	0x0000009f
        /*037c*/ 	.word	0x00000000
        /*0380*/ 	.short	0x0101
        /*0382*/ 	.byte	0x3f
	.zero		1


	//   ....[32]....
        /*0384*/ 	.word	0x0000a630
        /*0388*/ 	.word	0x000000ff
        /*038c*/ 	.word	0x00038830
        /*0390*/ 	.short	0x010a
        /*0392*/ 	.byte	0x04
	.zero		1


	//   ....[33]....
        /*0394*/ 	.word	0x0000a670
        /*0398*/ 	.word	0x000000ff
        /*039c*/ 	.word	0x00038830
        /*03a0*/ 	.short	0x010a
        /*03a2*/ 	.byte	0x04
	.zero		1


	//   ....[34]....
        /*03a4*/ 	.word	0x0000cc80
        /*03a8*/ 	.word	0x000000ff
        /*03ac*/ 	.word	0x00038850
        /*03b0*/ 	.short	0x010a
        /*03b2*/ 	.byte	0x05
	.zero		1


	//   ....[35]....
        /*03b4*/ 	.word	0x0000ccc0
        /*03b8*/ 	.word	0x000000ff
        /*03bc*/ 	.word	0x00038850
        /*03c0*/ 	.short	0x010a
        /*03c2*/ 	.byte	0x05
	.zero		1


	//   ....[36]....
        /*03c4*/ 	.word	0x0000dca0
        /*03c8*/ 	.word	0x0000009d
        /*03cc*/ 	.word	0x00000000
        /*03d0*/ 	.short	0x0101
        /*03d2*/ 	.byte	0x3f
	.zero		1


	//   ....[37]....
        /*03d4*/ 	.word	0x0000dd20
        /*03d8*/ 	.word	0x000000ab
        /*03dc*/ 	.word	0x00000000
        /*03e0*/ 	.short	0x0101
        /*03e2*/ 	.byte	0x3f
	.zero		1


	//   ....[38]....
        /*03e4*/ 	.word	0x0000e9c0
        /*03e8*/ 	.word	0x000000ff
        /*03ec*/ 	.word	0x00038850
        /*03f0*/ 	.short	0x010a
        /*03f2*/ 	.byte	0x05
	.zero		1


	//   ....[39]....
        /*03f4*/ 	.word	0x0000ea00
        /*03f8*/ 	.word	0x000000ff
        /*03fc*/ 	.word	0x00038850
        /*0400*/ 	.short	0x010a
        /*0402*/ 	.byte	0x05
	.zero		1


	//   ....[40]....
        /*0404*/ 	.word	0x0000f340
        /*0408*/ 	.word	0x00000003
        /*040c*/ 	.word	0x00000000
        /*0410*/ 	.short	0x0101
        /*0412*/ 	.byte	0x3f
	.zero		1


	//   ....[41]....
        /*0414*/ 	.word	0x000106b0
        /*0418*/ 	.word	0x000000ff
        /*041c*/ 	.word	0x00000000
        /*0420*/ 	.short	0x0101
        /*0422*/ 	.byte	0x05
	.zero		1


	//   ....[42]....
        /*0424*/ 	.word	0x00012060
        /*0428*/ 	.word	0x00000008
        /*042c*/ 	.word	0x00038840
        /*0430*/ 	.short	0x010a
        /*0432*/ 	.byte	0x3f
	.zero		1


	//   ....[43]....
        /*0434*/ 	.word	0x00012580
        /*0438*/ 	.word	0x000000ff
        /*043c*/ 	.word	0x00038820
        /*0440*/ 	.short	0x010a
        /*0442*/ 	.byte	0x28
	.zero		1


	//   ....[44]....
        /*0444*/ 	.word	0x00012880
        /*0448*/ 	.word	0x00000003
        /*044c*/ 	.word	0x00038840
        /*0450*/ 	.short	0x010a
        /*0452*/ 	.byte	0x3f
	.zero		1


	//   ....[45]....
        /*0454*/ 	.word	0x00012b10
        /*0458*/ 	.word	0x00000002
        /*045c*/ 	.word	0x00000060
        /*0460*/ 	.short	0x010a
        /*0462*/ 	.byte	0x3f
	.zero		1


	//   ....[46]....
        /*0464*/ 	.word	0x00013050
        /*0468*/ 	.word	0x00000003
        /*046c*/ 	.word	0x00038840
        /*0470*/ 	.short	0x010a
        /*0472*/ 	.byte	0x3f
	.zero		1


	//   ....[47]....
        /*0474*/ 	.word	0x000132e0
        /*0478*/ 	.word	0x00000002
        /*047c*/ 	.word	0x00000060
        /*0480*/ 	.short	0x010a
        /*0482*/ 	.byte	0x3f
	.zero		1


	//   ....[48]....
        /*0484*/ 	.word	0x00013780
        /*0488*/ 	.word	0x00000002
        /*048c*/ 	.word	0x00038840
        /*0490*/ 	.short	0x010a
        /*0492*/ 	.byte	0x3f
	.zero		1


	//   ....[49]....
        /*0494*/ 	.word	0x00013a10
        /*0498*/ 	.word	0x00000002
        /*049c*/ 	.word	0x00000060
        /*04a0*/ 	.short	0x010a
        /*04a2*/ 	.byte	0x3f
	.zero		1


	//   ....[50]....
        /*04a4*/ 	.word	0x00013e60
        /*04a8*/ 	.word	0x00000003
        /*04ac*/ 	.word	0x00038860
        /*04b0*/ 	.short	0x010a
        /*04b2*/ 	.byte	0x3f
	.zero		1


	//   ....[51]....
        /*04b4*/ 	.word	0x000142d0
        /*04b8*/ 	.word	0x00000007
        /*04bc*/ 	.word	0x00038820
        /*04c0*/ 	.short	0x010a
        /*04c2*/ 	.byte	0x3f
	.zero		1


	//   ....[52]....
        /*04c4*/ 	.word	0x00014440
        /*04c8*/ 	.word	0x00000005
        /*04cc*/ 	.word	0x00000000
        /*04d0*/ 	.short	0x010a
        /*04d2*/ 	.byte	0x3f
	.zero		1


	//   ....[53]....
        /*04d4*/ 	.word	0x000144b0
        /*04d8*/ 	.word	0x00000003
        /*04dc*/ 	.word	0x00000000
        /*04e0*/ 	.short	0x010a
        /*04e2*/ 	.byte	0x3f
	.zero		1


	//   ....[54]....
        /*04e4*/ 	.word	0x00014510
        /*04e8*/ 	.word	0x00000005
        /*04ec*/ 	.word	0x00000000
        /*04f0*/ 	.short	0x010a
        /*04f2*/ 	.byte	0x3f
	.zero		1


	//   ....[55]....
        /*04f4*/ 	.word	0x00014540
        /*04f8*/ 	.word	0x00000003
        /*04fc*/ 	.word	0x00000000
        /*0500*/ 	.short	0x010a
        /*0502*/ 	.byte	0x3f
	.zero		1


	//   ....[56]....
        /*0504*/ 	.word	0x000145b0
        /*0508*/ 	.word	0x00000003
        /*050c*/ 	.word	0x00038800
        /*0510*/ 	.short	0x010a
        /*0512*/ 	.byte	0x3f
	.zero		1


	//   ....[57]....
        /*0514*/ 	.word	0x00014600
        /*0518*/ 	.word	0x00000000
        /*051c*/ 	.word	0x00038830
        /*0520*/ 	.short	0x010a
        /*0522*/ 	.byte	0x3f
	.zero		1


	//   ....[58]....
        /*0524*/ 	.word	0x00014660
        /*0528*/ 	.word	0x00000004
        /*052c*/ 	.word	0x00038830
        /*0530*/ 	.short	0x010a
        /*0532*/ 	.byte	0x3f
	.zero		1


	//   ....[59]....
        /*0534*/ 	.word	0x000146c0
        /*0538*/ 	.word	0x00000003
        /*053c*/ 	.word	0x00038850
        /*0540*/ 	.short	0x010a
        /*0542*/ 	.byte	0x3f
	.zero		1


	//   ....[60]....
        /*0544*/ 	.word	0x00014720
        /*0548*/ 	.word	0x00000004
        /*054c*/ 	.word	0x00038830
        /*0550*/ 	.short	0x010a
        /*0552*/ 	.byte	0x3f
	.zero		1


	//   ....[61]....
        /*0554*/ 	.word	0x00014780
        /*0558*/ 	.word	0x00000003
        /*055c*/ 	.word	0x00038850
        /*0560*/ 	.short	0x010a
        /*0562*/ 	.byte	0x3f
	.zero		1


	//   ....[62]....
        /*0564*/ 	.word	0x000147e0
        /*0568*/ 	.word	0x00000007
        /*056c*/ 	.word	0x00038850
        /*0570*/ 	.short	0x010a
        /*0572*/ 	.byte	0x3f
	.zero		1


	//   ....[63]....
        /*0574*/ 	.word	0x00014960
        /*0578*/ 	.word	0x00000008
        /*057c*/ 	.word	0x00038840
        /*0580*/ 	.short	0x010a
        /*0582*/ 	.byte	0x3f
	.zero		1


	//   ....[64]....
        /*0584*/ 	.word	0x000149c0
        /*0588*/ 	.word	0x00000008
        /*058c*/ 	.word	0x00038820
        /*0590*/ 	.short	0x010a
        /*0592*/ 	.byte	0x3f
	.zero		1


	//   ....[65]....
        /*0594*/ 	.word	0x00014a10
        /*0598*/ 	.word	0x00000003
        /*059c*/ 	.word	0x00038840
        /*05a0*/ 	.short	0x010a
        /*05a2*/ 	.byte	0x3f
	.zero		1


	//   ....[66]....
        /*05a4*/ 	.word	0x00014a60
        /*05a8*/ 	.word	0x00000002
        /*05ac*/ 	.word	0x00000060
        /*05b0*/ 	.short	0x010a
        /*05b2*/ 	.byte	0x3f
	.zero		1


	//   ....[67]....
        /*05b4*/ 	.word	0x00014ab0
        /*05b8*/ 	.word	0x00000003
        /*05bc*/ 	.word	0x00038840
        /*05c0*/ 	.short	0x010a
        /*05c2*/ 	.byte	0x3f
	.zero		1


	//   ....[68]....
        /*05c4*/ 	.word	0x00014b00
        /*05c8*/ 	.word	0x00000002
        /*05cc*/ 	.word	0x00000060
        /*05d0*/ 	.short	0x010a
        /*05d2*/ 	.byte	0x3f
	.zero		1


	//   ....[69]....
        /*05d4*/ 	.word	0x00014b50
        /*05d8*/ 	.word	0x00000002
        /*05dc*/ 	.word	0x00038840
        /*05e0*/ 	.short	0x010a
        /*05e2*/ 	.byte	0x3f
	.zero		1


	//   ....[70]....
        /*05e4*/ 	.word	0x00014ba0
        /*05e8*/ 	.word	0x00000002
        /*05ec*/ 	.word	0x00000060
        /*05f0*/ 	.short	0x010a
        /*05f2*/ 	.byte	0x3f
	.zero		1


	//   ....[71]....
        /*05f4*/ 	.word	0x00014bf0
        /*05f8*/ 	.word	0x00000003
        /*05fc*/ 	.word	0x00038860
        /*0600*/ 	.short	0x010a
        /*0602*/ 	.byte	0x3f
	.zero		1


	//   ....[72]....
        /*0604*/ 	.word	0x00014cd0
        /*0608*/ 	.word	0x00000007
        /*060c*/ 	.word	0x00038820
        /*0610*/ 	.short	0x010a
        /*0612*/ 	.byte	0x3f
	.zero		1


	//   ....[73]....
        /*0614*/ 	.word	0x00014d20
        /*0618*/ 	.word	0x00000005
        /*061c*/ 	.word	0x00000000
        /*0620*/ 	.short	0x010a
        /*0622*/ 	.byte	0x3f
	.zero		1


	//   ....[74]....
        /*0624*/ 	.word	0x00014d70
        /*0628*/ 	.word	0x00000003
        /*062c*/ 	.word	0x00000000
        /*0630*/ 	.short	0x010a
        /*0632*/ 	.byte	0x3f
	.zero		1


	//   ....[75]....
        /*0634*/ 	.word	0x00014dc0
        /*0638*/ 	.word	0x00000005
        /*063c*/ 	.word	0x00000000
        /*0640*/ 	.short	0x010a
        /*0642*/ 	.byte	0x3f
	.zero		1


	//----- nvinfo : EIATTR_NUM_MBARRIERS
	.align		4
.L_303:
        /*0644*/ 	.byte	0x03, 0x38
        /*0646*/ 	.short	0x0016


	//----- nvinfo : EIATTR_EXIT_INSTR_OFFSETS
	.align		4
        /*0648*/ 	.byte	0x04, 0x1c
        /*064a*/ 	.short	(.L_305 - .L_304)


	//   ....[0]....
.L_304:
        /*064c*/ 	.word	0x00000a30


	//   ....[1]....
        /*0650*/ 	.word	0x00011160


	//   ....[2]....
        /*0654*/ 	.word	0x000111c0


	//   ....[3]....
        /*0658*/ 	.word	0x00014340


	//   ....[4]....
        /*065c*/ 	.word	0x00014590


	//----- nvinfo : EIATTR_MAX_THREADS
	.align		4
.L_305:
        /*0660*/ 	.byte	0x04, 0x05
        /*0662*/ 	.short	(.L_307 - .L_306)
.L_306:
        /*0664*/ 	.word	0x00000180
        /*0668*/ 	.word	0x00000001
        /*066c*/ 	.word	0x00000001


	//----- nvinfo : EIATTR_CRS_STACK_SIZE
	.align		4
.L_307:
        /*0670*/ 	.byte	0x04, 0x1e
        /*0672*/ 	.short	(.L_309 - .L_308)
.L_308:
        /*0674*/ 	.word	0x00000000


	//----- nvinfo : EIATTR_CBANK_PARAM_SIZE
	.align		4
.L_309:
        /*0678*/ 	.byte	0x03, 0x19
        /*067a*/ 	.short	0x0bf0


	//----- nvinfo : EIATTR_PARAM_CBANK
	.align		4
        /*067c*/ 	.byte	0x04, 0x0a
        /*067e*/ 	.short	(.L_311 - .L_310)
	.align		4
.L_310:
        /*0680*/ 	.word	index@(.nv.constant0._ZN7cutlass13device_kernelIN5flash11enable_sm90INS1_16FlashAttnFwdSm90INS1_25CollectiveMainloopFwdSm90ILi2EN4cute5tupleIJNS5_1CILi1EEES8_S8_EEENS6_IJNS7_ILi128EEENS7_ILi80EEENS7_ILi256EEEEEELi256ENS_10bfloat16_tEfNS_4arch4Sm90ELb1ELb0ELb1ELb0ELb0ELb0ELb0ELb1ELb1ELb0ELb0ELb0EEENS1_21CollectiveEpilogueFwdINS6_IJSA_SC_SB_EEES9_SE_SG_Li256ELb0ELb0ELb0ELb0EEENS1_30DynamicPersistentTileSchedulerILi256ELi32ELb0ELb0ELb1EEEEEEEEEvNT_6ParamsE)
        /*0684*/ 	.short	0x0210
        /*0686*/ 	.short	0x0bf0


	//----- nvinfo : EIATTR_SW_WAR
	.align		4
.L_311:
        /*0688*/ 	.byte	0x04, 0x36
        /*068a*/ 	.short	(.L_313 - .L_312)
.L_312:
        /*068c*/ 	.word	0x00000008
.L_313:


//--------------------- .nv.info._ZN7cutlass13device_kernelIN5flash11enable_sm90INS1_16FlashAttnFwdSm90INS1_25CollectiveMainloopFwdSm90ILi2EN4cute5tupleIJNS5_1CILi1EEES8_S8_EEENS6_IJNS7_ILi128EEENS7_ILi80EEENS7_ILi256EEEEEELi256ENS_10bfloat16_tEfNS_4arch4Sm90ELb1ELb0ELb1ELb1ELb0ELb0ELb0ELb1ELb1ELb0ELb0ELb0EEENS1_21CollectiveEpilogueFwdINS6_IJSA_SC_SB_EEES9_SE_SG_Li256ELb1ELb0ELb0ELb0EEENS1_36VarlenDynamicPersistentTileSchedulerILi128ELi80ELi256ELi32ELb0ELb0ELb1ELb1ELb1ELb1EEEEEEEEEvNT_6ParamsE --------------------------
	.section	.nv.info._ZN7cutlass13device_kernelIN5flash11enable_sm90INS1_16FlashAttnFwdSm90INS1_25CollectiveMainloopFwdSm90ILi2EN4cute5tupleIJNS5_1CILi1EEES8_S8_EEENS6_IJNS7_ILi128EEENS7_ILi80EEENS7_ILi256EEEEEELi256ENS_10bfloat16_tEfNS_4arch4Sm90ELb1ELb0ELb1ELb1ELb0ELb0ELb0ELb1ELb1ELb0ELb0ELb0EEENS1_21CollectiveEpilogueFwdINS6_IJSA_SC_SB_EEES9_SE_SG_Li256ELb1ELb0ELb0ELb0EEENS1_36VarlenDynamicPersistentTileSchedulerILi128ELi80ELi256ELi32ELb0ELb0ELb1ELb1ELb1ELb1EEEEEEEEEvNT_6ParamsE,"",@"SHT_CUDA_INFO"
	.sectionflags	@""
	.align	4


	//----- nvinfo : EIATTR_CUDA_API_VERSION
	.align		4
        /*0000*/ 	.byte	0x04, 0x37
        /*0002*/ 	.short	(.L_315 - .L_314)
.L_314:
        /*0004*/ 	.word	0x00000082


	//----- nvinfo : EIATTR_KPARAM_INFO
	.align		4
.L_315:
        /*0008*/ 	.byte	0x04, 0x17
        /*000a*/ 	.short	(.L_317 - .L_316)
.L_316:
        /*000c*/ 	.word	0x00000000
        /*0010*/ 	.short	0x0000
        /*0012*/ 	.short	0x0070
        /*0014*/ 	.byte	0x00, 0xf0, 0x01, 0x28


	//----- nvinfo : EIATTR_SPARSE_MMA_MASK
	.align		4
.L_317:
        /*0018*/ 	.byte	0x03, 0x50
        /*001a*/ 	.short	0x0000


	//----- nvinfo : EIATTR_MAXREG_COUNT
	.align		4
        /*001c*/ 	.byte	0x03, 0x1b
        /*001e*/ 	.short	0x00a8


	//----- nvinfo : EIATTR_NUM_BARRIERS
	.align		4
        /*0020*/ 	.byte	0x02, 0x4c
        /*0022*/ 	.byte	0x09
	.zero		1


	//----- nvinfo : EIATTR_EXTERNS
	.align		4
        /*0024*/ 	.byte	0x04, 0x0f
        /*0026*/ 	.short	(.L_319 - .L_318)


	//   ....[0]....
	.align		4
.L_318:
        /*0028*/ 	.word	index@(__assertfail)


	//----- nvinfo : EIATTR_ANNOTATIONS
	.align		4
.L_319:
        /*002c*/ 	.byte	0x04, 0x55
        /*002e*/ 	.short	(.L_321 - .L_320)


	//   ....[0]....
.L_320:
        /* <DEDUP_REMOVED lines=33> */


	//----- nvinfo : EIATTR_MERCURY_ISA_VERSION
	.align		4
.L_321:
        /*0230*/ 	.byte	0x03, 0x5f
        /*0232*/ 	.short	0x0101


	//----- nvinfo : EIATTR_UNUSED_LOAD_BYTE_OFFSET
	.align		4
        /*0234*/ 	.byte	0x04, 0x44
        /*0236*/ 	.short	(.L_323 - .L_322)


	//   ....[0]....
.L_322:
        /*0238*/ 	.word	0x00000a40
        /*023c*/ 	.word	0x0000fff0


	//   ....[1]....
        /*0240*/ 	.word	0x0000fb30
        /*0244*/ 	.word	0x0000fff0


	//----- nvinfo : EIATTR_INT_WARP_WIDE_INSTR_OFFSETS
	.align		4
.L_323:
        /*0248*/ 	.byte	0x04, 0x31
        /*024a*/ 	.short	(.L_325 - .L_324)


	//   ....[0]....
.L_324:
        /*024c*/ 	.word	0x00000160


	//   ....[1]....
        /*0250*/ 	.word	0x000001a0


	//   ....[2]....
        /*0254*/ 	.word	0x00000210


	//   ....[3]....
        /*0258*/ 	.word	0x00013ac0


	//   ....[4]....
        /*025c*/ 	.word	0x00013b60


	//   ....[5]....
        /*0260*/ 	.word	0x00013ff0


	//   ....[6]....
        /*0264*/ 	.word	0x00014020


	//   ....[7]....
        /*0268*/ 	.word	0x00014230


	//   ....[8]....
        /*026c*/ 	.word	0x00014320


	//   ....[9]....
        /*0270*/ 	.word	0x00014410


	//   ....[10]....
        /*0274*/ 	.word	0x00016a90


	//   ....[11]....
        /*0278*/ 	.word	0x00016b30


	//----- nvinfo : EIATTR_COOP_GROUP_MASK_REGIDS
	.align		4
.L_325:
        /*027c*/ 	.byte	0x04, 0x29
        /*027e*/ 	.short	(.L_327 - .L_326)


	//   ....[0]....
.L_326:
        /*0280*/ 	.word	0xffffffff


	//   ....[1]....
        /*0284*/ 	.word	0xffffffff


	//   ....[2]....
        /*0288*/ 	.word	0xffffffff


	//   ....[3]....
        /*028c*/ 	.word	0xffffffff


	//   ....[4]....
        /*0290*/ 	.word	0xffffffff


	//   ....[5]....
        /*0294*/ 	.word	0xffffffff


	//   ....[6]....
        /*0298*/ 	.word	0xffffffff


	//   ....[7]....
        /*029c*/ 	.word	0xffffffff


	//   ....[8]....
        /*02a0*/ 	.word	0xffffffff


	//   ....[9]....
        /*02a4*/ 	.word	0xffffffff


	//   ....[10]....
        /*02a8*/ 	.word	0xffffffff


	//   ....[11]....
        /*02ac*/ 	.word	0xffffffff


	//   ....[12]....
        /*02b0*/ 	.word	0xffffffff


	//   ....[13]....
        /*02b4*/ 	.word	0xffffffff


	//   ....[14]....
        /*02b8*/ 	.word	0xffffffff


	//   ....[15]....
        /*02bc*/ 	.word	0xffffffff


	//   ....[16]....
        /*02c0*/ 	.word	0xffffffff


	//   ....[17]....
        /*02c4*/ 	.word	0xffffffff


	//   ....[18]....
        /*02c8*/ 	.word	0xffffffff


	//   ....[19]....
        /*02cc*/ 	.word	0xffffffff


	//   ....[20]....
        /*02d0*/ 	.word	0xffffffff


	//   ....[21]....
        /*02d4*/ 	.word	0xffffffff


	//   ....[22]....
        /*02d8*/ 	.word	0xffffffff


	//   ....[23]....
        /*02dc*/ 	.word	0xffffffff


	//   ....[24]....
        /*02e0*/ 	.word	0xffffffff


	//   ....[25]....
        /*02e4*/ 	.word	0xffffffff


	//   ....[26]....
        /*02e8*/ 	.word	0xffffffff


	//   ....[27]....
        /*02ec*/ 	.word	0xffffffff


	//   ....[28]....
        /*02f0*/ 	.word	0xffffffff


	//   ....[29]....
        /*02f4*/ 	.word	0xffffffff


	//   ....[30]....
        /*02f8*/ 	.word	0xffffffff


	//   ....[31]....
        /*02fc*/ 	.word	0xffffffff


	//   ....[32]....
        /*0300*/ 	.word	0xffffffff


	//   ....[33]....
        /*0304*/ 	.word	0xffffffff


	//   ....[34]....
        /*0308*/ 	.word	0xffffffff


	//   ....[35]....
        /*030c*/ 	.word	0xffffffff


	//   ....[36]....
        /*0310*/ 	.word	0xffffffff


	//   ....[37]....
        /*0314*/ 	.word	0xffffffff


	//   ....[38]....
        /*0318*/ 	.word	0xffffffff


	//   ....[39]....
        /*031c*/ 	.word	0xffffffff


	//   ....[40]....
        /*0320*/ 	.word	0xffffffff


	//   ....[41]....
        /*0324*/ 	.word	0xffffffff


	//   ....[42]....
        /*0328*/ 	.word	0xffffffff


	//   ....[43]....
        /*032c*/ 	.word	0xffffffff


	//   ....[44]....
        /*0330*/ 	.word	0xffffffff


	//   ....[45]....
        /*0334*/ 	.word	0xffffffff


	//   ....[46]....
        /*0338*/ 	.word	0xffffffff


	//   ....[47]....
        /*033c*/ 	.word	0xffffffff


	//   ....[48]....
        /*0340*/ 	.word	0xffffffff


	//   ....[49]....
        /*0344*/ 	.word	0xffffffff


	//   ....[50]....
        /*0348*/ 	.word	0xffffffff


	//   ....[51]....
        /*034c*/ 	.word	0xffffffff


	//   ....[52]....
        /*0350*/ 	.word	0xffffffff


	//   ....[53]....
        /*0354*/ 	.word	0xffffffff


	//   ....[54]....
        /*0358*/ 	.word	0xffffffff


	//   ....[55]....
        /*035c*/ 	.word	0xffffffff


	//   ....[56]....
        /*0360*/ 	.word	0xffffffff


	//   ....[57]....
        /*0364*/ 	.word	0xffffffff


	//   ....[58]....
        /*0368*/ 	.word	0x0500000f


	//   ....[59]....
        /*036c*/ 	.word	0x0500000f


	//   ....[60]....
        /*0370*/ 	.word	0x0500000f


	//   ....[61]....
        /*0374*/ 	.word	0x0500000f


	//   ....[62]....
        /*0378*/ 	.word	0x0500000f


	//   ....[63]....
        /*037c*/ 	.word	0x0500000f


	//   ....[64]....
        /*0380*/ 	.word	0x0500000f


	//   ....[65]....
        /*0384*/ 	.word	0x0500000f


	//   ....[66]....
        /*0388*/ 	.word	0x0500000f


	//   ....[67]....
        /*038c*/ 	.word	0x0500000f


	//   ....[68]....
        /*0390*/ 	.word	0x0500000f


	//   ....[69]....
        /*0394*/ 	.word	0x0500000f


	//   ....[70]....
        /*0398*/ 	.word	0x0500000f


	//   ....[71]....
        /*039c*/ 	.word	0x0500000f


	//   ....[72]....
        /*03a0*/ 	.word	0x0500000f


	//   ....[73]....
        /*03a4*/ 	.word	0x0500000f


	//   ....[74]....
        /*03a8*/ 	.word	0x0500000f


	//   ....[75]....
        /*03ac*/ 	.word	0x0500000f


	//   ....[76]....
        /*03b0*/ 	.word	0x0500000f


	//----- nvinfo : EIATTR_COOP_GROUP_INSTR_OFFSETS
	.align		4
.L_327:
        /*03b4*/ 	.byte	0x04, 0x28
        /*03b6*/ 	.short	(.L_329 - .L_328)


	//   ....[0]....
.L_328:
        /*03b8*/ 	.word	0x00000060


	//   ....[1]....
        /*03bc*/ 	.word	0x00000170


	//   ....[2]....
        /*03c0*/ 	.word	0x000001c0


	//   ....[3]....
        /*03c4*/ 	.word	0x000003f0


	//   ....[4]....
        /*03c8*/ 	.word	0x00000550


	//   ....[5]....
        /*03cc*/ 	.word	0x00000670


	//   ....[6]....
        /*03d0*/ 	.word	0x000007d0


	//   ....[7]....
        /*03d4*/ 	.word	0x000018a0


	//   ....[8]....
        /*03d8*/ 	.word	0x00005080


	//   ....[9]....
        /*03dc*/ 	.word	0x00005170


	//   ....[10]....
        /*03e0*/ 	.word	0x000055f0


	//   ....[11]....
        /*03e4*/ 	.word	0x00005670


	//   ....[12]....
        /*03e8*/ 	.word	0x00009680


	//   ....[13]....
        /*03ec*/ 	.word	0x00009750


	//   ....[14]....
        /*03f0*/ 	.word	0x00009d50


	//   ....[15]....
        /*03f4*/ 	.word	0x00009dd0


	//   ....[16]....
        /*03f8*/ 	.word	0x0000d6a0


	//   ....[17]....
        /*03fc*/ 	.word	0x0000d700


	//   ....[18]....
        /*0400*/ 	.word	0x0000dac0


	//   ....[19]....
        /*0404*/ 	.word	0x0000db10


	//   ....[20]....
        /*0408*/ 	.word	0x0000ee30


	//   ....[21]....
        /*040c*/ 	.word	0x0000ee70


	//   ....[22]....
        /*0410*/ 	.word	0x0000ef40


	//   ....[23]....
        /*0414*/ 	.word	0x0000ef70


	//   ....[24]....
        /*0418*/ 	.word	0x00012860


	//   ....[25]....
        /*041c*/ 	.word	0x000129f0


	//   ....[26]....
        /*0420*/ 	.word	0x00012a20


	//   ....[27]....
        /*0424*/ 	.word	0x00012a60


	//   ....[28]....
        /*0428*/ 	.word	0x00012ad0


	//   ....[29]....
        /*042c*/ 	.word	0x00012b30


	//   ....[30]....
        /*0430*/ 	.word	0x00012b70


	//   ....[31]....
        /*0434*/ 	.word	0x00012d20


	//   ....[32]....
        /*0438*/ 	.word	0x00012d80


	//   ....[33]....
        /*043c*/ 	.word	0x00012dc0


	//   ....[34]....
        /*0440*/ 	.word	0x00012e00


	//   ....[35]....
        /*0444*/ 	.word	0x00012e30


	//   ....[36]....
        /*0448*/ 	.word	0x00012e60


	//   ....[37]....
        /*044c*/ 	.word	0x00012f00


	//   ....[38]....
        /*0450*/ 	.word	0x00012f60


	//   ....[39]....
        /*0454*/ 	.word	0x00012ff0


	//   ....[40]....
        /*0458*/ 	.word	0x00016fe0


	//   ....[41]....
        /*045c*/ 	.word	0x00016ff0


	//   ....[42]....
        /*0460*/ 	.word	0x00017110


	//   ....[43]....
        /*0464*/ 	.word	0x00017170


	//   ....[44]....
        /*0468*/ 	.word	0x000171b0


	//   ....[45]....
        /*046c*/ 	.word	0x000171f0


	//   ....[46]....
        /*0470*/ 	.word	0x00017220


	//   ....[47]....
        /*0474*/ 	.word	0x00017250


	//   ....[48]....
        /*0478*/ 	.word	0x000173f0


	//   ....[49]....
        /*047c*/ 	.word	0x00017450


	//   ....[50]....
        /*0480*/ 	.word	0x00017490


	//   ....[51]....
        /*0484*/ 	.word	0x000174d0


	//   ....[52]....
        /*0488*/ 	.word	0x00017500


	//   ....[53]....
        /*048c*/ 	.word	0x00017530


	//   ....[54]....
        /*0490*/ 	.word	0x000175f0


	//   ....[55]....
        /*0494*/ 	.word	0x00017610


	//   ....[56]....
        /*0498*/ 	.word	0x00017680


	//   ....[57]....
        /*049c*/ 	.word	0x00017d20


	//   ....[58]....
        /*04a0*/ 	.word	0x00018330


	//   ....[59]....
        /*04a4*/ 	.word	0x00018750


	//   ....[60]....
        /*04a8*/ 	.word	0x000187e0


	//   ....[61]....
        /*04ac*/ 	.word	0x00018880


	//   ....[62]....
        /*04b0*/ 	.word	0x00018930


	//   ....[63]....
        /*04b4*/ 	.word	0x000189b0


	//   ....[64]....
        /*04b8*/ 	.word	0x00018a30


	//   ....[65]....
        /*04bc*/ 	.word	0x00018ab0


	//   ....[66]....
        /*04c0*/ 	.word	0x00018b30


	//   ....[67]....
        /*04c4*/ 	.word	0x00018bc0


	//   ....[68]....
        /*04c8*/ 	.word	0x00018c70


	//   ....[69]....
        /*04cc*/ 	.word	0x00018cf0


	//   ....[70]....
        /*04d0*/ 	.word	0x00018d70


	//   ....[71]....
        /*04d4*/ 	.word	0x00018df0


	//   ....[72]....
        /*04d8*/ 	.word	0x00018e70


	//   ....[73]....
        /*04dc*/ 	.word	0x00018ee0


	//   ....[74]....
        /*04e0*/ 	.word	0x00018f80


	//   ....[75]....
        /*04e4*/ 	.word	0x00019010


	//   ....[76]....
        /*04e8*/ 	.word	0x00019140


	//----- nvinfo : EIATTR_REG_RECONFIG
	.align		4
.L_329:
        /*04ec*/ 	.byte	0x01, 0x54
	.zero		2


	//----- nvinfo : EIATTR_SYSCALL_OFFSETS
	.align		4
        /*04f0*/ 	.byte	0x04, 0x46
        /*04f2*/ 	.short	(.L_331 - .L_330)


	//   ....[0]....
.L_330:
        /*04f4*/ 	.word	0x00001a90


	//   ....[1]....
        /*04f8*/ 	.word	0x00013cf0


	//   ....[2]....
        /*04fc*/ 	.word	0x00013e30


	//   ....[3]....
        /*0500*/ 	.word	0x00013f30


	//----- nvinfo : EIATTR_MBARRIER_INSTR_OFFSETS
	.align		4
.L_331:
        /*0504*/ 	.byte	0x04, 0x39
        /*0506*/ 	.short	(.L_333 - .L_332)


	//   ....[0]....
.L_332:
        /*0508*/ 	.word	0x000002a0
        /*050c*/ 	.word	0x000000ff
        /*0510*/ 	.word	0x00038800
        /*0514*/ 	.short	0x0100
        /*0516*/ 	.byte	0x08
	.zero		1


	//   ....[1]....
        /*0518*/ 	.word	0x000002b0
        /*051c*/ 	.word	0x000000ff
        /*0520*/ 	.word	0x00038820
        /*0524*/ 	.short	0x0100
        /*0526*/ 	.byte	0x08
	.zero		1


	//   ....[2]....
        /*0528*/ 	.word	0x000003a0
        /*052c*/ 	.word	0x000000ff
        /*0530*/ 	.word	0x00038830
        /*0534*/ 	.short	0x0100
        /*0536*/ 	.byte	0x08
	.zero		1


	//   ....[3]....
        /*0538*/ 	.word	0x000003b0
        /*053c*/ 	.word	0x000000ff
        /*0540*/ 	.word	0x00038840
        /*0544*/ 	.short	0x0100
        /*0546*/ 	.byte	0x08
	.zero		1


	//   ....[4]....
        /*0548*/ 	.word	0x000003c0
        /*054c*/ 	.word	0x000000ff
        /*0550*/ 	.word	0x00038838
        /*0554*/ 	.short	0x0100
        /*0556*/ 	.byte	0x08
	.zero		1


	//   ....[5]....
        /*0558*/ 	.word	0x000003d0
        /*055c*/ 	.word	0x000000ff
        /*0560*/ 	.word	0x00038848
        /*0564*/ 	.short	0x0100
        /*0566*/ 	.byte	0x08
	.zero		1


	//   ....[6]....
        /*0568*/ 	.word	0x00000500
        /*056c*/ 	.word	0x000000ff
        /*0570*/ 	.word	0x00038850
        /*0574*/ 	.short	0x0100
        /*0576*/ 	.byte	0x08
	.zero		1


	//   ....[7]....
        /*0578*/ 	.word	0x00000510
        /*057c*/ 	.word	0x000000ff
        /*0580*/ 	.word	0x00038860
        /*0584*/ 	.short	0x0100
        /*0586*/ 	.byte	0x08
	.zero		1


	//   ....[8]....
        /*0588*/ 	.word	0x00000520
        /*058c*/ 	.word	0x000000ff
        /*0590*/ 	.word	0x00038858
        /*0594*/ 	.short	0x0100
        /*0596*/ 	.byte	0x08
	.zero		1


	//   ....[9]....
        /*0598*/ 	.word	0x00000530
        /*059c*/ 	.word	0x000000ff
        /*05a0*/ 	.word	0x00038868
        /*05a4*/ 	.short	0x0100
        /*05a6*/ 	.byte	0x08
	.zero		1


	//   ....[10]....
        /*05a8*/ 	.word	0x00000620
        /*05ac*/ 	.word	0x000000ff
        /*05b0*/ 	.word	0x00038870
        /*05b4*/ 	.short	0x0100
        /*05b6*/ 	.byte	0x06
	.zero		1


	//   ....[11]....
        /*05b8*/ 	.word	0x00000630
        /*05bc*/ 	.word	0x000000ff
        /*05c0*/ 	.word	0x00038880
        /*05c4*/ 	.short	0x0100
        /*05c6*/ 	.byte	0x06
	.zero		1


	//   ....[12]....
        /*05c8*/ 	.word	0x00000640
        /*05cc*/ 	.word	0x000000ff
        /*05d0*/ 	.word	0x00038878
        /*05d4*/ 	.short	0x0100
        /*05d6*/ 	.byte	0x06
	.zero		1


	//   ....[13]....
        /*05d8*/ 	.word	0x00000650
        /*05dc*/ 	.word	0x000000ff
        /*05e0*/ 	.word	0x00038888
        /*05e4*/ 	.short	0x0100
        /*05e6*/ 	.byte	0x06
	.zero		1


	//   ....[14]....
        /*05e8*/ 	.word	0x00000780
        /*05ec*/ 	.word	0x000000ff
        /*05f0*/ 	.word	0x00038890
        /*05f4*/ 	.short	0x0100
        /*05f6*/ 	.byte	0x08
	.zero		1


	//   ....[15]....
        /*05f8*/ 	.word	0x00000790
        /*05fc*/ 	.word	0x000000ff
        /*0600*/ 	.word	0x000388a0
        /*0604*/ 	.short	0x0100
        /*0606*/ 	.byte	0x08
	.zero		1


	//   ....[16]....
        /*0608*/ 	.word	0x000007a0
        /*060c*/ 	.word	0x000000ff
        /*0610*/ 	.word	0x00038898
        /*0614*/ 	.short	0x0100
        /*0616*/ 	.byte	0x08
	.zero		1


	//   ....[17]....
        /*0618*/ 	.word	0x000007b0
        /*061c*/ 	.word	0x000000ff
        /*0620*/ 	.word	0x000388a8
        /*0624*/ 	.short	0x0100
        /*0626*/ 	.byte	0x08
	.zero		1


	//   ....[18]....
        /*0628*/ 	.word	0x000008e0
        /*062c*/ 	.word	0x000000ff
        /*0630*/ 	.word	0x000388b0
        /*0634*/ 	.short	0x0100
        /*0636*/ 	.byte	0x08
	.zero		1


	//   ....[19]....
        /*0638*/ 	.word	0x000008f0
        /*063c*/ 	.word	0x000000ff
        /*0640*/ 	.word	0x000388c0
        /*0644*/ 	.short	0x0100
        /*0646*/ 	.byte	0x08
	.zero		1


	//   ....[20]....
        /*0648*/ 	.word	0x00000900
        /*064c*/ 	.word	0x000000ff
        /*0650*/ 	.word	0x000388b8
        /*0654*/ 	.short	0x0100
        /*0656*/ 	.byte	0x08
	.zero		1


	//   ....[21]....
        /*0658*/ 	.word	0x00000910
        /*065c*/ 	.word	0x000000ff
        /*0660*/ 	.word	0x000388c8
        /*0664*/ 	.short	0x0100
        /*0666*/ 	.byte	0x08
	.zero		1


	//   ....[22]....
        /*0668*/ 	.word	0x00001b40
        /*066c*/ 	.word	0x000000ff
        /*0670*/ 	.word	0x00038800
        /*0674*/ 	.short	0x010a
        /*0676*/ 	.byte	0x06
	.zero		1


	//   ....[23]....
        /*0678*/ 	.word	0x00001be0
        /*067c*/ 	.word	0x00000000
        /*0680*/ 	.word	0x00038830
        /*0684*/ 	.short	0x010a
        /*0686*/ 	.byte	0x3f
	.zero		1


	//   ....[24]....
        /*0688*/ 	.word	0x00001c50
        /*068c*/ 	.word	0x00000000
        /*0690*/ 	.word	0x00038830
        /*0694*/ 	.short	0x010a
        /*0696*/ 	.byte	0x3f
	.zero		1


	//   ....[25]....
        /*0698*/ 	.word	0x00004ee0
        /*069c*/ 	.word	0x00000000
        /*06a0*/ 	.word	0x00000000
        /*06a4*/ 	.short	0x0101
        /*06a6*/ 	.byte	0x3f
	.zero		1


	//   ....[26]....
        /*06a8*/ 	.word	0x00006570
        /*06ac*/ 	.word	0x000000ff
        /*06b0*/ 	.word	0x00038830
        /*06b4*/ 	.short	0x010a
        /*06b6*/ 	.byte	0x04
	.zero		1


	//   ....[27]....
        /*06b8*/ 	.word	0x000065c0
        /*06bc*/ 	.word	0x000000ff
        /*06c0*/ 	.word	0x00038830
        /*06c4*/ 	.short	0x010a
        /*06c6*/ 	.byte	0x04
	.zero		1


	//   ....[28]....
        /*06c8*/ 	.word	0x00008a80
        /*06cc*/ 	.word	0x000000ff
        /*06d0*/ 	.word	0x00038850
        /*06d4*/ 	.short	0x010a
        /*06d6*/ 	.byte	0x04
	.zero		1


	//   ....[29]....
        /*06d8*/ 	.word	0x00008ac0
        /*06dc*/ 	.word	0x000000ff
        /*06e0*/ 	.word	0x00038850
        /*06e4*/ 	.short	0x010a
        /*06e6*/ 	.byte	0x04
	.zero		1


	//   ....[30]....
        /*06e8*/ 	.word	0x0000a2d0
        /*06ec*/ 	.word	0x0000000e
        /*06f0*/ 	.word	0x00000000
        /*06f4*/ 	.short	0x0101
        /*06f6*/ 	.byte	0x3f
	.zero		1


	//   ....[31]....
        /*06f8*/ 	.word	0x0000a340
        /*06fc*/ 	.word	0x0000009f
        /*0700*/ 	.word	0x00000000
        /*0704*/ 	.short	0x0101
        /*0706*/ 	.byte	0x3f
	.zero		1


	//   ....[32]....
        /*0708*/ 	.word	0x0000a740
        /*070c*/ 	.word	0x000000ff
        /*0710*/ 	.word	0x00038830
        /*0714*/ 	.short	0x010a
        /*0716*/ 	.byte	0x04
	.zero		1


	//   ....[33]....
        /*0718*/ 	.word	0x0000a780
        /*071c*/ 	.word	0x000000ff
        /*0720*/ 	.word	0x00038830
        /*0724*/ 	.short	0x010a
        /*0726*/ 	.byte	0x04
	.zero		1


	//   ....[34]....
        /*0728*/ 	.word	0x0000d030
        /*072c*/ 	.word	0x000000ff
        /*0730*/ 	.word	0x00038850
        /*0734*/ 	.short	0x010a
        /*0736*/ 	.byte	0x04
	.zero		1


	//   ....[35]....
        /*0738*/ 	.word	0x0000d070
        /*073c*/ 	.word	0x000000ff
        /*0740*/ 	.word	0x00038850
        /*0744*/ 	.short	0x010a
        /*0746*/ 	.byte	0x04
	.zero		1


	//   ....[36]....
        /*0748*/ 	.word	0x0000e1f0
        /*074c*/ 	.word	0x00000015
        /*0750*/ 	.word	0x00000000
        /*0754*/ 	.short	0x0101
        /*0756*/ 	.byte	0x3f
	.zero		1


	//   ....[37]....
        /*0758*/ 	.word	0x0000e260
        /*075c*/ 	.word	0x00000017
        /*0760*/ 	.word	0x00000000
        /*0764*/ 	.short	0x0101
        /*0766*/ 	.byte	0x3f
	.zero		1


	//   ....[38]....
        /*0768*/ 	.word	0x0000eda0
        /*076c*/ 	.word	0x000000ff
        /*0770*/ 	.word	0x00038850
        /*0774*/ 	.short	0x010a
        /*0776*/ 	.byte	0x07
	.zero		1


	//   ....[39]....
        /*0778*/ 	.word	0x0000ede0
        /*077c*/ 	.word	0x000000ff
        /*0780*/ 	.word	0x00038850
        /*0784*/ 	.short	0x010a
        /*0786*/ 	.byte	0x07
	.zero		1


	//   ....[40]....
        /*0788*/ 	.word	0x0000f2d0
        /*078c*/ 	.word	0x00000009
        /*0790*/ 	.word	0x00000000
        /*0794*/ 	.short	0x0101
        /*0796*/ 	.byte	0x3f
	.zero		1


	//   ....[41]....
        /*0798*/ 	.word	0x00011350
        /*079c*/ 	.word	0x00000013
        /*07a0*/ 	.word	0x00000000
        /*07a4*/ 	.short	0x0101
        /*07a6*/ 	.byte	0x3f
	.zero		1


	//   ....[42]....
        /*07a8*/ 	.word	0x00014760
        /*07ac*/ 	.word	0x00000008
        /*07b0*/ 	.word	0x00038840
        /*07b4*/ 	.short	0x010a
        /*07b6*/ 	.byte	0x3f
	.zero		1


	//   ....[43]....
        /*07b8*/ 	.word	0x00014dd0
        /*07bc*/ 	.word	0x00000009
        /*07c0*/ 	.word	0x00038820
        /*07c4*/ 	.short	0x010a
        /*07c6*/ 	.byte	0x3f
	.zero		1


	//   ....[44]....
        /*07c8*/ 	.word	0x00015100
        /*07cc*/ 	.word	0x00000002
        /*07d0*/ 	.word	0x00038840
        /*07d4*/ 	.short	0x010a
        /*07d6*/ 	.byte	0x3f
	.zero		1


	//   ....[45]....
        /*07d8*/ 	.word	0x00015450
        /*07dc*/ 	.word	0x00000003
        /*07e0*/ 	.word	0x00000060
        /*07e4*/ 	.short	0x010a
        /*07e6*/ 	.byte	0x3f
	.zero		1


	//   ....[46]....
        /*07e8*/ 	.word	0x00015ac0
        /*07ec*/ 	.word	0x00000002
        /*07f0*/ 	.word	0x00038840
        /*07f4*/ 	.short	0x010a
        /*07f6*/ 	.byte	0x3f
	.zero		1


	//   ....[47]....
        /*07f8*/ 	.word	0x00015e10
        /*07fc*/ 	.word	0x00000003
        /*0800*/ 	.word	0x00000060
        /*0804*/ 	.short	0x010a
        /*0806*/ 	.byte	0x3f
	.zero		1


	//   ....[48]....
        /*0808*/ 	.word	0x00016380
        /*080c*/ 	.word	0x00000002
        /*0810*/ 	.word	0x00038840
        /*0814*/ 	.short	0x010a
        /*0816*/ 	.byte	0x3f
	.zero		1


	//   ....[49]....
        /*0818*/ 	.word	0x000166d0
        /*081c*/ 	.word	0x00000002
        /*0820*/ 	.word	0x00000060
        /*0824*/ 	.short	0x010a
        /*0826*/ 	.byte	0x3f
	.zero		1


	//   ....[50]....
        /*0828*/ 	.word	0x00016bf0
        /*082c*/ 	.word	0x00000003
        /*0830*/ 	.word	0x00038860
        /*0834*/ 	.short	0x010a
        /*0836*/ 	.byte	0x3f
	.zero		1


	//   ....[51]....
        /*0838*/ 	.word	0x00017ca0
        /*083c*/ 	.word	0x00000000
        /*0840*/ 	.word	0x00038820
        /*0844*/ 	.short	0x010a
        /*0846*/ 	.byte	0x3f
	.zero		1


	//   ....[52]....
        /*0848*/ 	.word	0x00017e80
        /*084c*/ 	.word	0x00000006
        /*0850*/ 	.word	0x00000000
        /*0854*/ 	.short	0x010a
        /*0856*/ 	.byte	0x3f
	.zero		1


	//   ....[53]....
        /*0858*/ 	.word	0x00017ef0
        /*085c*/ 	.word	0x00000007
        /*0860*/ 	.word	0x00000000
        /*0864*/ 	.short	0x010a
        /*0866*/ 	.byte	0x3f
	.zero		1


	//   ....[54]....
        /*0868*/ 	.word	0x00017f60
        /*086c*/ 	.word	0x00000004
        /*0870*/ 	.word	0x00000000
        /*0874*/ 	.short	0x010a
        /*0876*/ 	.byte	0x3f
	.zero		1


	//   ....[55]....
        /*0878*/ 	.word	0x00017f90
        /*087c*/ 	.word	0x00000003
        /*0880*/ 	.word	0x00000000
        /*0884*/ 	.short	0x010a
        /*0886*/ 	.byte	0x3f
	.zero		1


	//   ....[56]....
        /*0888*/ 	.word	0x00018010
        /*088c*/ 	.word	0x00000003
        /*0890*/ 	.word	0x00038800
        /*0894*/ 	.short	0x010a
        /*0896*/ 	.byte	0x3f
	.zero		1


	//   ....[57]....
        /*0898*/ 	.word	0x00018060
        /*089c*/ 	.word	0x00000000
        /*08a0*/ 	.word	0x00038830
        /*08a4*/ 	.short	0x010a
        /*08a6*/ 	.byte	0x3f
	.zero		1


	//   ....[58]....
        /*08a8*/ 	.word	0x000180d0
        /*08ac*/ 	.word	0x00000004
        /*08b0*/ 	.word	0x00038830
        /*08b4*/ 	.short	0x010a
        /*08b6*/ 	.byte	0x3f
	.zero		1


	//   ....[59]....
        /*08b8*/ 	.word	0x00018130
        /*08bc*/ 	.word	0x00000003
        /*08c0*/ 	.word	0x00038850
        /*08c4*/ 	.short	0x010a
        /*08c6*/ 	.byte	0x3f
	.zero		1


	//   ....[60]....
        /*08c8*/ 	.word	0x00018190
        /*08cc*/ 	.word	0x00000004
        /*08d0*/ 	.word	0x00038830
        /*08d4*/ 	.short	0x010a
        /*08d6*/ 	.byte	0x3f
	.zero		1


	//   ....[61]....
        /*08d8*/ 	.word	0x000181f0
        /*08dc*/ 	.word	0x00000003
        /*08e0*/ 	.word	0x00038850
        /*08e4*/ 	.short	0x010a
        /*08e6*/ 	.byte	0x3f
	.zero		1


	//   ....[62]....
        /*08e8*/ 	.word	0x00018250
        /*08ec*/ 	.word	0x00000007
        /*08f0*/ 	.word	0x00038850
        /*08f4*/ 	.short	0x010a
        /*08f6*/ 	.byte	0x3f
	.zero		1


	//   ....[63]....
        /*08f8*/ 	.word	0x000183f0
        /*08fc*/ 	.word	0x00000008
        /*0900*/ 	.word	0x00038840
        /*0904*/ 	.short	0x010a
        /*0906*/ 	.byte	0x3f
	.zero		1


	//   ....[64]....
        /*0908*/ 	.word	0x00018470
        /*090c*/ 	.word	0x00000008
        /*0910*/ 	.word	0x00038820
        /*0914*/ 	.short	0x010a
        /*0916*/ 	.byte	0x3f
	.zero		1


	//   ....[65]....
        /*0918*/ 	.word	0x000184c0
        /*091c*/ 	.word	0x00000002
        /*0920*/ 	.word	0x00038840
        /*0924*/ 	.short	0x010a
        /*0926*/ 	.byte	0x3f
	.zero		1


	//   ....[66]....
        /*0928*/ 	.word	0x00018510
        /*092c*/ 	.word	0x00000003
        /*0930*/ 	.word	0x00000060
        /*0934*/ 	.short	0x010a
        /*0936*/ 	.byte	0x3f
	.zero		1


	//   ....[67]....
        /*0938*/ 	.word	0x00018560
        /*093c*/ 	.word	0x00000002
        /*0940*/ 	.word	0x00038840
        /*0944*/ 	.short	0x010a
        /*0946*/ 	.byte	0x3f
	.zero		1


	//   ....[68]....
        /*0948*/ 	.word	0x000185b0
        /*094c*/ 	.word	0x00000003
        /*0950*/ 	.word	0x00000060
        /*0954*/ 	.short	0x010a
        /*0956*/ 	.byte	0x3f
	.zero		1


	//   ....[69]....
        /*0958*/ 	.word	0x00018600
        /*095c*/ 	.word	0x00000002
        /*0960*/ 	.word	0x00038840
        /*0964*/ 	.short	0x010a
        /*0966*/ 	.byte	0x3f
	.zero		1


	//   ....[70]....
        /*0968*/ 	.word	0x00018650
        /*096c*/ 	.word	0x00000002
        /*0970*/ 	.word	0x00000060
        /*0974*/ 	.short	0x010a
        /*0976*/ 	.byte	0x3f
	.zero		1


	//   ....[71]....
        /*0978*/ 	.word	0x000186a0
        /*097c*/ 	.word	0x00000003
        /*0980*/ 	.word	0x00038860
        /*0984*/ 	.short	0x010a
        /*0986*/ 	.byte	0x3f
	.zero		1


	//   ....[72]....
        /*0988*/ 	.word	0x00019060
        /*098c*/ 	.word	0x00000000
        /*0990*/ 	.word	0x00038820
        /*0994*/ 	.short	0x010a
        /*0996*/ 	.byte	0x3f
	.zero		1


	//   ....[73]....
        /*0998*/ 	.word	0x00019200
        /*099c*/ 	.word	0x00000006
        /*09a0*/ 	.word	0x00000000
        /*09a4*/ 	.short	0x010a
        /*09a6*/ 	.byte	0x3f
	.zero		1


	//   ....[74]....
        /*09a8*/ 	.word	0x00019250
        /*09ac*/ 	.word	0x00000007
        /*09b0*/ 	.word	0x00000000
        /*09b4*/ 	.short	0x010a
        /*09b6*/ 	.byte	0x3f
	.zero		1


	//   ....[75]....
        /*09b8*/ 	.word	0x000192a0
        /*09bc*/ 	.word	0x00000004
        /*09c0*/ 	.word	0x00000000
        /*09c4*/ 	.short	0x010a
        /*09c6*/ 	.byte	0x3f
	.zero		1


	//----- nvinfo : EIATTR_NUM_MBARRIERS
	.align		4
.L_333:
        /*09c8*/ 	.byte	0x03, 0x38
        /*09ca*/ 	.short	0x0016


	//----- nvinfo : EIATTR_EXIT_INSTR_OFFSETS
	.align		4
        /*09cc*/ 	.byte	0x04, 0x1c
        /*09ce*/ 	.short	(.L_335 - .L_334)


	//   ....[0]....
.L_334:
        /*09d0*/ 	.word	0x00000a80


	//   ....[1]....
        /*09d4*/ 	.word	0x00012820


	//   ....[2]....
        /*09d8*/ 	.word	0x00012880


	//   ....[3]....
        /*09dc*/ 	.word	0x00017fe0


	//----- nvinfo : EIATTR_MAX_THREADS
	.align		4
.L_335:
        /*09e0*/ 	.byte	0x04, 0x05
        /*09e2*/ 	.short	(.L_337 - .L_336)
.L_336:
        /*09e4*/ 	.word	0x00000180
        /*09e8*/ 	.word	0x00000001
        /*09ec*/ 	.word	0x00000001


	//----- nvinfo : EIATTR_CRS_STACK_SIZE
	.align		4
.L_337:
        /*09f0*/ 	.byte	0x04, 0x1e
        /*09f2*/ 	.short	(.L_339 - .L_338)
.L_338:
        /*09f4*/ 	.word	0x00000000


	//----- nvinfo : EIATTR_CBANK_PARAM_SIZE
	.align		4
.L_339:
        /*09f8*/ 	.byte	0x03, 0x19
        /*09fa*/ 	.short	0x0a70


	//----- nvinfo : EIATTR_PARAM_CBANK
	.align		4
        /*09fc*/ 	.byte	0x04, 0x0a
        /*09fe*/ 	.short	(.L_341 - .L_340)
	.align		4
.L_340:
        /*0a00*/ 	.word	index@(.nv.constant0._ZN7cutlass13device_kernelIN5flash11enable_sm90INS1_16FlashAttnFwdSm90INS1_25CollectiveMainloopFwdSm90ILi2EN4cute5tupleIJNS5_1CILi1EEES8_S8_EEENS6_IJNS7_ILi128EEENS7_ILi80EEENS7_ILi256EEEEEELi256ENS_10bfloat16_tEfNS_4arch4Sm90ELb1ELb0ELb1ELb1ELb0ELb0ELb0ELb1ELb1ELb0ELb0ELb0EEENS1_21CollectiveEpilogueFwdINS6_IJSA_SC_SB_EEES9_SE_SG_Li256ELb1ELb0ELb0ELb0EEENS1_36VarlenDynamicPersistentTileSchedulerILi128ELi80ELi256ELi32ELb0ELb0ELb1ELb1ELb1ELb1EEEEEEEEEvNT_6ParamsE)
        /*0a04*/ 	.short	0x0210
        /*0a06*/ 	.short	0x0a70


	//----- nvinfo : EIATTR_SW_WAR
	.align		4
.L_341:
        /*0a08*/ 	.byte	0x04, 0x36
        /*0a0a*/ 	.short	(.L_343 - .L_342)
.L_342:
        /*0a0c*/ 	.word	0x00000008
.L_343:


//--------------------- .nv.info._ZN7cutlass13device_kernelIN5flash11enable_sm90INS1_16FlashAttnFwdSm90INS1_25CollectiveMainloopFwdSm90ILi2EN4cute5tupleIJNS5_1CILi1EEES8_S8_EEENS6_IJNS7_ILi128EEENS7_ILi80EEENS7_ILi256EEEEEELi256ENS_10bfloat16_tEfNS_4arch4Sm90ELb1ELb0ELb1ELb1ELb0ELb1ELb0ELb1ELb1ELb0ELb0ELb0EEENS1_21CollectiveEpilogueFwdINS6_IJSA_SC_SB_EEES9_SE_SG_Li256ELb1ELb0ELb0ELb0EEENS1_36VarlenDynamicPersistentTileSchedulerILi128ELi80ELi256ELi32ELb0ELb0ELb1ELb1ELb1ELb1EEEEEEEEEvNT_6ParamsE --------------------------
	.section	.nv.info._ZN7cutlass13device_kernelIN5flash11enable_sm90INS1_16FlashAttnFwdSm90INS1_25CollectiveMainloopFwdSm90ILi2EN4cute5tupleIJNS5_1CILi1EEES8_S8_EEENS6_IJNS7_ILi128EEENS7_ILi80EEENS7_ILi256EEEEEELi256ENS_10bfloat16_tEfNS_4arch4Sm90ELb1ELb0ELb1ELb1ELb0ELb1ELb0ELb1ELb1ELb0ELb0ELb0EEENS1_21CollectiveEpilogueFwdINS6_IJSA_SC_SB_EEES9_SE_SG_Li256ELb1ELb0ELb0ELb0EEENS1_36VarlenDynamicPersistentTileSchedulerILi128ELi80ELi256ELi32ELb0ELb0ELb1ELb1ELb1ELb1EEEEEEEEEvNT_6ParamsE,"",@"SHT_CUDA_INFO"
	.sectionflags	@""
	.align	4


	//----- nvinfo : EIATTR_CUDA_API_VERSION
	.align		4
        /*0000*/ 	.byte	0x04, 0x37
        /*0002*/ 	.short	(.L_345 - .L_344)
.L_344:
        /*0004*/ 	.word	0x00000082


	//----- nvinfo : EIATTR_KPARAM_INFO
	.align		4
.L_345:
        /*0008*/ 	.byte	0x04, 0x17
        /*000a*/ 	.short	(.L_347 - .L_346)
.L_346:
        /*000c*/ 	.word	0x00000000
        /*0010*/ 	.short	0x0000
        /*0012*/ 	.short	0x0070
        /*0014*/ 	.byte	0x00, 0xf0, 0x01, 0x28


	//----- nvinfo : EIATTR_SPARSE_MMA_MASK
	.align		4
.L_347:
        /*0018*/ 	.byte	0x03, 0x50
        /*001a*/ 	.short	0x0000


	//----- nvinfo : EIATTR_MAXREG_COUNT
	.align		4
        /*001c*/ 	.byte	0x03, 0x1b
        /*001e*/ 	.short	0x00a8


	//----- nvinfo : EIATTR_NUM_BARRIERS
	.align		4
        /*0020*/ 	.byte	0x02, 0x4c
        /*0022*/ 	.byte	0x10
	.zero		1


	//----- nvinfo : EIATTR_EXTERNS
	.align		4
        /*0024*/ 	.byte	0x04, 0x0f
        /*0026*/ 	.short	(.L_349 - .L_348)


	//   ....[0]....
	.align		4
.L_348:
        /*0028*/ 	.word	index@(__assertfail)


	//----- nvinfo : EIATTR_ANNOTATIONS
	.align		4
.L_349:
        /*002c*/ 	.byte	0x04, 0x55
        /*002e*/ 	.short	(.L_351 - .L_350)


	//   ....[0]....
.L_350:
        /* <DEDUP_REMOVED lines=84> */


	//----- nvinfo : EIATTR_MERCURY_ISA_VERSION
	.align		4
.L_351:
        /*0558*/ 	.byte	0x03, 0x5f
        /*055a*/ 	.short	0x0101


	//----- nvinfo : EIATTR_UNUSED_LOAD_BYTE_OFFSET
	.align		4
        /*055c*/ 	.byte	0x04, 0x44
        /*055e*/ 	.short	(.L_353 - .L_352)


	//   ....[0]....
.L_352:
        /*0560*/ 	.word	0x00000ae0
        /*0564*/ 	.word	0x0000fff0


	//   ....[1]....
        /*0568*/ 	.word	0x00026010
        /*056c*/ 	.word	0x0000fff0


	//----- nvinfo : EIATTR_INT_WARP_WIDE_INSTR_OFFSETS
	.align		4
.L_353:
        /*0570*/ 	.byte	0x04, 0x31
        /*0572*/ 	.short	(.L_355 - .L_354)


	//   ....[0]....
.L_354:
        /*0574*/ 	.word	0x000001c0


	//   ....[1]....
        /*0578*/ 	.word	0x00000200


	//   ....[2]....
        /*057c*/ 	.word	0x00000270


	//   ....[3]....
        /*0580*/ 	.word	0x0002abd0


	//   ....[4]....
        /*0584*/ 	.word	0x0002ac60


	//   ....[5]....
        /*0588*/ 	.word	0x0002b0e0


	//   ....[6]....
        /*058c*/ 	.word	0x0002b110


	//   ....[7]....
        /*0590*/ 	.word	0x0002b320


	//   ....[8]....
        /*0594*/ 	.word	0x0002b410


	//   ....[9]....
        /*0598*/ 	.word	0x0002b500


	//   ....[10]....
        /*059c*/ 	.word	0x0002db10


	//   ....[11]....
        /*05a0*/ 	.word	0x0002dba0


	//----- nvinfo : EIATTR_COOP_GROUP_MASK_REGIDS
	.align		4
.L_355:
        /*05a4*/ 	.byte	0x04, 0x29
        /*05a6*/ 	.short	(.L_357 - .L_356)


	//   ....[0]....
.L_356:
        /*05a8*/ 	.word	0xffffffff


	//   ....[1]....
        /*05ac*/ 	.word	0xffffffff


	//   ....[2]....
        /*05b0*/ 	.word	0xffffffff


	//   ....[3]....
        /*05b4*/ 	.word	0xffffffff


	//   ....[4]....
        /*05b8*/ 	.word	0xffffffff


	//   ....[5]....
        /*05bc*/ 	.word	0xffffffff


	//   ....[6]....
        /*05c0*/ 	.word	0xffffffff


	//   ....[7]....
        /*05c4*/ 	.word	0xffffffff


	//   ....[8]....
        /*05c8*/ 	.word	0xffffffff


	//   ....[9]....
        /*05cc*/ 	.word	0xffffffff


	//   ....[10]....
        /*05d0*/ 	.word	0xffffffff


	//   ....[11]....
        /*05d4*/ 	.word	0xffffffff


	//   ....[12]....
        /*05d8*/ 	.word	0xffffffff


	//   ....[13]....
        /*05dc*/ 	.word	0xffffffff


	//   ....[14]....
        /*05e0*/ 	.word	0xffffffff


	//   ....[15]....
        /*05e4*/ 	.word	0xffffffff


	//   ....[16]....
        /*05e8*/ 	.word	0xffffffff


	//   ....[17]....
        /*05ec*/ 	.word	0xffffffff


	//   ....[18]....
        /*05f0*/ 	.word	0xffffffff


	//   ....[19]....
        /*05f4*/ 	.word	0xffffffff


	//   ....[20]....
        /*05f8*/ 	.word	0xffffffff


	//   ....[21]....
        /*05fc*/ 	.word	0xffffffff


	//   ....[22]....
        /*0600*/ 	.word	0xffffffff


	//   ....[23]....
        /*0604*/ 	.word	0xffffffff


	//   ....[24]....
        /*0608*/ 	.word	0xffffffff


	//   ....[25]....
        /*060c*/ 	.word	0xffffffff


	//   ....[26]....
        /*0610*/ 	.word	0xffffffff


	//   ....[27]....
        /*0614*/ 	.word	0xffffffff


	//   ....[28]....
        /*0618*/ 	.word	0xffffffff


	//   ....[29]....
        /*061c*/ 	.word	0xffffffff


	//   ....[30]....
        /*0620*/ 	.word	0xffffffff


	//   ....[31]....
        /*0624*/ 	.word	0xffffffff


	//   ....[32]....
        /*0628*/ 	.word	0xffffffff


	//   ....[33]....
        /*062c*/ 	.word	0xffffffff


	//   ....[34]....
        /*0630*/ 	.word	0xffffffff


	//   ....[35]....
        /*0634*/ 	.word	0xffffffff


	//   ....[36]....
        /*0638*/ 	.word	0xffffffff


	//   ....[37]....
        /*063c*/ 	.word	0xffffffff


	//   ....[38]....
        /*0640*/ 	.word	0xffffffff


	//   ....[39]....
        /*0644*/ 	.word	0xffffffff


	//   ....[40]....
        /*0648*/ 	.word	0xffffffff


	//   ....[41]....
        /*064c*/ 	.word	0xffffffff


	//   ....[42]....
        /*0650*/ 	.word	0xffffffff


	//   ....[43]....
        /*0654*/ 	.word	0xffffffff


	//   ....[44]....
        /*0658*/ 	.word	0xffffffff


	//   ....[45]....
        /*065c*/ 	.word	0xffffffff


	//   ....[46]....
        /*0660*/ 	.word	0xffffffff


	//   ....[47]....
        /*0664*/ 	.word	0xffffffff


	//   ....[48]....
        /*0668*/ 	.word	0xffffffff


	//   ....[49]....
        /*066c*/ 	.word	0xffffffff


	//   ....[50]....
        /*0670*/ 	.word	0xffffffff


	//   ....[51]....
        /*0674*/ 	.word	0xffffffff


	//   ....[52]....
        /*0678*/ 	.word	0xffffffff


	//   ....[53]....
        /*067c*/ 	.word	0xffffffff


	//   ....[54]....
        /*0680*/ 	.word	0xffffffff


	//   ....[55]....
        /*0684*/ 	.word	0xffffffff


	//   ....[56]....
        /*0688*/ 	.word	0xffffffff


	//   ....[57]....
        /*068c*/ 	.word	0xffffffff


	//   ....[58]....
        /*0690*/ 	.word	0x0500000f


	//   ....[59]....
        /*0694*/ 	.word	0x0500000f


	//   ....[60]....
        /*0698*/ 	.word	0x0500000f


	//   ....[61]....
        /*069c*/ 	.word	0x0500000f


	//   ....[62]....
        /*06a0*/ 	.word	0x0500000f


	//   ....[63]....
        /*06a4*/ 	.word	0x0500000f


	//   ....[64]....
        /*06a8*/ 	.word	0x0500000f


	//   ....[65]....
        /*06ac*/ 	.word	0x0500000f


	//   ....[66]....
        /*06b0*/ 	.word	0x0500000f


	//   ....[67]....
        /*06b4*/ 	.word	0x0500000f


	//   ....[68]....
        /*06b8*/ 	.word	0x0500000f


	//   ....[69]....
        /*06bc*/ 	.word	0x0500000f


	//   ....[70]....
        /*06c0*/ 	.word	0x0500000f


	//   ....[71]....
        /*06c4*/ 	.word	0x0500000f


	//   ....[72]....
        /*06c8*/ 	.word	0x0500000f


	//   ....[73]....
        /*06cc*/ 	.word	0x0500000f


	//   ....[74]....
        /*06d0*/ 	.word	0x0500000f


	//   ....[75]....
        /*06d4*/ 	.word	0x0500000f


	//   ....[76]....
        /*06d8*/ 	.word	0x0500000f


	//   ....[77]....
        /*06dc*/ 	.word	0x0500000f


	//   ....[78]....
        /*06e0*/ 	.word	0x0500000f


	//   ....[79]....
        /*06e4*/ 	.word	0x0500000f


	//   ....[80]....
        /*06e8*/ 	.word	0x0500000f


	//   ....[81]....
        /*06ec*/ 	.word	0x0500000f


	//   ....[82]....
        /*06f0*/ 	.word	0x0500000f


	//   ....[83]....
        /*06f4*/ 	.word	0x0500000f


	//   ....[84]....
        /*06f8*/ 	.word	0x0500000f


	//   ....[85]....
        /*06fc*/ 	.word	0x0500000f


	//   ....[86]....
        /*0700*/ 	.word	0x0500000f


	//   ....[87]....
        /*0704*/ 	.word	0x0500000f


	//   ....[88]....
        /*0708*/ 	.word	0x0500000f


	//   ....[89]....
        /*070c*/ 	.word	0x0500000f


	//   ....[90]....
        /*0710*/ 	.word	0x0500000f


	//   ....[91]....
        /*0714*/ 	.word	0x0500000f


	//   ....[92]....
        /*0718*/ 	.word	0x0500000f


	//   ....[93]....
        /*071c*/ 	.word	0x0500000f


	//   ....[94]....
        /*0720*/ 	.word	0x0500000f


	//   ....[95]....
        /*0724*/ 	.word	0x0500000f


	//   ....[96]....
        /*0728*/ 	.word	0x0500000f


	//   ....[97]....
        /*072c*/ 	.word	0x0500000f


	//   ....[98]....
        /*0730*/ 	.word	0x0500000f


	//   ....[99]....
        /*0734*/ 	.word	0x0500000f


	//   ....[100]....
        /*0738*/ 	.word	0x0500000f


	//   ....[101]....
        /*073c*/ 	.word	0x0500000f


	//   ....[102]....
        /*0740*/ 	.word	0x0500000f


	//   ....[103]....
        /*0744*/ 	.word	0x0500000f


	//   ....[104]....
        /*0748*/ 	.word	0x0500000f


	//   ....[105]....
        /*074c*/ 	.word	0x0500000f


	//   ....[106]....
        /*0750*/ 	.word	0x0500000f


	//   ....[107]....
        /*0754*/ 	.word	0x0500000f


	//   ....[108]....
        /*0758*/ 	.word	0x0500000f


	//   ....[109]....
        /*075c*/ 	.word	0x0500000f


	//----- nvinfo : EIATTR_COOP_GROUP_INSTR_OFFSETS
	.align		4
.L_357:
        /*0760*/ 	.byte	0x04, 0x28
        /*0762*/ 	.short	(.L_359 - .L_358)


	//   ....[0]....
.L_358:
        /*0764*/ 	.word	0x00000060


	//   ....[1]....
        /*0768*/ 	.word	0x000001d0


	//   ....[2]....
        /*076c*/ 	.word	0x00000220


	//   ....[3]....
        /*0770*/ 	.word	0x00000450


	//   ....[4]....
        /*0774*/ 	.word	0x000005b0


	//   ....[5]....
        /*0778*/ 	.word	0x000006d0


	//   ....[6]....
        /*077c*/ 	.word	0x00000830


	//   ....[7]....
        /*0780*/ 	.word	0x0000b280


	//   ....[8]....
        /*0784*/ 	.word	0x00018d00


	//   ....[9]....
        /*0788*/ 	.word	0x00018da0


	//   ....[10]....
        /*078c*/ 	.word	0x00019320


	//   ....[11]....
        /*0790*/ 	.word	0x00019340


	//   ....[12]....
        /*0794*/ 	.word	0x0001ed70


	//   ....[13]....
        /*0798*/ 	.word	0x0001ee70


	//   ....[14]....
        /*079c*/ 	.word	0x0001f300


	//   ....[15]....
        /*07a0*/ 	.word	0x0001f370


	//   ....[16]....
        /*07a4*/ 	.word	0x00023e40


	//   ....[17]....
        /*07a8*/ 	.word	0x00023e60


	//   ....[18]....
        /*07ac*/ 	.word	0x00024160


	//   ....[19]....
        /*07b0*/ 	.word	0x00024300


	//   ....[20]....
        /*07b4*/ 	.word	0x00025570


	//   ....[21]....
        /*07b8*/ 	.word	0x000255f0


	//   ....[22]....
        /*07bc*/ 	.word	0x00025610


	//   ....[23]....
        /*07c0*/ 	.word	0x00025620


	//   ....[24]....
        /*07c4*/ 	.word	0x00028920


	//   ....[25]....
        /*07c8*/ 	.word	0x00028aa0


	//   ....[26]....
        /*07cc*/ 	.word	0x00028ad0


	//   ....[27]....
        /*07d0*/ 	.word	0x00028b10


	//   ....[28]....
        /*07d4*/ 	.word	0x00028b80


	//   ....[29]....
        /*07d8*/ 	.word	0x00028be0


	//   ....[30]....
        /*07dc*/ 	.word	0x00028c20


	//   ....[31]....
        /*07e0*/ 	.word	0x00028dc0


	//   ....[32]....
        /*07e4*/ 	.word	0x00028e20


	//   ....[33]....
        /*07e8*/ 	.word	0x00028e60


	//   ....[34]....
        /*07ec*/ 	.word	0x00028ea0


	//   ....[35]....
        /*07f0*/ 	.word	0x00028ed0


	//   ....[36]....
        /*07f4*/ 	.word	0x00028f00


	//   ....[37]....
        /*07f8*/ 	.word	0x00028f90


	//   ....[38]....
        /*07fc*/ 	.word	0x00028ff0


	//   ....[39]....
        /*0800*/ 	.word	0x00029080


	//   ....[40]....
        /*0804*/ 	.word	0x0002e050


	//   ....[41]....
        /*0808*/ 	.word	0x0002e060


	//   ....[42]....
        /*080c*/ 	.word	0x0002e170


	//   ....[43]....
        /*0810*/ 	.word	0x0002e1d0


	//   ....[44]....
        /*0814*/ 	.word	0x0002e210


	//   ....[45]....
        /*0818*/ 	.word	0x0002e250


	//   ....[46]....
        /*081c*/ 	.word	0x0002e280


	//   ....[47]....
        /*0820*/ 	.word	0x0002e2b0


	//   ....[48]....
        /*0824*/ 	.word	0x0002e440


	//   ....[49]....
        /*0828*/ 	.word	0x0002e4a0


	//   ....[50]....
        /*082c*/ 	.word	0x0002e4e0


	//   ....[51]....
        /*0830*/ 	.word	0x0002e520


	//   ....[52]....
        /*0834*/ 	.word	0x0002e550


	//   ....[53]....
        /*0838*/ 	.word	0x0002e580


	//   ....[54]....
        /*083c*/ 	.word	0x0002e640


	//   ....[55]....
        /*0840*/ 	.word	0x0002e660


	//   ....[56]....
        /*0844*/ 	.word	0x0002e6d0


	//   ....[57]....
        /*0848*/ 	.word	0x0002ed60


	//   ....[58]....
        /*084c*/ 	.word	0x0002f1c0


	//   ....[59]....
        /*0850*/ 	.word	0x0002f260


	//   ....[60]....
        /*0854*/ 	.word	0x0002f300


	//   ....[61]....
        /*0858*/ 	.word	0x0002f3a0


	//   ....[62]....
        /*085c*/ 	.word	0x0002f440


	//   ....[63]....
        /*0860*/ 	.word	0x0002f4e0


	//   ....[64]....
        /*0864*/ 	.word	0x0002f580


	//   ....[65]....
        /*0868*/ 	.word	0x0002f620


	//   ....[66]....
        /*086c*/ 	.word	0x0002f6c0


	//   ....[67]....
        /*0870*/ 	.word	0x0002f760


	//   ....[68]....
        /*0874*/ 	.word	0x0002f800


	//   ....[69]....
        /*0878*/ 	.word	0x0002f8a0


	//   ....[70]....
        /*087c*/ 	.word	0x0002f940


	//   ....[71]....
        /*0880*/ 	.word	0x0002f9e0


	//   ....[72]....
        /*0884*/ 	.word	0x0002fa80


	//   ....[73]....
        /*0888*/ 	.word	0x0002fb20


	//   ....[74]....
        /*088c*/ 	.word	0x0002fc10


	//   ....[75]....
        /*0890*/ 	.word	0x0002fcb0


	//   ....[76]....
        /*0894*/ 	.word	0x0002fd50


	//   ....[77]....
        /*0898*/ 	.word	0x0002fdf0


	//   ....[78]....
        /*089c*/ 	.word	0x0002fe90


	//   ....[79]....
        /*08a0*/ 	.word	0x0002ff30


	//   ....[80]....
        /*08a4*/ 	.word	0x0002ffd0


	//   ....[81]....
        /*08a8*/ 	.word	0x00030070


	//   ....[82]....
        /*08ac*/ 	.word	0x00030110


	//   ....[83]....
        /*08b0*/ 	.word	0x000301b0


	//   ....[84]....
        /*08b4*/ 	.word	0x00030250


	//   ....[85]....
        /*08b8*/ 	.word	0x000302f0


	//   ....[86]....
        /*08bc*/ 	.word	0x00030390


	//   ....[87]....
        /*08c0*/ 	.word	0x00030430


	//   ....[88]....
        /*08c4*/ 	.word	0x000304d0


	//   ....[89]....
        /*08c8*/ 	.word	0x00030570


	//   ....[90]....
        /*08cc*/ 	.word	0x00030870


	//   ....[91]....
        /*08d0*/ 	.word	0x00030b50


	//   ....[92]....
        /*08d4*/ 	.word	0x00030f70


	//   ....[93]....
        /*08d8*/ 	.word	0x00031000


	//   ....[94]....
        /*08dc*/ 	.word	0x000310a0


	//   ....[95]....
        /*08e0*/ 	.word	0x00031150


	//   ....[96]....
        /*08e4*/ 	.word	0x000311d0


	//   ....[97]....
        /*08e8*/ 	.word	0x00031250


	//   ....[98]....
        /*08ec*/ 	.word	0x000312d0


	//   ....[99]....
        /*08f0*/ 	.word	0x00031350


	//   ....[100]....
        /*08f4*/ 	.word	0x000313e0


	//   ....[101]....
        /*08f8*/ 	.word	0x00031490


	//   ....[102]....
        /*08fc*/ 	.word	0x00031510


	//   ....[103]....
        /*0900*/ 	.word	0x00031590


	//   ....[104]....
        /*0904*/ 	.word	0x00031610


	//   ....[105]....
        /*0908*/ 	.word	0x00031690


	//   ....[106]....
        /*090c*/ 	.word	0x00031700


	//   ....[107]....
        /*0910*/ 	.word	0x000317a0


	//   ....[108]....
        /*0914*/ 	.word	0x00031830


	//   ....[109]....
        /*0918*/ 	.word	0x00031960


	//----- nvinfo : EIATTR_REG_RECONFIG
	.align		4
.L_359:
        /*091c*/ 	.byte	0x01, 0x54
	.zero		2


	//----- nvinfo : EIATTR_SYSCALL_OFFSETS
	.align		4
        /*0920*/ 	.byte	0x04, 0x46
        /*0922*/ 	.short	(.L_361 - .L_360)


	//   ....[0]....
.L_360:
        /*0924*/ 	.word	0x00001970


	//   ....[1]....
        /*0928*/ 	.word	0x00001ac0


	//   ....[2]....
        /*092c*/ 	.word	0x0000b420


	//   ....[3]....
        /*0930*/ 	.word	0x0000b8d0


	//   ....[4]....
        /*0934*/ 	.word	0x0002adf0


	//   ....[5]....
        /*0938*/ 	.word	0x0002af30


	//   ....[6]....
        /*093c*/ 	.word	0x0002b030


	//----- nvinfo : EIATTR_MBARRIER_INSTR_OFFSETS
	.align		4
.L_361:
        /*0940*/ 	.byte	0x04, 0x39
        /*0942*/ 	.short	(.L_363 - .L_362)


	//   ....[0]....
.L_362:
        /*0944*/ 	.word	0x00000300
        /*0948*/ 	.word	0x000000ff
        /*094c*/ 	.word	0x00038800
        /*0950*/ 	.short	0x0100
        /*0952*/ 	.byte	0x08
	.zero		1


	//   ....[1]....
        /*0954*/ 	.word	0x00000310
        /*0958*/ 	.word	0x000000ff
        /*095c*/ 	.word	0x00038820
        /*0960*/ 	.short	0x0100
        /*0962*/ 	.byte	0x08
	.zero		1


	//   ....[2]....
        /*0964*/ 	.word	0x00000400
        /*0968*/ 	.word	0x000000ff
        /*096c*/ 	.word	0x00038830
        /*0970*/ 	.short	0x0100
        /*0972*/ 	.byte	0x08
	.zero		1


	//   ....[3]....
        /*0974*/ 	.word	0x00000410
        /*0978*/ 	.word	0x000000ff
        /*097c*/ 	.word	0x00038840
        /*0980*/ 	.short	0x0100
        /*0982*/ 	.byte	0x08
	.zero		1


	//   ....[4]....
        /*0984*/ 	.word	0x00000420
        /*0988*/ 	.word	0x000000ff
        /*098c*/ 	.word	0x00038838
        /*0990*/ 	.short	0x0100
        /*0992*/ 	.byte	0x08
	.zero		1


	//   ....[5]....
        /*0994*/ 	.word	0x00000430
        /*0998*/ 	.word	0x000000ff
        /*099c*/ 	.word	0x00038848
        /*09a0*/ 	.short	0x0100
        /*09a2*/ 	.byte	0x08
	.zero		1


	//   ....[6]....
        /*09a4*/ 	.word	0x00000560
        /*09a8*/ 	.word	0x000000ff
        /*09ac*/ 	.word	0x00038850
        /*09b0*/ 	.short	0x0100
        /*09b2*/ 	.byte	0x08
	.zero		1


	//   ....[7]....
        /*09b4*/ 	.word	0x00000570
        /*09b8*/ 	.word	0x000000ff
        /*09bc*/ 	.word	0x00038860
        /*09c0*/ 	.short	0x0100
        /*09c2*/ 	.byte	0x08
	.zero		1


	//   ....[8]....
        /*09c4*/ 	.word	0x00000580
        /*09c8*/ 	.word	0x000000ff
        /*09cc*/ 	.word	0x00038858
        /*09d0*/ 	.short	0x0100
        /*09d2*/ 	.byte	0x08
	.zero		1


	//   ....[9]....
        /*09d4*/ 	.word	0x00000590
        /*09d8*/ 	.word	0x000000ff
        /*09dc*/ 	.word	0x00038868
        /*09e0*/ 	.short	0x0100
        /*09e2*/ 	.byte	0x08
	.zero		1


	//   ....[10]....
        /*09e4*/ 	.word	0x00000680
        /*09e8*/ 	.word	0x000000ff
        /*09ec*/ 	.word	0x00038870
        /*09f0*/ 	.short	0x0100
        /*09f2*/ 	.byte	0x06
	.zero		1


	//   ....[11]....
        /*09f4*/ 	.word	0x00000690
        /*09f8*/ 	.word	0x000000ff
        /*09fc*/ 	.word	0x00038880
        /*0a00*/ 	.short	0x0100
        /*0a02*/ 	.byte	0x06
	.zero		1


	//   ....[12]....
        /*0a04*/ 	.word	0x000006a0
        /*0a08*/ 	.word	0x000000ff
        /*0a0c*/ 	.word	0x00038878
        /*0a10*/ 	.short	0x0100
        /*0a12*/ 	.byte	0x06
	.zero		1


	//   ....[13]....
        /*0a14*/ 	.word	0x000006b0
        /*0a18*/ 	.word	0x000000ff
        /*0a1c*/ 	.word	0x00038888
        /*0a20*/ 	.short	0x0100
        /*0a22*/ 	.byte	0x06
	.zero		1


	//   ....[14]....
        /*0a24*/ 	.word	0x000007e0
        /*0a28*/ 	.word	0x000000ff
        /*0a2c*/ 	.word	0x00038890
        /*0a30*/ 	.short	0x0100
        /*0a32*/ 	.byte	0x08
	.zero		1


	//   ....[15]....
        /*0a34*/ 	.word	0x000007f0
        /*0a38*/ 	.word	0x000000ff
        /*0a3c*/ 	.word	0x000388a0
        /*0a40*/ 	.short	0x0100
        /*0a42*/ 	.byte	0x08
	.zero		1


	//   ....[16]....
        /*0a44*/ 	.word	0x00000800
        /*0a48*/ 	.word	0x000000ff
        /*0a4c*/ 	.word	0x00038898
        /*0a50*/ 	.short	0x0100
        /*0a52*/ 	.byte	0x08
	.zero		1


	//   ....[17]....
        /*0a54*/ 	.word	0x00000810
        /*0a58*/ 	.word	0x000000ff
        /*0a5c*/ 	.word	0x000388a8
        /*0a60*/ 	.short	0x0100
        /*0a62*/ 	.byte	0x08
	.zero		1


	//   ....[18]....
        /*0a64*/ 	.word	0x00000940
        /*0a68*/ 	.word	0x000000ff
        /*0a6c*/ 	.word	0x000388b0
        /*0a70*/ 	.short	0x0100
        /*0a72*/ 	.byte	0x08
	.zero		1


	//   ....[19]....
        /*0a74*/ 	.word	0x00000950
        /*0a78*/ 	.word	0x000000ff
        /*0a7c*/ 	.word	0x000388c0
        /*0a80*/ 	.short	0x0100
        /*0a82*/ 	.byte	0x08
	.zero		1


	//   ....[20]....
        /*0a84*/ 	.word	0x00000960
        /*0a88*/ 	.word	0x000000ff
        /*0a8c*/ 	.word	0x000388b8
        /*0a90*/ 	.short	0x0100
        /*0a92*/ 	.byte	0x08
	.zero		1


	//   ....[21]....
        /*0a94*/ 	.word	0x00000970
        /*0a98*/ 	.word	0x000000ff
        /*0a9c*/ 	.word	0x000388c8
        /*0aa0*/ 	.short	0x0100
        /*0aa2*/ 	.byte	0x08
	.zero		1


	//   ....[22]....
        /*0aa4*/ 	.word	0x000036d0
        /*0aa8*/ 	.word	0x00000000
        /*0aac*/ 	.word	0x00038890
        /*0ab0*/ 	.short	0x010a
        /*0ab2*/ 	.byte	0x3f
	.zero		1


	//   ....[23]....
        /*0ab4*/ 	.word	0x00006d50
        /*0ab8*/ 	.word	0x00000000
        /*0abc*/ 	.word	0x00038890
        /*0ac0*/ 	.short	0x010a
        /*0ac2*/ 	.byte	0x3f
	.zero		1


	//   ....[24]....
        /*0ac4*/ 	.word	0x0000a060
        /*0ac8*/ 	.word	0x00000000
        /*0acc*/ 	.word	0x00038890
        /*0ad0*/ 	.short	0x010a
        /*0ad2*/ 	.byte	0x3f
	.zero		1


	//   ....[25]....
        /*0ad4*/ 	.word	0x0000a470
        /*0ad8*/ 	.word	0x00000028
        /*0adc*/ 	.word	0x00000000
        /*0ae0*/ 	.short	0x0101
        /*0ae2*/ 	.byte	0x3f
	.zero		1


	//   ....[26]....
        /*0ae4*/ 	.word	0x0000a4b0
        /*0ae8*/ 	.word	0x00000000
        /*0aec*/ 	.word	0x000388b0
        /*0af0*/ 	.short	0x010a
        /*0af2*/ 	.byte	0x3f
	.zero		1


	//   ....[27]....
        /*0af4*/ 	.word	0x0000acd0
        /*0af8*/ 	.word	0x00000000
        /*0afc*/ 	.word	0x00000000
        /*0b00*/ 	.short	0x0101
        /*0b02*/ 	.byte	0x3f
	.zero		1


	//   ....[28]....
        /*0b04*/ 	.word	0x0000b4b0
        /*0b08*/ 	.word	0x00000010
        /*0b0c*/ 	.word	0x00038800
        /*0b10*/ 	.short	0x010a
        /*0b12*/ 	.byte	0x3f
	.zero		1


	//   ....[29]....
        /*0b14*/ 	.word	0x0000b500
        /*0b18*/ 	.word	0x00000010
        /*0b1c*/ 	.word	0x00038800
        /*0b20*/ 	.short	0x010a
        /*0b22*/ 	.byte	0x3f
	.zero		1


	//   ....[30]....
        /*0b24*/ 	.word	0x0000cf70
        /*0b28*/ 	.word	0x00000010
        /*0b2c*/ 	.word	0x00038800
        /*0b30*/ 	.short	0x010a
        /*0b32*/ 	.byte	0x3f
	.zero		1


	//   ....[31]....
        /*0b34*/ 	.word	0x00011810
        /*0b38*/ 	.word	0x00000010
        /*0b3c*/ 	.word	0x00038800
        /*0b40*/ 	.short	0x010a
        /*0b42*/ 	.byte	0x3f
	.zero		1


	//   ....[32]....
        /*0b44*/ 	.word	0x00015410
        /*0b48*/ 	.word	0x00000000
        /*0b4c*/ 	.word	0x00038830
        /*0b50*/ 	.short	0x010a
        /*0b52*/ 	.byte	0x3f
	.zero		1


	//   ....[33]....
        /*0b54*/ 	.word	0x00015490
        /*0b58*/ 	.word	0x00000000
        /*0b5c*/ 	.word	0x00038830
        /*0b60*/ 	.short	0x010a
        /*0b62*/ 	.byte	0x3f
	.zero		1


	//   ....[34]....
        /*0b64*/ 	.word	0x00018a70
        /*0b68*/ 	.word	0x00000000
        /*0b6c*/ 	.word	0x00000000
        /*0b70*/ 	.short	0x0101
        /*0b72*/ 	.byte	0x3f
	.zero		1


	//   ....[35]....
        /*0b74*/ 	.word	0x0001a960
        /*0b78*/ 	.word	0x0000000b
        /*0b7c*/ 	.word	0x00038830
        /*0b80*/ 	.short	0x010a
        /*0b82*/ 	.byte	0x3f
	.zero		1


	//   ....[36]....
        /*0b84*/ 	.word	0x0001a9e0
        /*0b88*/ 	.word	0x0000000b
        /*0b8c*/ 	.word	0x00038830
        /*0b90*/ 	.short	0x010a
        /*0b92*/ 	.byte	0x3f
	.zero		1


	//   ....[37]....
        /*0b94*/ 	.word	0x0001e100
        /*0b98*/ 	.word	0x00000009
        /*0b9c*/ 	.word	0x00038850
        /*0ba0*/ 	.short	0x010a
        /*0ba2*/ 	.byte	0x3f
	.zero		1


	//   ....[38]....
        /*0ba4*/ 	.word	0x0001e150
        /*0ba8*/ 	.word	0x00000009
        /*0bac*/ 	.word	0x00038850
        /*0bb0*/ 	.short	0x010a
        /*0bb2*/ 	.byte	0x3f
	.zero		1


	//   ....[39]....
        /*0bb4*/ 	.word	0x0001f4b0
        /*0bb8*/ 	.word	0x0000000b
        /*0bbc*/ 	.word	0x00000000
        /*0bc0*/ 	.short	0x0101
        /*0bc2*/ 	.byte	0x3f
	.zero		1


	//   ....[40]....
        /*0bc4*/ 	.word	0x0001f4e0
        /*0bc8*/ 	.word	0x00000009
        /*0bcc*/ 	.word	0x00000000
        /*0bd0*/ 	.short	0x0101
        /*0bd2*/ 	.byte	0x3f
	.zero		1


	//   ....[41]....
        /*0bd4*/ 	.word	0x0001fd30
        /*0bd8*/ 	.word	0x00000003
        /*0bdc*/ 	.word	0x00038830
        /*0be0*/ 	.short	0x010a
        /*0be2*/ 	.byte	0x3f
	.zero		1


	//   ....[42]....
        /*0be4*/ 	.word	0x0001fdb0
        /*0be8*/ 	.word	0x00000003
        /*0bec*/ 	.word	0x00038830
        /*0bf0*/ 	.short	0x010a
        /*0bf2*/ 	.byte	0x3f
	.zero		1


	//   ....[43]....
        /*0bf4*/ 	.word	0x000234d0
        /*0bf8*/ 	.word	0x00000009
        /*0bfc*/ 	.word	0x00038850
        /*0c00*/ 	.short	0x010a
        /*0c02*/ 	.byte	0x3f
	.zero		1


	//   ....[44]....
        /*0c04*/ 	.word	0x00023520
        /*0c08*/ 	.word	0x00000009
        /*0c0c*/ 	.word	0x00038850
        /*0c10*/ 	.short	0x010a
        /*0c12*/ 	.byte	0x3f
	.zero		1


	//   ....[45]....
        /*0c14*/ 	.word	0x00024540
        /*0c18*/ 	.word	0x0000009d
        /*0c1c*/ 	.word	0x00000000
        /*0c20*/ 	.short	0x0101
        /*0c22*/ 	.byte	0x3f
	.zero		1


	//   ....[46]....
        /*0c24*/ 	.word	0x000245c0
        /*0c28*/ 	.word	0x00000009
        /*0c2c*/ 	.word	0x00000000
        /*0c30*/ 	.short	0x0101
        /*0c32*/ 	.byte	0x3f
	.zero		1


	//   ....[47]....
        /*0c34*/ 	.word	0x00025260
        /*0c38*/ 	.word	0x00000000
        /*0c3c*/ 	.word	0x00038850
        /*0c40*/ 	.short	0x010a
        /*0c42*/ 	.byte	0x3f
	.zero		1


	//   ....[48]....
        /*0c44*/ 	.word	0x00025300
        /*0c48*/ 	.word	0x00000000
        /*0c4c*/ 	.word	0x00038850
        /*0c50*/ 	.short	0x010a
        /*0c52*/ 	.byte	0x3f
	.zero		1


	//   ....[49]....
        /*0c54*/ 	.word	0x000257a0
        /*0c58*/ 	.word	0x0000000b
        /*0c5c*/ 	.word	0x00000000
        /*0c60*/ 	.short	0x0101
        /*0c62*/ 	.byte	0x3f
	.zero		1


	//   ....[50]....
        /*0c64*/ 	.word	0x00027750
        /*0c68*/ 	.word	0x00000000
        /*0c6c*/ 	.word	0x00000000
        /*0c70*/ 	.short	0x0101
        /*0c72*/ 	.byte	0x3f
	.zero		1


	//   ....[51]....
        /*0c74*/ 	.word	0x00029dc0
        /*0c78*/ 	.word	0x00000009
        /*0c7c*/ 	.word	0x00038820
        /*0c80*/ 	.short	0x010a
        /*0c82*/ 	.byte	0x3f
	.zero		1


	//   ....[52]....
        /*0c84*/ 	.word	0x00029e50
        /*0c88*/ 	.word	0x00000005
        /*0c8c*/ 	.word	0x000388a0
        /*0c90*/ 	.short	0x010a
        /*0c92*/ 	.byte	0x3f
	.zero		1


	//   ....[53]....
        /*0c94*/ 	.word	0x0002a120
        /*0c98*/ 	.word	0x00000005
        /*0c9c*/ 	.word	0x000388c0
        /*0ca0*/ 	.short	0x010a
        /*0ca2*/ 	.byte	0x3f
	.zero		1


	//   ....[54]....
        /*0ca4*/ 	.word	0x0002a510
        /*0ca8*/ 	.word	0x00000006
        /*0cac*/ 	.word	0x000388a0
        /*0cb0*/ 	.short	0x010a
        /*0cb2*/ 	.byte	0x3f
	.zero		1


	//   ....[55]....
        /*0cb4*/ 	.word	0x0002a7c0
        /*0cb8*/ 	.word	0x00000006
        /*0cbc*/ 	.word	0x000388c0
        /*0cc0*/ 	.short	0x010a
        /*0cc2*/ 	.byte	0x3f
	.zero		1


	//   ....[56]....
        /*0cc4*/ 	.word	0x0002b830
        /*0cc8*/ 	.word	0x00000007
        /*0ccc*/ 	.word	0x00038840
        /*0cd0*/ 	.short	0x010a
        /*0cd2*/ 	.byte	0x3f
	.zero		1


	//   ....[57]....
        /*0cd4*/ 	.word	0x0002bea0
        /*0cd8*/ 	.word	0x0000000a
        /*0cdc*/ 	.word	0x00038820
        /*0ce0*/ 	.short	0x010a
        /*0ce2*/ 	.byte	0x3f
	.zero		1


	//   ....[58]....
        /*0ce4*/ 	.word	0x0002c1b0
        /*0ce8*/ 	.word	0x00000007
        /*0cec*/ 	.word	0x00038840
        /*0cf0*/ 	.short	0x010a
        /*0cf2*/ 	.byte	0x3f
	.zero		1


	//   ....[59]....
        /*0cf4*/ 	.word	0x0002c500
        /*0cf8*/ 	.word	0x00000008
        /*0cfc*/ 	.word	0x00000060
        /*0d00*/ 	.short	0x010a
        /*0d02*/ 	.byte	0x3f
	.zero		1


	//   ....[60]....
        /*0d04*/ 	.word	0x0002cb60
        /*0d08*/ 	.word	0x00000002
        /*0d0c*/ 	.word	0x00038840
        /*0d10*/ 	.short	0x010a
        /*0d12*/ 	.byte	0x3f
	.zero		1


	//   ....[61]....
        /*0d14*/ 	.word	0x0002ceb0
        /*0d18*/ 	.word	0x00000003
        /*0d1c*/ 	.word	0x00000060
        /*0d20*/ 	.short	0x010a
        /*0d22*/ 	.byte	0x3f
	.zero		1


	//   ....[62]....
        /*0d24*/ 	.word	0x0002d410
        /*0d28*/ 	.word	0x00000002
        /*0d2c*/ 	.word	0x00038840
        /*0d30*/ 	.short	0x010a
        /*0d32*/ 	.byte	0x3f
	.zero		1


	//   ....[63]....
        /*0d34*/ 	.word	0x0002d760
        /*0d38*/ 	.word	0x00000002
        /*0d3c*/ 	.word	0x00000060
        /*0d40*/ 	.short	0x010a
        /*0d42*/ 	.byte	0x3f
	.zero		1


	//   ....[64]....
        /*0d44*/ 	.word	0x0002dc60
        /*0d48*/ 	.word	0x00000003
        /*0d4c*/ 	.word	0x00038860
        /*0d50*/ 	.short	0x010a
        /*0d52*/ 	.byte	0x3f
	.zero		1


	//   ....[65]....
        /*0d54*/ 	.word	0x0002ece0
        /*0d58*/ 	.word	0x00000000
        /*0d5c*/ 	.word	0x00038820
        /*0d60*/ 	.short	0x010a
        /*0d62*/ 	.byte	0x3f
	.zero		1


	//   ....[66]....
        /*0d64*/ 	.word	0x0002eeb0
        /*0d68*/ 	.word	0x00000006
        /*0d6c*/ 	.word	0x00000000
        /*0d70*/ 	.short	0x010a
        /*0d72*/ 	.byte	0x3f
	.zero		1


	//   ....[67]....
        /*0d74*/ 	.word	0x0002ef20
        /*0d78*/ 	.word	0x00000007
        /*0d7c*/ 	.word	0x00000000
        /*0d80*/ 	.short	0x010a
        /*0d82*/ 	.byte	0x3f
	.zero		1


	//   ....[68]....
        /*0d84*/ 	.word	0x0002ef90
        /*0d88*/ 	.word	0x00000004
        /*0d8c*/ 	.word	0x00000000
        /*0d90*/ 	.short	0x010a
        /*0d92*/ 	.byte	0x3f
	.zero		1


	//   ....[69]....
        /*0d94*/ 	.word	0x0002efc0
        /*0d98*/ 	.word	0x00000003
        /*0d9c*/ 	.word	0x00000000
        /*0da0*/ 	.short	0x010a
        /*0da2*/ 	.byte	0x3f
	.zero		1


	//   ....[70]....
        /*0da4*/ 	.word	0x0002f020
        /*0da8*/ 	.word	0x00000000
        /*0dac*/ 	.word	0x00038890
        /*0db0*/ 	.short	0x010a
        /*0db2*/ 	.byte	0x3f
	.zero		1


	//   ....[71]....
        /*0db4*/ 	.word	0x0002f070
        /*0db8*/ 	.word	0x00000000
        /*0dbc*/ 	.word	0x00038890
        /*0dc0*/ 	.short	0x010a
        /*0dc2*/ 	.byte	0x3f
	.zero		1


	//   ....[72]....
        /*0dc4*/ 	.word	0x0002f0c0
        /*0dc8*/ 	.word	0x00000000
        /*0dcc*/ 	.word	0x00038890
        /*0dd0*/ 	.short	0x010a
        /*0dd2*/ 	.byte	0x3f
	.zero		1


	//   ....[73]....
        /*0dd4*/ 	.word	0x0002f110
        /*0dd8*/ 	.word	0x00000000
        /*0ddc*/ 	.word	0x000388b0
        /*0de0*/ 	.short	0x010a
        /*0de2*/ 	.byte	0x3f
	.zero		1


	//   ....[74]....
        /*0de4*/ 	.word	0x0002fb60
        /*0de8*/ 	.word	0x00000010
        /*0dec*/ 	.word	0x00038800
        /*0df0*/ 	.short	0x010a
        /*0df2*/ 	.byte	0x3f
	.zero		1


	//   ....[75]....
        /*0df4*/ 	.word	0x000305b0
        /*0df8*/ 	.word	0x00000010
        /*0dfc*/ 	.word	0x00038800
        /*0e00*/ 	.short	0x010a
        /*0e02*/ 	.byte	0x3f
	.zero		1


	//   ....[76]....
        /*0e04*/ 	.word	0x00030600
        /*0e08*/ 	.word	0x00000000
        /*0e0c*/ 	.word	0x00038830
        /*0e10*/ 	.short	0x010a
        /*0e12*/ 	.byte	0x3f
	.zero		1


	//   ....[77]....
        /*0e14*/ 	.word	0x00030650
        /*0e18*/ 	.word	0x0000000b
        /*0e1c*/ 	.word	0x00038830
        /*0e20*/ 	.short	0x010a
        /*0e22*/ 	.byte	0x3f
	.zero		1


	//   ....[78]....
        /*0e24*/ 	.word	0x000306a0
        /*0e28*/ 	.word	0x00000009
        /*0e2c*/ 	.word	0x00038850
        /*0e30*/ 	.short	0x010a
        /*0e32*/ 	.byte	0x3f
	.zero		1


	//   ....[79]....
        /*0e34*/ 	.word	0x000306f0
        /*0e38*/ 	.word	0x00000003
        /*0e3c*/ 	.word	0x00038830
        /*0e40*/ 	.short	0x010a
        /*0e42*/ 	.byte	0x3f
	.zero		1


	//   ....[80]....
        /*0e44*/ 	.word	0x00030740
        /*0e48*/ 	.word	0x00000009
        /*0e4c*/ 	.word	0x00038850
        /*0e50*/ 	.short	0x010a
        /*0e52*/ 	.byte	0x3f
	.zero		1


	//   ....[81]....
        /*0e54*/ 	.word	0x00030790
        /*0e58*/ 	.word	0x00000000
        /*0e5c*/ 	.word	0x00038850
        /*0e60*/ 	.short	0x010a
        /*0e62*/ 	.byte	0x3f
	.zero		1


	//   ....[82]....
        /*0e64*/ 	.word	0x00030930
        /*0e68*/ 	.word	0x00000009
        /*0e6c*/ 	.word	0x00038820
        /*0e70*/ 	.short	0x010a
        /*0e72*/ 	.byte	0x3f
	.zero		1


	//   ....[83]....
        /*0e74*/ 	.word	0x00030980
        /*0e78*/ 	.word	0x00000005
        /*0e7c*/ 	.word	0x000388a0
        /*0e80*/ 	.short	0x010a
        /*0e82*/ 	.byte	0x3f
	.zero		1


	//   ....[84]....
        /*0e84*/ 	.word	0x000309d0
        /*0e88*/ 	.word	0x00000005
        /*0e8c*/ 	.word	0x000388c0
        /*0e90*/ 	.short	0x010a
        /*0e92*/ 	.byte	0x3f
	.zero		1


	//   ....[85]....
        /*0e94*/ 	.word	0x00030a20
        /*0e98*/ 	.word	0x00000006
        /*0e9c*/ 	.word	0x000388a0
        /*0ea0*/ 	.short	0x010a
        /*0ea2*/ 	.byte	0x3f
	.zero		1


	//   ....[86]....
        /*0ea4*/ 	.word	0x00030a70
        /*0ea8*/ 	.word	0x00000006
        /*0eac*/ 	.word	0x000388c0
        /*0eb0*/ 	.short	0x010a
        /*0eb2*/ 	.byte	0x3f
	.zero		1


	//   ....[87]....
        /*0eb4*/ 	.word	0x00030c10
        /*0eb8*/ 	.word	0x00000007
        /*0ebc*/ 	.word	0x00038840
        /*0ec0*/ 	.short	0x010a
        /*0ec2*/ 	.byte	0x3f
	.zero		1


	//   ....[88]....
        /*0ec4*/ 	.word	0x00030c90
        /*0ec8*/ 	.word	0x00000003
        /*0ecc*/ 	.word	0x00038820
        /*0ed0*/ 	.short	0x010a
        /*0ed2*/ 	.byte	0x3f
	.zero		1


	//   ....[89]....
        /*0ed4*/ 	.word	0x00030ce0
        /*0ed8*/ 	.word	0x00000007
        /*0edc*/ 	.word	0x00038840
        /*0ee0*/ 	.short	0x010a
        /*0ee2*/ 	.byte	0x3f
	.zero		1


	//   ....[90]....
        /*0ee4*/ 	.word	0x00030d30
        /*0ee8*/ 	.word	0x00000008
        /*0eec*/ 	.word	0x00000060
        /*0ef0*/ 	.short	0x010a
        /*0ef2*/ 	.byte	0x3f
	.zero		1


	//   ....[91]....
        /*0ef4*/ 	.word	0x00030d80
        /*0ef8*/ 	.word	0x00000002
        /*0efc*/ 	.word	0x00038840
        /*0f00*/ 	.short	0x010a
        /*0f02*/ 	.byte	0x3f
	.zero		1


	//   ....[92]....
        /*0f04*/ 	.word	0x00030dd0
        /*0f08*/ 	.word	0x00000003
        /*0f0c*/ 	.word	0x00000060
        /*0f10*/ 	.short	0x010a
        /*0f12*/ 	.byte	0x3f
	.zero		1


	//   ....[93]....
        /*0f14*/ 	.word	0x00030e20
        /*0f18*/ 	.word	0x00000002
        /*0f1c*/ 	.word	0x00038840
        /*0f20*/ 	.short	0x010a
        /*0f22*/ 	.byte	0x3f
	.zero		1


	//   ....[94]....
        /*0f24*/ 	.word	0x00030e70
        /*0f28*/ 	.word	0x00000002
        /*0f2c*/ 	.word	0x00000060
        /*0f30*/ 	.short	0x010a
        /*0f32*/ 	.byte	0x3f
	.zero		1


	//   ....[95]....
        /*0f34*/ 	.word	0x00030ec0
        /*0f38*/ 	.word	0x00000003
        /*0f3c*/ 	.word	0x00038860
        /*0f40*/ 	.short	0x010a
        /*0f42*/ 	.byte	0x3f
	.zero		1


	//   ....[96]....
        /*0f44*/ 	.word	0x00031880
        /*0f48*/ 	.word	0x00000000
        /*0f4c*/ 	.word	0x00038820
        /*0f50*/ 	.short	0x010a
        /*0f52*/ 	.byte	0x3f
	.zero		1


	//   ....[97]....
        /*0f54*/ 	.word	0x00031a20
        /*0f58*/ 	.word	0x00000006
        /*0f5c*/ 	.word	0x00000000
        /*0f60*/ 	.short	0x010a
        /*0f62*/ 	.byte	0x3f
	.zero		1


	//   ....[98]....
        /*0f64*/ 	.word	0x00031a70
        /*0f68*/ 	.word	0x00000007
        /*0f6c*/ 	.word	0x00000000
        /*0f70*/ 	.short	0x010a
        /*0f72*/ 	.byte	0x3f
	.zero		1


	//   ....[99]....
        /*0f74*/ 	.word	0x00031ac0
        /*0f78*/ 	.word	0x00000004
        /*0f7c*/ 	.word	0x00000000
        /*0f80*/ 	.short	0x010a
        /*0f82*/ 	.byte	0x3f
	.zero		1


	//----- nvinfo : EIATTR_NUM_MBARRIERS
	.align		4
.L_363:
        /*0f84*/ 	.byte	0x03, 0x38
        /*0f86*/ 	.short	0x0016


	//----- nvinfo : EIATTR_EXIT_INSTR_OFFSETS
	.align		4
        /*0f88*/ 	.byte	0x04, 0x1c
        /*0f8a*/ 	.short	(.L_365 - .L_364)


	//   ....[0]....
.L_364:
        /*0f8c*/ 	.word	0x0002f010


	//----- nvinfo : EIATTR_MAX_THREADS
	.align		4
.L_365:
        /*0f90*/ 	.byte	0x04, 0x05
        /*0f92*/ 	.short	(.L_367 - .L_366)
.L_366:
        /*0f94*/ 	.word	0x00000180
        /*0f98*/ 	.word	0x00000001
        /*0f9c*/ 	.word	0x00000001


	//----- nvinfo : EIATTR_CRS_STACK_SIZE
	.align		4
.L_367:
        /*0fa0*/ 	.byte	0x04, 0x1e
        /*0fa2*/ 	.short	(.L_369 - .L_368)
.L_368:
        /*0fa4*/ 	.word	0x00000000


	//----- nvinfo : EIATTR_CBANK_PARAM_SIZE
	.align		4
.L_369:
        /*0fa8*/ 	.byte	0x03, 0x19
        /*0faa*/ 	.short	0x0a70


	//----- nvinfo : EIATTR_PARAM_CBANK
	.align		4
        /*0fac*/ 	.byte	0x04, 0x0a
        /*0fae*/ 	.short	(.L_371 - .L_370)
	.align		4
.L_370:
        /*0fb0*/ 	.word	index@(.nv.constant0._ZN7cutlass13device_kernelIN5flash11enable_sm90INS1_16FlashAttnFwdSm90INS1_25CollectiveMainloopFwdSm90ILi2EN4cute5tupleIJNS5_1CILi1EEES8_S8_EEENS6_IJNS7_ILi128EEENS7_ILi80EEENS7_ILi256EEEEEELi256ENS_10bfloat16_tEfNS_4arch4Sm90ELb1ELb0ELb1ELb1ELb0ELb1ELb0ELb1ELb1ELb0ELb0ELb0EEENS1_21CollectiveEpilogueFwdINS6_IJSA_SC_SB_EEES9_SE_SG_Li256ELb1ELb0ELb0ELb0EEENS1_36VarlenDynamicPersistentTileSchedulerILi128ELi80ELi256ELi32ELb0ELb0ELb1ELb1ELb1ELb1EEEEEEEEEvNT_6ParamsE)
        /*0fb4*/ 	.short	0x0210
        /*0fb6*/ 	.short	0x0a70


	//----- nvinfo : EIATTR_SW_WAR
	.align		4
.L_371:
        /*0fb8*/ 	.byte	0x04, 0x36
        /*0fba*/ 	.short	(.L_373 - .L_372)
.L_372:
        /*0fbc*/ 	.word	0x00000008
.L_373:


//--------------------- .nv.callgraph             --------------------------
	.section	.nv.callgraph,"",@"SHT_CUDA_CALLGRAPH"
	.align	4
	.sectionentsize	8
	.align		4
        /*0000*/ 	.word	0x00000000
	.align		4
        /*0004*/ 	.word	0xffffffff
	.align		4
        /*0008*/ 	.word	index@(_ZN7cutlass13device_kernelIN5flash11enable_sm90INS1_16FlashAttnFwdSm90INS1_25CollectiveMainloopFwdSm90ILi2EN4cute5tupleIJNS5_1CILi1EEES8_S8_EEENS6_IJNS7_ILi128EEENS7_ILi80EEENS7_ILi256EEEEEELi256ENS_10bfloat16_tEfNS_4arch4Sm90ELb0ELb0ELb1ELb0ELb0ELb0ELb0ELb1ELb1ELb0ELb0ELb0EEENS1_21CollectiveEpilogueFwdINS6_IJSA_SC_SB_EEES9_SE_SG_Li256ELb0ELb0ELb0ELb0EEENS1_29StaticPersistentTileSchedulerILb0EEEEEEEEEvNT_6ParamsE)
	.align		4
        /*000c*/ 	.word	index@(__assertfail)
	.align		4
        /*0010*/ 	.word	index@(_ZN7cutlass13device_kernelIN5flash11enable_sm90INS1_16FlashAttnFwdSm90INS1_25CollectiveMainloopFwdSm90ILi2EN4cute5tupleIJNS5_1CILi2EEENS7_ILi1EEES9_EEENS6_IJNS7_ILi128EEENS7_ILi80EEENS7_ILi256EEEEEELi256ENS_10bfloat16_tEfNS_4arch4Sm90ELb0ELb0ELb1ELb0ELb0ELb0ELb0ELb1ELb1ELb0ELb0ELb0EEENS1_21CollectiveEpilogueFwdINS6_IJSB_SD_SC_EEESA_SF_SH_Li256ELb0ELb0ELb0ELb0EEENS1_29StaticPersistentTileSchedulerILb0EEEEEEEEEvNT_6ParamsE)
	.align		4
        /*0014*/ 	.word	index@(__assertfail)
	.align		4
        /*0018*/ 	.word	index@(_ZN7cutlass13device_kernelIN5flash11enable_sm90INS1_16FlashAttnFwdSm90INS1_25CollectiveMainloopFwdSm90ILi2EN4cute5tupleIJNS5_1CILi1EEES8_S8_EEENS6_IJNS7_ILi128EEENS7_ILi80EEENS7_ILi256EEEEEELi256ENS_10bfloat16_tEfNS_4arch4Sm90ELb0ELb0ELb1ELb1ELb0ELb0ELb0ELb1ELb1ELb0ELb0ELb0EEENS1_21CollectiveEpilogueFwdINS6_IJSA_SC_SB_EEES9_SE_SG_Li256ELb1ELb0ELb0ELb0EEENS1_36VarlenDynamicPersistentTileSchedulerILi128ELi80ELi256ELi32ELb0ELb0ELb1ELb0ELb1ELb1EEEEEEEEEvNT_6ParamsE)
	.align		4
        /*001c*/ 	.word	index@(__assertfail)
	.align		4
        /*0020*/ 	.word	index@(_ZN7cutlass13device_kernelIN5flash11enable_sm90INS1_16FlashAttnFwdSm90INS1_25CollectiveMainloopFwdSm90ILi2EN4cute5tupleIJNS5_1CILi1EEES8_S8_EEENS6_IJNS7_ILi128EEENS7_ILi80EEENS7_ILi256EEEEEELi256ENS_10bfloat16_tEfNS_4arch4Sm90ELb0ELb0ELb1ELb1ELb0ELb1ELb0ELb1ELb1ELb0ELb0ELb0EEENS1_21CollectiveEpilogueFwdINS6_IJSA_SC_SB_EEES9_SE_SG_Li256ELb1ELb0ELb0ELb0EEENS1_36VarlenDynamicPersistentTileSchedulerILi128ELi80ELi256ELi32ELb0ELb0ELb1ELb0ELb1ELb1EEEEEEEEEvNT_6ParamsE)
	.align		4
        /*0024*/ 	.word	index@(__assertfail)
	.align		4
        /*0028*/ 	.word	index@(_ZN7cutlass13device_kernelIN5flash11enable_sm90INS1_16FlashAttnFwdSm90INS1_25CollectiveMainloopFwdSm90ILi2EN4cute5tupleIJNS5_1CILi1EEES8_S8_EEENS6_IJNS7_ILi128EEENS7_ILi64EEENS7_ILi256EEEEEELi256ENS_10bfloat16_tEfNS_4arch4Sm90ELb0ELb1ELb1ELb0ELb0ELb0ELb0ELb1ELb1ELb0ELb0ELb0EEENS1_21CollectiveEpilogueFwdINS6_IJSA_SC_SB_EEES9_SE_SG_Li256ELb0ELb0ELb0ELb0EEENS1_30DynamicPersistentTileSchedulerILi256ELi32ELb0ELb0ELb1EEEEEEEEEvNT_6ParamsE)
	.align		4
        /*002c*/ 	.word	index@(__assertfail)
	.align		4
        /*0030*/ 	.word	index@(_ZN7cutlass13device_kernelIN5flash11enable_sm90INS1_16FlashAttnFwdSm90INS1_25CollectiveMainloopFwdSm90ILi2EN4cute5tupleIJNS5_1CILi1EEES8_S8_EEENS6_IJNS7_ILi128EEENS7_ILi64EEENS7_ILi256EEEEEELi256ENS_10bfloat16_tEfNS_4arch4Sm90ELb0ELb1ELb1ELb1ELb0ELb0ELb0ELb1ELb1ELb0ELb0ELb0EEENS1_21CollectiveEpilogueFwdINS6_IJSA_SC_SB_EEES9_SE_SG_Li256ELb1ELb0ELb0ELb0EEENS1_36VarlenDynamicPersistentTileSchedulerILi128ELi64ELi256ELi32ELb0ELb0ELb1ELb1ELb0ELb1EEEEEEEEEvNT_6ParamsE)
	.align		4
        /*0034*/ 	.word	index@(__assertfail)
	.align		4
        /*0038*/ 	.word	index@(_ZN7cutlass13device_kernelIN5flash11enable_sm90INS1_16FlashAttnFwdSm90INS1_25CollectiveMainloopFwdSm90ILi2EN4cute5tupleIJNS5_1CILi1EEES8_S8_EEENS6_IJNS7_ILi128EEENS7_ILi64EEENS7_ILi256EEEEEELi256ENS_10bfloat16_tEfNS_4arch4Sm90ELb0ELb1ELb1ELb1ELb0ELb1ELb0ELb1ELb1ELb0ELb0ELb0EEENS1_21CollectiveEpilogueFwdINS6_IJSA_SC_SB_EEES9_SE_SG_Li256ELb1ELb0ELb0ELb0EEENS1_36VarlenDynamicPersistentTileSchedulerILi128ELi64ELi256ELi32ELb0ELb0ELb1ELb1ELb0ELb1EEEEEEEEEvNT_6ParamsE)
	.align		4
        /*003c*/ 	.word	index@(__assertfail)
	.align		4
        /*0040*/ 	.word	index@(_ZN7cutlass13device_kernelIN5flash11enable_sm90INS1_16FlashAttnFwdSm90INS1_25CollectiveMainloopFwdSm90ILi2EN4cute5tupleIJNS5_1CILi1EEES8_S8_EEENS6_IJNS7_ILi128EEENS7_ILi80EEENS7_ILi256EEEEEELi256ENS_10bfloat16_tEfNS_4arch4Sm90ELb1ELb0ELb1ELb0ELb0ELb0ELb0ELb1ELb1ELb0ELb0ELb0EEENS1_21CollectiveEpilogueFwdINS6_IJSA_SC_SB_EEES9_SE_SG_Li256ELb0ELb0ELb0ELb0EEENS1_30DynamicPersistentTileSchedulerILi256ELi32ELb0ELb0ELb1EEEEEEEEEvNT_6ParamsE)
	.align		4
        /*0044*/ 	.word	index@(__assertfail)
	.align		4
        /*0048*/ 	.word	index@(_ZN7cutlass13device_kernelIN5flash11enable_sm90INS1_16FlashAttnFwdSm90INS1_25CollectiveMainloopFwdSm90ILi2EN4cute5tupleIJNS5_1CILi1EEES8_S8_EEENS6_IJNS7_ILi128EEENS7_ILi80EEENS7_ILi256EEEEEELi256ENS_10bfloat16_tEfNS_4arch4Sm90ELb1ELb0ELb1ELb1ELb0ELb0ELb0ELb1ELb1ELb0ELb0ELb0EEENS1_21CollectiveEpilogueFwdINS6_IJSA_SC_SB_EEES9_SE_SG_Li256ELb1ELb0ELb0ELb0EEENS1_36VarlenDynamicPersistentTileSchedulerILi128ELi80ELi256ELi32ELb0ELb0ELb1ELb1ELb1ELb1EEEEEEEEEvNT_6ParamsE)
	.align		4
        /*004c*/ 	.word	index@(__assertfail)
	.align		4
        /*0050*/ 	.word	index@(_ZN7cutlass13device_kernelIN5flash11enable_sm90INS1_16FlashAttnFwdSm90INS1_25CollectiveMainloopFwdSm90ILi2EN4cute5tupleIJNS5_1CILi1EEES8_S8_EEENS6_IJNS7_ILi128EEENS7_ILi80EEENS7_ILi256EEEEEELi256ENS_10bfloat16_tEfNS_4arch4Sm90ELb1ELb0ELb1ELb1ELb0ELb1ELb0ELb1ELb1ELb0ELb0ELb0EEENS1_21CollectiveEpilogueFwdINS6_IJSA_SC_SB_EEES9_SE_SG_Li256ELb1ELb0ELb0ELb0EEENS1_36VarlenDynamicPersistentTileSchedulerILi128ELi80ELi256ELi32ELb0ELb0ELb1ELb1ELb1ELb1EEEEEEEEEvNT_6ParamsE)
	.align		4
        /*0054*/ 	.word	index@(__assertfail)
	.align		4
        /*0058*/ 	.word	0x00000000
	.align		4
        /*005c*/ 	.word	0xfffffffe
	.align		4
        /*0060*/ 	.word	0x00000000
	.align		4
        /*0064*/ 	.word	0xfffffffd
	.align		4
        /*0068*/ 	.word	0x00000000
	.align		4
        /*006c*/ 	.word	0xfffffffc


//--------------------- .nv.constant4             --------------------------
	.section	.nv.constant4,"a",@progbits
	.align	8
	.align		8
.nv.constant4:
        /*0000*/ 	.dword	__assertfail
	.align		8
        /*0008*/ 	.dword	__unnamed_1
	.align		8
        /*0010*/ 	.dword	__unnamed_2
	.align		8
        /*0018*/ 	.dword	__unnamed_3
	.align		8
        /*0020*/ 	.dword	__unnamed_4
	.align		8
        /*0028*/ 	.dword	__unnamed_5
	.align		8
        /*0030*/ 	.dword	__unnamed_6
	.align		8
        /*0038*/ 	.dword	__unnamed_7
	.align		8
        /*0040*/ 	.dword	__unnamed_8
	.align		8
        /*0048*/ 	.dword	__unnamed_9
	.align		8
        /*0050*/ 	.dword	_ZN74_INTERNAL_cb4ef094_38_flash_fwd_hdim256_bf16_softcap_sm90_cu_c0233546_32124cuda3std3__45__cpo5beginE
	.align		8
        /*0058*/ 	.dword	_ZN74_INTERNAL_cb4ef094_38_flash_fwd_hdim256_bf16_softcap_sm90_cu_c0233546_32124cuda3std3__45__cpo3endE
	.align		8
        /*0060*/ 	.dword	_ZN74_INTERNAL_cb4ef094_38_flash_fwd_hdim256_bf16_softcap_sm90_cu_c0233546_32124cuda3std3__45__cpo6cbeginE
	.align		8
        /*0068*/ 	.dword	_ZN74_INTERNAL_cb4ef094_38_flash_fwd_hdim256_bf16_softcap_sm90_cu_c0233546_32124cuda3std3__45__cpo4cendE
	.align		8
        /*0070*/ 	.dword	_ZN74_INTERNAL_cb4ef094_38_flash_fwd_hdim256_bf16_softcap_sm90_cu_c0233546_32124cuda3std3__476_GLOBAL__N__cb4ef094_38_flash_fwd_hdim256_bf16_softcap_sm90_cu_c0233546_32126ignoreE
	.align		8
        /*0078*/ 	.dword	_ZN74_INTERNAL_cb4ef094_38_flash_fwd_hdim256_bf16_softcap_sm90_cu_c0233546_32124cuda3std3__419piecewise_constructE
	.align		8
        /*0080*/ 	.dword	_ZN74_INTERNAL_cb4ef094_38_flash_fwd_hdim256_bf16_softcap_sm90_cu_c0233546_32124cuda3std3__48in_placeE
	.align		8
        /*0088*/ 	.dword	_ZN74_INTERNAL_cb4ef094_38_flash_fwd_hdim256_bf16_softcap_sm90_cu_c0233546_32124cuda3std6ranges3__45__cpo4swapE
	.align		8
        /*0090*/ 	.dword	_ZN74_INTERNAL_cb4ef094_38_flash_fwd_hdim256_bf16_softcap_sm90_cu_c0233546_32124cuda3std6ranges3__45__cpo9iter_moveE
	.align		8
        /*0098*/ 	.dword	_ZN74_INTERNAL_cb4ef094_38_flash_fwd_hdim256_bf16_softcap_sm90_cu_c0233546_32124cute7productE
	.align		8
        /*00a0*/ 	.dword	_ZN74_INTERNAL_cb4ef094_38_flash_fwd_hdim256_bf16_softcap_sm90_cu_c0233546_32124cute1_E
	.align		8
        /*00a8*/ 	.dword	$str$23
	.align		8
        /*00b0*/ 	.dword	$str$24


//--------------------- .text._ZN7cutlass13device_kernelIN5flash11enable_sm90INS1_16FlashAttnFwdSm90INS1_25CollectiveMainloopFwdSm90ILi2EN4cute5tupleIJNS5_1CILi1EEES8_S8_EEENS6_IJNS7_ILi128EEENS7_ILi80EEENS7_ILi256EEEEEELi256ENS_10bfloat16_tEfNS_4arch4Sm90ELb0ELb0ELb1ELb0ELb0ELb0ELb0ELb1ELb1ELb0ELb0ELb0EEENS1_21CollectiveEpilogueFwdINS6_IJSA_SC_SB_EEES9_SE_SG_Li256ELb0ELb0ELb0ELb0EEENS1_29StaticPersistentTileSchedulerILb0EEEEEEEEEvNT_6ParamsE --------------------------
	.section	.text._ZN7cutlass13device_kernelIN5flash11enable_sm90INS1_16FlashAttnFwdSm90INS1_25CollectiveMainloopFwdSm90ILi2EN4cute5tupleIJNS5_1CILi1EEES8_S8_EEENS6_IJNS7_ILi128EEENS7_ILi80EEENS7_ILi256EEEEEELi256ENS_10bfloat16_tEfNS_4arch4Sm90ELb0ELb0ELb1ELb0ELb0ELb0ELb0ELb1ELb1ELb0ELb0ELb0EEENS1_21CollectiveEpilogueFwdINS6_IJSA_SC_SB_EEES9_SE_SG_Li256ELb0ELb0ELb0ELb0EEENS1_29StaticPersistentTileSchedulerILb0EEEEEEEEEvNT_6ParamsE,"ax",@progbits
	.align	128
.text._ZN7cutlass13device_kernelIN5flash11enable_sm90INS1_16FlashAttnFwdSm90INS1_25CollectiveMainloopFwdSm90ILi2EN4cute5tupleIJNS5_1CILi1EEES8_S8_EEENS6_IJNS7_ILi128EEENS7_ILi80EEENS7_ILi256EEEEEELi256ENS_10bfloat16_tEfNS_4arch4Sm90ELb0ELb0ELb1ELb0ELb0ELb0ELb0ELb1ELb1ELb0ELb0ELb0EEENS1_21CollectiveEpilogueFwdINS6_IJSA_SC_SB_EEES9_SE_SG_Li256ELb0ELb0ELb0ELb0EEENS1_29StaticPersistentTileSchedulerILb0EEEEEEEEEvNT_6ParamsE:
        .type           _ZN7cutlass13device_kernelIN5flash11enable_sm90INS1_16FlashAttnFwdSm90INS1_25CollectiveMainloopFwdSm90ILi2EN4cute5tupleIJNS5_1CILi1EEES8_S8_EEENS6_IJNS7_ILi128EEENS7_ILi80EEENS7_ILi256EEEEEELi256ENS_10bfloat16_tEfNS_4arch4Sm90ELb0ELb0ELb1ELb0ELb0ELb0ELb0ELb1ELb1ELb0ELb0ELb0EEENS1_21CollectiveEpilogueFwdINS6_IJSA_SC_SB_EEES9_SE_SG_Li256ELb0ELb0ELb0ELb0EEENS1_29StaticPersistentTileSchedulerILb0EEEEEEEEEvNT_6ParamsE,@function
        .size           _ZN7cutlass13device_kernelIN5flash11enable_sm90INS1_16FlashAttnFwdSm90INS1_25CollectiveMainloopFwdSm90ILi2EN4cute5tupleIJNS5_1CILi1EEES8_S8_EEENS6_IJNS7_ILi128EEENS7_ILi80EEENS7_ILi256EEEEEELi256ENS_10bfloat16_tEfNS_4arch4Sm90ELb0ELb0ELb1ELb0ELb0ELb0ELb0ELb1ELb1ELb0ELb0ELb0EEENS1_21CollectiveEpilogueFwdINS6_IJSA_SC_SB_EEES9_SE_SG_Li256ELb0ELb0ELb0ELb0EEENS1_29StaticPersistentTileSchedulerILb0EEEEEEEEEvNT_6ParamsE,(.L_x_2838 - _ZN7cutlass13device_kernelIN5flash11enable_sm90INS1_16FlashAttnFwdSm90INS1_25CollectiveMainloopFwdSm90ILi2EN4cute5tupleIJNS5_1CILi1EEES8_S8_EEENS6_IJNS7_ILi128EEENS7_ILi80EEENS7_ILi256EEEEEELi256ENS_10bfloat16_tEfNS_4arch4Sm90ELb0ELb0ELb1ELb0ELb0ELb0ELb0ELb1ELb1ELb0ELb0ELb0EEENS1_21CollectiveEpilogueFwdINS6_IJSA_SC_SB_EEES9_SE_SG_Li256ELb0ELb0ELb0ELb0EEENS1_29StaticPersistentTileSchedulerILb0EEEEEEEEEvNT_6ParamsE)
        .other          _ZN7cutlass13device_kernelIN5flash11enable_sm90INS1_16FlashAttnFwdSm90INS1_25CollectiveMainloopFwdSm90ILi2EN4cute5tupleIJNS5_1CILi1EEES8_S8_EEENS6_IJNS7_ILi128EEENS7_ILi80EEENS7_ILi256EEEEEELi256ENS_10bfloat16_tEfNS_4arch4Sm90ELb0ELb0ELb1ELb0ELb0ELb0ELb0ELb1ELb1ELb0ELb0ELb0EEENS1_21CollectiveEpilogueFwdINS6_IJSA_SC_SB_EEES9_SE_SG_Li256ELb0ELb0ELb0ELb0EEENS1_29StaticPersistentTileSchedulerILb0EEEEEEEEEvNT_6ParamsE,@"STO_CUDA_ENTRY STV_DEFAULT"
_ZN7cutlass13device_kernelIN5flash11enable_sm90INS1_16FlashAttnFwdSm90INS1_25CollectiveMainloopFwdSm90ILi2EN4cute5tupleIJNS5_1CILi1EEES8_S8_EEENS6_IJNS7_ILi128EEENS7_ILi80EEENS7_ILi256EEEEEELi256ENS_10bfloat16_tEfNS_4arch4Sm90ELb0ELb0ELb1ELb0ELb0ELb0ELb0ELb1ELb1ELb0ELb0ELb0EEENS1_21CollectiveEpilogueFwdINS6_IJSA_SC_SB_EEES9_SE_SG_Li256ELb0ELb0ELb0ELb0EEENS1_29StaticPersistentTileSchedulerILb0EEEEEEEEEvNT_6ParamsE:
[----:B------:R-:W1:Y:S02]  /*0000*/  LDC R1, c[0x0][0x28] ;  /* 0x00000a00ff017b82 */ /* 0x000e640000000800 */
[----:B-1----:R-:W-:Y:S01]  /*0010*/  VIADD R1, R1, 0xffffffe0 ;  /* 0xffffffe001017836 */ /* 0x002fe20000000000 */
[----:B------:R-:W1:Y:S01]  /*0020*/  S2R R3, SR_TID.X ;  /* 0x0000000000037919 */ /* 0x000e620000002100 */
[----:B------:R-:W-:Y:S01]  /*0030*/  ELECT P0, URZ, PT ;  /* 0x00000000003f782f */ /* 0x000fe20003800000 */
[----:B------:R-:W-:Y:S01]  /*0040*/  BSSY B0, `(.L_x_0) ;  /* 0x0000013000007945 */ /* 0x000fe20003800000 */
[----:B-1----:R-:W-:-:S05]  /*0050*/  SHF.R.U32.HI R0, RZ, 0x5, R3 ;  /* 0x00000005ff007819 */ /* 0x002fca0000011603 */
[----:B------:R-:W1:Y:S02]  /*0060*/  SHFL.IDX PT, R2, R0, RZ, 0x1f ;  /* 0x00001fff00027589 */ /* 0x000e6400000e0000 */
[----:B-1----:R-:W-:-:S13]  /*0070*/  ISETP.EQ.AND P0, PT, R2, RZ, P0 ;  /* 0x000000ff0200720c */ /* 0x002fda0000702270 */
[----:B------:R-:W-:Y:S05]  /*0080*/  @!P0 BRA `(.L_x_1) ;  /* 0x0000000000388947 */ /* 0x000fea0003800000 */
[----:B------:R-:W-:Y:S02]  /*0090*/  ULDC.64 UR4, c[0x0][0x198] ;  /* 0x0000660000047ab9 */ /* 0x000fe40000000a00 */
[----:B------:R-:W-:Y:S02]  /*00a0*/  UIADD3 UR6, UP0, UR4, 0x270, URZ ;  /* 0x0000027004067890 */ /* 0x000fe4000ff1e03f */
[----:B------:R-:W-:Y:S02]  /*00b0*/  UIADD3 UR8, UP1, UR4, 0x370, URZ ;  /* 0x0000037004087890 */ /* 0x000fe4000ff3e03f */
[----:B------:R-:W-:Y:S02]  /*00c0*/  UIADD3 UR10, UP2, UR4, 0x470, URZ ;  /* 0x00000470040a7890 */ /* 0x000fe4000ff5e03f */
[----:B------:R-:W-:Y:S02]  /*00d0*/  UIADD3 UR4, UP3, UR4, 0x9f0, URZ ;  /* 0x000009f004047890 */ /* 0x000fe4000ff7e03f */
[----:B------:R-:W-:-:S02]  /*00e0*/  UIADD3.X UR7, URZ, UR5, URZ, UP0, !UPT ;  /* 0x000000053f077290 */ /* 0x000fc400087fe43f */
[----:B------:R-:W-:Y:S02]  /*00f0*/  UIADD3.X UR9, URZ, UR5, URZ, UP1, !UPT ;  /* 0x000000053f097290 */ /* 0x000fe40008ffe43f */
[----:B------:R-:W-:Y:S02]  /*0100*/  UIADD3.X UR11, URZ, UR5, URZ, UP2, !UPT ;  /* 0x000000053f0b7290 */ /* 0x000fe400097fe43f */
[----:B------:R-:W-:-:S03]  /*0110*/  UIADD3.X UR5, URZ, UR5, URZ, UP3, !UPT ;  /* 0x000000053f057290 */ /* 0x000fc60009ffe43f */
[----:B------:R1:W-:Y:S02]  /*0120*/  UTMACCTL.PF [UR6] ;  /* 0x00000000060079b9 */ /* 0x0003e40008040000 */
[----:B------:R1:W-:Y:S02]  /*0130*/  UTMACCTL.PF [UR8] ;  /* 0x00000000080079b9 */ /* 0x0003e40008040000 */
[----:B------:R1:W-:Y:S02]  /*0140*/  UTMACCTL.PF [UR10] ;  /* 0x000000000a0079b9 */ /* 0x0003e40008040000 */
[----:B------:R1:W-:Y:S02]  /*0150*/  UTMACCTL.PF [UR4] ;  /* 0x00000000040079b9 */ /* 0x0003e40008040000 */
[----:B-1----:R-:W-:Y:S01]  /*0160*/  NOP ;  /* 0x0000000000007918 */ /* 0x002fe20000000000 */
.L_x_1:
[----:B------:R-:W-:Y:S05]  /*0170*/  BSYNC B0 ;  /* 0x0000000000007941 */ /* 0x000fea0003800000 */
.L_x_0:
[----:B------:R-:W-:Y:S01]  /*0180*/  VOTEU.ANY UP0, P0 ;  /* 0x00000000003f7886 */ /* 0x000fe20000000100 */
[----:B------:R-:W1:Y:S01]  /*0190*/  SHFL.IDX PT, R2, R0, RZ, 0x1f ;  /* 0x00001fff00027589 */ /* 0x000e6200000e0000 */
[----:B------:R-:W-:Y:S01]  /*01a0*/  UMOV UR4, 0x1 ;  /* 0x0000000100047882 */ /* 0x000fe20000000000 */
[----:B------:R-:W-:Y:S02]  /*01b0*/  VOTEU.ANY UP1, P0 ;  /* 0x00000000003f7886 */ /* 0x000fe40000020100 */
[----:B------:R-:W2:Y:S01]  /*01c0*/  @UP0 S2UR UR7, SR_CgaCtaId ;  /* 0x00000000000709c3 */ /* 0x000ea20000008800 */
[----:B------:R-:W-:Y:S01]  /*01d0*/  @UP0 UMOV UR6, 0x400 ;  /* 0x0000040000060882 */ /* 0x000fe20000000000 */
[----:B------:R-:W-:-:S04]  /*01e0*/  @UP0 UIADD3 UR4, -UR4, 0x100000, URZ ;  /* 0x0010000004040890 */ /* 0x000fc8000fffe13f */
[----:B------:R-:W-:Y:S02]  /*01f0*/  @UP0 USHF.L.U32 UR5, UR4, 0xb, URZ ;  /* 0x0000000b04050899 */ /* 0x000fe4000800063f */
[----:B------:R-:W-:Y:S01]  /*0200*/  @UP0 USHF.L.U32 UR4, UR4, 0x1, URZ ;  /* 0x0000000104040899 */ /* 0x000fe2000800063f */
[----:B-1----:R-:W-:Y:S02]  /*0210*/  ISETP.NE.AND P1, PT, R2, RZ, PT ;  /* 0x000000ff0200720c */ /* 0x002fe40003f25270 */
[----:B------:R-:W-:Y:S01]  /*0220*/  SHF.R.U32.HI R2, RZ, 0x7, R3 ;  /* 0x00000007ff027819 */ /* 0x000fe20000011603 */
[----:B--2---:R-:W-:Y:S01]  /*0230*/  @UP0 ULEA UR6, UR7, UR6, 0x18 ;  /* 0x0000000607060291 */ /* 0x004fe2000f8ec03f */
[----:B------:R-:W-:-:S04]  /*0240*/  VOTEU.ANY UP0, P0 ;  /* 0x00000000003f7886 */ /* 0x000fc80000000100 */
[----:B------:R-:W1:Y:S04]  /*0250*/  SHFL.IDX PT, R2, R2, RZ, 0x1f ;  /* 0x00001fff02027589 */ /* 0x000e6800000e0000 */
[----:B------:R-:W2:Y:S03]  /*0260*/  FENCE.VIEW.ASYNC.S ;  /* 0x00000000000073c6 */ /* 0x000ea60000000000 */
[----:B--2---:R2:W3:Y:S01]  /*0270*/  @UP0 SYNCS.EXCH.64 URZ, [UR6+0x38800], UR4 ;  /* 0x03880004063f05b2 */ /* 0x0044e20008000100 */
[----:B------:R2:W4:Y:S01]  /*0280*/  @UP1 SYNCS.EXCH.64 URZ, [UR6+0x38820], UR4 ;  /* 0x03882004063f15b2 */ /* 0x0005220008000100 */
[----:B------:R-:W-:Y:S05]  /*0290*/  @P1 BRA `(.L_x_2) ;  /* 0x0000000000481947 */ /* 0x000fea0003800000 */
[----:B--2---:R-:W2:Y:S01]  /*02a0*/  S2UR UR5, SR_CgaCtaId ;  /* 0x00000000000579c3 */ /* 0x004ea20000008800 */
[----:B------:R-:W-:Y:S01]  /*02b0*/  UMOV UR4, 0x400 ;  /* 0x0000040000047882 */ /* 0x000fe20000000000 */
[----:B------:R-:W-:Y:S01]  /*02c0*/  UMOV UR6, 0x1 ;  /* 0x0000000100067882 */ /* 0x000fe20000000000 */
[----:B------:R-:W-:Y:S01]  /*02d0*/  UMOV UR9, 0x2 ;  /* 0x0000000200097882 */ /* 0x000fe20000000000 */
[----:B------:R-:W-:-:S04]  /*02e0*/  UIADD3 UR6, -UR6, 0x100000, URZ ;  /* 0x0010000006067890 */ /* 0x000fc8000fffe13f */
[----:B------:R-:W-:Y:S02]  /*02f0*/  USHF.L.U32 UR7, UR6, 0xb, URZ ;  /* 0x0000000b06077899 */ /* 0x000fe4000800063f */
[----:B------:R-:W-:Y:S01]  /*0300*/  USHF.L.U32 UR6, UR6, 0x1, URZ ;  /* 0x0000000106067899 */ /* 0x000fe2000800063f */
[----:B------:R-:W-:Y:S01]  /*0310*/  ELECT P0, URZ, PT ;  /* 0x00000000003f782f */ /* 0x000fe20003800000 */
[----:B--2---:R-:W-:Y:S02]  /*0320*/  ULEA UR8, UR5, UR4, 0x18 ;  /* 0x0000000405087291 */ /* 0x004fe4000f8ec03f */
[----:B------:R-:W-:-:S04]  /*0330*/  UIADD3 UR4, -UR9, 0x100000, URZ ;  /* 0x0010000009047890 */ /* 0x000fc8000fffe13f */
[----:B------:R-:W-:Y:S02]  /*0340*/  USHF.L.U32 UR5, UR4, 0xb, URZ ;  /* 0x0000000b04057899 */ /* 0x000fe4000800063f */
[----:B------:R-:W-:Y:S01]  /*0350*/  USHF.L.U32 UR4, UR4, 0x1, URZ ;  /* 0x0000000104047899 */ /* 0x000fe2000800063f */
[----:B------:R-:W2:Y:S03]  /*0360*/  FENCE.VIEW.ASYNC.S ;  /* 0x00000000000073c6 */ /* 0x000ea60000000000 */
[----:B--2---:R2:W1:Y:S08]  /*0370*/  SYNCS.EXCH.64 URZ, [UR8+0x38830], UR6 ;  /* 0x03883006083f75b2 */ /* 0x0044700008000100 */
[----:B------:R2:W1:Y:S01]  /*0380*/  SYNCS.EXCH.64 URZ, [UR8+0x38840], UR4 ;  /* 0x03884004083f75b2 */ /* 0x0004620008000100 */
[----:B------:R2:W1:Y:S01]  /*0390*/  SYNCS.EXCH.64 URZ, [UR8+0x38838], UR6 ;  /* 0x03883806083f75b2 */ /* 0x0004620008000100 */
[----:B------:R2:W1:Y:S01]  /*03a0*/  SYNCS.EXCH.64 URZ, [UR8+0x38848], UR4 ;  /* 0x03884804083f75b2 */ /* 0x0004620008000100 */
[----:B------:R-:W-:Y:S01]  /*03b0*/  NOP ;  /* 0x0000000000007918 */ /* 0x000fe20000000000 */
.L_x_2:
[----:B------:R-:W5:Y:S01]  /*03c0*/  SHFL.IDX PT, R4, R0, RZ, 0x1f ;  /* 0x00001fff00047589 */ /* 0x000f6200000e0000 */
[----:B------:R-:W-:Y:S01]  /*03d0*/  NOP ;  /* 0x0000000000007918 */ /* 0x000fe20000000000 */
[----:B-----5:R-:W-:-:S13]  /*03e0*/  ISETP.NE.AND P0, PT, R4, RZ, PT ;  /* 0x000000ff0400720c */ /* 0x020fda0003f05270 */
[----:B------:R-:W-:Y:S05]  /*03f0*/  @P0 BRA `(.L_x_3) ;  /* 0x0000000000480947 */ /* 0x000fea0003800000 */
[----:B--2---:R-:W2:Y:S01]  /*0400*/  S2UR UR5, SR_CgaCtaId ;  /* 0x00000000000579c3 */ /* 0x004ea20000008800 */
[----:B------:R-:W-:Y:S01]  /*0410*/  UMOV UR4, 0x400 ;  /* 0x0000040000047882 */ /* 0x000fe20000000000 */
[----:B------:R-:W-:Y:S01]  /*0420*/  UMOV UR6, 0x1 ;  /* 0x0000000100067882 */ /* 0x000fe20000000000 */
[----:B------:R-:W-:Y:S01]  /*0430*/  UMOV UR7, 0x2 ;  /* 0x0000000200077882 */ /* 0x000fe20000000000 */
[----:B------:R-:W-:Y:S01]  /*0440*/  ELECT P0, URZ, PT ;  /* 0x00000000003f782f */ /* 0x000fe20003800000 */
[----:B--2---:R-:W-:Y:S02]  /*0450*/  ULEA UR8, UR5, UR4, 0x18 ;  /* 0x0000000405087291 */ /* 0x004fe4000f8ec03f */
[----:B------:R-:W-:-:S04]  /*0460*/  UIADD3 UR4, -UR6, 0x100000, URZ ;  /* 0x0010000006047890 */ /* 0x000fc8000fffe13f */
[----:B------:R-:W-:Y:S02]  /*0470*/  USHF.L.U32 UR5, UR4, 0xb, URZ ;  /* 0x0000000b04057899 */ /* 0x000fe4000800063f */
[----:B------:R-:W-:Y:S02]  /*0480*/  USHF.L.U32 UR4, UR4, 0x1, URZ ;  /* 0x0000000104047899 */ /* 0x000fe4000800063f */
        /* <DEDUP_REMOVED lines=9> */
.L_x_3:
[----:B------:R-:W5:Y:S01]  /*0520*/  SHFL.IDX PT, R4, R0, RZ, 0x1f ;  /* 0x00001fff00047589 */ /* 0x000f6200000e0000 */
[----:B------:R-:W-:Y:S01]  /*0530*/  NOP ;  /* 0x0000000000007918 */ /* 0x000fe20000000000 */
[----:B-----5:R-:W-:-:S13]  /*0540*/  ISETP.NE.AND P0, PT, R4, RZ, PT ;  /* 0x000000ff0400720c */ /* 0x020fda0003f05270 */
[----:B------:R-:W-:Y:S05]  /*0550*/  @P0 BRA `(.L_x_4) ;  /* 0x0000000000380947 */ /* 0x000fea0003800000 */
[----:B--2---:R-:W2:Y:S01]  /*0560*/  S2UR UR5, SR_CgaCtaId ;  /* 0x00000000000579c3 */ /* 0x004ea20000008800 */
[----:B------:R-:W-:Y:S01]  /*0570*/  UMOV UR4, 0x400 ;  /* 0x0000040000047882 */ /* 0x000fe20000000000 */
[----:B------:R-:W-:Y:S01]  /*0580*/  UMOV UR7, 0x1 ;  /* 0x0000000100077882 */ /* 0x000fe20000000000 */
[----:B------:R-:W-:Y:S01]  /*0590*/  ELECT P0, URZ, PT ;  /* 0x00000000003f782f */ /* 0x000fe20003800000 */
[----:B--2---:R-:W-:Y:S02]  /*05a0*/  ULEA UR6, UR5, UR4, 0x18 ;  /* 0x0000000405067291 */ /* 0x004fe4000f8ec03f */
[----:B------:R-:W-:-:S04]  /*05b0*/  UIADD3 UR4, -UR7, 0x100000, URZ ;  /* 0x0010000007047890 */ /* 0x000fc8000fffe13f */
[----:B------:R-:W-:Y:S02]  /*05c0*/  USHF.L.U32 UR5, UR4, 0xb, URZ ;  /* 0x0000000b04057899 */ /* 0x000fe4000800063f */
[----:B------:R-:W-:Y:S01]  /*05d0*/  USHF.L.U32 UR4, UR4, 0x1, URZ ;  /* 0x0000000104047899 */ /* 0x000fe2000800063f */
[----:B------:R-:W2:Y:S11]  /*05e0*/  FENCE.VIEW.ASYNC.S ;  /* 0x00000000000073c6 */ /* 0x000eb60000000000 */
[----:B--2---:R2:W1:Y:S01]  /*05f0*/  SYNCS.EXCH.64 URZ, [UR6+0x38870], UR4 ;  /* 0x03887004063f75b2 */ /* 0x0044620008000100 */
[----:B------:R2:W1:Y:S01]  /*0600*/  SYNCS.EXCH.64 URZ, [UR6+0x38880], UR4 ;  /* 0x03888004063f75b2 */ /* 0x0004620008000100 */
[----:B------:R2:W1:Y:S01]  /*0610*/  SYNCS.EXCH.64 URZ, [UR6+0x38878], UR4 ;  /* 0x03887804063f75b2 */ /* 0x0004620008000100 */
[----:B------:R2:W1:Y:S01]  /*0620*/  SYNCS.EXCH.64 URZ, [UR6+0x38888], UR4 ;  /* 0x03888804063f75b2 */ /* 0x0004620008000100 */
[----:B------:R-:W-:Y:S01]  /*0630*/  NOP ;  /* 0x0000000000007918 */ /* 0x000fe20000000000 */
.L_x_4:
        /* <DEDUP_REMOVED lines=22> */
.L_x_5:
        /* <DEDUP_REMOVED lines=22> */
.L_x_6:
[----:B-1----:R-:W-:Y:S01]  /*0900*/  ISETP.NE.AND P0, PT, R2, RZ, PT ;  /* 0x000000ff0200720c */ /* 0x002fe20003f05270 */
[----:B------:R-:W-:Y:S01]  /*0910*/  IMAD.MOV.U32 R2, RZ, RZ, 0x1 ;  /* 0x00000001ff027424 */ /* 0x000fe200078e00ff */
[----:B------:R-:W-:-:S04]  /*0920*/  NOP ;  /* 0x0000000000007918 */ /* 0x000fc80000000000 */
[----:B------:R-:W-:-:S05]  /*0930*/  SEL R2, R2, 0x2, !P0 ;  /* 0x0000000202027807 */ /* 0x000fca0004000000 */
[----:B------:R1:W-:Y:S01]  /*0940*/  STL [R1+0x1c], R2 ;  /* 0x00001c0201007387 */ /* 0x0003e20000100800 */
[----:B---34-:R-:W-:Y:S06]  /*0950*/  BAR.SYNC.DEFER_BLOCKING 0x0 ;  /* 0x0000000000007b1d */ /* 0x018fec0000010000 */
[----:B------:R-:W-:Y:S05]  /*0960*/  @!P0 BRA `(.L_x_7) ;  /* 0x000000b400048947 */ /* 0x000fea0003800000 */
.L_x_8:
[----:B------:R-:W-:-:S08]  /*0970*/  NOP ;  /* 0x0000000000007918 */ /* 0x000fd00000000000 */
[----:B------:R-:W3:Y:S02]  /*0980*/  USETMAXREG.TRY_ALLOC.CTAPOOL UP0, 0xf0 ;  /* 0x000000f0000079c8 */ /* 0x000ee40008000600 */
[----:B---3--:R-:W-:-:S13]  /*0990*/  PLOP3.LUT P0, PT, PT, PT, UP0, 0x80, 0x0 ;  /* 0x000000000000781c */ /* 0x008fda0003f0f008 */
[----:B------:R-:W-:Y:S05]  /*09a0*/  @!P0 BRA `(.L_x_8) ;  /* 0xfffffffc00f08947 */ /* 0x000fea000383ffff */
[----:B--2---:R-:W2:Y:S08]  /*09b0*/  S2UR UR7, SR_CTAID.X ;  /* 0x00000000000779c3 */ /* 0x004eb00000002500 */
[----:B------:R-:W-:Y:S08]  /*09c0*/  BAR.ARV 0x8, 0x120 ;  /* 0x0204800000007b1d */ /* 0x000ff00000002000 */
[----:B------:R-:W2:Y:S02]  /*09d0*/  LDC R0, c[0x0][0xda4] ;  /* 0x00036900ff007b82 */ /* 0x000ea40000000800 */
[----:B--2---:R-:W-:-:S13]  /*09e0*/  ISETP.LE.AND P0, PT, R0, UR7, PT ;  /* 0x0000000700007c0c */ /* 0x004fda000bf03270 */
[----:B------:R-:W-:Y:S05]  /*09f0*/  @P0 EXIT ;  /* 0x000000000000094d */ /* 0x000fea0003800000 */
[----:B------:R-:W2:Y:S01]  /*0a00*/  LDL.LU R8, [R1+0x1c] ;  /* 0x00001c0001087983 */ /* 0x000ea20000300800 */
[----:B------:R-:W-:Y:S01]  /*0a10*/  IADD3 R0, R3, -0x80, RZ ;  /* 0xffffff8003007810 */ /* 0x000fe20007ffe0ff */
[----:B------:R-:W3:Y:S01]  /*0a20*/  S2UR UR5, SR_CgaCtaId ;  /* 0x00000000000579c3 */ /* 0x000ee20000008800 */
[----:B------:R-:W-:Y:S01]  /*0a30*/  UMOV UR4, 0x400 ;  /* 0x0000040000047882 */ /* 0x000fe20000000000 */
[----:B------:R-:W-:Y:S01]  /*0a40*/  IMAD.MOV.U32 R220, RZ, RZ, -0x2 ;  /* 0xfffffffeffdc7424 */ /* 0x000fe200078e00ff */
[----:B------:R-:W-:Y:S01]  /*0a50*/  SHF.R.S32.HI R3, RZ, 0x1f, R0 ;  /* 0x0000001fff037819 */ /* 0x000fe20000011400 */
[----:B------:R-:W-:Y:S01]  /*0a60*/  IMAD.U32 R212, RZ, RZ, UR7 ;  /* 0x00000007ffd47e24 */ /* 0x000fe2000f8e00ff */
[----:B------:R-:W-:Y:S01]  /*0a70*/  UMOV UR38, URZ ;  /* 0x0000003f00267c82 */ /* 0x000fe20008000000 */
[----:B------:R-:W-:Y:S01]  /*0a80*/  IMAD.MOV.U32 R213, RZ, RZ, RZ ;  /* 0x000000ffffd57224 */ /* 0x000fe200078e00ff */
[CC--:B-1----:R-:W-:Y:S01]  /*0a90*/  LEA.HI R2, R3.reuse, R0.reuse, RZ, 0x7 ;  /* 0x0000000003027211 */ /* 0x0c2fe200078f38ff */
[----:B------:R-:W1:Y:S01]  /*0aa0*/  S2UR UR6, SR_SWINHI ;  /* 0x00000000000679c3 */ /* 0x000e620000002f00 */
[----:B------:R-:W-:-:S02]  /*0ab0*/  LEA.HI R6, R3, R0, RZ, 0x4 ;  /* 0x0000000003067211 */ /* 0x000fc400078f20ff */
[----:B------:R-:W-:Y:S02]  /*0ac0*/  LOP3.LUT R5, R2, 0xffffff80, RZ, 0xc0, !PT ;  /* 0xffffff8002057812 */ /* 0x000fe400078ec0ff */
[----:B------:R-:W-:Y:S02]  /*0ad0*/  LOP3.LUT R7, R6, 0x3fffff0, RZ, 0xc0, !PT ;  /* 0x03fffff006077812 */ /* 0x000fe400078ec0ff */
[----:B------:R-:W-:Y:S01]  /*0ae0*/  SHF.R.S32.HI R9, RZ, 0x4, R6 ;  /* 0x00000004ff097819 */ /* 0x000fe20000011406 */
[C---:B------:R-:W-:Y:S01]  /*0af0*/  IMAD.IADD R214, R0.reuse, 0x1, -R5 ;  /* 0x0000000100d67824 */ /* 0x040fe200078e0a05 */
[----:B------:R-:W-:Y:S01]  /*0b00*/  LEA.HI R218, R3, R0, RZ, 0x5 ;  /* 0x0000000003da7211 */ /* 0x000fe200078f28ff */
[----:B------:R-:W-:Y:S01]  /*0b10*/  IMAD.IADD R7, R0, 0x1, -R7 ;  /* 0x0000000100077824 */ /* 0x000fe200078e0a07 */
[----:B------:R-:W-:Y:S02]  /*0b20*/  LEA.HI R6, R6, R9, RZ, 0x1 ;  /* 0x0000000906067211 */ /* 0x000fe400078f08ff */
[----:B------:R-:W-:-:S02]  /*0b30*/  SHF.R.S32.HI R5, RZ, 0x1f, R214 ;  /* 0x0000001fff057819 */ /* 0x000fc400000114d6 */
[----:B------:R-:W-:Y:S01]  /*0b40*/  LOP3.LUT R6, R6, 0x1ffffffe, RZ, 0xc0, !PT ;  /* 0x1ffffffe06067812 */ /* 0x000fe200078ec0ff */
[----:B---3--:R-:W-:Y:S01]  /*0b50*/  ULEA UR8, UR5, UR4, 0x18 ;  /* 0x0000000405087291 */ /* 0x008fe2000f8ec03f */
[----:B------:R-:W-:Y:S02]  /*0b60*/  LEA.HI R4, R5, R214, RZ, 0x2 ;  /* 0x000000d605047211 */ /* 0x000fe400078f10ff */
[----:B------:R-:W-:Y:S02]  /*0b70*/  SHF.R.S32.HI R218, RZ, 0x5, R218 ;  /* 0x00000005ffda7819 */ /* 0x000fe400000114da */
[--C-:B------:R-:W-:Y:S02]  /*0b80*/  SHF.R.S32.HI R0, RZ, 0x2, R4.reuse ;  /* 0x00000002ff007819 */ /* 0x100fe40000011404 */
[----:B------:R-:W-:Y:S01]  /*0b90*/  SHF.R.S32.HI R3, RZ, 0x1f, R4 ;  /* 0x0000001fff037819 */ /* 0x000fe20000011404 */
[----:B------:R-:W-:Y:S01]  /*0ba0*/  IMAD R7, R218, 0x10, R7 ;  /* 0x00000010da077824 */ /* 0x000fe200078e0207 */
[----:B------:R-:W-:Y:S01]  /*0bb0*/  SHF.R.S32.HI R217, RZ, 0x7, R2 ;  /* 0x00000007ffd97819 */ /* 0x000fe20000011402 */
[----:B------:R-:W-:Y:S01]  /*0bc0*/  UMOV UR4, UR8 ;  /* 0x0000000800047c82 */ /* 0x000fe20008000000 */
[----:B-1----:R-:W-:Y:S01]  /*0bd0*/  UMOV UR5, UR6 ;  /* 0x0000000600057c82 */ /* 0x002fe20008000000 */
[----:B------:R-:W-:Y:S01]  /*0be0*/  LEA.HI R3, R3, R0, RZ, 0x3 ;  /* 0x0000000003037211 */ /* 0x000fe200078f18ff */
[----:B------:R-:W-:Y:S01]  /*0bf0*/  IMAD.U32 R17, RZ, RZ, UR5 ;  /* 0x00000005ff117e24 */ /* 0x000fe2000f8e00ff */
[----:B------:R-:W-:-:S02]  /*0c00*/  IADD3 R6, R9, -R6, RZ ;  /* 0x8000000609067210 */ /* 0x000fc40007ffe0ff */
[----:B------:R-:W-:Y:S02]  /*0c10*/  LOP3.LUT R3, R3, 0xfffffff8, RZ, 0xc0, !PT ;  /* 0xfffffff803037812 */ /* 0x000fe400078ec0ff */
[----:B------:R-:W-:Y:S01]  /*0c20*/  LEA.HI R5, R5, R214, RZ, 0x5 ;  /* 0x000000d605057211 */ /* 0x000fe200078f28ff */
[----:B------:R-:W-:Y:S01]  /*0c30*/  IMAD R6, R7, 0x8, R6 ;  /* 0x0000000807067824 */ /* 0x000fe200078e0206 */
[----:B------:R-:W-:Y:S01]  /*0c40*/  LEA.HI R2, R2, R217, RZ, 0x1 ;  /* 0x000000d902027211 */ /* 0x000fe200078f08ff */
[----:B------:R-:W-:Y:S01]  /*0c50*/  IMAD.IADD R7, R0, 0x1, -R3 ;  /* 0x0000000100077824 */ /* 0x000fe200078e0a03 */
[----:B------:R-:W-:Y:S02]  /*0c60*/  SHF.R.S32.HI R0, RZ, 0x5, R5 ;  /* 0x00000005ff007819 */ /* 0x000fe40000011405 */
[----:B------:R-:W-:Y:S02]  /*0c70*/  LOP3.LUT R2, R2, 0x3fffffe, RZ, 0xc0, !PT ;  /* 0x03fffffe02027812 */ /* 0x000fe400078ec0ff */
[----:B------:R-:W-:Y:S01]  /*0c80*/  LOP3.LUT R3, R4, 0x7ffffffc, RZ, 0xc0, !PT ;  /* 0x7ffffffc04037812 */ /* 0x000fe200078ec0ff */
[----:B------:R-:W-:Y:S01]  /*0c90*/  IMAD R7, R0, 0x10, R7 ;  /* 0x0000001000077824 */ /* 0x000fe200078e0207 */
[----:B------:R-:W-:Y:S01]  /*0ca0*/  MOV R16, UR4 ;  /* 0x0000000400107c02 */ /* 0x000fe20008000f00 */
[----:B------:R-:W-:Y:S01]  /*0cb0*/  IMAD.IADD R2, R217, 0x1, -R2 ;  /* 0x00000001d9027824 */ /* 0x000fe200078e0a02 */
[----:B------:R-:W-:Y:S01]  /*0cc0*/  SHF.L.U32 R5, R6, 0x3, RZ ;  /* 0x0000000306057819 */ /* 0x000fe200000006ff */
[----:B------:R-:W-:Y:S01]  /*0cd0*/  IMAD.IADD R3, R214, 0x1, -R3 ;  /* 0x00000001d6037824 */ /* 0x000fe200078e0a03 */
[----:B------:R-:W-:Y:S01]  /*0ce0*/  UMOV UR4, URZ ;  /* 0x0000003f00047c82 */ /* 0x000fe20008000000 */
[----:B------:R-:W-:-:S02]  /*0cf0*/  MOV R18, UR8 ;  /* 0x0000000800127c02 */ /* 0x000fc40008000f00 */
[----:B------:R-:W-:Y:S01]  /*0d00*/  IMAD R220, R3, R220, 0x50 ;  /* 0x0000005003dc7424 */ /* 0x000fe200078e02dc */
[----:B------:R-:W-:Y:S01]  /*0d10*/  LEA R219, R2, R7, 0x6 ;  /* 0x0000000702db7211 */ /* 0x000fe200078e30ff */
[----:B------:R-:W-:Y:S01]  /*0d20*/  IMAD.WIDE R16, R5, 0x2, R16 ;  /* 0x0000000205107825 */ /* 0x000fe200078e0210 */
[----:B------:R-:W-:Y:S02]  /*0d30*/  MOV R19, UR4 ;  /* 0x0000000400137c02 */ /* 0x000fe40008000f00 */
[----:B--2---:R-:W-:-:S07]  /*0d40*/  LOP3.LUT R23, R8, 0x1, RZ, 0xfc, !PT ;  /* 0x0000000108177812 */ /* 0x004fce00078efcff */
.L_x_31:
[----:B------:R-:W1:Y:S01]  /*0d50*/  SHFL.IDX PT, R0, R217, RZ, 0x1f ;  /* 0x00001fffd9007589 */ /* 0x000e6200000e0000 */
[----:B------:R-:W2:Y:S01]  /*0d60*/  LDC R65, c[0x0][0x2e0] ;  /* 0x0000b800ff417b82 */ /* 0x000ea20000000800 */
[----:B------:R-:W-:Y:S01]  /*0d70*/  R2UR UR12, R18 ;  /* 0x00000000120c72ca */ /* 0x000fe200000e0000 */
[----:B------:R-:W-:Y:S01]  /*0d80*/  ULDC UR4, c[0x0][0xda8] ;  /* 0x00036a0000047ab9 */ /* 0x000fe20000000800 */
[----:B------:R-:W-:Y:S01]  /*0d90*/  ULDC.64 UR8, c[0x0][0x3f8] ;  /* 0x0000fe0000087ab9 */ /* 0x000fe20000000a00 */
[----:B------:R-:W-:Y:S01]  /*0da0*/  R2UR UR10, R212 ;  /* 0x00000000d40a72ca */ /* 0x000fe200000e0000 */
[----:B------:R-:W-:Y:S02]  /*0db0*/  UISETP.NE.AND UP1, UPT, UR4, 0x1, UPT ;  /* 0x000000010400788c */ /* 0x000fe4000bf25270 */
[----:B------:R-:W-:Y:S01]  /*0dc0*/  UISETP.NE.U32.AND UP0, UPT, UR8, URZ, UPT ;  /* 0x0000003f0800728c */ /* 0x000fe2000bf05070 */
[----:B------:R-:W-:Y:S01]  /*0dd0*/  ULDC UR5, c[0x0][0xdb4] ;  /* 0x00036d0000057ab9 */ /* 0x000fe20000000800 */
[----:B------:R-:W-:-:S02]  /*0de0*/  ULDC UR6, c[0x0][0x404] ;  /* 0x0001010000067ab9 */ /* 0x000fc40000000800 */
[----:B------:R-:W-:Y:S02]  /*0df0*/  UISETP.NE.AND.EX UP0, UPT, UR9, URZ, UPT, UP0 ;  /* 0x0000003f0900728c */ /* 0x000fe4000bf05300 */
[----:B------:R-:W-:Y:S02]  /*0e00*/  UISETP.NE.AND UP2, UPT, UR5, 0x1, UPT ;  /* 0x000000010500788c */ /* 0x000fe4000bf45270 */
[----:B------:R-:W-:Y:S02]  /*0e10*/  UIADD3 UR9, UR12, 0x14400, URZ ;  /* 0x000144000c097890 */ /* 0x000fe4000fffe03f */
[----:B------:R-:W-:Y:S01]  /*0e20*/  USEL UR6, UR6, 0x1, UP0 ;  /* 0x0000000106067887 */ /* 0x000fe20008000000 */
[----:B------:R-:W-:Y:S01]  /*0e30*/  @UP1 ULDC UR5, c[0x0][0xdac] ;  /* 0x00036b0000051ab9 */ /* 0x000fe20000000800 */
[----:B------:R-:W-:Y:S01]  /*0e40*/  ULOP3.LUT UP0, URZ, UR9, 0x9f, URZ, 0xc0, !UPT ;  /* 0x0000009f093f7892 */ /* 0x000fe2000f80c03f */
[----:B------:R-:W-:Y:S01]  /*0e50*/  UMOV UR11, UR10 ;  /* 0x0000000a000b7c82 */ /* 0x000fe20008000000 */
[----:B-1----:R-:W-:-:S02]  /*0e60*/  R2UR UR7, R0 ;  /* 0x00000000000772ca */ /* 0x002fc400000e0000 */
[----:B--2---:R-:W-:Y:S01]  /*0e70*/  IMAD R65, R65, UR6, RZ ;  /* 0x0000000641417c24 */ /* 0x004fe2000f8e02ff */
[----:B------:R-:W-:Y:S01]  /*0e80*/  @UP1 ULDC UR6, c[0x0][0xdb0] ;  /* 0x00036c0000061ab9 */ /* 0x000fe20000000800 */
[----:B------:R-:W-:Y:S02]  /*0e90*/  PLOP3.LUT P0, PT, PT, PT, UP0, 0x80, 0x0 ;  /* 0x000000000000781c */ /* 0x000fe40003f0f008 */
[----:B------:R-:W-:-:S04]  /*0ea0*/  VIADD R0, R65, 0x4f ;  /* 0x0000004f41007836 */ /* 0x000fc80000000000 */
[----:B------:R-:W-:-:S03]  /*0eb0*/  IMAD.HI R0, R0, 0x66666667, RZ ;  /* 0x6666666700007827 */ /* 0x000fc600078e02ff */
[----:B------:R-:W-:Y:S02]  /*0ec0*/  ULEA.HI UR4, UR7, UR7, URZ, 0x1 ;  /* 0x0000000707047291 */ /* 0x000fe4000f8f083f */
[----:B------:R-:W-:Y:S02]  /*0ed0*/  SHF.R.U32.HI R3, RZ, 0x1f, R0 ;  /* 0x0000001fff037819 */ /* 0x000fe40000011600 */
[----:B------:R-:W-:Y:S02]  /*0ee0*/  ULOP3.LUT UR8, UR4, 0x1e, URZ, 0xc0, !UPT ;  /* 0x0000001e04087892 */ /* 0x000fe4000f8ec03f */
[----:B------:R-:W-:Y:S01]  /*0ef0*/  LEA.HI.SX32 R152, R0, R3, 0x1b ;  /* 0x0000000300987211 */ /* 0x000fe200078fdaff */
[----:B------:R-:W-:Y:S02]  /*0f00*/  UIMAD.WIDE.U32 UR4, UR10, UR5, URZ ;  /* 0x000000050a0472a5 */ /* 0x000fe4000f8e003f */
[----:B------:R-:W-:Y:S02]  /*0f10*/  UIADD3 UR8, UR7, -UR8, URZ ;  /* 0x8000000807087290 */ /* 0x000fe4000fffe03f */
[----:B------:R-:W-:-:S02]  /*0f20*/  @UP1 USHF.R.U32.HI UR11, URZ, UR6, UR5 ;  /* 0x000000063f0b1299 */ /* 0x000fc40008011605 */
[----:B------:R-:W-:Y:S01]  /*0f30*/  ULEA UR8, UR8, UR9, 0xd ;  /* 0x0000000908087291 */ /* 0x000fe2000f8e683f */
[----:B------:R-:W-:Y:S02]  /*0f40*/  @UP2 ULDC.64 UR6, c[0x0][0xdb8] ;  /* 0x00036e0000062ab9 */ /* 0x000fe40000000a00 */
[----:B------:R-:W-:Y:S02]  /*0f50*/  UIMAD.WIDE.U32 UR4, UR11, UR6, URZ ;  /* 0x000000060b0472a5 */ /* 0x000fe4000f8e003f */
[----:B------:R-:W-:Y:S01]  /*0f60*/  IMAD.U32 R216, RZ, RZ, UR11 ;  /* 0x0000000bffd87e24 */ /* 0x000fe2000f8e00ff */
[----:B------:R-:W-:Y:S01]  /*0f70*/  USHF.R.U32.HI UR8, URZ, 0x4, UR8 ;  /* 0x000000043f087899 */ /* 0x000fe20008011608 */
[----:B------:R-:W-:Y:S01]  /*0f80*/  UMOV UR36, UR11 ;  /* 0x0000000b00247c82 */ /* 0x000fe20008000000 */
[----:B------:R-:W-:Y:S02]  /*0f90*/  @UP2 USHF.R.U32.HI UR36, URZ, UR7, UR5 ;  /* 0x000000073f242299 */ /* 0x000fe40008011605 */
[----:B------:R-:W-:Y:S01]  /*0fa0*/  UMOV UR4, UR10 ;  /* 0x0000000a00047c82 */ /* 0x000fe20008000000 */
[----:B------:R-:W-:Y:S01]  /*0fb0*/  ULOP3.LUT UR37, UR8, 0x3fff, URZ, 0xc0, !UPT ;  /* 0x00003fff08257892 */ /* 0x000fe2000f8ec03f */
[----:B------:R-:W-:Y:S01]  /*0fc0*/  MOV R215, UR4 ;  /* 0x0000000400d77c02 */ /* 0x000fe20008000f00 */
[----:B------:R-:W-:Y:S10]  /*0fd0*/  @!P0 BRA `(.L_x_9) ;  /* 0x0000000000408947 */ /* 0x000ff40003800000 */
[----:B------:R-:W-:Y:S01]  /*0fe0*/  MOV R0, 0x0 ;  /* 0x0000000000007802 */ /* 0x000fe20000000f00 */
[----:B------:R-:W-:Y:S01]  /*0ff0*/  ULDC.64 UR4, c[0x4][0xa8] ;  /* 0x01002a0000047ab9 */ /* 0x000fe20000000a00 */
[----:B------:R-:W-:Y:S01]  /*1000*/  ULDC.64 UR6, c[0x4][0x20] ;  /* 0x0100080000067ab9 */ /* 0x000fe20000000a00 */
[----:B------:R-:W-:Y:S01]  /*1010*/  IMAD.U32 R4, RZ, RZ, UR4 ;  /* 0x00000004ff047e24 */ /* 0x000fe2000f8e00ff */
[----:B------:R1:W2:Y:S01]  /*1020*/  LDC.64 R2, c[0x4][R0] ;  /* 0x0100000000027b82 */ /* 0x0002a20000000a00 */
[----:B------:R-:W-:Y:S01]  /*1030*/  IMAD.U32 R5, RZ, RZ, UR5 ;  /* 0x00000005ff057e24 */ /* 0x000fe2000f8e00ff */
[----:B------:R-:W-:Y:S01]  /*1040*/  ULDC.64 UR4, c[0x4][0xb0] ;  /* 0x01002c0000047ab9 */ /* 0x000fe20000000a00 */
[----:B------:R-:W-:Y:S01]  /*1050*/  IMAD.U32 R10, RZ, RZ, UR6 ;  /* 0x00000006ff0a7e24 */ /* 0x000fe2000f8e00ff */
[----:B------:R-:W-:Y:S01]  /*1060*/  MOV R6, UR4 ;  /* 0x0000000400067c02 */ /* 0x000fe20008000f00 */
[----:B------:R-:W-:Y:S01]  /*1070*/  IMAD.U32 R7, RZ, RZ, UR5 ;  /* 0x00000005ff077e24 */ /* 0x000fe2000f8e00ff */
[----:B------:R-:W-:Y:S01]  /*1080*/  MOV R11, UR7 ;  /* 0x00000007000b7c02 */ /* 0x000fe20008000f00 */
[----:B------:R-:W-:Y:S01]  /*1090*/  IMAD.MOV.U32 R8, RZ, RZ, 0x70 ;  /* 0x00000070ff087424 */ /* 0x000fe200078e00ff */
[----:B------:R-:W-:Y:S01]  /*10a0*/  MOV R13, RZ ;  /* 0x000000ff000d7202 */ /* 0x000fe20000000f00 */
[----:B-1----:R-:W-:-:S07]  /*10b0*/  IMAD.MOV.U32 R12, RZ, RZ, 0x1 ;  /* 0x00000001ff0c7424 */ /* 0x002fce00078e00ff */
[----:B------:R-:W-:-:S07]  /*10c0*/  LEPC R20, `(.L_x_9) ;  /* 0x000000001014794e */ /* 0x000fce0000000000 */
[----:B--2---:R-:W-:Y:S05]  /*10d0*/  CALL.ABS.NOINC R2 ;  /* 0x0000000002007343 */ /* 0x004fea0003c00000 */
.L_x_9:
[----:B------:R-:W-:Y:S02]  /*10e0*/  R2UR UR4, R18 ;  /* 0x00000000120472ca */ /* 0x000fe400000e0000 */
[----:B------:R-:W-:Y:S02]  /*10f0*/  LOP3.LUT R0, R213, 0x1, RZ, 0xc0, !PT ;  /* 0x00000001d5007812 */ /* 0x000fe400078ec0ff */
[----:B------:R-:W-:Y:S02]  /*1100*/  ISETP.NE.AND P0, PT, R23, 0x3, PT ;  /* 0x000000031700780c */ /* 0x000fe40003f05270 */
[----:B------:R-:W-:-:S07]  /*1110*/  SHF.L.U32 R0, R0, 0x1f, RZ ;  /* 0x0000001f00007819 */ /* 0x000fce00000006ff */
[----:B------:R-:W1:Y:S02]  /*1120*/  SYNCS.PHASECHK.TRANS64.TRYWAIT P1, [UR4+0x38800], R0 ;  /* 0x03880000ff0075a7 */ /* 0x000e640008020144 */
[----:B-1----:R-:W-:Y:S05]  /*1130*/  @!P1 BRA `(.L_x_10) ;  /* 0x000000e000ac9947 */ /* 0x002fea0003800000 */
.L_x_90:
[----:B------:R-:W-:Y:S05]  /*1140*/  @!P0 BRA `(.L_x_11) ;  /* 0x0000000000048947 */ /* 0x000fea0003800000 */
[----:B------:R-:W-:Y:S01]  /*1150*/  BPT.TRAP 0x1 ;  /* 0x000000040000795c */ /* 0x000fe20000300000 */
.L_x_11:
[----:B------:R-:W-:Y:S01]  /*1160*/  R2UR UR5, R19 ;  /* 0x00000000130572ca */ /* 0x000fe200000e0000 */
[----:B-1----:R-:W-:Y:S01]  /*1170*/  IMAD.U32 R0, RZ, RZ, UR38 ;  /* 0x00000026ff007e24 */ /* 0x002fe2000f8e00ff */
[----:B------:R-:W-:-:S11]  /*1180*/  R2UR UR4, R18 ;  /* 0x00000000120472ca */ /* 0x000fd600000e0000 */
[----:B------:R-:W-:Y:S02]  /*1190*/  IMAD.U32 R3, RZ, RZ, UR5 ;  /* 0x00000005ff037e24 */ /* 0x000fe4000f8e00ff */
[----:B------:R-:W-:-:S03]  /*11a0*/  LEA R0, R0, UR4, 0x3 ;  /* 0x0000000400007c11 */ /* 0x000fc6000f8e18ff */
[----:B------:R-:W-:-:S04]  /*11b0*/  SHF.L.U32 R3, R3, 0x1f, RZ ;  /* 0x0000001f03037819 */ /* 0x000fc800000006ff */
[----:B------:R1:W2:Y:S01]  /*11c0*/  SYNCS.PHASECHK.TRANS64.TRYWAIT P2, [R0+URZ+0x38830], R3 ;  /* 0x03883003000075a7 */ /* 0x0002a2000804017f */
[----:B------:R-:W-:Y:S05]  /*11d0*/  @!P0 BRA `(.L_x_12) ;  /* 0x0000000000048947 */ /* 0x000fea0003800000 */
[----:B------:R-:W-:Y:S01]  /*11e0*/  BPT.TRAP 0x1 ;  /* 0x000000040000795c */ /* 0x000fe20000300000 */
.L_x_12:
[----:B------:R-:W3:Y:S01]  /*11f0*/  S2R R2, SR_TID.X ;  /* 0x0000000000027919 */ /* 0x000ee20000002100 */
[----:B------:R-:W-:Y:S02]  /*1200*/  MOV R151, RZ ;  /* 0x000000ff00977202 */ /* 0x000fe40000000f00 */
[----:B---3--:R-:W-:-:S04]  /*1210*/  LOP3.LUT R2, R2, 0x7f, RZ, 0xc0, !PT ;  /* 0x0000007f02027812 */ /* 0x008fc800078ec0ff */
[----:B------:R-:W-:Y:S01]  /*1220*/  ISETP.NE.AND P1, PT, R2, RZ, PT ;  /* 0x000000ff0200720c */ /* 0x000fe20003f25270 */
[----:B--2---:R-:W-:-:S12]  /*1230*/  @P2 BRA `(.L_x_13) ;  /* 0x0000000000082947 */ /* 0x004fd80003800000 */
[----:B------:R-:W2:Y:S02]  /*1240*/  SYNCS.PHASECHK.TRANS64.TRYWAIT P2, [R0+URZ+0x38830], R3 ;  /* 0x03883003000075a7 */ /* 0x000ea4000804017f */
[----:B--2---:R-:W-:Y:S05]  /*1250*/  @!P2 BRA `(.L_x_14) ;  /* 0x000000e00080a947 */ /* 0x004fea0003800000 */
.L_x_13:
[----:B------:R-:W-:Y:S05]  /*1260*/  WARPSYNC.ALL ;  /* 0x0000000000007948 */ /* 0x000fea0003800000 */
[----:B------:R-:W-:Y:S01]  /*1270*/  R2UR UR4, R18 ;  /* 0x00000000120472ca */ /* 0x000fe200000e0000 */
[----:B------:R-:W-:Y:S01]  /*1280*/  ULOP3.LUT UR5, UR37, 0x10000, URZ, 0xfc, !UPT ;  /* 0x0001000025057892 */ /* 0x000fe2000f8efc3f */
[----:B------:R-:W-:Y:S01]  /*1290*/  WARPGROUP.ARRIVE ;  /* 0x00000000000079c5 */ /* 0x000fe20000000000 */
[----:B------:R-:W-:Y:S01]  /*12a0*/  UMOV UR9, 0x40000040 ;  /* 0x4000004000097882 */ /* 0x000fe20000000000 */
[----:B------:R-:W-:Y:S01]  /*12b0*/  UMOV UR11, 0x40000040 ;  /* 0x40000040000b7882 */ /* 0x000fe20000000000 */
[----:B------:R-:W-:Y:S01]  /*12c0*/  UMOV UR21, UR9 ;  /* 0x0000000900157c82 */ /* 0x000fe20008000000 */
[----:B------:R-:W-:Y:S01]  /*12d0*/  MOV R15, UR9 ;  /* 0x00000009000f7c02 */ /* 0x000fe20008000f00 */
[----:B------:R-:W-:Y:S01]  /*12e0*/  UMOV UR13, UR21 ;  /* 0x00000015000d7c82 */ /* 0x000fe20008000000 */
[----:B------:R-:W-:Y:S01]  /*12f0*/  UMOV UR8, UR5 ;  /* 0x0000000500087c82 */ /* 0x000fe20008000000 */
[----:B------:R-:W-:Y:S01]  /*1300*/  UMOV UR15, 0x40000040 ;  /* 0x40000040000f7882 */ /* 0x000fe20000000000 */
[----:B------:R-:W-:Y:S01]  /*1310*/  UMOV UR20, UR8 ;  /* 0x0000000800147c82 */ /* 0x000fe20008000000 */
[----:B------:R-:W-:Y:S01]  /*1320*/  IMAD.U32 R14, RZ, RZ, UR8 ;  /* 0x00000008ff0e7e24 */ /* 0x000fe2000f8e00ff */
[----:B------:R-:W-:Y:S01]  /*1330*/  UMOV UR12, UR20 ;  /* 0x00000014000c7c82 */ /* 0x000fe20008000000 */
[----:B------:R-:W-:Y:S01]  /*1340*/  UIADD3 UR4, UR4, 0x24400, URZ ;  /* 0x0002440004047890 */ /* 0x000fe2000fffe03f */
[----:B------:R-:W-:Y:S01]  /*1350*/  MOV R2, UR38 ;  /* 0x0000002600027c02 */ /* 0x000fe20008000f00 */
[----:B------:R-:W-:Y:S01]  /*1360*/  UMOV UR16, UR20 ;  /* 0x0000001400107c82 */ /* 0x000fe20008000000 */
[----:B------:R-:W-:Y:S01]  /*1370*/  UMOV UR17, UR21 ;  /* 0x0000001500117c82 */ /* 0x000fe20008000000 */
[----:B------:R-:W-:Y:S01]  /*1380*/  USHF.R.U32.HI UR4, URZ, 0x4, UR4 ;  /* 0x000000043f047899 */ /* 0x000fe20008011604 */
[----:B-12---:R-:W-:Y:S01]  /*1390*/  MOV R3, UR36 ;  /* 0x0000002400037c02 */ /* 0x006fe20008000f00 */
[----:B------:R-:W-:Y:S01]  /*13a0*/  UMOV UR19, 0x40000040 ;  /* 0x4000004000137882 */ /* 0x000fe20000000000 */
[----:B------:R-:W-:Y:S01]  /*13b0*/  UMOV UR23, 0x40000040 ;  /* 0x4000004000177882 */ /* 0x000fe20000000000 */
[----:B------:R-:W-:Y:S01]  /*13c0*/  ULOP3.LUT UR4, UR4, 0x3fff, URZ, 0xc0, !UPT ;  /* 0x00003fff04047892 */ /* 0x000fe2000f8ec03f */
[----:B------:R-:W-:Y:S01]  /*13d0*/  P2R R64, PR, RZ, 0x1 ;  /* 0x00000001ff407803 */ /* 0x000fe20000000000 */
[----:B------:R-:W-:Y:S01]  /*13e0*/  UMOV UR27, 0x40000040 ;  /* 0x40000040001b7882 */ /* 0x000fe20000000000 */
[----:B------:R-:W-:Y:S01]  /*13f0*/  UMOV UR31, 0x40000040 ;  /* 0x40000040001f7882 */ /* 0x000fe20000000000 */
[----:B------:R-:W-:Y:S01]  /*1400*/  ULOP3.LUT UR6, UR4, 0x10000, URZ, 0xfc, !UPT ;  /* 0x0001000004067892 */ /* 0x000fe2000f8efc3f */
[----:B------:R-:W-:Y:S01]  /*1410*/  @!P1 VIADD R0, R0, 0x38840 ;  /* 0x0003884000009836 */ /* 0x000fe20000000000 */
[----:B------:R-:W-:Y:S01]  /*1420*/  UMOV UR35, 0x40000040 ;  /* 0x4000004000237882 */ /* 0x000fe20000000000 */
[----:B------:R-:W-:Y:S01]  /*1430*/  UMOV UR43, 0x40000040 ;  /* 0x40000040002b7882 */ /* 0x000fe20000000000 */
[----:B------:R-:W-:Y:S01]  /*1440*/  UIMAD UR4, UR38, 0xa00, UR6 ;  /* 0x00000a00260478a4 */ /* 0x000fe2000f8e0206 */
[--C-:B------:R-:W-:Y:S01]  /*1450*/  IMAD.MOV.U32 R150, RZ, RZ, R151.reuse ;  /* 0x000000ffff967224 */ /* 0x100fe200078e0097 */
[----:B------:R-:W-:Y:S01]  /*1460*/  UMOV UR47, 0x40000040 ;  /* 0x40000040002f7882 */ /* 0x000fe20000000000 */
[----:B------:R-:W-:Y:S01]  /*1470*/  IMAD.U32 R22, RZ, RZ, UR6 ;  /* 0x00000006ff167e24 */ /* 0x000fe2000f8e00ff */
[----:B------:R-:W-:Y:S01]  /*1480*/  UIADD3 UR14, UR4, 0x100, URZ ;  /* 0x00000100040e7890 */ /* 0x000fe2000fffe03f */
[----:B------:R-:W-:Y:S01]  /*1490*/  @!P1 PRMT R0, RZ, 0x654, R0 ;  /* 0x00000654ff009816 */ /* 0x000fe20000000000 */
[----:B------:R-:W-:Y:S01]  /*14a0*/  UIADD3 UR18, UR4, 0x180, URZ ;  /* 0x0000018004127890 */ /* 0x000fe2000fffe03f */
[-C--:B------:R-:W-:Y:S01]  /*14b0*/  MOV R149, R151.reuse ;  /* 0x0000009700957202 */ /* 0x080fe20000000f00 */
[----:B------:R-:W-:Y:S01]  /*14c0*/  UMOV UR10, UR4 ;  /* 0x00000004000a7c82 */ /* 0x000fe20008000000 */
[----:B------:R-:W-:Y:S01]  /*14d0*/  UIADD3 UR6, UR5, 0x2, URZ ;  /* 0x0000000205067890 */ /* 0x000fe2000fffe03f */
[----:B------:R-:W-:Y:S01]  /*14e0*/  HGMMA.64x16x16.F32.BF16 R56, gdesc[UR8], RZ, !UPT, gsb0 ;  /* 0x00200000083879f0 */ /* 0x000fe2000c0018ff */
[----:B------:R-:W-:Y:S01]  /*14f0*/  UIADD3 UR10, UR4, 0x80, URZ ;  /* 0x00000080040a7890 */ /* 0x000fe2000fffe03f */
[--C-:B------:R-:W-:Y:S01]  /*1500*/  IMAD.MOV.U32 R148, RZ, RZ, R151.reuse ;  /* 0x000000ffff947224 */ /* 0x100fe200078e0097 */
[----:B------:R-:W-:Y:S01]  /*1510*/  UMOV UR8, UR20 ;  /* 0x0000001400087c82 */ /* 0x000fe20008000000 */
[----:B------:R-:W-:Y:S01]  /*1520*/  UMOV UR9, UR21 ;  /* 0x0000001500097c82 */ /* 0x000fe20008000000 */
[----:B------:R-:W-:Y:S01]  /*1530*/  UMOV UR11, 0x40000040 ;  /* 0x40000040000b7882 */ /* 0x000fe20000000000 */
[----:B------:R-:W-:Y:S01]  /*1540*/  UIADD3 UR7, UR4, 0x2, URZ ;  /* 0x0000000204077890 */ /* 0x000fe2000fffe03f */
[--C-:B------:R-:W-:Y:S01]  /*1550*/  IMAD.MOV.U32 R147, RZ, RZ, R151.reuse ;  /* 0x000000ffff937224 */ /* 0x100fe200078e0097 */
[----:B------:R-:W-:Y:S01]  /*1560*/  UIADD3 UR22, UR4, 0x402, URZ ;  /* 0x0000040204167890 */ /* 0x000fe2000fffe03f */
[-C--:B------:R-:W-:Y:S01]  /*1570*/  MOV R146, R151.reuse ;  /* 0x0000009700927202 */ /* 0x080fe20000000f00 */
[----:B------:R-:W-:Y:S01]  /*1580*/  UIADD3 UR26, UR4, 0x404, URZ ;  /* 0x00000404041a7890 */ /* 0x000fe2000fffe03f */
[--C-:B------:R-:W-:Y:S01]  /*1590*/  IMAD.MOV.U32 R145, RZ, RZ, R151.reuse ;  /* 0x000000ffff917224 */ /* 0x100fe200078e0097 */
        /* <DEDUP_REMOVED lines=10> */
[----:B------:R-:W-:Y:S01]  /*1640*/  UMOV UR51, 0x40000040 ;  /* 0x4000004000337882 */ /* 0x000fe20000000000 */
[----:B------:R-:W-:Y:S01]  /*1650*/  UIADD3 UR54, UR4, 0x800, URZ ;  /* 0x0000080004367890 */ /* 0x000fe2000fffe03f */
[--C-:B------:R-:W-:Y:S01]  /*1660*/  IMAD.MOV.U32 R139, RZ, RZ, R151.reuse ;  /* 0x000000ffff8b7224 */ /* 0x100fe200078e0097 */
[----:B------:R-:W-:Y:S01]  /*1670*/  UMOV UR55, 0x40000040 ;  /* 0x4000004000377882 */ /* 0x000fe20000000000 */
[----:B------:R-:W-:Y:S01]  /*1680*/  UIADD3 UR58, UR4, 0x802, URZ ;  /* 0x00000802043a7890 */ /* 0x000fe2000fffe03f */
[--C-:B------:R-:W-:Y:S01]  /*1690*/  IMAD.MOV.U32 R138, RZ, RZ, R151.reuse ;  /* 0x000000ffff8a7224 */ /* 0x100fe200078e0097 */
[----:B------:R-:W-:Y:S01]  /*16a0*/  UMOV UR59, 0x40000040 ;  /* 0x40000040003b7882 */ /* 0x000fe20000000000 */
[----:B------:R-:W-:Y:S01]  /*16b0*/  UMOV UR39, 0x40000040 ;  /* 0x4000004000277882 */ /* 0x000fe20000000000 */
[-C--:B------:R-:W-:Y:S01]  /*16c0*/  MOV R137, R151.reuse ;  /* 0x0000009700897202 */ /* 0x080fe20000000f00 */
[--C-:B------:R-:W-:Y:S01]  /*16d0*/  IMAD.MOV.U32 R136, RZ, RZ, R151.reuse ;  /* 0x000000ffff887224 */ /* 0x100fe200078e0097 */
        /* <DEDUP_REMOVED lines=18> */
[----:B------:R-:W-:Y:S01]  /*1800*/  MOV R107, R151 ;  /* 0x00000097006b7202 */ /* 0x000fe20000000f00 */
[----:B------:R-:W-:Y:S01]  /*1810*/  IMAD.MOV.U32 R121, RZ, RZ, R151 ;  /* 0x000000ffff797224 */ /* 0x000fe200078e0097 */
[----:B------:R-:W-:-:S02]  /*1820*/  WARPGROUP.DEPBAR.LE gsb0, 0x0 ;  /* 0x00008000000079c5 */ /* 0x000fc40000010000 */
[----:B------:R-:W-:Y:S01]  /*1830*/  WARPGROUP.ARRIVE ;  /* 0x00000000000079c5 */ /* 0x000fe20000000000 */
[--C-:B------:R-:W-:Y:S01]  /*1840*/  IMAD.MOV.U32 R120, RZ, RZ, R151.reuse ;  /* 0x000000ffff787224 */ /* 0x100fe200078e0097 */
[-C--:B------:R-:W-:Y:S01]  /*1850*/  MOV R104, R151.reuse ;  /* 0x0000009700687202 */ /* 0x080fe20000000f00 */
[--C-:B------:R-:W-:Y:S01]  /*1860*/  IMAD.MOV.U32 R118, RZ, RZ, R151.reuse ;  /* 0x000000ffff767224 */ /* 0x100fe200078e0097 */
[-C--:B------:R-:W-:Y:S01]  /*1870*/  MOV R98, R151.reuse ;  /* 0x0000009700627202 */ /* 0x080fe20000000f00 */
[--C-:B------:R-:W-:Y:S01]  /*1880*/  IMAD.MOV.U32 R117, RZ, RZ, R151.reuse ;  /* 0x000000ffff757224 */ /* 0x100fe200078e0097 */
[----:B------:R-:W-:Y:S01]  /*1890*/  HGMMA.64x16x16.F32.BF16 R48, gdesc[UR8], RZ, !UPT, gsb0 ;  /* 0x00200000083079f0 */ /* 0x000fe2000c0018ff */
[----:B------:R-:W-:Y:S01]  /*18a0*/  UIADD3 UR10, UR4, 0x200, URZ ;  /* 0x00000200040a7890 */ /* 0x000fe2000fffe03f */
[--C-:B------:R-:W-:Y:S01]  /*18b0*/  IMAD.MOV.U32 R115, RZ, RZ, R151.reuse ;  /* 0x000000ffff737224 */ /* 0x100fe200078e0097 */
[----:B------:R-:W-:Y:S01]  /*18c0*/  UMOV UR8, UR20 ;  /* 0x0000001400087c82 */ /* 0x000fe20008000000 */
[----:B------:R-:W-:Y:S01]  /*18d0*/  UMOV UR9, UR21 ;  /* 0x0000001500097c82 */ /* 0x000fe20008000000 */
[----:B------:R-:W-:Y:S01]  /*18e0*/  UMOV UR11, 0x40000040 ;  /* 0x40000040000b7882 */ /* 0x000fe20000000000 */
        /* <DEDUP_REMOVED lines=10> */
[----:B------:R-:W-:-:S02]  /*1990*/  IMAD.MOV.U32 R106, RZ, RZ, R151 ;  /* 0x000000ffff6a7224 */ /* 0x000fc400078e0097 */
[--C-:B------:R-:W-:Y:S02]  /*19a0*/  IMAD.MOV.U32 R105, RZ, RZ, R151.reuse ;  /* 0x000000ffff697224 */ /* 0x100fe400078e0097 */
[--C-:B------:R-:W-:Y:S02]  /*19b0*/  IMAD.MOV.U32 R103, RZ, RZ, R151.reuse ;  /* 0x000000ffff677224 */ /* 0x100fe400078e0097 */
[--C-:B------:R-:W-:Y:S02]  /*19c0*/  IMAD.MOV.U32 R102, RZ, RZ, R151.reuse ;  /* 0x000000ffff667224 */ /* 0x100fe400078e0097 */
[--C-:B------:R-:W-:Y:S02]  /*19d0*/  IMAD.MOV.U32 R100, RZ, RZ, R151.reuse ;  /* 0x000000ffff647224 */ /* 0x100fe400078e0097 */
[--C-:B------:R-:W-:Y:S02]  /*19e0*/  IMAD.MOV.U32 R96, RZ, RZ, R151.reuse ;  /* 0x000000ffff607224 */ /* 0x100fe400078e0097 */
        /* <DEDUP_REMOVED lines=9> */
[----:B------:R-:W-:Y:S01]  /*1a80*/  IMAD.MOV.U32 R66, RZ, RZ, R151 ;  /* 0x000000ffff427224 */ /* 0x000fe200078e0097 */
[----:B------:R-:W-:Y:S02]  /*1a90*/  WARPGROUP.DEPBAR.LE gsb0, 0x0 ;  /* 0x00008000000079c5 */ /* 0x000fe40000010000 */
[----:B------:R-:W-:-:S06]  /*1aa0*/  WARPGROUP.ARRIVE ;  /* 0x00000000000079c5 */ /* 0x000fcc0000000000 */
[----:B------:R-:W-:Y:S01]  /*1ab0*/  HGMMA.64x16x16.F32.BF16 R40, gdesc[UR12], RZ, !UPT, gsb0 ;  /* 0x002000000c2879f0 */ /* 0x000fe2000c0018ff */
[----:B------:R-:W-:Y:S01]  /*1ac0*/  UMOV UR12, UR6 ;  /* 0x00000006000c7c82 */ /* 0x000fe20008000000 */
[----:B------:R-:W-:Y:S01]  /*1ad0*/  UMOV UR13, 0x40000040 ;  /* 0x40000040000d7882 */ /* 0x000fe20000000000 */
[----:B------:R-:W-:Y:S01]  /*1ae0*/  UMOV UR14, UR7 ;  /* 0x00000007000e7c82 */ /* 0x000fe20008000000 */
[----:B------:R-:W-:Y:S01]  /*1af0*/  UMOV UR15, 0x40000040 ;  /* 0x40000040000f7882 */ /* 0x000fe20000000000 */
[----:B------:R-:W-:Y:S01]  /*1b00*/  UMOV UR20, UR12 ;  /* 0x0000000c00147c82 */ /* 0x000fe20008000000 */
[----:B------:R-:W-:Y:S01]  /*1b10*/  UMOV UR21, UR13 ;  /* 0x0000000d00157c82 */ /* 0x000fe20008000000 */
[----:B------:R-:W-:Y:S01]  /*1b20*/  IMAD.U32 R12, RZ, RZ, UR12 ;  /* 0x0000000cff0c7e24 */ /* 0x000fe2000f8e00ff */
[----:B------:R-:W-:Y:S01]  /*1b30*/  UIADD3 UR6, UR5, 0x4, URZ ;  /* 0x0000000405067890 */ /* 0x000fe2000fffe03f */
[----:B------:R-:W-:Y:S01]  /*1b40*/  IMAD.U32 R13, RZ, RZ, UR13 ;  /* 0x0000000dff0d7e24 */ /* 0x000fe2000f8e00ff */
[----:B------:R-:W-:Y:S01]  /*1b50*/  UIADD3 UR7, UR4, 0x4, URZ ;  /* 0x0000000404077890 */ /* 0x000fe2000fffe03f */
[----:B------:R-:W-:-:S02]  /*1b60*/  WARPGROUP.DEPBAR.LE gsb0, 0x0 ;  /* 0x00008000000079c5 */ /* 0x000fc40000010000 */
[----:B------:R-:W-:-:S06]  /*1b70*/  WARPGROUP.ARRIVE ;  /* 0x00000000000079c5 */ /* 0x000fcc0000000000 */
[----:B------:R-:W-:Y:S01]  /*1b80*/  HGMMA.64x16x16.F32.BF16 R32, gdesc[UR16], RZ, !UPT, gsb0 ;  /* 0x00200000102079f0 */ /* 0x000fe2000c0018ff */
[----:B------:R-:W-:Y:S01]  /*1b90*/  UIADD3 UR18, UR4, 0x182, URZ ;  /* 0x0000018204127890 */ /* 0x000fe2000fffe03f */
[----:B------:R-:W-:Y:S01]  /*1ba0*/  UMOV UR16, UR20 ;  /* 0x0000001400107c82 */ /* 0x000fe20008000000 */
[----:B------:R-:W-:Y:S01]  /*1bb0*/  UMOV UR17, UR21 ;  /* 0x0000001500117c82 */ /* 0x000fe20008000000 */
[----:B------:R-:W-:Y:S01]  /*1bc0*/  UMOV UR19, 0x40000040 ;  /* 0x4000004000137882 */ /* 0x000fe20000000000 */
[----:B------:R-:W-:Y:S02]  /*1bd0*/  WARPGROUP.DEPBAR.LE gsb0, 0x0 ;  /* 0x00008000000079c5 */ /* 0x000fe40000010000 */
        /* <DEDUP_REMOVED lines=8> */
[----:B------:R-:W-:Y:S01]  /*1c60*/  HGMMA.64x16x16.F32.BF16 R56, gdesc[UR12], R56, gsb0 ;  /* 0x002000000c3879f0 */ /* 0x000fe20008001838 */
        /* <DEDUP_REMOVED lines=14> */
[----:B------:R-:W-:Y:S01]  /*1d50*/  UMOV UR12, UR6 ;  /* 0x00000006000c7c82 */ /* 0x000fe20008000000 */
[----:B------:R-:W-:Y:S01]  /*1d60*/  UMOV UR13, 0x40000040 ;  /* 0x40000040000d7882 */ /* 0x000fe20000000000 */
[----:B------:R-:W-:Y:S01]  /*1d70*/  UMOV UR14, UR7 ;  /* 0x00000007000e7c82 */ /* 0x000fe20008000000 */
[----:B------:R-:W-:Y:S01]  /*1d80*/  UMOV UR15, 0x40000040 ;  /* 0x40000040000f7882 */ /* 0x000fe20000000000 */
[----:B------:R-:W-:Y:S01]  /*1d90*/  UMOV UR20, UR12 ;  /* 0x0000000c00147c82 */ /* 0x000fe20008000000 */
[----:B------:R-:W-:Y:S01]  /*1da0*/  UMOV UR21, UR13 ;  /* 0x0000000d00157c82 */ /* 0x000fe20008000000 */
[----:B------:R-:W-:Y:S01]  /*1db0*/  MOV R10, UR12 ;  /* 0x0000000c000a7c02 */ /* 0x000fe20008000f00 */
[----:B------:R-:W-:Y:S01]  /*1dc0*/  IMAD.U32 R11, RZ, RZ, UR13 ;  /* 0x0000000dff0b7e24 */ /* 0x000fe2000f8e00ff */
[----:B------:R-:W-:Y:S02]  /*1dd0*/  UIADD3 UR6, UR5, 0x6, URZ ;  /* 0x0000000605067890 */ /* 0x000fe4000fffe03f */
[----:B------:R-:W-:Y:S01]  /*1de0*/  UIADD3 UR7, UR4, 0x6, URZ ;  /* 0x0000000604077890 */ /* 0x000fe2000fffe03f */
[----:B------:R-:W-:-:S02]  /*1df0*/  WARPGROUP.DEPBAR.LE gsb0, 0x0 ;  /* 0x00008000000079c5 */ /* 0x000fc40000010000 */
        /* <DEDUP_REMOVED lines=36> */
[----:B------:R-:W-:Y:S01]  /*2040*/  IMAD.U32 R8, RZ, RZ, UR12 ;  /* 0x0000000cff087e24 */ /* 0x000fe2000f8e00ff */
[----:B------:R-:W-:Y:S01]  /*2050*/  MOV R9, UR13 ;  /* 0x0000000d00097c02 */ /* 0x000fe20008000f00 */
        /* <DEDUP_REMOVED lines=49> */
[----:B------:R-:W-:Y:S01]  /*2370*/  UMOV UR16, UR8 ;  /* 0x0000000800107c82 */ /* 0x000fe20008000000 */
[----:B------:R-:W-:Y:S01]  /*2380*/  UMOV UR17, UR9 ;  /* 0x0000000900117c82 */ /* 0x000fe20008000000 */
[----:B------:R-:W-:Y:S02]  /*2390*/  UIADD3 UR6, UR5, 0x402, URZ ;  /* 0x0000040205067890 */ /* 0x000fe4000fffe03f */
[----:B------:R-:W-:Y:S01]  /*23a0*/  UIADD3 UR7, UR5, 0x804, URZ ;  /* 0x0000080405077890 */ /* 0x000fe2000fffe03f */
[----:B------:R-:W-:-:S02]  /*23b0*/  WARPGROUP.DEPBAR.LE gsb0, 0x0 ;  /* 0x00008000000079c5 */ /* 0x000fc40000010000 */
        /* <DEDUP_REMOVED lines=13> */
[----:B------:R-:W-:Y:S01]  /*2490*/  UMOV UR12, UR6 ;  /* 0x00000006000c7c82 */ /* 0x000fe20008000000 */
[----:B------:R-:W-:Y:S01]  /*24a0*/  UMOV UR13, 0x40000040 ;  /* 0x40000040000d7882 */ /* 0x000fe20000000000 */
[----:B------:R-:W-:Y:S01]  /*24b0*/  UMOV UR15, 0x40000040 ;  /* 0x40000040000f7882 */ /* 0x000fe20000000000 */
[----:B------:R-:W-:Y:S01]  /*24c0*/  UMOV UR20, UR12 ;  /* 0x0000000c00147c82 */ /* 0x000fe20008000000 */
[----:B------:R-:W-:Y:S01]  /*24d0*/  UMOV UR21, UR13 ;  /* 0x0000000d00157c82 */ /* 0x000fe20008000000 */
[----:B------:R-:W-:Y:S01]  /*24e0*/  UIADD3 UR6, UR5, 0x404, URZ ;  /* 0x0000040405067890 */ /* 0x000fe2000fffe03f */
        /* <DEDUP_REMOVED lines=10> */
[----:B------:R-:W-:Y:S02]  /*2590*/  UIADD3 UR10, UR4, 0x504, URZ ;  /* 0x00000504040a7890 */ /* 0x000fe4000fffe03f */
        /* <DEDUP_REMOVED lines=29> */
[----:B------:R-:W-:Y:S03]  /*2770*/  HGMMA.64x16x16.F32.BF16 R24, gdesc[UR12], R24, gsb0 ;  /* 0x002000000c1879f0 */ /* 0x000fe60008001818 */
        /* <DEDUP_REMOVED lines=105> */
[----:B------:R-:W-:Y:S01]  /*2e10*/  UIADD3 UR6, UR4, 0x704, URZ ;  /* 0x0000070404067890 */ /* 0x000fe2000fffe03f */
        /* <DEDUP_REMOVED lines=11> */
[----:B------:R-:W-:Y:S01]  /*2ed0*/  UIADD3 UR7, UR5, 0x806, URZ ;  /* 0x0000080605077890 */ /* 0x000fe2000fffe03f */
[----:B------:R-:W-:Y:S01]  /*2ee0*/  ULDC UR10, c[0x0][0x9d8] ;  /* 0x00027600000a7ab9 */ /* 0x000fe20000000800 */
[----:B------:R-:W-:-:S02]  /*2ef0*/  WARPGROUP.DEPBAR.LE gsb0, 0x0 ;  /* 0x00008000000079c5 */ /* 0x000fc40000010000 */
        /* <DEDUP_REMOVED lines=21> */
[----:B------:R-:W-:Y:S01]  /*3050*/  UMOV UR44, UR40 ;  /* 0x00000028002c7c82 */ /* 0x000fe20008000000 */
[----:B------:R-:W-:Y:S01]  /*3060*/  UMOV UR45, UR41 ;  /* 0x00000029002d7c82 */ /* 0x000fe20008000000 */
[----:B------:R-:W-:Y:S01]  /*3070*/  UIADD3 UR7, UR4, 0x706, URZ ;  /* 0x0000070604077890 */ /* 0x000fe2000fffe03f */
[----:B------:R-:W-:-:S02]  /*3080*/  WARPGROUP.DEPBAR.LE gsb0, 0x0 ;  /* 0x00008000000079c5 */ /* 0x000fc40000010000 */
[----:B------:R-:W-:-:S06]  /*3090*/  WARPGROUP.ARRIVE ;  /* 0x00000000000079c5 */ /* 0x000fcc0000000000 */
[----:B------:R-:W-:Y:S01]  /*30a0*/  HGMMA.64x16x16.F32.BF16 R32, gdesc[UR32], R32, gsb0 ;  /* 0x00200000202079f0 */ /* 0x000fe20008001820 */
[----:B------:R-:W-:Y:S01]  /*30b0*/  UMOV UR34, UR6 ;  /* 0x0000000600227c82 */ /* 0x000fe20008000000 */
[----:B------:R-:W-:Y:S01]  /*30c0*/  UMOV UR35, 0x40000040 ;  /* 0x4000004000237882 */ /* 0x000fe20000000000 */
[----:B------:R-:W-:Y:S01]  /*30d0*/  UIADD3 UR6, UR5, 0xc00, URZ ;  /* 0x00000c0005067890 */ /* 0x000fe2000fffe03f */
        /* <DEDUP_REMOVED lines=83> */
[----:B------:R-:W-:Y:S01]  /*3610*/  UIADD3 UR6, UR4, 0x804, URZ ;  /* 0x0000080404067890 */ /* 0x000fe2000fffe03f */
[----:B------:R-:W-:Y:S01]  /*3620*/  UMOV UR36, UR52 ;  /* 0x0000003400247c82 */ /* 0x000fe20008000000 */
[----:B------:R-:W-:Y:S01]  /*3630*/  UMOV UR37, UR53 ;  /* 0x0000003500257c82 */ /* 0x000fe20008000000 */
[----:B------:R-:W-:Y:S01]  /*3640*/  UMOV UR56, UR52 ;  /* 0x0000003400387c82 */ /* 0x000fe20008000000 */
[----:B------:R-:W-:-:S03]  /*3650*/  UMOV UR57, UR53 ;  /* 0x0000003500397c82 */ /* 0x000fc60008000000 */
[----:B------:R-:W-:Y:S01]  /*3660*/  UMOV UR38, UR6 ;  /* 0x0000000600267c82 */ /* 0x000fe20008000000 */
[----:B------:R-:W-:Y:S01]  /*3670*/  UIADD3 UR6, UR4, 0x984, URZ ;  /* 0x0000098404067890 */ /* 0x000fe2000fffe03f */
        /* <DEDUP_REMOVED lines=17> */
[----:B------:R-:W-:Y:S02]  /*3790*/  R2UR UR36, R3 ;  /* 0x00000000032472ca */ /* 0x000fe400000e0000 */
[----:B------:R-:W-:Y:S02]  /*37a0*/  IADD3 R3, R220, R65, RZ ;  /* 0x00000041dc037210 */ /* 0x000fe40007ffe0ff */
[----:B------:R-:W-:-:S03]  /*37b0*/  R2UR UR38, R2 ;  /* 0x00000000022672ca */ /* 0x000fc600000e0000 */
[----:B------:R-:W-:-:S05]  /*37c0*/  IMAD R3, R152, -0x50, R3 ;  /* 0xffffffb098037824 */ /* 0x000fca00078e0203 */
[C---:B------:R-:W-:Y:S02]  /*37d0*/  ISETP.GT.AND P6, PT, R3.reuse, RZ, PT ;  /* 0x000000ff0300720c */ /* 0x040fe40003fc4270 */
[C---:B------:R-:W-:Y:S02]  /*37e0*/  ISETP.GT.AND P5, PT, R3.reuse, 0x1, PT ;  /* 0x000000010300780c */ /* 0x040fe40003fa4270 */
[C---:B------:R-:W-:Y:S02]  /*37f0*/  ISETP.GT.AND P4, PT, R3.reuse, 0x8, PT ;  /* 0x000000080300780c */ /* 0x040fe40003f84270 */
[C---:B------:R-:W-:Y:S02]  /*3800*/  ISETP.GT.AND P2, PT, R3.reuse, 0x9, PT ;  /* 0x000000090300780c */ /* 0x040fe40003f44270 */
[----:B------:R-:W-:Y:S01]  /*3810*/  ISETP.GT.AND P3, PT, R3, 0x10, PT ;  /* 0x000000100300780c */ /* 0x000fe20003f64270 */
        /* <DEDUP_REMOVED lines=10> */
[----:B------:R-:W-:Y:S01]  /*38c0*/  UMOV UR5, UR15 ;  /* 0x0000000f00057c82 */ /* 0x000fe20008000000 */
[----:B------:R-:W-:Y:S01]  /*38d0*/  IMAD.U32 R7, RZ, RZ, UR57 ;  /* 0x00000039ff077e24 */ /* 0x000fe2000f8e00ff */
[----:B------:R-:W-:Y:S01]  /*38e0*/  UMOV UR7, 0x40000040 ;  /* 0x4000004000077882 */ /* 0x000fe20000000000 */
        /* <DEDUP_REMOVED lines=17> */
[----:B------:R-:W-:Y:S01]  /*3a00*/  WARPGROUP.ARRIVE ;  /* 0x00000000000079c5 */ /* 0x000fe20000000000 */
[----:B------:R-:W-:Y:S01]  /*3a10*/  FMUL.FTZ R56, R56, UR10 ;  /* 0x0000000a38387c20 */ /* 0x000fe20008410000 */
[----:B------:R-:W-:Y:S01]  /*3a20*/  FMUL.FTZ R57, R57, UR10 ;  /* 0x0000000a39397c20 */ /* 0x000fe20008410000 */
[----:B------:R-:W-:Y:S01]  /*3a30*/  FMUL.FTZ R60, R60, UR10 ;  /* 0x0000000a3c3c7c20 */ /* 0x000fe20008410000 */
[----:B------:R-:W-:Y:S01]  /*3a40*/  FMUL.FTZ R61, R61, UR10 ;  /* 0x0000000a3d3d7c20 */ /* 0x000fe20008410000 */
[----:B------:R-:W-:Y:S01]  /*3a50*/  FMUL.FTZ R58, R58, UR10 ;  /* 0x0000000a3a3a7c20 */ /* 0x000fe20008410000 */
[----:B------:R-:W-:Y:S01]  /*3a60*/  HGMMA.64x16x16.F32.BF16 R48, gdesc[UR56], R48, gsb0 ;  /* 0x00200000383079f0 */ /* 0x000fe20008001830 */
[----:B------:R-:W-:Y:S01]  /*3a70*/  UIADD3 UR58, UR4, 0x886, URZ ;  /* 0x00000886043a7890 */ /* 0x000fe2000fffe03f */
[----:B------:R-:W1:Y:S01]  /*3a80*/  MUFU.TANH R56, R56 ;  /* 0x0000003800387308 */ /* 0x000e620000002400 */
[----:B------:R-:W-:Y:S01]  /*3a90*/  UMOV UR56, UR14 ;  /* 0x0000000e00387c82 */ /* 0x000fe20008000000 */
[----:B------:R-:W-:Y:S01]  /*3aa0*/  UMOV UR57, UR15 ;  /* 0x0000000f00397c82 */ /* 0x000fe20008000000 */
[----:B------:R-:W-:Y:S01]  /*3ab0*/  UMOV UR59, 0x40000040 ;  /* 0x40000040003b7882 */ /* 0x000fe20000000000 */
[----:B------:R-:W-:Y:S01]  /*3ac0*/  FMUL.FTZ R59, R59, UR10 ;  /* 0x0000000a3b3b7c20 */ /* 0x000fe20008410000 */
[----:B------:R-:W-:Y:S01]  /*3ad0*/  FMUL.FTZ R62, R62, UR10 ;  /* 0x0000000a3e3e7c20 */ /* 0x000fe20008410000 */
[----:B------:R-:W-:-:S02]  /*3ae0*/  FMUL.FTZ R63, R63, UR10 ;  /* 0x0000000a3f3f7c20 */ /* 0x000fc40008410000 */
[----:B------:R-:W2:Y:S08]  /*3af0*/  MUFU.TANH R57, R57 ;  /* 0x0000003900397308 */ /* 0x000eb00000002400 */
[----:B------:R-:W3:Y:S01]  /*3b00*/  MUFU.TANH R60, R60 ;  /* 0x0000003c003c7308 */ /* 0x000ee20000002400 */
[----:B-1----:R-:W-:Y:S02]  /*3b10*/  FSEL R67, R56, -INF , P6 ;  /* 0xff80000038437808 */ /* 0x002fe40003000000 */
[----:B------:R-:W-:-:S05]  /*3b20*/  MOV R56, R151 ;  /* 0x0000009700387202 */ /* 0x000fca0000000f00 */
[----:B------:R-:W1:Y:S01]  /*3b30*/  MUFU.TANH R61, R61 ;  /* 0x0000003d003d7308 */ /* 0x000e620000002400 */
[----:B--2---:R-:W-:-:S04]  /*3b40*/  FSEL R57, R57, -INF , P5 ;  /* 0xff80000039397808 */ /* 0x004fc80002800000 */
[----:B------:R-:W-:-:S03]  /*3b50*/  FMNMX.FTZ R2, R67, R57, !PT ;  /* 0x0000003943027209 */ /* 0x000fc60007810000 */
[----:B------:R-:W2:Y:S01]  /*3b60*/  MUFU.TANH R58, R58 ;  /* 0x0000003a003a7308 */ /* 0x000ea20000002400 */
[----:B---3--:R-:W-:Y:S01]  /*3b70*/  FSEL R71, R60, -INF , P4 ;  /* 0xff8000003c477808 */ /* 0x008fe20002000000 */
[----:B------:R-:W-:-:S03]  /*3b80*/  IMAD.MOV.U32 R60, RZ, RZ, R151 ;  /* 0x000000ffff3c7224 */ /* 0x000fc600078e0097 */
[----:B------:R-:W-:-:S03]  /*3b90*/  FMNMX.FTZ R2, R71, R2, !PT ;  /* 0x0000000247027209 */ /* 0x000fc60007810000 */
[----:B------:R-:W3:Y:S01]  /*3ba0*/  MUFU.TANH R59, R59 ;  /* 0x0000003b003b7308 */ /* 0x000ee20000002400 */
[----:B-1----:R-:W-:-:S04]  /*3bb0*/  FSEL R61, R61, -INF , P2 ;  /* 0xff8000003d3d7808 */ /* 0x002fc80001000000 */
[----:B------:R-:W-:-:S03]  /*3bc0*/  FMNMX.FTZ R2, R61, R2, !PT ;  /* 0x000000023d027209 */ /* 0x000fc60007810000 */
[----:B------:R-:W1:Y:S01]  /*3bd0*/  MUFU.TANH R62, R62 ;  /* 0x0000003e003e7308 */ /* 0x000e620000002400 */
[----:B--2---:R-:W-:Y:S01]  /*3be0*/  FSEL R21, R58, -INF , P6 ;  /* 0xff8000003a157808 */ /* 0x004fe20003000000 */
        /* <DEDUP_REMOVED lines=9> */
[----:B------:R-:W2:Y:S01]  /*3c80*/  MUFU.TANH R48, R48 ;  /* 0x0000003000307308 */ /* 0x000ea20000002400 */
[----:B------:R-:W-:Y:S01]  /*3c90*/  UMOV UR56, UR14 ;  /* 0x0000000e00387c82 */ /* 0x000fe20008000000 */
[----:B------:R-:W-:Y:S01]  /*3ca0*/  UMOV UR57, UR15 ;  /* 0x0000000f00397c82 */ /* 0x000fe20008000000 */
[----:B------:R-:W-:Y:S01]  /*3cb0*/  UMOV UR59, 0x40000040 ;  /* 0x40000040003b7882 */ /* 0x000fe20000000000 */
[----:B------:R-:W-:Y:S01]  /*3cc0*/  UMOV UR4, UR14 ;  /* 0x0000000e00047c82 */ /* 0x000fe20008000000 */
[----:B------:R-:W-:Y:S01]  /*3cd0*/  FMUL.FTZ R51, R51, UR10 ;  /* 0x0000000a33337c20 */ /* 0x000fe20008410000 */
[----:B------:R-:W-:Y:S01]  /*3ce0*/  FMUL.FTZ R54, R54, UR10 ;  /* 0x0000000a36367c20 */ /* 0x000fe20008410000 */
[----:B------:R-:W-:Y:S01]  /*3cf0*/  ISETP.GT.AND P6, PT, R3, 0x11, PT ;  /* 0x000000110300780c */ /* 0x000fe20003fc4270 */
[----:B------:R-:W4:Y:S01]  /*3d00*/  MUFU.TANH R49, R49 ;  /* 0x0000003100317308 */ /* 0x000f220000002400 */
[----:B---3--:R-:W-:Y:S01]  /*3d10*/  FSEL R59, R59, -INF , P5 ;  /* 0xff8000003b3b7808 */ /* 0x008fe20002800000 */
[----:B------:R-:W-:Y:S01]  /*3d20*/  FMUL.FTZ R55, R55, UR10 ;  /* 0x0000000a37377c20 */ /* 0x000fe20008410000 */
[----:B------:R-:W-:Y:S01]  /*3d30*/  ISETP.GT.AND P5, PT, R3, 0x18, PT ;  /* 0x000000180300780c */ /* 0x000fe20003fa4270 */
[----:B------:R-:W-:Y:S01]  /*3d40*/  IMAD.MOV.U32 R58, RZ, RZ, R151 ;  /* 0x000000ffff3a7224 */ /* 0x000fe200078e0097 */
[----:B-1----:R-:W-:-:S02]  /*3d50*/  FSEL R69, R62, -INF , P4 ;  /* 0xff8000003e457808 */ /* 0x002fc40002000000 */
[----:B------:R-:W-:Y:S01]  /*3d60*/  ISETP.GT.AND P4, PT, R3, 0x19, PT ;  /* 0x000000190300780c */ /* 0x000fe20003f84270 */
[----:B------:R-:W1:Y:S01]  /*3d70*/  MUFU.TANH R52, R52 ;  /* 0x0000003400347308 */ /* 0x000e620000002400 */
[----:B--2---:R-:W-:Y:S01]  /*3d80*/  FSEL R75, R48, -INF , P3 ;  /* 0xff800000304b7808 */ /* 0x004fe20001800000 */
[----:B------:R-:W-:Y:S01]  /*3d90*/  IMAD.MOV.U32 R48, RZ, RZ, R151 ;  /* 0x000000ffff307224 */ /* 0x000fe200078e0097 */
[----:B------:R-:W-:Y:S02]  /*3da0*/  MOV R62, R151 ;  /* 0x00000097003e7202 */ /* 0x000fe40000000f00 */
[----:B------:R-:W-:-:S03]  /*3db0*/  FMNMX.FTZ R2, R75, R2, !PT ;  /* 0x000000024b027209 */ /* 0x000fc60007810000 */
[----:B------:R-:W2:Y:S01]  /*3dc0*/  MUFU.TANH R63, R63 ;  /* 0x0000003f003f7308 */ /* 0x000ea20000002400 */
[----:B----4-:R-:W-:-:S04]  /*3dd0*/  FSEL R49, R49, -INF , P6 ;  /* 0xff80000031317808 */ /* 0x010fc80003000000 */
[----:B------:R-:W-:-:S03]  /*3de0*/  FMNMX.FTZ R2, R49, R2, !PT ;  /* 0x0000000231027209 */ /* 0x000fc60007810000 */
[----:B------:R-:W3:Y:S01]  /*3df0*/  MUFU.TANH R53, R53 ;  /* 0x0000003500357308 */ /* 0x000ee20000002400 */
[----:B-1----:R-:W-:Y:S01]  /*3e00*/  FSEL R79, R52, -INF , P5 ;  /* 0xff800000344f7808 */ /* 0x002fe20002800000 */
[----:B------:R-:W-:-:S03]  /*3e10*/  IMAD.MOV.U32 R52, RZ, RZ, R151 ;  /* 0x000000ffff347224 */ /* 0x000fc600078e0097 */
[----:B------:R-:W-:-:S03]  /*3e20*/  FMNMX.FTZ R2, R79, R2, !PT ;  /* 0x000000024f027209 */ /* 0x000fc60007810000 */
[----:B------:R-:W1:Y:S01]  /*3e30*/  MUFU.TANH R50, R50 ;  /* 0x0000003200327308 */ /* 0x000e620000002400 */
[----:B--2---:R-:W-:Y:S02]  /*3e40*/  FSEL R63, R63, -INF , P2 ;  /* 0xff8000003f3f7808 */ /* 0x004fe40001000000 */
[----:B------:R-:W-:-:S05]  /*3e50*/  ISETP.GT.AND P2, PT, R3, 0x20, PT ;  /* 0x000000200300780c */ /* 0x000fca0003f44270 */
[----:B------:R-:W2:Y:S01]  /*3e60*/  MUFU.TANH R51, R51 ;  /* 0x0000003300337308 */ /* 0x000ea20000002400 */
[----:B---3--:R-:W-:Y:S01]  /*3e70*/  FSEL R53, R53, -INF , P4 ;  /* 0xff80000035357808 */ /* 0x008fe20002000000 */
[----:B------:R-:W-:Y:S02]  /*3e80*/  WARPGROUP.DEPBAR.LE gsb0, 0x0 ;  /* 0x00008000000079c5 */ /* 0x000fe40000010000 */
[----:B------:R-:W-:Y:S01]  /*3e90*/  WARPGROUP.ARRIVE ;  /* 0x00000000000079c5 */ /* 0x000fe20000000000 */
[----:B------:R-:W-:Y:S01]  /*3ea0*/  FMUL.FTZ R40, R40, UR10 ;  /* 0x0000000a28287c20 */ /* 0x000fe20008410000 */
[----:B------:R-:W-:Y:S01]  /*3eb0*/  FMUL.FTZ R41, R41, UR10 ;  /* 0x0000000a29297c20 */ /* 0x000fe20008410000 */
[----:B------:R-:W-:Y:S01]  /*3ec0*/  FMUL.FTZ R44, R44, UR10 ;  /* 0x0000000a2c2c7c20 */ /* 0x000fe20008410000 */
[----:B------:R-:W-:Y:S01]  /*3ed0*/  FMUL.FTZ R45, R45, UR10 ;  /* 0x0000000a2d2d7c20 */ /* 0x000fe20008410000 */
[----:B------:R-:W3:Y:S01]  /*3ee0*/  MUFU.TANH R54, R54 ;  /* 0x0000003600367308 */ /* 0x000ee20000002400 */
[----:B------:R-:W-:Y:S01]  /*3ef0*/  HGMMA.64x16x16.F32.BF16 R32, gdesc[UR56], R32, gsb0 ;  /* 0x00200000382079f0 */ /* 0x000fe20008001820 */
[----:B------:R-:W-:Y:S01]  /*3f00*/  FMUL.FTZ R43, R43, UR10 ;  /* 0x0000000a2b2b7c20 */ /* 0x000fe20008410000 */
[----:B------:R-:W-:Y:S01]  /*3f10*/  FMUL.FTZ R42, R42, UR10 ;  /* 0x0000000a2a2a7c20 */ /* 0x000fe20008410000 */
[----:B-1----:R-:W-:Y:S01]  /*3f20*/  FSEL R73, R50, -INF , P3 ;  /* 0xff80000032497808 */ /* 0x002fe20001800000 */
[----:B------:R-:W-:Y:S01]  /*3f30*/  FMUL.FTZ R46, R46, UR10 ;  /* 0x0000000a2e2e7c20 */ /* 0x000fe20008410000 */
[----:B------:R-:W-:Y:S01]  /*3f40*/  ISETP.GT.AND P3, PT, R3, 0x21, PT ;  /* 0x000000210300780c */ /* 0x000fe20003f64270 */
[----:B------:R-:W-:Y:S01]  /*3f50*/  FMUL.FTZ R47, R47, UR10 ;  /* 0x0000000a2f2f7c20 */ /* 0x000fe20008410000 */
[----:B------:R-:W1:Y:S01]  /*3f60*/  MUFU.TANH R40, R40 ;  /* 0x0000002800287308 */ /* 0x000e620000002400 */
[----:B------:R-:W-:-:S02]  /*3f70*/  FMNMX.FTZ R2, R53, R2, !PT ;  /* 0x0000000235027209 */ /* 0x000fc40007810000 */
[----:B--2---:R-:W-:Y:S02]  /*3f80*/  FSEL R51, R51, -INF , P6 ;  /* 0xff80000033337808 */ /* 0x004fe40003000000 */
[C---:B------:R-:W-:Y:S02]  /*3f90*/  ISETP.GT.AND P6, PT, R3.reuse, 0x28, PT ;  /* 0x000000280300780c */ /* 0x040fe40003fc4270 */
[----:B------:R-:W-:Y:S01]  /*3fa0*/  MOV R50, R151 ;  /* 0x0000009700327202 */ /* 0x000fe20000000f00 */
[----:B------:R-:W2:Y:S01]  /*3fb0*/  MUFU.TANH R41, R41 ;  /* 0x0000002900297308 */ /* 0x000ea20000002400 */
[----:B---3--:R-:W-:Y:S01]  /*3fc0*/  FSEL R77, R54, -INF , P5 ;  /* 0xff800000364d7808 */ /* 0x008fe20002800000 */
[----:B------:R-:W-:Y:S01]  /*3fd0*/  IMAD.MOV.U32 R54, RZ, RZ, R151 ;  /* 0x000000ffff367224 */ /* 0x000fe200078e0097 */
[----:B------:R-:W-:-:S05]  /*3fe0*/  ISETP.GT.AND P5, PT, R3, 0x29, PT ;  /* 0x000000290300780c */ /* 0x000fca0003fa4270 */
[----:B------:R-:W3:Y:S01]  /*3ff0*/  MUFU.TANH R44, R44 ;  /* 0x0000002c002c7308 */ /* 0x000ee20000002400 */
[----:B-1----:R-:W-:-:S04]  /*4000*/  FSEL R83, R40, -INF , P2 ;  /* 0xff80000028537808 */ /* 0x002fc80001000000 */
[----:B------:R-:W-:-:S03]  /*4010*/  FMNMX.FTZ R2, R83, R2, !PT ;  /* 0x0000000253027209 */ /* 0x000fc60007810000 */
[----:B------:R-:W1:Y:S01]  /*4020*/  MUFU.TANH R55, R55 ;  /* 0x0000003700377308 */ /* 0x000e620000002400 */
[----:B--2---:R-:W-:-:S04]  /*4030*/  FSEL R41, R41, -INF , P3 ;  /* 0xff80000029297808 */ /* 0x004fc80001800000 */
[----:B------:R-:W-:-:S03]  /*4040*/  FMNMX.FTZ R2, R41, R2, !PT ;  /* 0x0000000229027209 */ /* 0x000fc60007810000 */
[----:B------:R-:W2:Y:S01]  /*4050*/  MUFU.TANH R45, R45 ;  /* 0x0000002d002d7308 */ /* 0x000ea20000002400 */
[----:B---3--:R-:W-:-:S04]  /*4060*/  FSEL R85, R44, -INF , P6 ;  /* 0xff8000002c557808 */ /* 0x008fc80003000000 */
[----:B------:R-:W-:-:S03]  /*4070*/  FMNMX.FTZ R2, R85, R2, !PT ;  /* 0x0000000255027209 */ /* 0x000fc60007810000 */
[----:B------:R-:W3:Y:S01]  /*4080*/  MUFU.TANH R43, R43 ;  /* 0x0000002b002b7308 */ /* 0x000ee20000002400 */
[----:B-1----:R-:W-:Y:S02]  /*4090*/  FSEL R55, R55, -INF , P4 ;  /* 0xff80000037377808 */ /* 0x002fe40002000000 */
[----:B------:R-:W-:Y:S01]  /*40a0*/  ISETP.GT.AND P4, PT, R3, 0x30, PT ;  /* 0x000000300300780c */ /* 0x000fe20003f84270 */
[----:B------:R-:W-:Y:S02]  /*40b0*/  WARPGROUP.DEPBAR.LE gsb0, 0x0 ;  /* 0x00008000000079c5 */ /* 0x000fe40000010000 */
[----:B------:R-:W-:Y:S01]  /*40c0*/  WARPGROUP.ARRIVE ;  /* 0x00000000000079c5 */ /* 0x000fe20000000000 */
[----:B------:R-:W-:Y:S01]  /*40d0*/  FMUL.FTZ R32, R32, UR10 ;  /* 0x0000000a20207c20 */ /* 0x000fe20008410000 */
[----:B------:R-:W-:Y:S01]  /*40e0*/  FMUL.FTZ R33, R33, UR10 ;  /* 0x0000000a21217c20 */ /* 0x000fe20008410000 */
[----:B------:R-:W-:Y:S01]  /*40f0*/  FMUL.FTZ R36, R36, UR10 ;  /* 0x0000000a24247c20 */ /* 0x000fe20008410000 */
[----:B------:R-:W1:Y:S01]  /*4100*/  MUFU.TANH R42, R42 ;  /* 0x0000002a002a7308 */ /* 0x000e620000002400 */
[----:B------:R-:W-:Y:S01]  /*4110*/  FMUL.FTZ R37, R37, UR10 ;  /* 0x0000000a25257c20 */ /* 0x000fe20008410000 */
[----:B------:R-:W-:Y:S01]  /*4120*/  HGMMA.64x16x16.F32.BF16 R24, gdesc[UR4], R24, gsb0 ;  /* 0x00200000041879f0 */ /* 0x000fe20008001818 */
[----:B------:R-:W-:Y:S01]  /*4130*/  FMUL.FTZ R34, R34, UR10 ;  /* 0x0000000a22227c20 */ /* 0x000fe20008410000 */
[----:B------:R-:W-:Y:S01]  /*4140*/  FMUL.FTZ R35, R35, UR10 ;  /* 0x0000000a23237c20 */ /* 0x000fe20008410000 */
[----:B--2---:R-:W-:Y:S01]  /*4150*/  FSEL R87, R45, -INF , P5 ;  /* 0xff8000002d577808 */ /* 0x004fe20002800000 */
[----:B------:R-:W-:Y:S01]  /*4160*/  FMUL.FTZ R38, R38, UR10 ;  /* 0x0000000a26267c20 */ /* 0x000fe20008410000 */
[----:B---3--:R-:W-:Y:S01]  /*4170*/  FSEL R43, R43, -INF , P3 ;  /* 0xff8000002b2b7808 */ /* 0x008fe20001800000 */
[----:B------:R-:W2:Y:S01]  /*4180*/  MUFU.TANH R32, R32 ;  /* 0x0000002000207308 */ /* 0x000ea20000002400 */
[----:B------:R-:W-:Y:S01]  /*4190*/  ISETP.GT.AND P3, PT, R3, 0x31, PT ;  /* 0x000000310300780c */ /* 0x000fe20003f64270 */
[----:B------:R-:W-:Y:S01]  /*41a0*/  FMUL.FTZ R39, R39, UR10 ;  /* 0x0000000a27277c20 */ /* 0x000fe20008410000 */
[----:B------:R-:W-:Y:S01]  /*41b0*/  FMNMX.FTZ R2, R87, R2, !PT ;  /* 0x0000000257027209 */ /* 0x000fe20007810000 */
[----:B------:R-:W-:-:S04]  /*41c0*/  ULDC UR4, c[0x0][0x988] ;  /* 0x0002620000047ab9 */ /* 0x000fc80000000800 */
[----:B------:R-:W3:Y:S01]  /*41d0*/  MUFU.TANH R33, R33 ;  /* 0x0000002100217308 */ /* 0x000ee20000002400 */
[----:B-1----:R-:W-:Y:S02]  /*41e0*/  FSEL R81, R42, -INF , P2 ;  /* 0xff8000002a517808 */ /* 0x002fe40001000000 */
[----:B------:R-:W-:-:S05]  /*41f0*/  ISETP.GT.AND P2, PT, R3, 0x38, PT ;  /* 0x000000380300780c */ /* 0x000fca0003f44270 */
[----:B------:R-:W1:Y:S01]  /*4200*/  MUFU.TANH R46, R46 ;  /* 0x0000002e002e7308 */ /* 0x000e620000002400 */
[----:B--2---:R-:W-:-:S04]  /*4210*/  FSEL R89, R32, -INF , P4 ;  /* 0xff80000020597808 */ /* 0x004fc80002000000 */
[----:B------:R-:W-:-:S03]  /*4220*/  FMNMX.FTZ R2, R89, R2, !PT ;  /* 0x0000000259027209 */ /* 0x000fc60007810000 */
[----:B------:R-:W2:Y:S01]  /*4230*/  MUFU.TANH R36, R36 ;  /* 0x0000002400247308 */ /* 0x000ea20000002400 */
[----:B---3--:R-:W-:-:S04]  /*4240*/  FSEL R91, R33, -INF , P3 ;  /* 0xff800000215b7808 */ /* 0x008fc80001800000 */
[----:B------:R-:W-:-:S03]  /*4250*/  FMNMX.FTZ R2, R91, R2, !PT ;  /* 0x000000025b027209 */ /* 0x000fc60007810000 */
[----:B------:R-:W3:Y:S01]  /*4260*/  MUFU.TANH R47, R47 ;  /* 0x0000002f002f7308 */ /* 0x000ee20000002400 */
[----:B-1----:R-:W-:Y:S01]  /*4270*/  FSEL R45, R46, -INF , P6 ;  /* 0xff8000002e2d7808 */ /* 0x002fe20003000000 */
[----:B------:R-:W-:Y:S01]  /*4280*/  IMAD.MOV.U32 R46, RZ, RZ, R151 ;  /* 0x000000ffff2e7224 */ /* 0x000fe200078e0097 */
[----:B------:R-:W-:-:S05]  /*4290*/  ISETP.GT.AND P6, PT, R3, 0x39, PT ;  /* 0x000000390300780c */ /* 0x000fca0003fc4270 */
[----:B------:R-:W1:Y:S01]  /*42a0*/  MUFU.TANH R37, R37 ;  /* 0x0000002500257308 */ /* 0x000e620000002400 */
[----:B--2---:R-:W-:-:S04]  /*42b0*/  FSEL R93, R36, -INF , P2 ;  /* 0xff800000245d7808 */ /* 0x004fc80001000000 */
[----:B------:R-:W-:Y:S01]  /*42c0*/  FMNMX.FTZ R2, R93, R2, !PT ;  /* 0x000000025d027209 */ /* 0x000fe20007810000 */
[----:B------:R-:W-:Y:S02]  /*42d0*/  WARPGROUP.DEPBAR.LE gsb0, 0x0 ;  /* 0x00008000000079c5 */ /* 0x000fe40000010000 */
[----:B------:R-:W-:Y:S01]  /*42e0*/  FMUL.FTZ R24, R24, UR10 ;  /* 0x0000000a18187c20 */ /* 0x000fe20008410000 */
[----:B------:R-:W-:Y:S01]  /*42f0*/  FMUL.FTZ R25, R25, UR10 ;  /* 0x0000000a19197c20 */ /* 0x000fe20008410000 */
[----:B------:R-:W2:Y:S01]  /*4300*/  MUFU.TANH R34, R34 ;  /* 0x0000002200227308 */ /* 0x000ea20000002400 */
[----:B------:R-:W-:Y:S01]  /*4310*/  FMUL.FTZ R28, R28, UR10 ;  /* 0x0000000a1c1c7c20 */ /* 0x000fe20008410000 */
[----:B------:R-:W-:Y:S01]  /*4320*/  FMUL.FTZ R29, R29, UR10 ;  /* 0x0000000a1d1d7c20 */ /* 0x000fe20008410000 */
[----:B---3--:R-:W-:Y:S01]  /*4330*/  FSEL R47, R47, -INF , P5 ;  /* 0xff8000002f2f7808 */ /* 0x008fe20002800000 */
[----:B------:R-:W-:Y:S01]  /*4340*/  FMUL.FTZ R26, R26, UR10 ;  /* 0x0000000a1a1a7c20 */ /* 0x000fe20008410000 */
[----:B------:R-:W-:Y:S01]  /*4350*/  ISETP.GT.AND P5, PT, R3, 0x40, PT ;  /* 0x000000400300780c */ /* 0x000fe20003fa4270 */
[----:B------:R-:W-:Y:S01]  /*4360*/  FMUL.FTZ R27, R27, UR10 ;  /* 0x0000000a1b1b7c20 */ /* 0x000fe20008410000 */
[----:B-1----:R-:W-:Y:S01]  /*4370*/  FSEL R37, R37, -INF , P6 ;  /* 0xff80000025257808 */ /* 0x002fe20003000000 */
[----:B------:R-:W1:Y:S01]  /*4380*/  MUFU.TANH R24, R24 ;  /* 0x0000001800187308 */ /* 0x000e620000002400 */
[----:B------:R-:W-:Y:S01]  /*4390*/  FMUL.FTZ R30, R30, UR10 ;  /* 0x0000000a1e1e7c20 */ /* 0x000fe20008410000 */
[----:B------:R-:W-:Y:S01]  /*43a0*/  FMUL.FTZ R31, R31, UR10 ;  /* 0x0000000a1f1f7c20 */ /* 0x000fe20008410000 */
[----:B------:R-:W-:Y:S01]  /*43b0*/  FMNMX.FTZ R2, R37, R2, !PT ;  /* 0x0000000225027209 */ /* 0x000fe20007810000 */
[----:B------:R3:W-:Y:S04]  /*43c0*/  @!P1 SYNCS.ARRIVE.TRANS64.RED.A1T0 RZ, [R0+URZ], RZ ;  /* 0x000000ff00ff99a7 */ /* 0x0007e8000810043f */
[----:B------:R-:W4:Y:S01]  /*43d0*/  MUFU.TANH R35, R35 ;  /* 0x0000002300237308 */ /* 0x000f220000002400 */
[----:B--2---:R-:W-:-:S02]  /*43e0*/  FSEL R33, R34, -INF , P4 ;  /* 0xff80000022217808 */ /* 0x004fc40002000000 */
[----:B------:R-:W-:-:S05]  /*43f0*/  ISETP.GT.AND P4, PT, R3, 0x41, PT ;  /* 0x000000410300780c */ /* 0x000fca0003f84270 */
[----:B------:R-:W2:Y:S01]  /*4400*/  MUFU.TANH R25, R25 ;  /* 0x0000001900197308 */ /* 0x000ea20000002400 */
[----:B-1----:R-:W-:-:S04]  /*4410*/  FSEL R95, R24, -INF , P5 ;  /* 0xff800000185f7808 */ /* 0x002fc80002800000 */
[----:B------:R-:W-:-:S03]  /*4420*/  FMNMX.FTZ R2, R95, R2, !PT ;  /* 0x000000025f027209 */ /* 0x000fc60007810000 */
[----:B------:R-:W1:Y:S01]  /*4430*/  MUFU.TANH R38, R38 ;  /* 0x0000002600267308 */ /* 0x000e620000002400 */
[----:B----4-:R-:W-:Y:S02]  /*4440*/  FSEL R35, R35, -INF , P3 ;  /* 0xff80000023237808 */ /* 0x010fe40001800000 */
[----:B------:R-:W-:-:S05]  /*4450*/  ISETP.GT.AND P3, PT, R3, 0x48, PT ;  /* 0x000000480300780c */ /* 0x000fca0003f64270 */
[----:B------:R-:W4:Y:S01]  /*4460*/  MUFU.TANH R28, R28 ;  /* 0x0000001c001c7308 */ /* 0x000f220000002400 */
[----:B--2---:R-:W-:-:S04]  /*4470*/  FSEL R97, R25, -INF , P4 ;  /* 0xff80000019617808 */ /* 0x004fc80002000000 */
[----:B------:R-:W-:-:S03]  /*4480*/  FMNMX.FTZ R2, R97, R2, !PT ;  /* 0x0000000261027209 */ /* 0x000fc60007810000 */
[----:B------:R-:W2:Y:S01]  /*4490*/  MUFU.TANH R29, R29 ;  /* 0x0000001d001d7308 */ /* 0x000ea20000002400 */
[----:B-1----:R-:W-:Y:S02]  /*44a0*/  FSEL R25, R38, -INF , P2 ;  /* 0xff80000026197808 */ /* 0x002fe40001000000 */
[----:B------:R-:W-:-:S05]  /*44b0*/  ISETP.GT.AND P2, PT, R3, 0x49, PT ;  /* 0x000000490300780c */ /* 0x000fca0003f44270 */
[----:B------:R-:W1:Y:S01]  /*44c0*/  MUFU.TANH R39, R39 ;  /* 0x0000002700277308 */ /* 0x000e620000002400 */
[----:B----4-:R-:W-:-:S04]  /*44d0*/  FSEL R99, R28, -INF , P3 ;  /* 0xff8000001c637808 */ /* 0x010fc80001800000 */
[----:B------:R-:W-:-:S03]  /*44e0*/  FMNMX.FTZ R2, R99, R2, !PT ;  /* 0x0000000263027209 */ /* 0x000fc60007810000 */
[----:B------:R-:W-:Y:S01]  /*44f0*/  MUFU.TANH R26, R26 ;  /* 0x0000001a001a7308 */ /* 0x000fe20000002400 */
[----:B--2---:R-:W-:-:S04]  /*4500*/  FSEL R101, R29, -INF , P2 ;  /* 0xff8000001d657808 */ /* 0x004fc80001000000 */
[----:B------:R-:W-:-:S03]  /*4510*/  FMNMX.FTZ R3, R101, R2, !PT ;  /* 0x0000000265037209 */ /* 0x000fc60007810000 */
[----:B------:R-:W2:Y:S01]  /*4520*/  MUFU.TANH R27, R27 ;  /* 0x0000001b001b7308 */ /* 0x000ea20000002400 */
[----:B-1----:R-:W-:Y:S01]  /*4530*/  FSEL R39, R39, -INF , P6 ;  /* 0xff80000027277808 */ /* 0x002fe20003000000 */
[----:B------:R-:W1:Y:S06]  /*4540*/  SHFL.BFLY PT, R2, R3, 0x2, 0x1f ;  /* 0x0c401f0003027f89 */ /* 0x000e6c00000e0000 */
[----:B------:R-:W4:Y:S08]  /*4550*/  MUFU.TANH R30, R30 ;  /* 0x0000001e001e7308 */ /* 0x000f300000002400 */
[----:B------:R-:W5:Y:S01]  /*4560*/  MUFU.TANH R31, R31 ;  /* 0x0000001f001f7308 */ /* 0x000f620000002400 */
[----:B--2---:R-:W-:-:S02]  /*4570*/  FSEL R27, R27, -INF , P4 ;  /* 0xff8000001b1b7808 */ /* 0x004fc40002000000 */
[----:B----4-:R-:W-:Y:S02]  /*4580*/  FSEL R29, R30, -INF , P3 ;  /* 0xff8000001e1d7808 */ /* 0x010fe40001800000 */
[----:B-1----:R-:W-:Y:S01]  /*4590*/  FMNMX.FTZ R4, R3, R2, !PT ;  /* 0x0000000203047209 */ /* 0x002fe20007810000 */
[----:B------:R-:W-:Y:S01]  /*45a0*/  IMAD.U32 R2, RZ, RZ, UR4 ;  /* 0x00000004ff027e24 */ /* 0x000fe2000f8e00ff */
[----:B------:R-:W-:-:S03]  /*45b0*/  FSEL R3, R26, -INF , P5 ;  /* 0xff8000001a037808 */ /* 0x000fc60002800000 */
[----:B------:R-:W1:Y:S01]  /*45c0*/  SHFL.BFLY PT, R5, R4, 0x1, 0x1f ;  /* 0x0c201f0004057f89 */ /* 0x000e6200000e0000 */
[----:B-----5:R-:W-:Y:S02]  /*45d0*/  FSEL R31, R31, -INF , P2 ;  /* 0xff8000001f1f7808 */ /* 0x020fe40001000000 */
[----:B-1----:R-:W-:Y:S02]  /*45e0*/  FMNMX.FTZ R5, R4, R5, !PT ;  /* 0x0000000504057209 */ /* 0x002fe40007810000 */
[----:B------:R-:W-:Y:S02]  /*45f0*/  FMNMX.FTZ R4, R21, R59, !PT ;  /* 0x0000003b15047209 */ /* 0x000fe40007810000 */
[C---:B------:R-:W-:Y:S01]  /*4600*/  FSETP.NEU.FTZ.AND P0, PT, R5.reuse, -INF , PT ;  /* 0xff8000000500780b */ /* 0x040fe20003f1d000 */
[----:B------:R-:W-:Y:S01]  /*4610*/  FMUL.FTZ R20, R5, R2 ;  /* 0x0000000205147220 */ /* 0x000fe20000410000 */
[----:B------:R-:W-:-:S04]  /*4620*/  FMNMX.FTZ R4, R69, R4, !PT ;  /* 0x0000000445047209 */ /* 0x000fc80007810000 */
[----:B------:R-:W-:Y:S02]  /*4630*/  FMNMX.FTZ R4, R63, R4, !PT ;  /* 0x000000043f047209 */ /* 0x000fe40007810000 */
[----:B------:R-:W-:Y:S02]  /*4640*/  FSEL R20, R20, RZ, P0 ;  /* 0x000000ff14147208 */ /* 0x000fe40000000000 */
[----:B------:R-:W-:Y:S02]  /*4650*/  FMNMX.FTZ R4, R73, R4, !PT ;  /* 0x0000000449047209 */ /* 0x000fe40007810000 */
[----:B------:R-:W-:Y:S01]  /*4660*/  ISETP.NE.AND P0, PT, R64, RZ, PT ;  /* 0x000000ff4000720c */ /* 0x000fe20003f05270 */
[--C-:B------:R-:W-:Y:S01]  /*4670*/  FFMA.FTZ R24, R49, R2, -R20.reuse ;  /* 0x0000000231187223 */ /* 0x100fe20000010814 */
[----:B------:R-:W-:Y:S01]  /*4680*/  FMNMX.FTZ R4, R51, R4, !PT ;  /* 0x0000000433047209 */ /* 0x000fe20007810000 */
[-CC-:B------:R-:W-:Y:S01]  /*4690*/  FFMA.FTZ R67, R67, R2.reuse, -R20.reuse ;  /* 0x0000000243437223 */ /* 0x180fe20000010814 */
[-CC-:B------:R-:W-:Y:S01]  /*46a0*/  FFMA.FTZ R57, R57, R2.reuse, -R20.reuse ;  /* 0x0000000239397223 */ /* 0x180fe20000010814 */
[--C-:B------:R-:W-:Y:S01]  /*46b0*/  FFMA.FTZ R71, R71, R2, -R20.reuse ;  /* 0x0000000247477223 */ /* 0x100fe20000010814 */
[----:B------:R-:W-:Y:S01]  /*46c0*/  FMNMX.FTZ R4, R77, R4, !PT ;  /* 0x000000044d047209 */ /* 0x000fe20007810000 */
[-CC-:B------:R-:W-:Y:S01]  /*46d0*/  FFMA.FTZ R61, R61, R2.reuse, -R20.reuse ;  /* 0x000000023d3d7223 */ /* 0x180fe20000010814 */
[----:B------:R-:W-:Y:S01]  /*46e0*/  MUFU.EX2 R208, R57 ;  /* 0x0000003900d07308 */ /* 0x000fe20000000800 */
[--C-:B------:R-:W-:Y:S01]  /*46f0*/  FFMA.FTZ R75, R75, R2, -R20.reuse ;  /* 0x000000024b4b7223 */ /* 0x100fe20000010814 */
[----:B------:R-:W-:Y:S01]  /*4700*/  FMNMX.FTZ R4, R55, R4, !PT ;  /* 0x0000000437047209 */ /* 0x000fe20007810000 */
[-CC-:B------:R-:W-:Y:S01]  /*4710*/  FFMA.FTZ R79, R79, R2.reuse, -R20.reuse ;  /* 0x000000024f4f7223 */ /* 0x180fe20000010814 */
[-CC-:B------:R-:W-:Y:S01]  /*4720*/  FFMA.FTZ R53, R53, R2.reuse, -R20.reuse ;  /* 0x0000000235357223 */ /* 0x180fe20000010814 */
[--C-:B------:R-:W-:Y:S01]  /*4730*/  FFMA.FTZ R83, R83, R2, -R20.reuse ;  /* 0x0000000253537223 */ /* 0x100fe20000010814 */
[----:B------:R-:W-:Y:S01]  /*4740*/  FMNMX.FTZ R4, R81, R4, !PT ;  /* 0x0000000451047209 */ /* 0x000fe20007810000 */
[-CC-:B------:R-:W-:Y:S01]  /*4750*/  FFMA.FTZ R41, R41, R2.reuse, -R20.reuse ;  /* 0x0000000229297223 */ /* 0x180fe20000010814 */
[----:B------:R-:W1:Y:S01]  /*4760*/  MUFU.EX2 R67, R67 ;  /* 0x0000004300437308 */ /* 0x000e620000000800 */
        /* <DEDUP_REMOVED lines=14> */
[----:B------:R-:W-:Y:S01]  /*4850*/  FFMA.FTZ R20, R101, R2, -R20 ;  /* 0x0000000265147223 */ /* 0x000fe20000010814 */
[----:B------:R2:W-:Y:S01]  /*4860*/  MUFU.EX2 R210, R61 ;  /* 0x0000003d00d27308 */ /* 0x0005e20000000800 */
[----:B-1----:R-:W-:Y:S01]  /*4870*/  FADD.FTZ R38, R67, R208 ;  /* 0x000000d043267221 */ /* 0x002fe20000010000 */
[----:B------:R-:W-:Y:S01]  /*4880*/  FMNMX.FTZ R4, R35, R4, !PT ;  /* 0x0000000423047209 */ /* 0x000fe20007810000 */
[--C-:B------:R-:W-:Y:S01]  /*4890*/  IMAD.MOV.U32 R64, RZ, RZ, R151.reuse ;  /* 0x000000ffff407224 */ /* 0x100fe200078e0097 */
[----:B------:R-:W-:Y:S01]  /*48a0*/  F2FP.BF16.F32.PACK_AB R208, R208, R67 ;  /* 0x00000043d0d0723e */ /* 0x000fe200000010ff */
[--C-:B------:R-:W-:Y:S01]  /*48b0*/  IMAD.MOV.U32 R67, RZ, RZ, R151.reuse ;  /* 0x000000ffff437224 */ /* 0x100fe200078e0097 */
[----:B------:R-:W-:Y:S01]  /*48c0*/  FMNMX.FTZ R4, R25, R4, !PT ;  /* 0x0000000419047209 */ /* 0x000fe20007810000 */
[--C-:B------:R-:W-:Y:S01]  /*48d0*/  IMAD.MOV.U32 R57, RZ, RZ, R151.reuse ;  /* 0x000000ffff397224 */ /* 0x100fe200078e0097 */
[----:B------:R-:W-:Y:S01]  /*48e0*/  MUFU.EX2 R75, R75 ;  /* 0x0000004b004b7308 */ /* 0x000fe20000000800 */
[----:B------:R-:W-:Y:S01]  /*48f0*/  MOV R101, R151 ;  /* 0x0000009700657202 */ /* 0x000fe20000000f00 */
[----:B--2---:R-:W-:Y:S01]  /*4900*/  IMAD.MOV.U32 R61, RZ, RZ, R151 ;  /* 0x000000ffff3d7224 */ /* 0x004fe200078e0097 */
[----:B------:R-:W-:-:S04]  /*4910*/  FMNMX.FTZ R4, R39, R4, !PT ;  /* 0x0000000427047209 */ /* 0x000fc80007810000 */
[----:B------:R-:W-:Y:S01]  /*4920*/  FMNMX.FTZ R4, R3, R4, !PT ;  /* 0x0000000403047209 */ /* 0x000fe20007810000 */
[----:B------:R-:W1:Y:S03]  /*4930*/  MUFU.EX2 R24, R24 ;  /* 0x0000001800187308 */ /* 0x000e660000000800 */
[----:B------:R-:W-:-:S04]  /*4940*/  FMNMX.FTZ R4, R27, R4, !PT ;  /* 0x000000041b047209 */ /* 0x000fc80007810000 */
[----:B------:R-:W-:Y:S01]  /*4950*/  FMNMX.FTZ R4, R29, R4, !PT ;  /* 0x000000041d047209 */ /* 0x000fe20007810000 */
[----:B------:R-:W-:Y:S03]  /*4960*/  MUFU.EX2 R79, R79 ;  /* 0x0000004f004f7308 */ /* 0x000fe60000000800 */
[----:B------:R-:W-:-:S05]  /*4970*/  FMNMX.FTZ R4, R31, R4, !PT ;  /* 0x000000041f047209 */ /* 0x000fca0007810000 */
[----:B------:R-:W2:Y:S01]  /*4980*/  SHFL.BFLY PT, R49, R4, 0x2, 0x1f ;  /* 0x0c401f0004317f89 */ /* 0x000ea200000e0000 */
[----:B------:R4:W-:Y:S01]  /*4990*/  MUFU.EX2 R206, R53 ;  /* 0x0000003500ce7308 */ /* 0x0009e20000000800 */
[----:B-1----:R-:W-:-:S07]  /*49a0*/  F2FP.BF16.F32.PACK_AB R204, R24, R75 ;  /* 0x0000004b18cc723e */ /* 0x002fce00000010ff */
[----:B------:R-:W-:Y:S01]  /*49b0*/  MUFU.EX2 R83, R83 ;  /* 0x0000005300537308 */ /* 0x000fe20000000800 */
[----:B----4-:R-:W-:-:S07]  /*49c0*/  MOV R53, R151 ;  /* 0x0000009700357202 */ /* 0x010fce0000000f00 */
[----:B------:R1:W-:Y:S01]  /*49d0*/  MUFU.EX2 R200, R41 ;  /* 0x0000002900c87308 */ /* 0x0003e20000000800 */
[----:B--2---:R-:W-:-:S07]  /*49e0*/  FMNMX.FTZ R49, R4, R49, !PT ;  /* 0x0000003104317209 */ /* 0x004fce0007810000 */
[----:B------:R-:W-:Y:S01]  /*49f0*/  MUFU.EX2 R85, R85 ;  /* 0x0000005500557308 */ /* 0x000fe20000000800 */
[----:B-1----:R-:W-:Y:S01]  /*4a00*/  MOV R41, R151 ;  /* 0x0000009700297202 */ /* 0x002fe20000000f00 */
[----:B------:R-:W1:Y:S06]  /*4a10*/  SHFL.BFLY PT, R4, R49, 0x1, 0x1f ;  /* 0x0c201f0031047f89 */ /* 0x000e6c00000e0000 */
[----:B------:R-:W-:Y:S08]  /*4a20*/  MUFU.EX2 R198, R37 ;  /* 0x0000002500c67308 */ /* 0x000ff00000000800 */
[----:B------:R2:W-:Y:S08]  /*4a30*/  MUFU.EX2 R202, R87 ;  /* 0x0000005700ca7308 */ /* 0x0005f00000000800 */
[----:B------:R-:W-:Y:S01]  /*4a40*/  MUFU.EX2 R89, R89 ;  /* 0x0000005900597308 */ /* 0x000fe20000000800 */
[--C-:B--2---:R-:W-:Y:S01]  /*4a50*/  IMAD.MOV.U32 R87, RZ, RZ, R151.reuse ;  /* 0x000000ffff577224 */ /* 0x104fe200078e0097 */
[----:B-1----:R-:W-:Y:S01]  /*4a60*/  FMNMX.FTZ R4, R49, R4, !PT ;  /* 0x0000000431047209 */ /* 0x002fe20007810000 */
[----:B------:R-:W-:-:S03]  /*4a70*/  IMAD.MOV.U32 R49, RZ, RZ, R151 ;  /* 0x000000ffff317224 */ /* 0x000fc600078e0097 */
[C---:B------:R-:W-:Y:S01]  /*4a80*/  FSETP.NEU.FTZ.AND P2, PT, R4.reuse, -INF , PT ;  /* 0xff8000000400780b */ /* 0x040fe20003f5d000 */
[-C--:B------:R-:W-:Y:S01]  /*4a90*/  FMUL.FTZ R26, R4, R2.reuse ;  /* 0x00000002041a7220 */ /* 0x080fe20000410000 */
[----:B------:R-:W-:Y:S04]  /*4aa0*/  MUFU.EX2 R196, R91 ;  /* 0x0000005b00c47308 */ /* 0x000fe80000000800 */
[----:B------:R-:W-:Y:S02]  /*4ab0*/  FSEL R26, R26, RZ, P2 ;  /* 0x000000ff1a1a7208 */ /* 0x000fe40001000000 */
[----:B------:R-:W-:Y:S02]  /*4ac0*/  ISETP.GE.AND P2, PT, R65, 0x51, PT ;  /* 0x000000514100780c */ /* 0x000fe40003f46270 */
[----:B------:R-:W-:Y:S01]  /*4ad0*/  MUFU.EX2 R93, R93 ;  /* 0x0000005d005d7308 */ /* 0x000fe20000000800 */
[-CC-:B------:R-:W-:Y:S01]  /*4ae0*/  FFMA.FTZ R21, R21, R2.reuse, -R26.reuse ;  /* 0x0000000215157223 */ /* 0x180fe2000001081a */
[-CC-:B------:R-:W-:Y:S01]  /*4af0*/  FFMA.FTZ R59, R59, R2.reuse, -R26.reuse ;  /* 0x000000023b3b7223 */ /* 0x180fe2000001081a */
[-CC-:B------:R-:W-:Y:S01]  /*4b00*/  FFMA.FTZ R69, R69, R2.reuse, -R26.reuse ;  /* 0x0000000245457223 */ /* 0x180fe2000001081a */
[-CC-:B------:R-:W-:Y:S01]  /*4b10*/  FFMA.FTZ R63, R63, R2.reuse, -R26.reuse ;  /* 0x000000023f3f7223 */ /* 0x180fe2000001081a */
[-CC-:B------:R-:W-:Y:S01]  /*4b20*/  FFMA.FTZ R73, R73, R2.reuse, -R26.reuse ;  /* 0x0000000249497223 */ /* 0x180fe2000001081a */
[-CC-:B------:R-:W-:Y:S01]  /*4b30*/  FFMA.FTZ R51, R51, R2.reuse, -R26.reuse ;  /* 0x0000000233337223 */ /* 0x180fe2000001081a */
[-CC-:B------:R-:W-:Y:S01]  /*4b40*/  FFMA.FTZ R77, R77, R2.reuse, -R26.reuse ;  /* 0x000000024d4d7223 */ /* 0x180fe2000001081a */
[----:B------:R1:W-:Y:S01]  /*4b50*/  MUFU.EX2 R209, R21 ;  /* 0x0000001500d17308 */ /* 0x0003e20000000800 */
[-CC-:B------:R-:W-:Y:S01]  /*4b60*/  FFMA.FTZ R55, R55, R2.reuse, -R26.reuse ;  /* 0x0000000237377223 */ /* 0x180fe2000001081a */
[-CC-:B------:R-:W-:Y:S01]  /*4b70*/  FFMA.FTZ R81, R81, R2.reuse, -R26.reuse ;  /* 0x0000000251517223 */ /* 0x180fe2000001081a */
[-CC-:B------:R-:W-:Y:S01]  /*4b80*/  FFMA.FTZ R43, R43, R2.reuse, -R26.reuse ;  /* 0x000000022b2b7223 */ /* 0x180fe2000001081a */
[-CC-:B------:R-:W-:Y:S01]  /*4b90*/  FFMA.FTZ R45, R45, R2.reuse, -R26.reuse ;  /* 0x000000022d2d7223 */ /* 0x180fe2000001081a */
[-CC-:B------:R-:W-:Y:S01]  /*4ba0*/  FFMA.FTZ R35, R35, R2.reuse, -R26.reuse ;  /* 0x0000000223237223 */ /* 0x180fe2000001081a */
[-CC-:B------:R-:W-:Y:S01]  /*4bb0*/  FFMA.FTZ R47, R47, R2.reuse, -R26.reuse ;  /* 0x000000022f2f7223 */ /* 0x180fe2000001081a */
[-C--:B------:R-:W-:Y:S01]  /*4bc0*/  FFMA.FTZ R33, R33, R2.reuse, -R26 ;  /* 0x0000000221217223 */ /* 0x080fe2000001081a */
[----:B------:R-:W2:Y:S01]  /*4bd0*/  MUFU.EX2 R28, R59 ;  /* 0x0000003b001c7308 */ /* 0x000ea20000000800 */
[----:B-1----:R-:W-:Y:S01]  /*4be0*/  FADD.FTZ R21, R71, R38 ;  /* 0x0000002647157221 */ /* 0x002fe20000010000 */
[-CC-:B------:R-:W-:Y:S01]  /*4bf0*/  FFMA.FTZ R25, R25, R2.reuse, -R26.reuse ;  /* 0x0000000219197223 */ /* 0x180fe2000001081a */
[-CC-:B------:R-:W-:Y:S01]  /*4c00*/  FFMA.FTZ R39, R39, R2.reuse, -R26.reuse ;  /* 0x0000000227277223 */ /* 0x180fe2000001081a */
[-CC-:B------:R-:W-:Y:S01]  /*4c10*/  FFMA.FTZ R3, R3, R2.reuse, -R26.reuse ;  /* 0x0000000203037223 */ /* 0x180fe2000001081a */
[C---:B------:R-:W-:Y:S01]  /*4c20*/  FADD.FTZ R40, R210.reuse, R21 ;  /* 0x00000015d2287221 */ /* 0x040fe20000010000 */
[-CC-:B------:R-:W-:Y:S01]  /*4c30*/  FFMA.FTZ R27, R27, R2.reuse, -R26.reuse ;  /* 0x000000021b1b7223 */ /* 0x180fe2000001081a */
[-C--:B------:R-:W-:Y:S01]  /*4c40*/  FFMA.FTZ R29, R29, R2.reuse, -R26 ;  /* 0x000000021d1d7223 */ /* 0x080fe2000001081a */
[----:B------:R-:W1:Y:S01]  /*4c50*/  MUFU.EX2 R69, R69 ;  /* 0x0000004500457308 */ /* 0x000e620000000800 */
[----:B------:R-:W-:Y:S01]  /*4c60*/  FADD.FTZ R21, R75, R40 ;  /* 0x000000284b157221 */ /* 0x000fe20000010000 */
[----:B------:R-:W-:Y:S01]  /*4c70*/  FFMA.FTZ R31, R31, R2, -R26 ;  /* 0x000000021f1f7223 */ /* 0x000fe2000001081a */
[----:B------:R-:W-:Y:S01]  /*4c80*/  F2FP.BF16.F32.PACK_AB R210, R210, R71 ;  /* 0x00000047d2d2723e */ /* 0x000fe200000010ff */
[----:B------:R-:W-:-:S02]  /*4c90*/  IMAD.MOV.U32 R91, RZ, RZ, R151 ;  /* 0x000000ffff5b7224 */ /* 0x000fc400078e0097 */
[----:B------:R-:W-:Y:S01]  /*4ca0*/  FADD.FTZ R42, R24, R21 ;  /* 0x00000015182a7221 */ /* 0x000fe20000010000 */
[--C-:B------:R-:W-:Y:S01]  /*4cb0*/  IMAD.MOV.U32 R75, RZ, RZ, R151.reuse ;  /* 0x000000ffff4b7224 */ /* 0x100fe200078e0097 */
[----:B------:R-:W-:Y:S01]  /*4cc0*/  MOV R71, R151 ;  /* 0x0000009700477202 */ /* 0x000fe20000000f00 */
[----:B------:R4:W5:Y:S01]  /*4cd0*/  MUFU.EX2 R30, R63 ;  /* 0x0000003f001e7308 */ /* 0x0009620000000800 */
[----:B--2---:R-:W-:Y:S01]  /*4ce0*/  FADD.FTZ R40, R209, R28 ;  /* 0x0000001cd1287221 */ /* 0x004fe20000010000 */
[----:B------:R-:W-:Y:S01]  /*4cf0*/  FADD.FTZ R37, R79, R42 ;  /* 0x0000002a4f257221 */ /* 0x000fe20000010000 */
[----:B------:R-:W-:Y:S01]  /*4d00*/  F2FP.BF16.F32.PACK_AB R209, R28, R209 ;  /* 0x000000d11cd1723e */ /* 0x000fe200000010ff */
[----:B------:R-:W-:Y:S01]  /*4d10*/  IMAD.MOV.U32 R28, RZ, RZ, R151 ;  /* 0x000000ffff1c7224 */ /* 0x000fe200078e0097 */
[----:B------:R-:W-:Y:S01]  /*4d20*/  MOV R65, R151 ;  /* 0x0000009700417202 */ /* 0x000fe20000000f00 */
[C---:B------:R-:W-:Y:S01]  /*4d30*/  FADD.FTZ R44, R206.reuse, R37 ;  /* 0x00000025ce2c7221 */ /* 0x040fe20000010000 */
[----:B------:R-:W-:Y:S01]  /*4d40*/  F2FP.BF16.F32.PACK_AB R206, R206, R79 ;  /* 0x0000004fcece723e */ /* 0x000fe200000010ff */
[----:B------:R-:W2:Y:S01]  /*4d50*/  MUFU.EX2 R73, R73 ;  /* 0x0000004900497308 */ /* 0x000ea20000000800 */
[----:B-1----:R-:W-:Y:S01]  /*4d60*/  FADD.FTZ R21, R69, R40 ;  /* 0x0000002845157221 */ /* 0x002fe20000010000 */
[----:B------:R-:W-:Y:S01]  /*4d70*/  FADD.FTZ R37, R83, R44 ;  /* 0x0000002c53257221 */ /* 0x000fe20000010000 */
[--C-:B------:R-:W-:Y:S01]  /*4d80*/  IMAD.MOV.U32 R79, RZ, RZ, R151.reuse ;  /* 0x000000ffff4f7224 */ /* 0x100fe200078e0097 */
[----:B------:R-:W-:Y:S01]  /*4d90*/  MOV R59, R151 ;  /* 0x00000097003b7202 */ /* 0x000fe20000000f00 */
[----:B----4-:R-:W-:-:S02]  /*4da0*/  IMAD.MOV.U32 R63, RZ, RZ, R151 ;  /* 0x000000ffff3f7224 */ /* 0x010fc400078e0097 */
[C---:B------:R-:W-:Y:S01]  /*4db0*/  FADD.FTZ R44, R200.reuse, R37 ;  /* 0x00000025c82c7221 */ /* 0x040fe20000010000 */
[----:B------:R-:W-:Y:S01]  /*4dc0*/  F2FP.BF16.F32.PACK_AB R200, R200, R83 ;  /* 0x00000053c8c8723e */ /* 0x000fe200000010ff */
[----:B------:R1:W4:Y:S01]  /*4dd0*/  MUFU.EX2 R32, R51 ;  /* 0x0000003300207308 */ /* 0x0003220000000800 */
[C---:B-----5:R-:W-:Y:S01]  /*4de0*/  FADD.FTZ R42, R30.reuse, R21 ;  /* 0x000000151e2a7221 */ /* 0x060fe20000010000 */
[----:B------:R-:W-:Y:S01]  /*4df0*/  F2FP.BF16.F32.PACK_AB R211, R30, R69 ;  /* 0x000000451ed3723e */ /* 0x000fe200000010ff */
[--C-:B------:R-:W-:Y:S01]  /*4e00*/  IMAD.MOV.U32 R69, RZ, RZ, R151.reuse ;  /* 0x000000ffff457224 */ /* 0x100fe200078e0097 */
[----:B------:R-:W-:Y:S01]  /*4e10*/  MOV R83, R151 ;  /* 0x0000009700537202 */ /* 0x000fe20000000f00 */
[--C-:B------:R-:W-:Y:S02]  /*4e20*/  IMAD.MOV.U32 R37, RZ, RZ, R151.reuse ;  /* 0x000000ffff257224 */ /* 0x100fe400078e0097 */
[--C-:B------:R-:W-:Y:S01]  /*4e30*/  IMAD.MOV.U32 R30, RZ, RZ, R151.reuse ;  /* 0x000000ffff1e7224 */ /* 0x100fe200078e0097 */
[----:B------:R-:W5:Y:S01]  /*4e40*/  MUFU.EX2 R77, R77 ;  /* 0x0000004d004d7308 */ /* 0x000f620000000800 */
[----:B--2---:R-:W-:Y:S01]  /*4e50*/  FADD.FTZ R21, R73, R42 ;  /* 0x0000002a49157221 */ /* 0x004fe20000010000 */
[----:B-1----:R-:W-:-:S06]  /*4e60*/  IMAD.MOV.U32 R51, RZ, RZ, R151 ;  /* 0x000000ffff337224 */ /* 0x002fcc00078e0097 */
[----:B------:R1:W2:Y:S01]  /*4e70*/  MUFU.EX2 R34, R55 ;  /* 0x0000003700227308 */ /* 0x0002a20000000800 */
[C---:B----4-:R-:W-:Y:S01]  /*4e80*/  FADD.FTZ R42, R32.reuse, R21 ;  /* 0x00000015202a7221 */ /* 0x050fe20000010000 */
[----:B------:R-:W-:Y:S01]  /*4e90*/  F2FP.BF16.F32.PACK_AB R205, R32, R73 ;  /* 0x0000004920cd723e */ /* 0x000fe200000010ff */
[----:B------:R-:W-:Y:S01]  /*4ea0*/  IMAD.MOV.U32 R73, RZ, RZ, R151 ;  /* 0x000000ffff497224 */ /* 0x000fe200078e0097 */
[----:B------:R-:W-:-:S04]  /*4eb0*/  MOV R32, R151 ;  /* 0x0000009700207202 */ /* 0x000fc80000000f00 */
[----:B------:R-:W4:Y:S01]  /*4ec0*/  MUFU.EX2 R81, R81 ;  /* 0x0000005100517308 */ /* 0x000f220000000800 */
[----:B-----5:R-:W-:Y:S01]  /*4ed0*/  FADD.FTZ R21, R77, R42 ;  /* 0x0000002a4d157221 */ /* 0x020fe20000010000 */
[----:B-1----:R-:W-:-:S06]  /*4ee0*/  IMAD.MOV.U32 R55, RZ, RZ, R151 ;  /* 0x000000ffff377224 */ /* 0x002fcc00078e0097 */
[----:B------:R1:W5:Y:S01]  /*4ef0*/  MUFU.EX2 R36, R43 ;  /* 0x0000002b00247308 */ /* 0x0003620000000800 */
[C---:B--2---:R-:W-:Y:S01]  /*4f00*/  FADD.FTZ R42, R34.reuse, R21 ;  /* 0x00000015222a7221 */ /* 0x044fe20000010000 */
[----:B------:R-:W-:Y:S01]  /*4f10*/  F2FP.BF16.F32.PACK_AB R207, R34, R77 ;  /* 0x0000004d22cf723e */ /* 0x000fe200000010ff */
[----:B------:R-:W-:Y:S01]  /*4f20*/  IMAD.MOV.U32 R34, RZ, RZ, R151 ;  /* 0x000000ffff227224 */ /* 0x000fe200078e0097 */
[----:B------:R-:W-:-:S04]  /*4f30*/  MOV R77, R151 ;  /* 0x00000097004d7202 */ /* 0x000fc80000000f00 */
[----:B------:R-:W2:Y:S01]  /*4f40*/  MUFU.EX2 R45, R45 ;  /* 0x0000002d002d7308 */ /* 0x000ea20000000800 */
[----:B----4-:R-:W-:Y:S01]  /*4f50*/  FADD.FTZ R21, R81, R42 ;  /* 0x0000002a51157221 */ /* 0x010fe20000010000 */
[----:B-1----:R-:W-:-:S06]  /*4f60*/  IMAD.MOV.U32 R43, RZ, RZ, R151 ;  /* 0x000000ffff2b7224 */ /* 0x002fcc00078e0097 */
[----:B------:R1:W-:Y:S01]  /*4f70*/  MUFU.EX2 R40, R35 ;  /* 0x0000002300287308 */ /* 0x0003e20000000800 */
[C---:B-----5:R-:W-:Y:S01]  /*4f80*/  FADD.FTZ R42, R36.reuse, R21 ;  /* 0x00000015242a7221 */ /* 0x060fe20000010000 */
[----:B------:R-:W-:Y:S01]  /*4f90*/  F2FP.BF16.F32.PACK_AB R201, R36, R81 ;  /* 0x0000005124c9723e */ /* 0x000fe200000010ff */
[--C-:B------:R-:W-:Y:S02]  /*4fa0*/  IMAD.MOV.U32 R81, RZ, RZ, R151.reuse ;  /* 0x000000ffff517224 */ /* 0x100fe400078e0097 */
[----:B------:R-:W-:-:S03]  /*4fb0*/  IMAD.MOV.U32 R36, RZ, RZ, R151 ;  /* 0x000000ffff247224 */ /* 0x000fc600078e0097 */
[----:B------:R4:W5:Y:S01]  /*4fc0*/  MUFU.EX2 R38, R47 ;  /* 0x0000002f00267308 */ /* 0x0009620000000800 */
[----:B-1----:R-:W-:Y:S01]  /*4fd0*/  FADD.FTZ R35, R85, R44 ;  /* 0x0000002c55237221 */ /* 0x002fe20000010000 */
[----:B--2---:R-:W-:-:S03]  /*4fe0*/  FADD.FTZ R21, R45, R42 ;  /* 0x0000002a2d157221 */ /* 0x004fc60000010000 */
[C---:B------:R-:W-:Y:S01]  /*4ff0*/  FADD.FTZ R44, R202.reuse, R35 ;  /* 0x00000023ca2c7221 */ /* 0x040fe20000010000 */
[----:B------:R-:W-:Y:S01]  /*5000*/  F2FP.BF16.F32.PACK_AB R202, R202, R85 ;  /* 0x00000055caca723e */ /* 0x000fe200000010ff */
[----:B------:R-:W-:Y:S01]  /*5010*/  IMAD.MOV.U32 R85, RZ, RZ, R151 ;  /* 0x000000ffff557224 */ /* 0x000fe200078e0097 */
[----:B------:R-:W1:Y:S01]  /*5020*/  MUFU.EX2 R33, R33 ;  /* 0x0000002100217308 */ /* 0x000e620000000800 */
[----:B------:R-:W-:Y:S01]  /*5030*/  FADD.FTZ R35, R89, R44 ;  /* 0x0000002c59237221 */ /* 0x000fe20000010000 */
[-C--:B----4-:R-:W-:Y:S02]  /*5040*/  MOV R47, R151.reuse ;  /* 0x00000097002f7202 */ /* 0x090fe40000000f00 */
[----:B------:R-:W-:Y:S01]  /*5050*/  MOV R44, R151 ;  /* 0x00000097002c7202 */ /* 0x000fe20000000f00 */
[C---:B------:R-:W-:Y:S01]  /*5060*/  FADD.FTZ R26, R196.reuse, R35 ;  /* 0x00000023c41a7221 */ /* 0x040fe20000010000 */
[----:B------:R-:W-:Y:S02]  /*5070*/  F2FP.BF16.F32.PACK_AB R196, R196, R89 ;  /* 0x00000059c4c4723e */ /* 0x000fe400000010ff */
[----:B------:R-:W2:Y:S01]  /*5080*/  MUFU.EX2 R95, R95 ;  /* 0x0000005f005f7308 */ /* 0x000ea20000000800 */
[----:B------:R-:W-:Y:S01]  /*5090*/  FADD.FTZ R35, R93, R26 ;  /* 0x0000001a5d237221 */ /* 0x000fe20000010000 */
[C---:B-----5:R-:W-:Y:S01]  /*50a0*/  FADD.FTZ R42, R38.reuse, R21 ;  /* 0x00000015262a7221 */ /* 0x060fe20000010000 */
[----:B------:R-:W-:Y:S01]  /*50b0*/  F2FP.BF16.F32.PACK_AB R203, R38, R45 ;  /* 0x0000002d26cb723e */ /* 0x000fe200000010ff */
[----:B------:R-:W-:-:S02]  /*50c0*/  IMAD.MOV.U32 R45, RZ, RZ, R151 ;  /* 0x000000ffff2d7224 */ /* 0x000fc400078e0097 */
[C---:B------:R-:W-:Y:S01]  /*50d0*/  FADD.FTZ R24, R198.reuse, R35 ;  /* 0x00000023c6187221 */ /* 0x040fe20000010000 */
[----:B------:R-:W-:Y:S01]  /*50e0*/  F2FP.BF16.F32.PACK_AB R198, R198, R93 ;  /* 0x0000005dc6c6723e */ /* 0x000fe200000010ff */
[--C-:B------:R-:W-:Y:S01]  /*50f0*/  IMAD.MOV.U32 R93, RZ, RZ, R151.reuse ;  /* 0x000000ffff5d7224 */ /* 0x100fe200078e0097 */
[----:B------:R4:W5:Y:S01]  /*5100*/  MUFU.EX2 R192, R97 ;  /* 0x0000006100c07308 */ /* 0x0009620000000800 */
[----:B-1----:R-:W-:Y:S01]  /*5110*/  FADD.FTZ R21, R33, R42 ;  /* 0x0000002a21157221 */ /* 0x002fe20000010000 */
[C---:B------:R-:W-:Y:S01]  /*5120*/  F2FP.BF16.F32.PACK_AB R197, R40.reuse, R33 ;  /* 0x0000002128c5723e */ /* 0x040fe200000010ff */
[----:B------:R-:W-:Y:S01]  /*5130*/  IMAD.MOV.U32 R33, RZ, RZ, R151 ;  /* 0x000000ffff217224 */ /* 0x000fe200078e0097 */
[-C--:B------:R-:W-:Y:S02]  /*5140*/  MOV R89, R151.reuse ;  /* 0x0000009700597202 */ /* 0x080fe40000000f00 */
[----:B------:R-:W-:Y:S02]  /*5150*/  MOV R38, R151 ;  /* 0x0000009700267202 */ /* 0x000fe40000000f00 */
[----:B------:R-:W1:Y:S01]  /*5160*/  MUFU.EX2 R25, R25 ;  /* 0x0000001900197308 */ /* 0x000e620000000800 */
[----:B--2---:R-:W-:Y:S01]  /*5170*/  FADD.FTZ R35, R95, R24 ;  /* 0x000000185f237221 */ /* 0x004fe20000010000 */
[----:B------:R-:W-:Y:S01]  /*5180*/  FADD.FTZ R24, R40, R21 ;  /* 0x0000001528187221 */ /* 0x000fe20000010000 */
[----:B----4-:R-:W-:-:S02]  /*5190*/  IMAD.MOV.U32 R97, RZ, RZ, R151 ;  /* 0x000000ffff617224 */ /* 0x010fc400078e0097 */
[----:B------:R-:W-:-:S03]  /*51a0*/  IMAD.MOV.U32 R40, RZ, RZ, R151 ;  /* 0x000000ffff287224 */ /* 0x000fc600078e0097 */
[----:B------:R-:W-:Y:S01]  /*51b0*/  MUFU.EX2 R99, R99 ;  /* 0x0000006300637308 */ /* 0x000fe20000000800 */
[C---:B-----5:R-:W-:Y:S01]  /*51c0*/  FADD.FTZ R42, R192.reuse, R35 ;  /* 0x00000023c02a7221 */ /* 0x060fe20000010000 */
[----:B------:R-:W-:Y:S02]  /*51d0*/  F2FP.BF16.F32.PACK_AB R192, R192, R95 ;  /* 0x0000005fc0c0723e */ /* 0x000fe400000010ff */
[-C--:B------:R-:W-:Y:S02]  /*51e0*/  MOV R95, R151.reuse ;  /* 0x00000097005f7202 */ /* 0x080fe40000000f00 */
[----:B------:R-:W-:Y:S02]  /*51f0*/  MOV R35, R151 ;  /* 0x0000009700237202 */ /* 0x000fe40000000f00 */
[----:B---3--:R2:W3:Y:S01]  /*5200*/  MUFU.EX2 R0, R39 ;  /* 0x0000002700007308 */ /* 0x0084e20000000800 */
[----:B-1----:R-:W-:-:S07]  /*5210*/  FADD.FTZ R21, R25, R24 ;  /* 0x0000001819157221 */ /* 0x002fce0000010000 */
[----:B------:R-:W1:Y:S01]  /*5220*/  MUFU.EX2 R20, R20 ;  /* 0x0000001400147308 */ /* 0x000e620000000800 */
[----:B--2---:R-:W-:-:S07]  /*5230*/  IMAD.MOV.U32 R39, RZ, RZ, R151 ;  /* 0x000000ffff277224 */ /* 0x004fce00078e0097 */
[----:B------:R-:W2:Y:S01]  /*5240*/  MUFU.EX2 R3, R3 ;  /* 0x0000000300037308 */ /* 0x000ea20000000800 */
[----:B---3--:R-:W-:Y:S01]  /*5250*/  F2FP.BF16.F32.PACK_AB R199, R0, R25 ;  /* 0x0000001900c7723e */ /* 0x008fe200000010ff */
[----:B------:R-:W-:-:S06]  /*5260*/  IMAD.MOV.U32 R25, RZ, RZ, R151 ;  /* 0x000000ffff197224 */ /* 0x000fcc00078e0097 */
[----:B------:R3:W4:Y:S01]  /*5270*/  MUFU.EX2 R26, R27 ;  /* 0x0000001b001a7308 */ /* 0x0007220000000800 */
[----:B-1----:R-:W-:-:S07]  /*5280*/  F2FP.BF16.F32.PACK_AB R194, R20, R99 ;  /* 0x0000006314c2723e */ /* 0x002fce00000010ff */
[----:B------:R-:W1:Y:S01]  /*5290*/  MUFU.EX2 R29, R29 ;  /* 0x0000001d001d7308 */ /* 0x000e620000000800 */
[----:B---3--:R-:W-:Y:S01]  /*52a0*/  FADD.FTZ R27, R99, R42 ;  /* 0x0000002a631b7221 */ /* 0x008fe20000010000 */
[----:B------:R-:W-:Y:S01]  /*52b0*/  FADD.FTZ R42, R0, R21 ;  /* 0x00000015002a7221 */ /* 0x000fe20000010000 */
[----:B------:R-:W-:Y:S01]  /*52c0*/  MOV R0, 0x3f800000 ;  /* 0x3f80000000007802 */ /* 0x000fe20000000f00 */
[----:B------:R-:W-:Y:S02]  /*52d0*/  IMAD.MOV.U32 R99, RZ, RZ, R151 ;  /* 0x000000ffff637224 */ /* 0x000fe400078e0097 */
[----:B------:R-:W-:Y:S01]  /*52e0*/  FADD.FTZ R21, R20, R27 ;  /* 0x0000001b14157221 */ /* 0x000fe20000010000 */
[----:B--2---:R-:W-:Y:S01]  /*52f0*/  FADD.FTZ R27, R3, R42 ;  /* 0x0000002a031b7221 */ /* 0x004fe20000010000 */
[----:B------:R-:W-:Y:S01]  /*5300*/  IMAD.MOV.U32 R42, RZ, RZ, R151 ;  /* 0x000000ffff2a7224 */ /* 0x000fe200078e0097 */
[----:B------:R2:W3:Y:S01]  /*5310*/  MUFU.EX2 R24, R31 ;  /* 0x0000001f00187308 */ /* 0x0004e20000000800 */
[C---:B----4-:R-:W-:Y:S01]  /*5320*/  F2FP.BF16.F32.PACK_AB R193, R26.reuse, R3 ;  /* 0x000000031ac1723e */ /* 0x050fe200000010ff */
[----:B------:R-:W-:Y:S01]  /*5330*/  FADD.FTZ R20, R26, R27 ;  /* 0x0000001b1a147221 */ /* 0x000fe20000010000 */
[----:B------:R-:W-:Y:S01]  /*5340*/  IMAD.MOV.U32 R3, RZ, RZ, 0x3f800000 ;  /* 0x3f800000ff037424 */ /* 0x000fe200078e00ff */
[----:B------:R-:W-:-:S02]  /*5350*/  MOV R26, R151 ;  /* 0x00000097001a7202 */ /* 0x000fc40000000f00 */
[----:B-1----:R-:W-:Y:S01]  /*5360*/  FADD.FTZ R27, R29, R20 ;  /* 0x000000141d1b7221 */ /* 0x002fe20000010000 */
[----:B--2---:R-:W-:-:S03]  /*5370*/  IMAD.MOV.U32 R31, RZ, RZ, R151 ;  /* 0x000000ffff1f7224 */ /* 0x004fc600078e0097 */
[C---:B---3--:R-:W-:Y:S01]  /*5380*/  FADD.FTZ R20, R24.reuse, R27 ;  /* 0x0000001b18147221 */ /* 0x048fe20000010000 */
[----:B------:R-:W-:Y:S01]  /*5390*/  F2FP.BF16.F32.PACK_AB R195, R24, R29 ;  /* 0x0000001d18c3723e */ /* 0x000fe200000010ff */
[--C-:B------:R-:W-:Y:S01]  /*53a0*/  IMAD.MOV.U32 R27, RZ, RZ, R151.reuse ;  /* 0x000000ffff1b7224 */ /* 0x100fe200078e0097 */
[----:B------:R-:W-:Y:S01]  /*53b0*/  MOV R29, R151 ;  /* 0x00000097001d7202 */ /* 0x000fe20000000f00 */
[----:B------:R-:W-:Y:S01]  /*53c0*/  IMAD.MOV.U32 R24, RZ, RZ, R151 ;  /* 0x000000ffff187224 */ /* 0x000fe200078e0097 */
[----:B------:R-:W-:Y:S06]  /*53d0*/  @!P2 BRA `(.L_x_15) ;  /* 0x0000004000e0a947 */ /* 0x000fec0003800000 */
[----:B------:R-:W-:Y:S01]  /*53e0*/  R2UR UR61, R19 ;  /* 0x00000000133d72ca */ /* 0x000fe200000e0000 */
[----:B------:R-:W-:Y:S01]  /*53f0*/  IMAD.MOV.U32 R223, RZ, RZ, R4 ;  /* 0x000000ffffdf7224 */ /* 0x000fe200078e0004 */
[----:B------:R-:W-:Y:S01]  /*5400*/  IADD3 R221, R152, -0x2, RZ ;  /* 0xfffffffe98dd7810 */ /* 0x000fe20007ffe0ff */
[----:B------:R-:W-:Y:S01]  /*5410*/  IMAD.MOV.U32 R222, RZ, RZ, R5 ;  /* 0x000000ffffde7224 */ /* 0x000fe200078e0005 */
[----:B------:R-:W-:Y:S02]  /*5420*/  MOV R0, 0x3f800000 ;  /* 0x3f80000000007802 */ /* 0x000fe40000000f00 */
[----:B------:R-:W-:Y:S02]  /*5430*/  CS2R R150, SRZ ;  /* 0x0000000000967805 */ /* 0x000fe4000001ff00 */
[----:B------:R-:W-:Y:S02]  /*5440*/  CS2R R146, SRZ ;  /* 0x0000000000927805 */ /* 0x000fe4000001ff00 */
[----:B------:R-:W-:-:S02]  /*5450*/  CS2R R142, SRZ ;  /* 0x00000000008e7805 */ /* 0x000fc4000001ff00 */
[----:B------:R-:W-:Y:S02]  /*5460*/  CS2R R138, SRZ ;  /* 0x00000000008a7805 */ /* 0x000fe4000001ff00 */
[----:B------:R-:W-:Y:S02]  /*5470*/  CS2R R134, SRZ ;  /* 0x0000000000867805 */ /* 0x000fe4000001ff00 */
[----:B------:R-:W-:Y:S02]  /*5480*/  CS2R R130, SRZ ;  /* 0x0000000000827805 */ /* 0x000fe4000001ff00 */
        /* <DEDUP_REMOVED lines=57> */
[----:B------:R-:W-:Y:S01]  /*5820*/  CS2R R24, SRZ ;  /* 0x0000000000187805 */ /* 0x000fe2000001ff00 */
[----:B------:R-:W-:Y:S01]  /*5830*/  UMOV UR39, UR38 ;  /* 0x0000002600277c82 */ /* 0x000fe20008000000 */
[----:B------:R-:W-:-:S05]  /*5840*/  ULDC UR37, c[0x0][0x9d8] ;  /* 0x0002760000257ab9 */ /* 0x000fca0000000800 */
.L_x_24:
[----:B------:R-:W-:-:S04]  /*5850*/  UIADD3 UR4, UR39, 0x1, URZ ;  /* 0x0000000127047890 */ /* 0x000fc8000fffe03f */
[----:B------:R-:W-:-:S04]  /*5860*/  UISETP.NE.AND UP0, UPT, UR4, 0x2, UPT ;  /* 0x000000020400788c */ /* 0x000fc8000bf05270 */
[----:B------:R-:W-:Y:S02]  /*5870*/  USEL UR5, URZ, 0x1, UP0 ;  /* 0x000000013f057887 */ /* 0x000fe40008000000 */
[----:B------:R-:W-:Y:S02]  /*5880*/  USEL UR38, UR4, URZ, UP0 ;  /* 0x0000003f04267287 */ /* 0x000fe40008000000 */
[----:B------:R-:W-:-:S06]  /*5890*/  ULOP3.LUT UR4, UR61, UR5, URZ, 0x3c, !UPT ;  /* 0x000000053d047292 */ /* 0x000fcc000f8e3c3f */
[----:B------:R-:W-:Y:S01]  /*58a0*/  IMAD.U32 R19, RZ, RZ, UR4 ;  /* 0x00000004ff137e24 */ /* 0x000fe2000f8e00ff */
[----:B------:R-:W-:Y:S06]  /*58b0*/  @!P0 BRA `(.L_x_16) ;  /* 0x0000000000048947 */ /* 0x000fec0003800000 */
[----:B------:R-:W-:Y:S01]  /*58c0*/  BPT.TRAP 0x1 ;  /* 0x000000040000795c */ /* 0x000fe20000300000 */
.L_x_16:
[----:B------:R-:W-:Y:S02]  /*58d0*/  R2UR UR5, R18 ;  /* 0x00000000120572ca */ /* 0x000fe400000e0000 */
[----:B------:R-:W-:-:S11]  /*58e0*/  R2UR UR4, R19 ;  /* 0x00000000130472ca */ /* 0x000fd600000e0000 */
[----:B------:R-:W-:Y:S02]  /*58f0*/  ULEA UR60, UR38, UR5, 0x3 ;  /* 0x00000005263c7291 */ /* 0x000fe4000f8e183f */
[----:B------:R-:W-:-:S05]  /*5900*/  IMAD.U32 R2, RZ, RZ, UR4 ;  /* 0x00000004ff027e24 */ /* 0x000fca000f8e00ff */
[----:B------:R-:W-:-:S04]  /*5910*/  SHF.L.U32 R2, R2, 0x1f, RZ ;  /* 0x0000001f02027819 */ /* 0x000fc800000006ff */
[----:B------:R1:W2:Y:S01]  /*5920*/  SYNCS.PHASECHK.TRANS64.TRYWAIT P2, [UR60+0x38830], R2 ;  /* 0x03883002ff0075a7 */ /* 0x0002a2000804017c */
[----:B------:R-:W-:Y:S05]  /*5930*/  @!P0 BRA `(.L_x_17) ;  /* 0x0000000000048947 */ /* 0x000fea0003800000 */
[----:B------:R-:W-:Y:S01]  /*5940*/  BPT.TRAP 0x1 ;  /* 0x000000040000795c */ /* 0x000fe20000300000 */
.L_x_17:
[----:B--2---:R-:W-:Y:S05]  /*5950*/  @P2 BRA `(.L_x_18) ;  /* 0x0000000000082947 */ /* 0x004fea0003800000 */
[----:B------:R-:W2:Y:S02]  /*5960*/  SYNCS.PHASECHK.TRANS64.TRYWAIT P2, [UR60+0x38830], R2 ;  /* 0x03883002ff0075a7 */ /* 0x000ea4000804017c */
[----:B--2---:R-:W-:Y:S05]  /*5970*/  @!P2 BRA `(.L_x_19) ;  /* 0x0000009800cca947 */ /* 0x004fea0003800000 */
.L_x_18:
[----:B------:R-:W-:Y:S01]  /*5980*/  R2UR UR4, R22 ;  /* 0x00000000160472ca */ /* 0x000fe200000e0000 */
[----:B------:R-:W-:Y:S01]  /*5990*/  WARPGROUP.ARRIVE ;  /* 0x00000000000079c5 */ /* 0x000fe20000000000 */
[----:B------:R-:W-:Y:S01]  /*59a0*/  R2UR UR10, R14 ;  /* 0x000000000e0a72ca */ /* 0x000fe200000e0000 */
[----:B------:R-:W-:Y:S01]  /*59b0*/  UMOV UR59, 0x40000040 ;  /* 0x40000040003b7882 */ /* 0x000fe20000000000 */
        /* <DEDUP_REMOVED lines=9> */
[----:B------:R-:W-:Y:S01]  /*5a50*/  UIMAD UR4, UR38, 0xa00, UR4 ;  /* 0x00000a00260478a4 */ /* 0x000fe2000f8e0204 */
[-C--:B------:R-:W-:Y:S01]  /*5a60*/  FMUL.FTZ R24, R24, R3.reuse ;  /* 0x0000000318187220 */ /* 0x080fe20000410000 */
[----:B------:R-:W-:Y:S01]  /*5a70*/  UMOV UR56, UR10 ;  /* 0x0000000a00387c82 */ /* 0x000fe20008000000 */
[----:B------:R-:W-:Y:S01]  /*5a80*/  UMOV UR43, 0x40000040 ;  /* 0x40000040002b7882 */ /* 0x000fe20000000000 */
[----:B------:R-:W-:Y:S01]  /*5a90*/  UMOV UR57, UR11 ;  /* 0x0000000b00397c82 */ /* 0x000fe20008000000 */
[----:B------:R-:W-:Y:S01]  /*5aa0*/  UIADD3 UR5, UR4, 0x80, URZ ;  /* 0x0000008004057890 */ /* 0x000fe2000fffe03f */
[-C--:B------:R-:W-:Y:S01]  /*5ab0*/  FMUL.FTZ R25, R25, R3.reuse ;  /* 0x0000000319197220 */ /* 0x080fe20000410000 */
[----:B------:R-:W-:Y:S01]  /*5ac0*/  UMOV UR58, UR4 ;  /* 0x00000004003a7c82 */ /* 0x000fe20008000000 */
[----:B------:R-:W-:Y:S01]  /*5ad0*/  UIADD3 UR6, UR4, 0x100, URZ ;  /* 0x0000010004067890 */ /* 0x000fe2000fffe03f */
[----:B------:R-:W-:Y:S01]  /*5ae0*/  HGMMA.64x16x16.F32.BF16 R184, gdesc[UR56], RZ, !UPT, gsb0 ;  /* 0x0020000038b879f0 */ /* 0x000fe2000c0018ff */
[----:B------:R-:W-:Y:S01]  /*5af0*/  UMOV UR56, UR10 ;  /* 0x0000000a00387c82 */ /* 0x000fe20008000000 */
[----:B------:R-:W-:Y:S01]  /*5b00*/  UMOV UR57, UR11 ;  /* 0x0000000b00397c82 */ /* 0x000fe20008000000 */
[----:B------:R-:W-:Y:S01]  /*5b10*/  UMOV UR58, UR5 ;  /* 0x00000005003a7c82 */ /* 0x000fe20008000000 */
[----:B------:R-:W-:Y:S01]  /*5b20*/  UMOV UR59, 0x40000040 ;  /* 0x40000040003b7882 */ /* 0x000fe20000000000 */
[----:B------:R-:W-:Y:S01]  /*5b30*/  UIADD3 UR5, UR4, 0x180, URZ ;  /* 0x0000018004057890 */ /* 0x000fe2000fffe03f */
[-C--:B------:R-:W-:Y:S01]  /*5b40*/  FMUL.FTZ R28, R28, R3.reuse ;  /* 0x000000031c1c7220 */ /* 0x080fe20000410000 */
        /* <DEDUP_REMOVED lines=12> */
[----:B------:R-:W-:Y:S01]  /*5c10*/  UMOV UR47, 0x40000040 ;  /* 0x40000040002f7882 */ /* 0x000fe20000000000 */
[----:B------:R-:W-:Y:S01]  /*5c20*/  UIADD3 UR50, UR4, 0x782, URZ ;  /* 0x0000078204327890 */ /* 0x000fe2000fffe03f */
[-C--:B------:R-:W-:Y:S01]  /*5c30*/  FMUL.FTZ R41, R41, R3.reuse ;  /* 0x0000000329297220 */ /* 0x080fe20000410000 */
[----:B------:R-:W-:Y:S01]  /*5c40*/  UMOV UR51, 0x40000040 ;  /* 0x4000004000337882 */ /* 0x000fe20000000000 */
[----:B------:R-:W-:Y:S01]  /*5c50*/  UIADD3 UR54, UR4, 0x784, URZ ;  /* 0x0000078404367890 */ /* 0x000fe2000fffe03f */
[-C--:B------:R-:W-:Y:S01]  /*5c60*/  FMUL.FTZ R44, R44, R3.reuse ;  /* 0x000000032c2c7220 */ /* 0x080fe20000410000 */
[----:B------:R-:W-:Y:S01]  /*5c70*/  UMOV UR55, 0x40000040 ;  /* 0x4000004000377882 */ /* 0x000fe20000000000 */
[----:B------:R-:W-:Y:S01]  /*5c80*/  UMOV UR7, 0x40000040 ;  /* 0x4000004000077882 */ /* 0x000fe20000000000 */
[-C--:B------:R-:W-:Y:S01]  /*5c90*/  FMUL.FTZ R45, R45, R3.reuse ;  /* 0x000000032d2d7220 */ /* 0x080fe20000410000 */
        /* <DEDUP_REMOVED lines=23> */
[----:B------:R-:W-:Y:S01]  /*5e10*/  FMUL.FTZ R93, R93, R3 ;  /* 0x000000035d5d7220 */ /* 0x000fe20000410000 */
[----:B------:R-:W-:-:S02]  /*5e20*/  WARPGROUP.DEPBAR.LE gsb0, 0x0 ;  /* 0x00008000000079c5 */ /* 0x000fc40000010000 */
[----:B------:R-:W-:Y:S01]  /*5e30*/  WARPGROUP.ARRIVE ;  /* 0x00000000000079c5 */ /* 0x000fe20000000000 */
[-C--:B------:R-:W-:Y:S01]  /*5e40*/  FMUL.FTZ R96, R96, R3.reuse ;  /* 0x0000000360607220 */ /* 0x080fe20000410000 */
[-C--:B------:R-:W-:Y:S01]  /*5e50*/  FMUL.FTZ R97, R97, R3.reuse ;  /* 0x0000000361617220 */ /* 0x080fe20000410000 */
[-C--:B------:R-:W-:Y:S01]  /*5e60*/  FMUL.FTZ R100, R100, R3.reuse ;  /* 0x0000000364647220 */ /* 0x080fe20000410000 */
[-C--:B------:R-:W-:Y:S01]  /*5e70*/  FMUL.FTZ R101, R101, R3.reuse ;  /* 0x0000000365657220 */ /* 0x080fe20000410000 */
[-C--:B------:R-:W-:Y:S01]  /*5e80*/  FMUL.FTZ R104, R104, R3.reuse ;  /* 0x0000000368687220 */ /* 0x080fe20000410000 */
[----:B------:R-:W-:Y:S01]  /*5e90*/  HGMMA.64x16x16.F32.BF16 R176, gdesc[UR56], RZ, !UPT, gsb0 ;  /* 0x0020000038b079f0 */ /* 0x000fe2000c0018ff */
[----:B------:R-:W-:Y:S01]  /*5ea0*/  UMOV UR56, UR10 ;  /* 0x0000000a00387c82 */ /* 0x000fe20008000000 */
[----:B------:R-:W-:Y:S01]  /*5eb0*/  UMOV UR57, UR11 ;  /* 0x0000000b00397c82 */ /* 0x000fe20008000000 */
[----:B------:R-:W-:Y:S01]  /*5ec0*/  UMOV UR58, UR6 ;  /* 0x00000006003a7c82 */ /* 0x000fe20008000000 */
[----:B------:R-:W-:Y:S01]  /*5ed0*/  UMOV UR59, 0x40000040 ;  /* 0x40000040003b7882 */ /* 0x000fe20000000000 */
[----:B------:R-:W-:Y:S01]  /*5ee0*/  UIADD3 UR6, UR4, 0x200, URZ ;  /* 0x0000020004067890 */ /* 0x000fe2000fffe03f */
        /* <DEDUP_REMOVED lines=96> */
[----:B------:R-:W-:-:S06]  /*64f0*/  WARPGROUP.ARRIVE ;  /* 0x00000000000079c5 */ /* 0x000fcc0000000000 */
[----:B------:R-:W-:Y:S01]  /*6500*/  HGMMA.64x16x16.F32.BF16 R160, gdesc[UR56], RZ, !UPT, gsb0 ;  /* 0x0020000038a079f0 */ /* 0x000fe2000c0018ff */
[----:B------:R-:W-:Y:S01]  /*6510*/  UMOV UR56, UR10 ;  /* 0x0000000a00387c82 */ /* 0x000fe20008000000 */
[----:B------:R-:W-:Y:S01]  /*6520*/  UMOV UR57, UR11 ;  /* 0x0000000b00397c82 */ /* 0x000fe20008000000 */
[----:B------:R-:W-:Y:S01]  /*6530*/  UMOV UR58, UR6 ;  /* 0x00000006003a7c82 */ /* 0x000fe20008000000 */
[----:B------:R-:W-:Y:S01]  /*6540*/  UMOV UR59, 0x40000040 ;  /* 0x40000040003b7882 */ /* 0x000fe20000000000 */
[----:B------:R-:W-:Y:S01]  /*6550*/  UIADD3 UR6, UR4, 0x102, URZ ;  /* 0x0000010204067890 */ /* 0x000fe2000fffe03f */
[----:B------:R-:W-:Y:S02]  /*6560*/  R2UR UR10, R8 ;  /* 0x00000000080a72ca */ /* 0x000fe400000e0000 */
[----:B------:R-:W-:Y:S01]  /*6570*/  R2UR UR11, R9 ;  /* 0x00000000090b72ca */ /* 0x000fe200000e0000 */
        /* <DEDUP_REMOVED lines=11> */
[----:B------:R-:W-:Y:S01]  /*6630*/  UMOV UR57, UR19 ;  /* 0x0000001300397c82 */ /* 0x000fe20008000000 */
[----:B------:R-:W-:Y:S01]  /*6640*/  UMOV UR58, UR5 ;  /* 0x00000005003a7c82 */ /* 0x000fe20008000000 */
[----:B------:R-:W-:Y:S01]  /*6650*/  UMOV UR59, 0x40000040 ;  /* 0x40000040003b7882 */ /* 0x000fe20000000000 */
[----:B------:R-:W-:Y:S01]  /*6660*/  UIADD3 UR5, UR4, 0x182, URZ ;  /* 0x0000018204057890 */ /* 0x000fe2000fffe03f */
        /* <DEDUP_REMOVED lines=23> */
[----:B------:R-:W-:Y:S02]  /*67e0*/  UIADD3 UR6, UR4, 0x104, URZ ;  /* 0x0000010404067890 */ /* 0x000fe4000fffe03f */
[----:B------:R-:W-:Y:S01]  /*67f0*/  UIADD3 UR18, UR4, 0x284, URZ ;  /* 0x0000028404127890 */ /* 0x000fe2000fffe03f */
        /* <DEDUP_REMOVED lines=81> */
[----:B------:R-:W-:Y:S01]  /*6d10*/  UMOV UR11, 0x40000040 ;  /* 0x40000040000b7882 */ /* 0x000fe20000000000 */
[----:B------:R-:W-:Y:S01]  /*6d20*/  UIADD3 UR6, UR4, 0x380, URZ ;  /* 0x0000038004067890 */ /* 0x000fe2000fffe03f */
        /* <DEDUP_REMOVED lines=32> */
[----:B------:R-:W-:Y:S02]  /*6f30*/  UIADD3 UR10, UR4, 0x906, URZ ;  /* 0x00000906040a7890 */ /* 0x000fe4000fffe03f */
        /* <DEDUP_REMOVED lines=28> */
[----:B------:R-:W-:Y:S02]  /*7100*/  R2UR UR14, R6 ;  /* 0x00000000060e72ca */ /* 0x000fe400000e0000 */
[----:B------:R-:W-:-:S11]  /*7110*/  R2UR UR15, R7 ;  /* 0x00000000070f72ca */ /* 0x000fd600000e0000 */
[----:B------:R-:W-:Y:S02]  /*7120*/  UMOV UR56, UR14 ;  /* 0x0000000e00387c82 */ /* 0x000fe40008000000 */
[----:B------:R-:W-:Y:S01]  /*7130*/  UMOV UR57, UR15 ;  /* 0x0000000f00397c82 */ /* 0x000fe20008000000 */
        /* <DEDUP_REMOVED lines=239> */
[----:B------:R-:W-:-:S03]  /*8030*/  UIADD3 UR6, UR4, 0x886, URZ ;  /* 0x0000088604067890 */ /* 0x000fc6000fffe03f */
[----:B------:R-:W-:Y:S01]  /*8040*/  UMOV UR4, UR14 ;  /* 0x0000000e00047c82 */ /* 0x000fe20008000000 */
[----:B------:R-:W-:Y:S02]  /*8050*/  WARPGROUP.DEPBAR.LE gsb0, 0x0 ;  /* 0x00008000000079c5 */ /* 0x000fe40000010000 */
[----:B------:R-:W-:-:S06]  /*8060*/  WARPGROUP.ARRIVE ;  /* 0x00000000000079c5 */ /* 0x000fcc0000000000 */
[----:B------:R-:W-:Y:S03]  /*8070*/  HGMMA.64x16x16.F32.BF16 R152, gdesc[UR52], R152, gsb0 ;  /* 0x00200000349879f0 */ /* 0x000fe60008001898 */
[----:B------:R-:W-:Y:S02]  /*8080*/  WARPGROUP.DEPBAR.LE gsb0, 0x0 ;  /* 0x00008000000079c5 */ /* 0x000fe40000010000 */
[----:B------:R-:W-:-:S06]  /*8090*/  WARPGROUP.ARRIVE ;  /* 0x00000000000079c5 */ /* 0x000fcc0000000000 */
[----:B------:R-:W-:Y:S01]  /*80a0*/  HGMMA.64x16x16.F32.BF16 R184, gdesc[UR56], R184, gsb0 ;  /* 0x0020000038b879f0 */ /* 0x000fe200080018b8 */
[----:B------:R-:W-:Y:S01]  /*80b0*/  UMOV UR56, UR14 ;  /* 0x0000000e00387c82 */ /* 0x000fe20008000000 */
[----:B------:R-:W-:Y:S01]  /*80c0*/  UMOV UR57, UR15 ;  /* 0x0000000f00397c82 */ /* 0x000fe20008000000 */
[----:B------:R-:W-:Y:S01]  /*80d0*/  UMOV UR58, UR5 ;  /* 0x00000005003a7c82 */ /* 0x000fe20008000000 */
[----:B------:R-:W-:Y:S01]  /*80e0*/  UMOV UR59, 0x40000040 ;  /* 0x40000040003b7882 */ /* 0x000fe20000000000 */
[----:B------:R-:W-:Y:S01]  /*80f0*/  UMOV UR5, UR15 ;  /* 0x0000000f00057c82 */ /* 0x000fe20008000000 */
        /* <DEDUP_REMOVED lines=18> */
[----:B------:R-:W-:Y:S02]  /*8220*/  WARPGROUP.DEPBAR.LE gsb0, 0x0 ;  /* 0x00008000000079c5 */ /* 0x000fe40000010000 */
[----:B------:R-:W-:-:S06]  /*8230*/  WARPGROUP.ARRIVE ;  /* 0x00000000000079c5 */ /* 0x000fcc0000000000 */
[----:B------:R-:W-:Y:S03]  /*8240*/  HGMMA.64x16x16.F32.BF16 R152, gdesc[UR4], R152, gsb0 ;  /* 0x00200000049879f0 */ /* 0x000fe60008001898 */
[----:B------:R-:W-:Y:S02]  /*8250*/  WARPGROUP.DEPBAR.LE gsb0, 0x0 ;  /* 0x00008000000079c5 */ /* 0x000fe40000010000 */
[----:B------:R-:W-:Y:S05]  /*8260*/  @!P0 BRA `(.L_x_20) ;  /* 0x0000000000048947 */ /* 0x000fea0003800000 */
[----:B------:R-:W-:Y:S01]  /*8270*/  BPT.TRAP 0x1 ;  /* 0x000000040000795c */ /* 0x000fe20000300000 */
.L_x_20:
[----:B------:R-:W-:Y:S02]  /*8280*/  R2UR UR4, R18 ;  /* 0x00000000120472ca */ /* 0x000fe400000e0000 */
[----:B------:R-:W-:-:S04]  /*8290*/  MOV R0, UR61 ;  /* 0x0000003d00007c02 */ /* 0x000fc80008000f00 */
[----:B------:R-:W-:-:S07]  /*82a0*/  SHF.L.U32 R0, R0, 0x1f, RZ ;  /* 0x0000001f00007819 */ /* 0x000fce00000006ff */
[----:B------:R-:W-:-:S09]  /*82b0*/  ULEA UR5, UR39, UR4, 0x3 ;  /* 0x0000000427057291 */ /* 0x000fd2000f8e183f */
[----:B------:R3:W4:Y:S01]  /*82c0*/  SYNCS.PHASECHK.TRANS64.TRYWAIT P2, [UR5+0x38850], R0 ;  /* 0x03885000ff0075a7 */ /* 0x0007220008040145 */
[----:B------:R-:W-:Y:S05]  /*82d0*/  @!P0 BRA `(.L_x_21) ;  /* 0x0000000000048947 */ /* 0x000fea0003800000 */
[----:B------:R-:W-:Y:S01]  /*82e0*/  BPT.TRAP 0x1 ;  /* 0x000000040000795c */ /* 0x000fe20000300000 */
.L_x_21:
[----:B----4-:R-:W-:Y:S05]  /*82f0*/  @P2 BRA `(.L_x_22) ;  /* 0x0000000000082947 */ /* 0x010fea0003800000 */
[----:B------:R-:W4:Y:S02]  /*8300*/  SYNCS.PHASECHK.TRANS64.TRYWAIT P2, [UR5+0x38850], R0 ;  /* 0x03885000ff0075a7 */ /* 0x000f240008040145 */
[----:B----4-:R-:W-:Y:S05]  /*8310*/  @!P2 BRA `(.L_x_23) ;  /* 0x00000070007ca947 */ /* 0x010fea0003800000 */
.L_x_22:
[----:B------:R-:W-:Y:S01]  /*8320*/  R2UR UR4, R18 ;  /* 0x00000000120472ca */ /* 0x000fe200000e0000 */
[----:B------:R-:W-:Y:S01]  /*8330*/  WARPGROUP.ARRIVE ;  /* 0x00000000000079c5 */ /* 0x000fe20000000000 */
[----:B------:R-:W-:Y:S01]  /*8340*/  UMOV UR7, 0x40000040 ;  /* 0x4000004000077882 */ /* 0x000fe20000000000 */
[----:B------:R-:W-:Y:S01]  /*8350*/  FMUL.FTZ R185, R185, UR37 ;  /* 0x00000025b9b97c20 */ /* 0x000fe20008410000 */
[----:B------:R-:W-:Y:S01]  /*8360*/  FMUL.FTZ R225, R177, UR37 ;  /* 0x00000025b1e17c20 */ /* 0x000fe20008410000 */
[----:B------:R-:W-:Y:S01]  /*8370*/  FMUL.FTZ R237, R168, UR37 ;  /* 0x00000025a8ed7c20 */ /* 0x000fe20008410000 */
[----:B------:R-:W-:Y:S01]  /*8380*/  FMUL.FTZ R229, R169, UR37 ;  /* 0x00000025a9e57c20 */ /* 0x000fe20008410000 */
[----:B------:R-:W-:Y:S01]  /*8390*/  FMUL.FTZ R169, R172, UR37 ;  /* 0x00000025aca97c20 */ /* 0x000fe20008410000 */
[----:B------:R-:W-:Y:S01]  /*83a0*/  FMUL.FTZ R235, R173, UR37 ;  /* 0x00000025adeb7c20 */ /* 0x000fe20008410000 */
[----:B------:R-:W-:Y:S01]  /*83b0*/  MUFU.TANH R185, R185 ;  /* 0x000000b900b97308 */ /* 0x000fe20000002400 */
[----:B------:R-:W-:Y:S01]  /*83c0*/  FMUL.FTZ R173, R160, UR37 ;  /* 0x00000025a0ad7c20 */ /* 0x000fe20008410000 */
[----:B------:R-:W-:Y:S01]  /*83d0*/  FMUL.FTZ R233, R161, UR37 ;  /* 0x00000025a1e97c20 */ /* 0x000fe20008410000 */
[----:B------:R-:W-:Y:S01]  /*83e0*/  FMUL.FTZ R227, R164, UR37 ;  /* 0x00000025a4e37c20 */ /* 0x000fe20008410000 */
[----:B------:R-:W-:Y:S01]  /*83f0*/  UIADD3 UR4, UR4, 0x400, URZ ;  /* 0x0000040004047890 */ /* 0x000fe2000fffe03f */
[----:B------:R-:W-:Y:S01]  /*8400*/  FMUL.FTZ R231, R165, UR37 ;  /* 0x00000025a5e77c20 */ /* 0x000fe20008410000 */
[----:B------:R-:W-:Y:S01]  /*8410*/  FMUL.FTZ R161, R152, UR37 ;  /* 0x0000002598a17c20 */ /* 0x000fe20008410000 */
[----:B------:R-:W-:Y:S01]  /*8420*/  FMUL.FTZ R165, R153, UR37 ;  /* 0x0000002599a57c20 */ /* 0x000fe20008410000 */
[----:B------:R-:W-:Y:S01]  /*8430*/  USHF.R.U32.HI UR4, URZ, 0x4, UR4 ;  /* 0x000000043f047899 */ /* 0x000fe20008011604 */
[----:B------:R-:W-:Y:S01]  /*8440*/  MUFU.TANH R225, R225 ;  /* 0x000000e100e17308 */ /* 0x000fe20000002400 */
[----:B------:R-:W-:Y:S01]  /*8450*/  FMUL.FTZ R153, R156, UR37 ;  /* 0x000000259c997c20 */ /* 0x000fe20008410000 */
[----:B------:R-:W-:Y:S01]  /*8460*/  FMUL.FTZ R187, R187, UR37 ;  /* 0x00000025bbbb7c20 */ /* 0x000fe20008410000 */
[----:B------:R-:W-:Y:S01]  /*8470*/  ULOP3.LUT UR4, UR4, 0x3fff, URZ, 0xc0, !UPT ;  /* 0x00003fff04047892 */ /* 0x000fe2000f8ec03f */
[----:B------:R-:W-:Y:S01]  /*8480*/  FMUL.FTZ R191, R191, UR37 ;  /* 0x00000025bfbf7c20 */ /* 0x000fe20008410000 */
[----:B------:R-:W-:Y:S01]  /*8490*/  FMUL.FTZ R177, R178, UR37 ;  /* 0x00000025b2b17c20 */ /* 0x000fe20008410000 */
[----:B------:R-:W-:Y:S01]  /*84a0*/  FMUL.FTZ R179, R179, UR37 ;  /* 0x00000025b3b37c20 */ /* 0x000fe20008410000 */
[----:B------:R-:W-:Y:S01]  /*84b0*/  ULOP3.LUT UR4, UR4, 0x2800000, URZ, 0xfc, !UPT ;  /* 0x0280000004047892 */ /* 0x000fe2000f8efc3f */
[----:B------:R-:W-:Y:S01]  /*84c0*/  MUFU.TANH R237, R237 ;  /* 0x000000ed00ed7308 */ /* 0x000fe20000002400 */
[----:B------:R-:W-:Y:S01]  /*84d0*/  FMUL.FTZ R171, R171, UR37 ;  /* 0x00000025abab7c20 */ /* 0x000fe20008410000 */
[----:B------:R-:W-:Y:S01]  /*84e0*/  FMUL.FTZ R152, R174, UR37 ;  /* 0x00000025ae987c20 */ /* 0x000fe20008410000 */
[----:B------:R-:W-:Y:S01]  /*84f0*/  UIMAD UR4, UR39, 0xa00, UR4 ;  /* 0x00000a00270478a4 */ /* 0x000fe2000f8e0204 */
[----:B------:R-:W-:Y:S01]  /*8500*/  FMUL.FTZ R175, R175, UR37 ;  /* 0x00000025afaf7c20 */ /* 0x000fe20008410000 */
[----:B------:R-:W-:Y:S01]  /*8510*/  FMUL.FTZ R156, R162, UR37 ;  /* 0x00000025a29c7c20 */ /* 0x000fe20008410000 */
[----:B------:R-:W-:Y:S01]  /*8520*/  FMUL.FTZ R163, R163, UR37 ;  /* 0x00000025a3a37c20 */ /* 0x000fe20008410000 */
[----:B------:R-:W-:Y:S01]  /*8530*/  FMUL.FTZ R160, R166, UR37 ;  /* 0x00000025a6a07c20 */ /* 0x000fe20008410000 */
[----:B------:R-:W-:Y:S01]  /*8540*/  MUFU.TANH R229, R229 ;  /* 0x000000e500e57308 */ /* 0x000fe20000002400 */
[----:B------:R-:W-:Y:S01]  /*8550*/  FMUL.FTZ R167, R167, UR37 ;  /* 0x00000025a7a77c20 */ /* 0x000fe20008410000 */
[----:B------:R-:W-:Y:S01]  /*8560*/  UMOV UR6, UR4 ;  /* 0x0000000400067c82 */ /* 0x000fe20008000000 */
[----:B------:R-:W-:Y:S01]  /*8570*/  FMUL.FTZ R155, R155, UR37 ;  /* 0x000000259b9b7c20 */ /* 0x000fe20008410000 */
[----:B------:R-:W-:Y:S01]  /*8580*/  HGMMA.64x256x16.F32.BF16 R24, R208, gdesc[UR4].tnspB, R24, gsb0 ;  /* 0x43e00004d0187df0 */ /* 0x000fe20008001818 */
[----:B------:R-:W-:Y:S01]  /*8590*/  UIADD3 UR6, UR4, 0x80, URZ ;  /* 0x0000008004067890 */ /* 0x000fe2000fffe03f */
[----:B------:R-:W-:Y:S01]  /*85a0*/  FMUL.FTZ R159, R159, UR37 ;  /* 0x000000259f9f7c20 */ /* 0x000fe20008410000 */
[----:B------:R-:W-:Y:S01]  /*85b0*/  UMOV UR7, 0x40000040 ;  /* 0x4000004000077882 */ /* 0x000fe20000000000 */
[----:B------:R-:W-:Y:S01]  /*85c0*/  MUFU.TANH R169, R169 ;  /* 0x000000a900a97308 */ /* 0x000fe20000002400 */
[----:B------:R-:W-:Y:S01]  /*85d0*/  IMAD.U32 R174, RZ, RZ, UR60 ;  /* 0x0000003cffae7e24 */ /* 0x000fe2000f8e00ff */
[----:B------:R-:W-:Y:S01]  /*85e0*/  ISETP.GT.AND P2, PT, R221, RZ, PT ;  /* 0x000000ffdd00720c */ /* 0x000fe20003f44270 */
[----:B------:R-:W-:Y:S01]  /*85f0*/  UMOV UR39, UR38 ;  /* 0x0000002600277c82 */ /* 0x000fe20008000000 */
[----:B------:R-:W-:Y:S01]  /*8600*/  R2UR UR61, R19 ;  /* 0x00000000133d72ca */ /* 0x000fe200000e0000 */
[----:B------:R-:W-:Y:S01]  /*8610*/  @!P1 VIADD R174, R174, 0x38840 ;  /* 0x00038840aeae9836 */ /* 0x000fe20000000000 */
[----:B------:R-:W-:-:S02]  /*8620*/  IADD3 R221, R221, -0x1, RZ ;  /* 0xffffffffdddd7810 */ /* 0x000fc40007ffe0ff */
[----:B------:R-:W-:Y:S02]  /*8630*/  MUFU.TANH R235, R235 ;  /* 0x000000eb00eb7308 */ /* 0x000fe40000002400 */
[----:B------:R-:W-:-:S06]  /*8640*/  @!P1 PRMT R174, RZ, 0x654, R174 ;  /* 0x00000654ffae9816 */ /* 0x000fcc00000000ae */
[----:B------:R-:W-:Y:S08]  /*8650*/  MUFU.TANH R173, R173 ;  /* 0x000000ad00ad7308 */ /* 0x000ff00000002400 */
        /* <DEDUP_REMOVED lines=18> */
[----:B------:R-:W-:Y:S01]  /*8780*/  MUFU.TANH R159, R159 ;  /* 0x0000009f009f7308 */ /* 0x000fe20000002400 */
[----:B------:R-:W-:-:S02]  /*8790*/  WARPGROUP.DEPBAR.LE gsb0, 0x0 ;  /* 0x00008000000079c5 */ /* 0x000fc40000010000 */
[----:B------:R-:W-:Y:S01]  /*87a0*/  WARPGROUP.ARRIVE ;  /* 0x00000000000079c5 */ /* 0x000fe20000000000 */
[----:B------:R-:W-:Y:S01]  /*87b0*/  FMUL.FTZ R209, R189, UR37 ;  /* 0x00000025bdd17c20 */ /* 0x000fe20008410000 */
[----:B------:R-:W-:Y:S01]  /*87c0*/  FMUL.FTZ R211, R176, UR37 ;  /* 0x00000025b0d37c20 */ /* 0x000fe20008410000 */
[----:B------:R-:W-:Y:S01]  /*87d0*/  FMUL.FTZ R189, R190, UR37 ;  /* 0x00000025bebd7c20 */ /* 0x000fe20008410000 */
[----:B------:R-:W-:Y:S02]  /*87e0*/  MOV R176, UR5 ;  /* 0x0000000500b07c02 */ /* 0x000fe40008000f00 */
[----:B------:R-:W-:Y:S01]  /*87f0*/  HGMMA.64x256x16.F32.BF16 R24, R204, gdesc[UR4].tnspB, R24, gsb0 ;  /* 0x43e00004cc187df0 */ /* 0x000fe20008001818 */
[----:B------:R-:W-:Y:S01]  /*8800*/  UIADD3 UR6, UR4, 0x100, URZ ;  /* 0x0000010004067890 */ /* 0x000fe2000fffe03f */
[----:B------:R-:W-:Y:S01]  /*8810*/  MUFU.TANH R209, R209 ;  /* 0x000000d100d17308 */ /* 0x000fe20000002400 */
[----:B------:R-:W-:Y:S01]  /*8820*/  UMOV UR7, 0x40000040 ;  /* 0x4000004000077882 */ /* 0x000fe20000000000 */
[----:B------:R-:W-:-:S05]  /*8830*/  @!P1 VIADD R176, R176, 0x38860 ;  /* 0x00038860b0b09836 */ /* 0x000fca0000000000 */
[----:B------:R-:W-:Y:S01]  /*8840*/  @!P1 PRMT R176, RZ, 0x654, R176 ;  /* 0x00000654ffb09816 */ /* 0x000fe200000000b0 */
[----:B------:R-:W-:Y:S08]  /*8850*/  MUFU.TANH R211, R211 ;  /* 0x000000d300d37308 */ /* 0x000ff00000002400 */
[----:B------:R-:W-:Y:S01]  /*8860*/  MUFU.TANH R189, R189 ;  /* 0x000000bd00bd7308 */ /* 0x000fe20000002400 */
[----:B------:R-:W-:-:S02]  /*8870*/  WARPGROUP.DEPBAR.LE gsb0, 0x0 ;  /* 0x00008000000079c5 */ /* 0x000fc40000010000 */
[----:B------:R-:W-:Y:S01]  /*8880*/  WARPGROUP.ARRIVE ;  /* 0x00000000000079c5 */ /* 0x000fe20000000000 */
[----:B------:R-:W-:Y:S01]  /*8890*/  FMUL.FTZ R205, R184, UR37 ;  /* 0x00000025b8cd7c20 */ /* 0x000fe20008410000 */
[----:B------:R-:W-:Y:S01]  /*88a0*/  FMUL.FTZ R207, R188, UR37 ;  /* 0x00000025bccf7c20 */ /* 0x000fe20008410000 */
[----:B------:R-:W-:-:S04]  /*88b0*/  FMUL.FTZ R184, R186, UR37 ;  /* 0x00000025bab87c20 */ /* 0x000fc80008410000 */
[----:B------:R-:W-:Y:S01]  /*88c0*/  HGMMA.64x256x16.F32.BF16 R24, R200, gdesc[UR4].tnspB, R24, gsb0 ;  /* 0x43e00004c8187df0 */ /* 0x000fe20008001818 */
[----:B------:R-:W-:Y:S01]  /*88d0*/  UIADD3 UR6, UR4, 0x180, URZ ;  /* 0x0000018004067890 */ /* 0x000fe2000fffe03f */
[----:B------:R-:W3:Y:S01]  /*88e0*/  MUFU.TANH R205, R205 ;  /* 0x000000cd00cd7308 */ /* 0x000ee20000002400 */
[----:B------:R-:W-:Y:S01]  /*88f0*/  UMOV UR7, 0x40000040 ;  /* 0x4000004000077882 */ /* 0x000fe20000000000 */
[----:B------:R-:W-:-:S06]  /*8900*/  UIADD3 UR4, UR4, 0x200, URZ ;  /* 0x0000020004047890 */ /* 0x000fcc000fffe03f */
[----:B------:R-:W5:Y:S08]  /*8910*/  MUFU.TANH R207, R207 ;  /* 0x000000cf00cf7308 */ /* 0x000f700000002400 */
[----:B------:R-:W-:Y:S01]  /*8920*/  MUFU.TANH R184, R184 ;  /* 0x000000b800b87308 */ /* 0x000fe20000002400 */
[----:B---34-:R-:W-:-:S04]  /*8930*/  FMNMX.FTZ R0, R205, R222, !PT ;  /* 0x000000decd007209 */ /* 0x018fc80007810000 */
[----:B------:R-:W-:-:S04]  /*8940*/  FMNMX.FTZ R0, R185, R0, !PT ;  /* 0x00000000b9007209 */ /* 0x000fc80007810000 */
[----:B-----5:R-:W-:-:S04]  /*8950*/  FMNMX.FTZ R0, R207, R0, !PT ;  /* 0x00000000cf007209 */ /* 0x020fc80007810000 */
[----:B------:R-:W-:-:S04]  /*8960*/  FMNMX.FTZ R0, R209, R0, !PT ;  /* 0x00000000d1007209 */ /* 0x000fc80007810000 */
[----:B------:R-:W-:-:S04]  /*8970*/  FMNMX.FTZ R0, R211, R0, !PT ;  /* 0x00000000d3007209 */ /* 0x000fc80007810000 */
[----:B------:R-:W-:Y:S01]  /*8980*/  FMNMX.FTZ R0, R225, R0, !PT ;  /* 0x00000000e1007209 */ /* 0x000fe20007810000 */
[----:B------:R-:W-:Y:S02]  /*8990*/  WARPGROUP.DEPBAR.LE gsb0, 0x0 ;  /* 0x00008000000079c5 */ /* 0x000fe40000010000 */
[----:B------:R-:W-:Y:S01]  /*89a0*/  WARPGROUP.ARRIVE ;  /* 0x00000000000079c5 */ /* 0x000fe20000000000 */
[----:B------:R-:W-:Y:S01]  /*89b0*/  FMUL.FTZ R203, R180, UR37 ;  /* 0x00000025b4cb7c20 */ /* 0x000fe20008410000 */
[----:B------:R-:W-:Y:S01]  /*89c0*/  FMUL.FTZ R201, R181, UR37 ;  /* 0x00000025b5c97c20 */ /* 0x000fe20008410000 */
[----:B------:R-:W-:-:S03]  /*89d0*/  FMUL.FTZ R181, R182, UR37 ;  /* 0x00000025b6b57c20 */ /* 0x000fc60008410000 */
[----:B------:R-:W-:Y:S01]  /*89e0*/  HGMMA.64x256x16.F32.BF16 R24, R196, gdesc[UR4].tnspB, R24, gsb0 ;  /* 0x43e00004c4187df0 */ /* 0x000fe20008001818 */
[----:B------:R-:W3:Y:S01]  /*89f0*/  MUFU.TANH R203, R203 ;  /* 0x000000cb00cb7308 */ /* 0x000ee20000002400 */
[----:B------:R-:W-:Y:S01]  /*8a00*/  UMOV UR6, UR4 ;  /* 0x0000000400067c82 */ /* 0x000fe20008000000 */
[----:B------:R-:W-:-:S06]  /*8a10*/  UMOV UR7, 0x40000040 ;  /* 0x4000004000077882 */ /* 0x000fcc0000000000 */
[----:B------:R-:W4:Y:S08]  /*8a20*/  MUFU.TANH R201, R201 ;  /* 0x000000c900c97308 */ /* 0x000f300000002400 */
[----:B------:R-:W-:Y:S01]  /*8a30*/  MUFU.TANH R181, R181 ;  /* 0x000000b500b57308 */ /* 0x000fe20000002400 */
[----:B---3--:R-:W-:-:S04]  /*8a40*/  FMNMX.FTZ R0, R203, R0, !PT ;  /* 0x00000000cb007209 */ /* 0x008fc80007810000 */
[----:B----4-:R-:W-:-:S04]  /*8a50*/  FMNMX.FTZ R0, R201, R0, !PT ;  /* 0x00000000c9007209 */ /* 0x010fc80007810000 */
[----:B------:R-:W-:-:S04]  /*8a60*/  FMNMX.FTZ R0, R237, R0, !PT ;  /* 0x00000000ed007209 */ /* 0x000fc80007810000 */
[----:B------:R-:W-:-:S04]  /*8a70*/  FMNMX.FTZ R0, R229, R0, !PT ;  /* 0x00000000e5007209 */ /* 0x000fc80007810000 */
[----:B------:R-:W-:-:S04]  /*8a80*/  FMNMX.FTZ R0, R169, R0, !PT ;  /* 0x00000000a9007209 */ /* 0x000fc80007810000 */
[----:B------:R-:W-:-:S04]  /*8a90*/  FMNMX.FTZ R0, R235, R0, !PT ;  /* 0x00000000eb007209 */ /* 0x000fc80007810000 */
[----:B-12---:R-:W-:Y:S01]  /*8aa0*/  FMNMX.FTZ R2, R173, R0, !PT ;  /* 0x00000000ad027209 */ /* 0x006fe20007810000 */
[----:B------:R-:W-:Y:S01]  /*8ab0*/  FMUL.FTZ R0, R157, UR37 ;  /* 0x000000259d007c20 */ /* 0x000fe20008410000 */
[----:B------:R-:W-:Y:S01]  /*8ac0*/  FMUL.FTZ R157, R183, UR37 ;  /* 0x00000025b79d7c20 */ /* 0x000fe20008410000 */
[----:B------:R-:W-:Y:S01]  /*8ad0*/  FMUL.FTZ R183, R170, UR37 ;  /* 0x00000025aab77c20 */ /* 0x000fe20008410000 */
[----:B------:R-:W-:-:S03]  /*8ae0*/  FMNMX.FTZ R2, R233, R2, !PT ;  /* 0x00000002e9027209 */ /* 0x000fc60007810000 */
[----:B------:R-:W1:Y:S01]  /*8af0*/  MUFU.TANH R0, R0 ;  /* 0x0000000000007308 */ /* 0x000e620000002400 */
[----:B------:R-:W-:-:S04]  /*8b00*/  FMNMX.FTZ R2, R227, R2, !PT ;  /* 0x00000002e3027209 */ /* 0x000fc80007810000 */
[----:B------:R-:W-:-:S03]  /*8b10*/  FMNMX.FTZ R2, R231, R2, !PT ;  /* 0x00000002e7027209 */ /* 0x000fc60007810000 */
[----:B------:R-:W2:Y:S01]  /*8b20*/  MUFU.TANH R157, R157 ;  /* 0x0000009d009d7308 */ /* 0x000ea20000002400 */
[----:B------:R-:W-:-:S04]  /*8b30*/  FMNMX.FTZ R2, R161, R2, !PT ;  /* 0x00000002a1027209 */ /* 0x000fc80007810000 */
[----:B------:R-:W-:-:S03]  /*8b40*/  FMNMX.FTZ R2, R165, R2, !PT ;  /* 0x00000002a5027209 */ /* 0x000fc60007810000 */
[----:B------:R-:W3:Y:S01]  /*8b50*/  MUFU.TANH R183, R183 ;  /* 0x000000b700b77308 */ /* 0x000ee20000002400 */
[----:B------:R-:W-:-:S04]  /*8b60*/  FMNMX.FTZ R3, R153, R2, !PT ;  /* 0x0000000299037209 */ /* 0x000fc80007810000 */
[----:B-1----:R-:W-:-:S05]  /*8b70*/  FMNMX.FTZ R3, R0, R3, !PT ;  /* 0x0000000300037209 */ /* 0x002fca0007810000 */
[----:B------:R-:W1:Y:S02]  /*8b80*/  SHFL.BFLY PT, R2, R3, 0x2, 0x1f ;  /* 0x0c401f0003027f89 */ /* 0x000e6400000e0000 */
[----:B-1----:R-:W-:Y:S02]  /*8b90*/  FMNMX.FTZ R5, R3, R2, !PT ;  /* 0x0000000203057209 */ /* 0x002fe40007810000 */
[----:B------:R-:W1:Y:S03]  /*8ba0*/  LDC R2, c[0x0][0x988] ;  /* 0x00026200ff027b82 */ /* 0x000e660000000800 */
[----:B------:R-:W4:Y:S02]  /*8bb0*/  SHFL.BFLY PT, R4, R5, 0x1, 0x1f ;  /* 0x0c201f0005047f89 */ /* 0x000f2400000e0000 */
[----:B----4-:R-:W-:Y:S02]  /*8bc0*/  FMNMX.FTZ R5, R5, R4, !PT ;  /* 0x0000000405057209 */ /* 0x010fe40007810000 */
[----:B------:R-:W-:-:S03]  /*8bd0*/  FMNMX.FTZ R4, R184, R223, !PT ;  /* 0x000000dfb8047209 */ /* 0x000fc60007810000 */
[----:B------:R-:W-:Y:S01]  /*8be0*/  FADD.FTZ R3, -R5, R222 ;  /* 0x000000de05037221 */ /* 0x000fe20000010100 */
[----:B------:R-:W-:Y:S02]  /*8bf0*/  FMNMX.FTZ R4, R187, R4, !PT ;  /* 0x00000004bb047209 */ /* 0x000fe40007810000 */
[----:B------:R-:W-:Y:S01]  /*8c00*/  MOV R222, R5 ;  /* 0x0000000500de7202 */ /* 0x000fe20000000f00 */
[----:B-1----:R-:W-:Y:S01]  /*8c10*/  FMUL.FTZ R3, R3, R2 ;  /* 0x0000000203037220 */ /* 0x002fe20000410000 */
[----:B------:R-:W-:-:S04]  /*8c20*/  FMNMX.FTZ R4, R189, R4, !PT ;  /* 0x00000004bd047209 */ /* 0x000fc80007810000 */
[----:B------:R-:W-:Y:S01]  /*8c30*/  FMNMX.FTZ R4, R191, R4, !PT ;  /* 0x00000004bf047209 */ /* 0x000fe20007810000 */
[----:B------:R-:W-:Y:S03]  /*8c40*/  MUFU.EX2 R3, R3 ;  /* 0x0000000300037308 */ /* 0x000fe60000000800 */
[----:B------:R-:W-:-:S04]  /*8c50*/  FMNMX.FTZ R4, R177, R4, !PT ;  /* 0x00000004b1047209 */ /* 0x000fc80007810000 */
[----:B------:R-:W-:-:S04]  /*8c60*/  FMNMX.FTZ R4, R179, R4, !PT ;  /* 0x00000004b3047209 */ /* 0x000fc80007810000 */
[----:B------:R-:W-:-:S04]  /*8c70*/  FMNMX.FTZ R4, R181, R4, !PT ;  /* 0x00000004b5047209 */ /* 0x000fc80007810000 */
[----:B--2---:R-:W-:-:S04]  /*8c80*/  FMNMX.FTZ R4, R157, R4, !PT ;  /* 0x000000049d047209 */ /* 0x004fc80007810000 */
[----:B---3--:R-:W-:Y:S01]  /*8c90*/  FMNMX.FTZ R4, R183, R4, !PT ;  /* 0x00000004b7047209 */ /* 0x008fe20007810000 */
[----:B------:R-:W-:Y:S02]  /*8ca0*/  WARPGROUP.DEPBAR.LE gsb0, 0x0 ;  /* 0x00008000000079c5 */ /* 0x000fe40000010000 */
[----:B------:R-:W-:Y:S01]  /*8cb0*/  WARPGROUP.ARRIVE ;  /* 0x00000000000079c5 */ /* 0x000fe20000000000 */
[----:B------:R-:W-:Y:S01]  /*8cc0*/  FMUL.FTZ R199, R158, UR37 ;  /* 0x000000259ec77c20 */ /* 0x000fe20008410000 */
[----:B------:R-:W-:Y:S01]  /*8cd0*/  FMUL.FTZ R158, R5, R2 ;  /* 0x00000002059e7220 */ /* 0x000fe20000410000 */
[----:B------:R-:W-:-:S03]  /*8ce0*/  FMUL.FTZ R197, R154, UR37 ;  /* 0x000000259ac57c20 */ /* 0x000fc60008410000 */
[----:B------:R-:W-:Y:S01]  /*8cf0*/  HGMMA.64x256x16.F32.BF16 R24, R192, gdesc[UR4].tnspB, R24, gsb0 ;  /* 0x43e00004c0187df0 */ /* 0x000fe20008001818 */
[--C-:B------:R-:W-:Y:S01]  /*8d00*/  FFMA.FTZ R208, R205, R2, -R158.reuse ;  /* 0x00000002cdd07223 */ /* 0x100fe2000001089e */
[----:B------:R-:W-:Y:S01]  /*8d10*/  FMNMX.FTZ R205, R171, R4, !PT ;  /* 0x00000004abcd7209 */ /* 0x000fe20007810000 */
[-CC-:B------:R-:W-:Y:S01]  /*8d20*/  FFMA.FTZ R210, R207, R2.reuse, -R158.reuse ;  /* 0x00000002cfd27223 */ /* 0x180fe2000001089e */
[----:B------:R-:W1:Y:S01]  /*8d30*/  MUFU.TANH R197, R197 ;  /* 0x000000c500c57308 */ /* 0x000e620000002400 */
[-CC-:B------:R-:W-:Y:S01]  /*8d40*/  FFMA.FTZ R209, R209, R2.reuse, -R158.reuse ;  /* 0x00000002d1d17223 */ /* 0x180fe2000001089e */
[----:B------:R-:W-:Y:S01]  /*8d50*/  FMNMX.FTZ R4, R152, R205, !PT ;  /* 0x000000cd98047209 */ /* 0x000fe20007810000 */
[-CC-:B------:R-:W-:Y:S01]  /*8d60*/  FFMA.FTZ R225, R225, R2.reuse, -R158.reuse ;  /* 0x00000002e1e17223 */ /* 0x180fe2000001089e */
[-CC-:B------:R-:W-:Y:S01]  /*8d70*/  FFMA.FTZ R154, R161, R2.reuse, -R158.reuse ;  /* 0x00000002a19a7223 */ /* 0x180fe2000001089e */
[--C-:B------:R-:W-:Y:S01]  /*8d80*/  FFMA.FTZ R161, R165, R2, -R158.reuse ;  /* 0x00000002a5a17223 */ /* 0x100fe2000001089e */
[----:B------:R-:W-:Y:S01]  /*8d90*/  FMNMX.FTZ R207, R175, R4, !PT ;  /* 0x00000004afcf7209 */ /* 0x000fe20007810000 */
[-CC-:B------:R-:W-:Y:S01]  /*8da0*/  FFMA.FTZ R206, R203, R2.reuse, -R158.reuse ;  /* 0x00000002cbce7223 */ /* 0x180fe2000001089e */
[----:B------:R-:W2:Y:S01]  /*8db0*/  MUFU.TANH R199, R199 ;  /* 0x000000c700c77308 */ /* 0x000ea20000002400 */
[-CC-:B------:R-:W-:Y:S01]  /*8dc0*/  FFMA.FTZ R203, R201, R2.reuse, -R158.reuse ;  /* 0x00000002c9cb7223 */ /* 0x180fe2000001089e */
[----:B------:R-:W-:Y:S01]  /*8dd0*/  FMNMX.FTZ R4, R156, R207, !PT ;  /* 0x000000cf9c047209 */ /* 0x000fe20007810000 */
[-CC-:B------:R-:W-:Y:S01]  /*8de0*/  FFMA.FTZ R202, R169, R2.reuse, -R158.reuse ;  /* 0x00000002a9ca7223 */ /* 0x180fe2000001089e */
[-CC-:B------:R-:W-:Y:S01]  /*8df0*/  FFMA.FTZ R196, R173, R2.reuse, -R158.reuse ;  /* 0x00000002adc47223 */ /* 0x180fe2000001089e */
[--C-:B------:R-:W-:Y:S01]  /*8e00*/  FFMA.FTZ R185, R185, R2, -R158.reuse ;  /* 0x00000002b9b97223 */ /* 0x100fe2000001089e */
[----:B------:R-:W-:Y:S01]  /*8e10*/  FMNMX.FTZ R207, R163, R4, !PT ;  /* 0x00000004a3cf7209 */ /* 0x000fe20007810000 */
[-CC-:B------:R-:W-:Y:S01]  /*8e20*/  FFMA.FTZ R204, R211, R2.reuse, -R158.reuse ;  /* 0x00000002d3cc7223 */ /* 0x180fe2000001089e */
[----:B------:R-:W-:Y:S01]  /*8e30*/  MUFU.EX2 R205, R209 ;  /* 0x000000d100cd7308 */ /* 0x000fe20000000800 */
[-CC-:B------:R-:W-:Y:S01]  /*8e40*/  FFMA.FTZ R200, R237, R2.reuse, -R158.reuse ;  /* 0x00000002edc87223 */ /* 0x180fe2000001089e */
[----:B------:R-:W-:Y:S01]  /*8e50*/  FMNMX.FTZ R4, R160, R207, !PT ;  /* 0x000000cfa0047209 */ /* 0x000fe20007810000 */
[-CC-:B------:R-:W-:Y:S01]  /*8e60*/  FFMA.FTZ R201, R229, R2.reuse, -R158.reuse ;  /* 0x00000002e5c97223 */ /* 0x180fe2000001089e */
[-CC-:B------:R-:W-:Y:S01]  /*8e70*/  FFMA.FTZ R169, R235, R2.reuse, -R158.reuse ;  /* 0x00000002eba97223 */ /* 0x180fe2000001089e */
[--C-:B------:R-:W-:Y:S01]  /*8e80*/  FFMA.FTZ R198, R227, R2, -R158.reuse ;  /* 0x00000002e3c67223 */ /* 0x100fe2000001089e */
[----:B------:R-:W-:Y:S01]  /*8e90*/  FMNMX.FTZ R4, R167, R4, !PT ;  /* 0x00000004a7047209 */ /* 0x000fe20007810000 */
[-CC-:B------:R-:W-:Y:S01]  /*8ea0*/  FFMA.FTZ R173, R231, R2.reuse, -R158.reuse ;  /* 0x00000002e7ad7223 */ /* 0x180fe2000001089e */
[----:B------:R3:W-:Y:S01]  /*8eb0*/  MUFU.EX2 R207, R225 ;  /* 0x000000e100cf7308 */ /* 0x0007e20000000800 */
[----:B------:R-:W-:Y:S01]  /*8ec0*/  FFMA.FTZ R153, R153, R2, -R158 ;  /* 0x0000000299997223 */ /* 0x000fe2000001089e */
[----:B-1----:R-:W-:-:S04]  /*8ed0*/  FMNMX.FTZ R4, R197, R4, !PT ;  /* 0x00000004c5047209 */ /* 0x002fc80007810000 */
[----:B------:R-:W-:Y:S02]  /*8ee0*/  FMNMX.FTZ R4, R155, R4, !PT ;  /* 0x000000049b047209 */ /* 0x000fe40007810000 */
[----:B------:R-:W1:Y:S01]  /*8ef0*/  MUFU.EX2 R208, R208 ;  /* 0x000000d000d07308 */ /* 0x000e620000000800 */
[--C-:B---3--:R-:W-:Y:S01]  /*8f00*/  FFMA.FTZ R225, R233, R2, -R158.reuse ;  /* 0x00000002e9e17223 */ /* 0x108fe2000001089e */
[----:B--2---:R-:W-:Y:S01]  /*8f10*/  FMNMX.FTZ R4, R199, R4, !PT ;  /* 0x00000004c7047209 */ /* 0x004fe20007810000 */
[----:B------:R-:W-:-:S03]  /*8f20*/  FFMA.FTZ R158, R0, R2, -R158 ;  /* 0x00000002009e7223 */ /* 0x000fc6000001089e */
[----:B------:R-:W-:Y:S02]  /*8f30*/  FMNMX.FTZ R4, R159, R4, !PT ;  /* 0x000000049f047209 */ /* 0x000fe40007810000 */
[----:B------:R-:W-:Y:S03]  /*8f40*/  MUFU.EX2 R185, R185 ;  /* 0x000000b900b97308 */ /* 0x000fe60000000800 */
[----:B------:R-:W2:Y:S05]  /*8f50*/  SHFL.BFLY PT, R209, R4, 0x2, 0x1f ;  /* 0x0c401f0004d17f89 */ /* 0x000eaa00000e0000 */
[----:B------:R-:W-:Y:S08]  /*8f60*/  MUFU.EX2 R210, R210 ;  /* 0x000000d200d27308 */ /* 0x000ff00000000800 */
[----:B------:R-:W-:Y:S08]  /*8f70*/  MUFU.EX2 R204, R204 ;  /* 0x000000cc00cc7308 */ /* 0x000ff00000000800 */
[----:B------:R-:W-:Y:S01]  /*8f80*/  MUFU.EX2 R206, R206 ;  /* 0x000000ce00ce7308 */ /* 0x000fe20000000800 */
[----:B--2---:R-:W-:-:S05]  /*8f90*/  FMNMX.FTZ R209, R4, R209, !PT ;  /* 0x000000d104d17209 */ /* 0x004fca0007810000 */
[----:B------:R-:W2:Y:S02]  /*8fa0*/  SHFL.BFLY PT, R4, R209, 0x1, 0x1f ;  /* 0x0c201f00d1047f89 */ /* 0x000ea400000e0000 */
[----:B------:R-:W-:Y:S08]  /*8fb0*/  MUFU.EX2 R203, R203 ;  /* 0x000000cb00cb7308 */ /* 0x000ff00000000800 */
[----:B------:R-:W-:Y:S08]  /*8fc0*/  MUFU.EX2 R200, R200 ;  /* 0x000000c800c87308 */ /* 0x000ff00000000800 */
[----:B------:R-:W-:Y:S01]  /*8fd0*/  MUFU.EX2 R201, R201 ;  /* 0x000000c900c97308 */ /* 0x000fe20000000800 */
[----:B--2---:R-:W-:-:S07]  /*8fe0*/  FMNMX.FTZ R4, R209, R4, !PT ;  /* 0x00000004d1047209 */ /* 0x004fce0007810000 */
[----:B------:R-:W-:Y:S01]  /*8ff0*/  MUFU.EX2 R202, R202 ;  /* 0x000000ca00ca7308 */ /* 0x000fe20000000800 */
[C---:B------:R-:W-:Y:S01]  /*9000*/  FADD.FTZ R165, -R4.reuse, R223 ;  /* 0x000000df04a57221 */ /* 0x040fe20000010100 */
[-C--:B------:R-:W-:Y:S01]  /*9010*/  FMUL.FTZ R162, R4, R2.reuse ;  /* 0x0000000204a27220 */ /* 0x080fe20000410000 */
[----:B------:R-:W-:Y:S02]  /*9020*/  IMAD.MOV.U32 R223, RZ, RZ, R4 ;  /* 0x000000ffffdf7224 */ /* 0x000fe400078e0004 */
[-C--:B------:R-:W-:Y:S01]  /*9030*/  FMUL.FTZ R0, R165, R2.reuse ;  /* 0x00000002a5007220 */ /* 0x080fe20000410000 */
[-CC-:B------:R-:W-:Y:S01]  /*9040*/  FFMA.FTZ R209, R184, R2.reuse, -R162.reuse ;  /* 0x00000002b8d17223 */ /* 0x180fe200000108a2 */
[-CC-:B------:R-:W-:Y:S01]  /*9050*/  FFMA.FTZ R164, R187, R2.reuse, -R162.reuse ;  /* 0x00000002bba47223 */ /* 0x180fe200000108a2 */
[-CC-:B------:R-:W-:Y:S01]  /*9060*/  FFMA.FTZ R211, R189, R2.reuse, -R162.reuse ;  /* 0x00000002bdd37223 */ /* 0x180fe200000108a2 */
[-CC-:B------:R-:W-:Y:S01]  /*9070*/  FFMA.FTZ R166, R191, R2.reuse, -R162.reuse ;  /* 0x00000002bfa67223 */ /* 0x180fe200000108a2 */
[-CC-:B------:R-:W-:Y:S01]  /*9080*/  FFMA.FTZ R165, R177, R2.reuse, -R162.reuse ;  /* 0x00000002b1a57223 */ /* 0x180fe200000108a2 */
        /* <DEDUP_REMOVED lines=8> */
[----:B------:R-:W2:Y:S01]  /*9110*/  MUFU.EX2 R209, R209 ;  /* 0x000000d100d17308 */ /* 0x000ea20000000800 */
[-CC-:B------:R-:W-:Y:S01]  /*9120*/  FFMA.FTZ R175, R175, R2.reuse, -R162.reuse ;  /* 0x00000002afaf7223 */ /* 0x180fe200000108a2 */
[-CC-:B------:R-:W-:Y:S01]  /*9130*/  FFMA.FTZ R160, R160, R2.reuse, -R162.reuse ;  /* 0x00000002a0a07223 */ /* 0x180fe200000108a2 */
[-CC-:B------:R-:W-:Y:S01]  /*9140*/  FFMA.FTZ R167, R167, R2.reuse, -R162.reuse ;  /* 0x00000002a7a77223 */ /* 0x180fe200000108a2 */
[-CC-:B------:R-:W-:Y:S01]  /*9150*/  FFMA.FTZ R197, R197, R2.reuse, -R162.reuse ;  /* 0x00000002c5c57223 */ /* 0x180fe200000108a2 */
[-CC-:B------:R-:W-:Y:S01]  /*9160*/  FFMA.FTZ R199, R199, R2.reuse, -R162.reuse ;  /* 0x00000002c7c77223 */ /* 0x180fe200000108a2 */
[----:B------:R-:W-:-:S02]  /*9170*/  FFMA.FTZ R159, R159, R2, -R162 ;  /* 0x000000029f9f7223 */ /* 0x000fc400000108a2 */
[----:B------:R-:W3:Y:S08]  /*9180*/  MUFU.EX2 R164, R164 ;  /* 0x000000a400a47308 */ /* 0x000ef00000000800 */
[----:B------:R-:W4:Y:S08]  /*9190*/  MUFU.EX2 R211, R211 ;  /* 0x000000d300d37308 */ /* 0x000f300000000800 */
[----:B------:R-:W5:Y:S08]  /*91a0*/  MUFU.EX2 R166, R166 ;  /* 0x000000a600a67308 */ /* 0x000f700000000800 */
[----:B------:R-:W-:Y:S08]  /*91b0*/  MUFU.EX2 R165, R165 ;  /* 0x000000a500a57308 */ /* 0x000ff00000000800 */
[----:B------:R-:W5:Y:S08]  /*91c0*/  MUFU.EX2 R168, R168 ;  /* 0x000000a800a87308 */ /* 0x000f700000000800 */
[----:B------:R-:W-:Y:S08]  /*91d0*/  MUFU.EX2 R170, R170 ;  /* 0x000000aa00aa7308 */ /* 0x000ff00000000800 */
[----:B------:R-:W5:Y:S08]  /*91e0*/  MUFU.EX2 R157, R157 ;  /* 0x0000009d009d7308 */ /* 0x000f700000000800 */
[----:B------:R-:W5:Y:S08]  /*91f0*/  MUFU.EX2 R172, R172 ;  /* 0x000000ac00ac7308 */ /* 0x000f700000000800 */
[----:B------:R-:W-:Y:S08]  /*9200*/  MUFU.EX2 R171, R171 ;  /* 0x000000ab00ab7308 */ /* 0x000ff00000000800 */
        /* <DEDUP_REMOVED lines=8> */
[----:B------:R-:W-:Y:S01]  /*9290*/  MUFU.EX2 R161, R161 ;  /* 0x000000a100a17308 */ /* 0x000fe20000000800 */
[----:B------:R-:W-:-:S02]  /*92a0*/  WARPGROUP.DEPBAR.LE gsb0, 0x0 ;  /* 0x00008000000079c5 */ /* 0x000fc40000010000 */
[----:B------:R1:W-:Y:S05]  /*92b0*/  @!P1 SYNCS.ARRIVE.TRANS64.RED.A1T0 RZ, [R174+URZ], RZ ;  /* 0x000000ffaeff99a7 */ /* 0x0003ea000810043f */
[----:B------:R-:W-:Y:S01]  /*92c0*/  MUFU.EX2 R153, R153 ;  /* 0x0000009900997308 */ /* 0x000fe20000000800 */
[----:B-1----:R-:W-:Y:S01]  /*92d0*/  FFMA.FTZ R174, R3, R21, R208 ;  /* 0x0000001503ae7223 */ /* 0x002fe200000100d0 */
[----:B--2---:R-:W-:Y:S01]  /*92e0*/  FFMA.FTZ R21, R0, R20, R209 ;  /* 0x0000001400157223 */ /* 0x004fe200000100d1 */
[----:B------:R1:W-:Y:S05]  /*92f0*/  @!P1 SYNCS.ARRIVE.TRANS64.RED.A1T0 RZ, [R176+URZ], RZ ;  /* 0x000000ffb0ff99a7 */ /* 0x0003ea000810043f */
[----:B------:R2:W-:Y:S01]  /*9300*/  MUFU.EX2 R20, R156 ;  /* 0x0000009c00147308 */ /* 0x0005e20000000800 */
[----:B------:R-:W-:Y:S01]  /*9310*/  FADD.FTZ R177, R185, R174 ;  /* 0x000000aeb9b17221 */ /* 0x000fe20000010000 */
[C---:B---3--:R-:W-:Y:S01]  /*9320*/  FADD.FTZ R174, R164.reuse, R21 ;  /* 0x00000015a4ae7221 */ /* 0x048fe20000010000 */
[----:B------:R-:W-:Y:S01]  /*9330*/  FFMA.FTZ R21, R163, R2, -R162 ;  /* 0x00000002a3157223 */ /* 0x000fe200000108a2 */
[----:B------:R-:W-:-:S02]  /*9340*/  F2FP.BF16.F32.PACK_AB R209, R164, R209 ;  /* 0x000000d1a4d1723e */ /* 0x000fc400000010ff */
[----:B----4-:R-:W-:Y:S01]  /*9350*/  FADD.FTZ R163, R211, R174 ;  /* 0x000000aed3a37221 */ /* 0x010fe20000010000 */
[----:B-1----:R-:W-:Y:S01]  /*9360*/  FADD.FTZ R176, R210, R177 ;  /* 0x000000b1d2b07221 */ /* 0x002fe20000010000 */
[C---:B------:R-:W-:Y:S01]  /*9370*/  F2FP.BF16.F32.PACK_AB R210, R205.reuse, R210 ;  /* 0x000000d2cdd2723e */ /* 0x040fe200000010ff */
[----:B------:R-:W1:Y:S01]  /*9380*/  MUFU.EX2 R21, R21 ;  /* 0x0000001500157308 */ /* 0x000e620000000800 */
[----:B-----5:R-:W-:Y:S01]  /*9390*/  FADD.FTZ R174, R166, R163 ;  /* 0x000000a3a6ae7221 */ /* 0x020fe20000010000 */
[----:B------:R-:W-:Y:S01]  /*93a0*/  FADD.FTZ R177, R205, R176 ;  /* 0x000000b0cdb17221 */ /* 0x000fe20000010000 */
[----:B------:R-:W-:Y:S01]  /*93b0*/  FFMA.FTZ R163, R155, R2, -R162 ;  /* 0x000000029ba37223 */ /* 0x000fe200000108a2 */
[----:B------:R-:W-:Y:S02]  /*93c0*/  F2FP.BF16.F32.PACK_AB R205, R168, R165 ;  /* 0x000000a5a8cd723e */ /* 0x000fe400000010ff */
[----:B--2---:R-:W-:Y:S01]  /*93d0*/  FADD.FTZ R156, R204, R177 ;  /* 0x000000b1cc9c7221 */ /* 0x004fe20000010000 */
[----:B------:R-:W-:Y:S01]  /*93e0*/  FADD.FTZ R177, R165, R174 ;  /* 0x000000aea5b17221 */ /* 0x000fe20000010000 */
[----:B------:R2:W3:Y:S01]  /*93f0*/  MUFU.EX2 R155, R160 ;  /* 0x000000a0009b7308 */ /* 0x0004e20000000800 */
[C---:B------:R-:W-:Y:S01]  /*9400*/  F2FP.BF16.F32.PACK_AB R204, R207.reuse, R204 ;  /* 0x000000cccfcc723e */ /* 0x040fe200000010ff */
[----:B------:R-:W-:Y:S01]  /*9410*/  FADD.FTZ R179, R207, R156 ;  /* 0x0000009ccfb37221 */ /* 0x000fe20000010000 */
[----:B------:R-:W-:Y:S01]  /*9420*/  FADD.FTZ R177, R168, R177 ;  /* 0x000000b1a8b17221 */ /* 0x000fe20000010000 */
[----:B------:R-:W-:-:S02]  /*9430*/  F2FP.BF16.F32.PACK_AB R207, R157, R170 ;  /* 0x000000aa9dcf723e */ /* 0x000fc400000010ff */
[----:B------:R-:W-:Y:S01]  /*9440*/  FADD.FTZ R156, R206, R179 ;  /* 0x000000b3ce9c7221 */ /* 0x000fe20000010000 */
[----:B------:R-:W-:Y:S01]  /*9450*/  FADD.FTZ R162, R170, R177 ;  /* 0x000000b1aaa27221 */ /* 0x000fe20000010000 */
[----:B------:R1:W-:Y:S01]  /*9460*/  MUFU.EX2 R164, R197 ;  /* 0x000000c500a47308 */ /* 0x0003e20000000800 */
[----:B------:R-:W-:Y:S01]  /*9470*/  F2FP.BF16.F32.PACK_AB R211, R166, R211 ;  /* 0x000000d3a6d3723e */ /* 0x000fe200000010ff */
[----:B------:R-:W-:Y:S01]  /*9480*/  FADD.FTZ R177, R203, R156 ;  /* 0x0000009ccbb17221 */ /* 0x000fe20000010000 */
[----:B------:R-:W-:Y:S01]  /*9490*/  FADD.FTZ R179, R157, R162 ;  /* 0x000000a29db37221 */ /* 0x000fe20000010000 */
[----:B------:R-:W-:Y:S02]  /*94a0*/  F2FP.BF16.F32.PACK_AB R206, R203, R206 ;  /* 0x000000cecbce723e */ /* 0x000fe400000010ff */
[----:B--2---:R-:W-:Y:S01]  /*94b0*/  FADD.FTZ R160, R200, R177 ;  /* 0x000000b1c8a07221 */ /* 0x004fe20000010000 */
[----:B------:R-:W-:Y:S01]  /*94c0*/  FADD.FTZ R162, R172, R179 ;  /* 0x000000b3aca27221 */ /* 0x000fe20000010000 */
[----:B------:R2:W4:Y:S01]  /*94d0*/  MUFU.EX2 R156, R167 ;  /* 0x000000a7009c7308 */ /* 0x0005220000000800 */
[----:B-1----:R-:W-:Y:S01]  /*94e0*/  F2FP.BF16.F32.PACK_AB R197, R21, R20 ;  /* 0x0000001415c5723e */ /* 0x002fe200000010ff */
[----:B------:R-:W-:Y:S01]  /*94f0*/  FADD.FTZ R177, R201, R160 ;  /* 0x000000a0c9b17221 */ /* 0x000fe20000010000 */
[----:B------:R-:W-:Y:S01]  /*9500*/  FADD.FTZ R179, R171, R162 ;  /* 0x000000a2abb37221 */ /* 0x000fe20000010000 */
[----:B------:R-:W-:-:S02]  /*9510*/  F2FP.BF16.F32.PACK_AB R200, R201, R200 ;  /* 0x000000c8c9c8723e */ /* 0x000fc400000010ff */
[----:B------:R-:W-:Y:S01]  /*9520*/  FADD.FTZ R160, R202, R177 ;  /* 0x000000b1caa07221 */ /* 0x000fe20000010000 */
[----:B------:R-:W-:Y:S01]  /*9530*/  FADD.FTZ R162, R152, R179 ;  /* 0x000000b398a27221 */ /* 0x000fe20000010000 */
[----:B------:R1:W5:Y:S01]  /*9540*/  MUFU.EX2 R193, R163 ;  /* 0x000000a300c17308 */ /* 0x0003620000000800 */
[----:B------:R-:W-:Y:S01]  /*9550*/  F2FP.BF16.F32.PACK_AB R208, R185, R208 ;  /* 0x000000d0b9d0723e */ /* 0x000fe200000010ff */
[----:B------:R-:W-:Y:S01]  /*9560*/  FADD.FTZ R165, R169, R160 ;  /* 0x000000a0a9a57221 */ /* 0x000fe20000010000 */
[----:B--2---:R-:W-:Y:S01]  /*9570*/  FADD.FTZ R167, R175, R162 ;  /* 0x000000a2afa77221 */ /* 0x004fe20000010000 */
[----:B------:R-:W-:Y:S02]  /*9580*/  F2FP.BF16.F32.PACK_AB R201, R171, R172 ;  /* 0x000000acabc9723e */ /* 0x000fe400000010ff */
[----:B------:R-:W-:Y:S01]  /*9590*/  FADD.FTZ R160, R196, R165 ;  /* 0x000000a5c4a07221 */ /* 0x000fe20000010000 */
[----:B------:R-:W-:Y:S01]  /*95a0*/  FADD.FTZ R162, R20, R167 ;  /* 0x000000a714a27221 */ /* 0x000fe20000010000 */
[----:B------:R2:W5:Y:S01]  /*95b0*/  MUFU.EX2 R166, R199 ;  /* 0x000000c700a67308 */ /* 0x0005620000000800 */
[----:B------:R-:W-:Y:S01]  /*95c0*/  F2FP.BF16.F32.PACK_AB R202, R169, R202 ;  /* 0x000000caa9ca723e */ /* 0x000fe200000010ff */
[----:B------:R-:W-:Y:S01]  /*95d0*/  FADD.FTZ R157, R225, R160 ;  /* 0x000000a0e19d7221 */ /* 0x000fe20000010000 */
[----:B------:R-:W-:Y:S01]  /*95e0*/  FADD.FTZ R162, R21, R162 ;  /* 0x000000a215a27221 */ /* 0x000fe20000010000 */
[----:B------:R-:W-:-:S02]  /*95f0*/  F2FP.BF16.F32.PACK_AB R203, R175, R152 ;  /* 0x00000098afcb723e */ /* 0x000fc400000010ff */
[----:B------:R-:W-:Y:S01]  /*9600*/  FADD.FTZ R160, R198, R157 ;  /* 0x0000009dc6a07221 */ /* 0x000fe20000010000 */
[----:B---3--:R-:W-:Y:S01]  /*9610*/  FADD.FTZ R157, R155, R162 ;  /* 0x000000a29b9d7221 */ /* 0x008fe20000010000 */
[----:B------:R-:W3:Y:S01]  /*9620*/  MUFU.EX2 R158, R158 ;  /* 0x0000009e009e7308 */ /* 0x000ee20000000800 */
[----:B------:R-:W-:Y:S01]  /*9630*/  F2FP.BF16.F32.PACK_AB R196, R225, R196 ;  /* 0x000000c4e1c4723e */ /* 0x000fe200000010ff */
[C---:B-1----:R-:W-:Y:S01]  /*9640*/  FADD.FTZ R163, R173.reuse, R160 ;  /* 0x000000a0ada37221 */ /* 0x042fe20000010000 */
[----:B----4-:R-:W-:Y:S01]  /*9650*/  FADD.FTZ R157, R156, R157 ;  /* 0x0000009d9c9d7221 */ /* 0x010fe20000010000 */
[----:B------:R-:W-:Y:S02]  /*9660*/  F2FP.BF16.F32.PACK_AB R198, R173, R198 ;  /* 0x000000c6adc6723e */ /* 0x000fe400000010ff */
[----:B------:R-:W-:Y:S01]  /*9670*/  FADD.FTZ R20, R154, R163 ;  /* 0x000000a39a147221 */ /* 0x000fe20000010000 */
[----:B------:R-:W-:Y:S01]  /*9680*/  FADD.FTZ R157, R164, R157 ;  /* 0x0000009da49d7221 */ /* 0x000fe20000010000 */
[----:B------:R-:W1:Y:S01]  /*9690*/  MUFU.EX2 R159, R159 ;  /* 0x0000009f009f7308 */ /* 0x000e620000000800 */
[----:B--2---:R-:W-:Y:S01]  /*96a0*/  F2FP.BF16.F32.PACK_AB R199, R156, R155 ;  /* 0x0000009b9cc7723e */ /* 0x004fe200000010ff */
[----:B------:R-:W-:Y:S01]  /*96b0*/  FADD.FTZ R20, R161, R20 ;  /* 0x00000014a1147221 */ /* 0x000fe20000010000 */
[----:B-----5:R-:W-:Y:S01]  /*96c0*/  FADD.FTZ R157, R193, R157 ;  /* 0x0000009dc19d7221 */ /* 0x020fe20000010000 */
[----:B------:R-:W-:-:S02]  /*96d0*/  F2FP.BF16.F32.PACK_AB R192, R161, R154 ;  /* 0x0000009aa1c0723e */ /* 0x000fc400000010ff */
[----:B------:R-:W-:Y:S01]  /*96e0*/  FADD.FTZ R21, R153, R20 ;  /* 0x0000001499157221 */ /* 0x000fe20000010000 */
[----:B------:R-:W-:Y:S01]  /*96f0*/  FADD.FTZ R157, R166, R157 ;  /* 0x0000009da69d7221 */ /* 0x000fe20000010000 */
[----:B------:R-:W-:Y:S02]  /*9700*/  F2FP.BF16.F32.PACK_AB R193, R193, R164 ;  /* 0x000000a4c1c1723e */ /* 0x000fe400000010ff */
[C---:B---3--:R-:W-:Y:S01]  /*9710*/  FADD.FTZ R21, R158.reuse, R21 ;  /* 0x000000159e157221 */ /* 0x048fe20000010000 */
[----:B------:R-:W-:Y:S01]  /*9720*/  F2FP.BF16.F32.PACK_AB R194, R158, R153 ;  /* 0x000000999ec2723e */ /* 0x000fe200000010ff */
[C---:B-1----:R-:W-:Y:S01]  /*9730*/  FADD.FTZ R20, R159.reuse, R157 ;  /* 0x0000009d9f147221 */ /* 0x042fe20000010000 */
[----:B------:R-:W-:Y:S01]  /*9740*/  F2FP.BF16.F32.PACK_AB R195, R159, R166 ;  /* 0x000000a69fc3723e */ /* 0x000fe200000010ff */
[----:B------:R-:W-:Y:S06]  /*9750*/  @P2 BRA `(.L_x_24) ;  /* 0xffffffc0003c2947 */ /* 0x000fec000383ffff */
.L_x_15:
[----:B------:R-:W-:Y:S06]  /*9760*/  BAR.ARV 0x8, 0x120 ;  /* 0x0204800000007b1d */ /* 0x000fec0000002000 */
        /* <DEDUP_REMOVED lines=128> */
[----:B------:R-:W-:Y:S06]  /*9f70*/  @!P0 BRA `(.L_x_25) ;  /* 0x0000000000048947 */ /* 0x000fec0003800000 */
[----:B------:R-:W-:Y:S01]  /*9f80*/  BPT.TRAP 0x1 ;  /* 0x000000040000795c */ /* 0x000fe20000300000 */
.L_x_25:
        /* <DEDUP_REMOVED lines=8> */
.L_x_26:
[----:B--2---:R-:W-:Y:S05]  /*a010*/  @P2 BRA `(.L_x_27) ;  /* 0x0000000000082947 */ /* 0x004fea0003800000 */
[----:B------:R-:W2:Y:S02]  /*a020*/  SYNCS.PHASECHK.TRANS64.TRYWAIT P0, [UR7+0x38850], R0 ;  /* 0x03885000ff0075a7 */ /* 0x000ea40008000147 */
[----:B--2---:R-:W-:Y:S05]  /*a030*/  @!P0 BRA `(.L_x_28) ;  /* 0x00000054004c8947 */ /* 0x004fea0003800000 */
.L_x_27:
[----:B------:R-:W-:Y:S01]  /*a040*/  R2UR UR4, R18 ;  /* 0x00000000120472ca */ /* 0x000fe200000e0000 */
[----:B------:R-:W-:Y:S01]  /*a050*/  WARPGROUP.ARRIVE ;  /* 0x00000000000079c5 */ /* 0x000fe20000000000 */
[----:B------:R-:W-:Y:S01]  /*a060*/  UMOV UR11, 0x40000040 ;  /* 0x40000040000b7882 */ /* 0x000fe20000000000 */
[----:B-12---:R-:W1:Y:S01]  /*a070*/  SHFL.BFLY PT, R0, R21, 0x2, 0x1f ;  /* 0x0c401f0015007f89 */ /* 0x006e6200000e0000 */
[C---:B------:R-:W-:Y:S01]  /*a080*/  IADD3 R11, P2, R16.reuse, 0x40, RZ ;  /* 0x00000040100b7810 */ /* 0x040fe20007f5e0ff */
[----:B------:R-:W-:Y:S01]  /*a090*/  UIADD3 UR35, -UR36, URZ, URZ ;  /* 0x0000003f24237290 */ /* 0x000fe2000fffe13f */
[C---:B------:R-:W-:Y:S01]  /*a0a0*/  IADD3 R13, P4, R16.reuse, 0x4000, RZ ;  /* 0x00004000100d7810 */ /* 0x040fe20007f9e0ff */
[----:B------:R-:W2:Y:S01]  /*a0b0*/  SHFL.BFLY PT, R9, R20, 0x2, 0x1f ;  /* 0x0c401f0014097f89 */ /* 0x000ea200000e0000 */
[----:B------:R-:W-:Y:S01]  /*a0c0*/  LOP3.LUT R10, R11, 0x380, RZ, 0xc0, !PT ;  /* 0x000003800b0a7812 */ /* 0x000fe200078ec0ff */
[----:B------:R-:W-:Y:S01]  /*a0d0*/  ULDC.64 UR8, c[0x0][0xb70] ;  /* 0x0002dc0000087ab9 */ /* 0x000fe20000000a00 */
[----:B------:R-:W-:-:S02]  /*a0e0*/  IADD3 R153, P5, R16, 0x4020, RZ ;  /* 0x0000402010997810 */ /* 0x000fc40007fbe0ff */
[----:B------:R-:W-:Y:S01]  /*a0f0*/  SHF.R.U64 R10, R10, 0x3, RZ ;  /* 0x000000030a0a7819 */ /* 0x000fe200000012ff */
[----:B------:R-:W-:Y:S01]  /*a100*/  UIADD3 UR4, UR4, 0x400, URZ ;  /* 0x0000040004047890 */ /* 0x000fe2000fffe03f */
[----:B------:R-:W-:Y:S02]  /*a110*/  LOP3.LUT R12, R13, 0x380, RZ, 0xc0, !PT ;  /* 0x000003800d0c7812 */ /* 0x000fe400078ec0ff */
[----:B------:R-:W-:Y:S01]  /*a120*/  LOP3.LUT R10, R10, R11, RZ, 0x3c, !PT ;  /* 0x0000000b0a0a7212 */ /* 0x000fe200078e3cff */
[----:B------:R-:W-:Y:S01]  /*a130*/  USHF.R.U32.HI UR4, URZ, 0x4, UR4 ;  /* 0x000000043f047899 */ /* 0x000fe20008011604 */
[----:B------:R-:W-:Y:S01]  /*a140*/  IMAD.X R11, RZ, RZ, R17, P2 ;  /* 0x000000ffff0b7224 */ /* 0x000fe200010e0611 */
[----:B------:R-:W-:Y:S02]  /*a150*/  IADD3 R7, P0, R16, 0x20, RZ ;  /* 0x0000002010077810 */ /* 0x000fe40007f1e0ff */
[----:B------:R-:W-:Y:S01]  /*a160*/  ULOP3.LUT UR4, UR4, 0x3fff, URZ, 0xc0, !UPT ;  /* 0x00003fff04047892 */ /* 0x000fe2000f8ec03f */
[----:B------:R-:W-:-:S02]  /*a170*/  LOP3.LUT R152, R153, 0x380, RZ, 0xc0, !PT ;  /* 0x0000038099987812 */ /* 0x000fc400078ec0ff */
[----:B------:R-:W-:Y:S01]  /*a180*/  MOV R165, R10 ;  /* 0x0000000a00a57202 */ /* 0x000fe20000000f00 */
[----:B------:R-:W-:Y:S01]  /*a190*/  ULOP3.LUT UR4, UR4, 0x2800000, URZ, 0xfc, !UPT ;  /* 0x0280000004047892 */ /* 0x000fe2000f8efc3f */
[----:B------:R-:W-:Y:S01]  /*a1a0*/  SHF.R.U64 R12, R12, 0x3, RZ ;  /* 0x000000030c0c7819 */ /* 0x000fe200000012ff */
[----:B-1----:R-:W-:Y:S01]  /*a1b0*/  FADD.FTZ R0, R0, R21 ;  /* 0x0000001500007221 */ /* 0x002fe20000010000 */
[----:B------:R-:W-:Y:S01]  /*a1c0*/  LOP3.LUT R6, R7, 0x380, RZ, 0xc0, !PT ;  /* 0x0000038007067812 */ /* 0x000fe200078ec0ff */
[----:B------:R-:W-:Y:S01]  /*a1d0*/  UIMAD UR4, UR38, 0xa00, UR4 ;  /* 0x00000a00260478a4 */ /* 0x000fe2000f8e0204 */
[----:B------:R-:W-:Y:S01]  /*a1e0*/  SHF.R.U64 R152, R152, 0x3, RZ ;  /* 0x0000000398987819 */ /* 0x000fe200000012ff */
[----:B--2---:R-:W-:Y:S01]  /*a1f0*/  FADD.FTZ R9, R9, R20 ;  /* 0x0000001409097221 */ /* 0x004fe20000010000 */
[----:B------:R-:W1:Y:S01]  /*a200*/  SHFL.BFLY PT, R3, R0, 0x1, 0x1f ;  /* 0x0c201f0000037f89 */ /* 0x000e6200000e0000 */
[----:B------:R-:W-:Y:S01]  /*a210*/  UIADD3 UR6, UR4, 0x80, URZ ;  /* 0x0000008004067890 */ /* 0x000fe2000fffe03f */
[----:B------:R-:W-:Y:S01]  /*a220*/  LOP3.LUT R12, R12, R13, RZ, 0x3c, !PT ;  /* 0x0000000d0c0c7212 */ /* 0x000fe200078e3cff */
[----:B------:R-:W-:Y:S01]  /*a230*/  IMAD.X R13, RZ, RZ, R17, P4 ;  /* 0x000000ffff0d7224 */ /* 0x000fe200020e0611 */
[----:B------:R-:W-:Y:S01]  /*a240*/  UMOV UR10, UR4 ;  /* 0x00000004000a7c82 */ /* 0x000fe20008000000 */
[----:B------:R-:W2:Y:S01]  /*a250*/  SHFL.BFLY PT, R10, R9, 0x1, 0x1f ;  /* 0x0c201f00090a7f89 */ /* 0x000ea200000e0000 */
[----:B------:R-:W-:Y:S01]  /*a260*/  HGMMA.64x256x16.F32.BF16 R24, R208, gdesc[UR8].tnspB, R24, gsb0 ;  /* 0x43e00008d0187df0 */ /* 0x000fe20008001818 */
[----:B------:R-:W-:Y:S01]  /*a270*/  UMOV UR11, 0x40000040 ;  /* 0x40000040000b7882 */ /* 0x000fe20000000000 */
[----:B------:R-:W-:Y:S01]  /*a280*/  UMOV UR10, UR6 ;  /* 0x00000006000a7c82 */ /* 0x000fe20008000000 */
[----:B------:R-:W-:Y:S01]  /*a290*/  UIADD3 UR6, UR4, 0x100, URZ ;  /* 0x0000010004067890 */ /* 0x000fe2000fffe03f */
[----:B------:R-:W-:-:S02]  /*a2a0*/  SHF.R.U64 R6, R6, 0x3, RZ ;  /* 0x0000000306067819 */ /* 0x000fc400000012ff */
[----:B------:R-:W-:Y:S02]  /*a2b0*/  IADD3 R171, P4, R16, 0x8040, RZ ;  /* 0x0000804010ab7810 */ /* 0x000fe40007f9e0ff */
[----:B------:R-:W-:Y:S02]  /*a2c0*/  LOP3.LUT R152, R152, R153, RZ, 0x3c, !PT ;  /* 0x0000009998987212 */ /* 0x000fe400078e3cff */
[----:B------:R-:W-:Y:S02]  /*a2d0*/  IADD3.X R153, RZ, R17, RZ, P5, !PT ;  /* 0x00000011ff997210 */ /* 0x000fe40002ffe4ff */
[----:B------:R-:W-:Y:S02]  /*a2e0*/  LOP3.LUT R6, R6, R7, RZ, 0x3c, !PT ;  /* 0x0000000706067212 */ /* 0x000fe400078e3cff */
[C---:B------:R-:W-:Y:S02]  /*a2f0*/  IADD3 R175, P5, R16.reuse, 0x8060, RZ ;  /* 0x0000806010af7810 */ /* 0x040fe40007fbe0ff */
[----:B------:R-:W-:-:S02]  /*a300*/  IADD3 R15, P3, R16, 0x60, RZ ;  /* 0x00000060100f7810 */ /* 0x000fc40007f7e0ff */
[----:B------:R-:W-:Y:S02]  /*a310*/  IADD3.X R7, RZ, R17, RZ, P0, !PT ;  /* 0x00000011ff077210 */ /* 0x000fe400007fe4ff */
[----:B------:R-:W-:Y:S02]  /*a320*/  LOP3.LUT R170, R171, 0x380, RZ, 0xc0, !PT ;  /* 0x00000380abaa7812 */ /* 0x000fe400078ec0ff */
[----:B------:R-:W-:Y:S02]  /*a330*/  LOP3.LUT R174, R175, 0x380, RZ, 0xc0, !PT ;  /* 0x00000380afae7812 */ /* 0x000fe400078ec0ff */
[----:B------:R-:W-:Y:S02]  /*a340*/  LOP3.LUT R14, R15, 0x380, RZ, 0xc0, !PT ;  /* 0x000003800f0e7812 */ /* 0x000fe400078ec0ff */
[----:B------:R-:W-:Y:S02]  /*a350*/  SHF.R.U64 R170, R170, 0x3, RZ ;  /* 0x00000003aaaa7819 */ /* 0x000fe400000012ff */
[----:B------:R-:W-:Y:S01]  /*a360*/  MOV R161, R6 ;  /* 0x0000000600a17202 */ /* 0x000fe20000000f00 */
[----:B-1----:R-:W-:Y:S01]  /*a370*/  FADD.FTZ R7, R0, R3 ;  /* 0x0000000300077221 */ /* 0x002fe20000010000 */
[----:B------:R-:W-:Y:S01]  /*a380*/  SHF.R.U64 R174, R174, 0x3, RZ ;  /* 0x00000003aeae7819 */ /* 0x000fe200000012ff */
[----:B------:R-:W-:Y:S01]  /*a390*/  IMAD.MOV.U32 R6, RZ, RZ, RZ ;  /* 0x000000ffff067224 */ /* 0x000fe200078e00ff */
[----:B------:R-:W-:Y:S01]  /*a3a0*/  MOV R163, R12 ;  /* 0x0000000c00a37202 */ /* 0x000fe20000000f00 */
[----:B--2---:R-:W-:Y:S01]  /*a3b0*/  FADD.FTZ R12, R9, R10 ;  /* 0x0000000a090c7221 */ /* 0x004fe20000010000 */
[----:B------:R-:W-:Y:S01]  /*a3c0*/  SHF.R.U64 R14, R14, 0x3, RZ ;  /* 0x000000030e0e7819 */ /* 0x000fe200000012ff */
[----:B------:R-:W-:Y:S01]  /*a3d0*/  IMAD.MOV.U32 R10, RZ, RZ, RZ ;  /* 0x000000ffff0a7224 */ /* 0x000fe200078e00ff */
[----:B------:R-:W-:-:S02]  /*a3e0*/  LOP3.LUT R170, R170, R171, RZ, 0x3c, !PT ;  /* 0x000000abaaaa7212 */ /* 0x000fc400078e3cff */
[----:B------:R-:W-:Y:S02]  /*a3f0*/  IADD3.X R171, RZ, R17, RZ, P4, !PT ;  /* 0x00000011ffab7210 */ /* 0x000fe400027fe4ff */
[----:B------:R-:W-:Y:S02]  /*a400*/  FSETP.NE.FTZ.AND P4, PT, R7, RZ, PT ;  /* 0x000000ff0700720b */ /* 0x000fe40003f95000 */
[----:B------:R-:W-:Y:S01]  /*a410*/  LOP3.LUT R174, R174, R175, RZ, 0x3c, !PT ;  /* 0x000000afaeae7212 */ /* 0x000fe200078e3cff */
[----:B------:R-:W-:Y:S01]  /*a420*/  IMAD.X R175, RZ, RZ, R17, P5 ;  /* 0x000000ffffaf7224 */ /* 0x000fe200028e0611 */
[----:B------:R-:W-:Y:S02]  /*a430*/  LOP3.LUT R14, R14, R15, RZ, 0x3c, !PT ;  /* 0x0000000f0e0e7212 */ /* 0x000fe400078e3cff */
[----:B------:R-:W-:Y:S02]  /*a440*/  IADD3.X R15, RZ, R17, RZ, P3, !PT ;  /* 0x00000011ff0f7210 */ /* 0x000fe40001ffe4ff */
[----:B------:R-:W-:-:S02]  /*a450*/  FSETP.NE.FTZ.AND P5, PT, R12, RZ, PT ;  /* 0x000000ff0c00720b */ /* 0x000fc40003fb5000 */
[----:B------:R-:W-:Y:S02]  /*a460*/  R2UR UR5, R216 ;  /* 0x00000000d80572ca */ /* 0x000fe400000e0000 */
[C---:B------:R-:W-:Y:S01]  /*a470*/  IADD3 R169, P3, R16.reuse, 0x8020, RZ ;  /* 0x0000802010a97810 */ /* 0x040fe20007f7e0ff */
[----:B------:R-:W1:Y:S01]  /*a480*/  @P4 MUFU.LG2 R3, R7 ;  /* 0x0000000700034308 */ /* 0x000e620000000c00 */
[----:B------:R-:W-:Y:S02]  /*a490*/  R2UR UR12, R215 ;  /* 0x00000000d70c72ca */ /* 0x000fe400000e0000 */
[C---:B------:R-:W-:Y:S02]  /*a4a0*/  IADD3 R155, P6, R16.reuse, 0x4040, RZ ;  /* 0x00004040109b7810 */ /* 0x040fe40007fde0ff */
[----:B------:R-:W-:Y:S02]  /*a4b0*/  LOP3.LUT R168, R169, 0x380, RZ, 0xc0, !PT ;  /* 0x00000380a9a87812 */ /* 0x000fe400078ec0ff */
[----:B------:R-:W-:Y:S01]  /*a4c0*/  IADD3 R157, P0, R16, 0x4060, RZ ;  /* 0x00004060109d7810 */ /* 0x000fe20007f1e0ff */
[----:B------:R-:W2:Y:S01]  /*a4d0*/  @P5 MUFU.LG2 R11, R12 ;  /* 0x0000000c000b5308 */ /* 0x000ea20000000c00 */
[----:B------:R-:W-:Y:S01]  /*a4e0*/  MOV R13, UR7 ;  /* 0x00000007000d7c02 */ /* 0x000fe20008000f00 */
[----:B------:R-:W-:Y:S01]  /*a4f0*/  UIADD3 UR34, -UR5, URZ, URZ ;  /* 0x0000003f05227290 */ /* 0x000fe2000fffe13f */
[----:B------:R-:W-:Y:S01]  /*a500*/  LOP3.LUT R154, R155, 0x380, RZ, 0xc0, !PT ;  /* 0x000003809b9a7812 */ /* 0x000fe200078ec0ff */
[----:B------:R-:W-:Y:S01]  /*a510*/  ULDC UR7, c[0x0][0xa88] ;  /* 0x0002a20000077ab9 */ /* 0x000fe20000000800 */
[----:B------:R-:W-:Y:S01]  /*a520*/  SHF.R.U64 R168, R168, 0x3, RZ ;  /* 0x00000003a8a87819 */ /* 0x000fe200000012ff */
[----:B------:R-:W-:Y:S01]  /*a530*/  @!P1 VIADD R13, R13, 0x38860 ;  /* 0x000388600d0d9836 */ /* 0x000fe20000000000 */
[----:B------:R-:W-:Y:S01]  /*a540*/  IADD3 R159, P2, R16, 0x8000, RZ ;  /* 0x00008000109f7810 */ /* 0x000fe20007f5e0ff */
[----:B------:R1:W3:Y:S01]  /*a550*/  @P4 MUFU.RCP R6, R7 ;  /* 0x0000000700064308 */ /* 0x0002e20000001000 */
[----:B------:R-:W-:-:S02]  /*a560*/  LOP3.LUT R156, R157, 0x380, RZ, 0xc0, !PT ;  /* 0x000003809d9c7812 */ /* 0x000fc400078ec0ff */
[----:B------:R-:W-:Y:S02]  /*a570*/  SHF.R.U64 R154, R154, 0x3, RZ ;  /* 0x000000039a9a7819 */ /* 0x000fe400000012ff */
[----:B------:R-:W-:Y:S02]  /*a580*/  LOP3.LUT R168, R168, R169, RZ, 0x3c, !PT ;  /* 0x000000a9a8a87212 */ /* 0x000fe400078e3cff */
[----:B------:R-:W-:Y:S01]  /*a590*/  LOP3.LUT R158, R159, 0x380, RZ, 0xc0, !PT ;  /* 0x000003809f9e7812 */ /* 0x000fe200078ec0ff */
[----:B------:R4:W5:Y:S01]  /*a5a0*/  @P5 MUFU.RCP R10, R12 ;  /* 0x0000000c000a5308 */ /* 0x0009620000001000 */
[----:B------:R-:W-:Y:S01]  /*a5b0*/  SHF.R.U64 R156, R156, 0x3, RZ ;  /* 0x000000039c9c7819 */ /* 0x000fe200000012ff */
[----:B-1----:R-:W-:Y:S01]  /*a5c0*/  @P4 FMUL.FTZ R7, R3, 0.69314718246459960938 ;  /* 0x3f31721803074820 */ /* 0x002fe20000410000 */
[----:B------:R-:W-:Y:S01]  /*a5d0*/  IADD3.X R169, RZ, R17, RZ, P3, !PT ;  /* 0x00000011ffa97210 */ /* 0x000fe20001ffe4ff */
[----:B--2---:R-:W-:Y:S01]  /*a5e0*/  @P5 FMUL.FTZ R11, R11, 0.69314718246459960938 ;  /* 0x3f3172180b0b5820 */ /* 0x004fe20000410000 */
[----:B------:R-:W-:-:S02]  /*a5f0*/  IADD3 R21, P3, R16, 0xc060, RZ ;  /* 0x0000c06010157810 */ /* 0x000fc40007f7e0ff */
[----:B------:R-:W-:Y:S01]  /*a600*/  LOP3.LUT R154, R154, R155, RZ, 0x3c, !PT ;  /* 0x0000009b9a9a7212 */ /* 0x000fe200078e3cff */
[----:B------:R-:W-:Y:S01]  /*a610*/  IMAD.X R155, RZ, RZ, R17, P6 ;  /* 0x000000ffff9b7224 */ /* 0x000fe200030e0611 */
[----:B------:R-:W-:Y:S01]  /*a620*/  SHF.R.U64 R158, R158, 0x3, RZ ;  /* 0x000000039e9e7819 */ /* 0x000fe200000012ff */
[----:B----4-:R-:W-:Y:S01]  /*a630*/  @P4 FMUL.FTZ R12, R2, 0.69314718246459960938 ;  /* 0x3f317218020c4820 */ /* 0x010fe20000410000 */
[----:B------:R-:W-:Y:S01]  /*a640*/  LOP3.LUT R156, R156, R157, RZ, 0x3c, !PT ;  /* 0x0000009d9c9c7212 */ /* 0x000fe200078e3cff */
[----:B------:R-:W-:Y:S01]  /*a650*/  @P5 FMUL.FTZ R2, R2, 0.69314718246459960938 ;  /* 0x3f31721802025820 */ /* 0x000fe20000410000 */
[----:B------:R-:W-:Y:S02]  /*a660*/  @!P1 PRMT R13, RZ, 0x654, R13 ;  /* 0x00000654ff0d9816 */ /* 0x000fe4000000000d */
[----:B------:R-:W-:Y:S02]  /*a670*/  IADD3 R173, P6, R16, 0xc000, RZ ;  /* 0x0000c00010ad7810 */ /* 0x000fe40007fde0ff */
[----:B------:R-:W-:-:S02]  /*a680*/  IADD3.X R157, RZ, R17, RZ, P0, !PT ;  /* 0x00000011ff9d7210 */ /* 0x000fc400007fe4ff */
[----:B------:R-:W-:Y:S02]  /*a690*/  LOP3.LUT R8, R21, 0x380, RZ, 0xc0, !PT ;  /* 0x0000038015087812 */ /* 0x000fe400078ec0ff */
[----:B------:R-:W-:Y:S02]  /*a6a0*/  IADD3 R177, P0, R16, 0xc020, RZ ;  /* 0x0000c02010b17810 */ /* 0x000fe40007f1e0ff */
[----:B------:R-:W-:Y:S01]  /*a6b0*/  LOP3.LUT R158, R158, R159, RZ, 0x3c, !PT ;  /* 0x0000009f9e9e7212 */ /* 0x000fe200078e3cff */
[----:B------:R-:W-:Y:S01]  /*a6c0*/  IMAD.X R159, RZ, RZ, R17, P2 ;  /* 0x000000ffff9f7224 */ /* 0x000fe200010e0611 */
[----:B------:R-:W-:Y:S02]  /*a6d0*/  LOP3.LUT R167, R16, 0x380, RZ, 0xc0, !PT ;  /* 0x0000038010a77812 */ /* 0x000fe400078ec0ff */
[----:B------:R-:W-:Y:S02]  /*a6e0*/  LOP3.LUT R172, R173, 0x380, RZ, 0xc0, !PT ;  /* 0x00000380adac7812 */ /* 0x000fe400078ec0ff */
[----:B------:R-:W-:-:S02]  /*a6f0*/  SHF.R.U64 R8, R8, 0x3, RZ ;  /* 0x0000000308087819 */ /* 0x000fc400000012ff */
[----:B------:R-:W-:Y:S02]  /*a700*/  IADD3 R179, P2, R16, 0xc040, RZ ;  /* 0x0000c04010b37810 */ /* 0x000fe40007f5e0ff */
[----:B------:R-:W-:Y:S02]  /*a710*/  LOP3.LUT R176, R177, 0x380, RZ, 0xc0, !PT ;  /* 0x00000380b1b07812 */ /* 0x000fe400078ec0ff */
[----:B------:R-:W-:Y:S02]  /*a720*/  SHF.R.U64 R167, R167, 0x3, RZ ;  /* 0x00000003a7a77819 */ /* 0x000fe400000012ff */
[----:B------:R-:W-:Y:S02]  /*a730*/  SHF.R.U64 R172, R172, 0x3, RZ ;  /* 0x00000003acac7819 */ /* 0x000fe400000012ff */
[----:B------:R-:W-:Y:S02]  /*a740*/  LOP3.LUT R8, R8, R21, RZ, 0x3c, !PT ;  /* 0x0000001508087212 */ /* 0x000fe400078e3cff */
[----:B------:R-:W-:-:S02]  /*a750*/  MOV R162, R152 ;  /* 0x0000009800a27202 */ /* 0x000fc40000000f00 */
[----:B------:R-:W-:Y:S02]  /*a760*/  IADD3.X R9, RZ, R17, RZ, P3, !PT ;  /* 0x00000011ff097210 */ /* 0x000fe40001ffe4ff */
[----:B------:R-:W-:Y:S02]  /*a770*/  LOP3.LUT R178, R179, 0x380, RZ, 0xc0, !PT ;  /* 0x00000380b3b27812 */ /* 0x000fe400078ec0ff */
[----:B------:R-:W-:Y:S02]  /*a780*/  SHF.R.U64 R176, R176, 0x3, RZ ;  /* 0x00000003b0b07819 */ /* 0x000fe400000012ff */
[----:B------:R-:W-:Y:S02]  /*a790*/  MOV R153, R156 ;  /* 0x0000009c00997202 */ /* 0x000fe40000000f00 */
[----:B------:R-:W-:Y:S01]  /*a7a0*/  MOV R156, R158 ;  /* 0x0000009e009c7202 */ /* 0x000fe20000000f00 */
[----:B------:R-:W-:Y:S01]  /*a7b0*/  IMAD.MOV.U32 R158, RZ, RZ, -0x800000 ;  /* 0xff800000ff9e7424 */ /* 0x000fe200078e00ff */
[----:B------:R-:W-:Y:S01]  /*a7c0*/  LOP3.LUT R166, R167, R16, RZ, 0x3c, !PT ;  /* 0x00000010a7a67212 */ /* 0x000fe200078e3cff */
[----:B------:R-:W-:Y:S01]  /*a7d0*/  IMAD.MOV.U32 R167, RZ, RZ, R17 ;  /* 0x000000ffffa77224 */ /* 0x000fe200078e0011 */
[----:B------:R-:W-:Y:S01]  /*a7e0*/  LOP3.LUT R172, R172, R173, RZ, 0x3c, !PT ;  /* 0x000000adacac7212 */ /* 0x000fe200078e3cff */
[----:B------:R-:W-:Y:S01]  /*a7f0*/  @P4 FFMA.FTZ R158, R12, R5, R7 ;  /* 0x000000050c9e4223 */ /* 0x000fe20000010007 */
[----:B------:R-:W-:-:S02]  /*a800*/  MOV R159, R8 ;  /* 0x00000008009f7202 */ /* 0x000fc40000000f00 */
[----:B------:R-:W-:Y:S02]  /*a810*/  SHF.R.U64 R178, R178, 0x3, RZ ;  /* 0x00000003b2b27819 */ /* 0x000fe400000012ff */
[----:B------:R-:W-:Y:S02]  /*a820*/  LOP3.LUT R176, R176, R177, RZ, 0x3c, !PT ;  /* 0x000000b1b0b07212 */ /* 0x000fe400078e3cff */
[-C--:B------:R-:W-:Y:S02]  /*a830*/  IADD3.X R173, RZ, R17.reuse, RZ, P6, !PT ;  /* 0x00000011ffad7210 */ /* 0x080fe400037fe4ff */
[----:B------:R-:W-:Y:S02]  /*a840*/  IADD3.X R177, RZ, R17, RZ, P0, !PT ;  /* 0x00000011ffb17210 */ /* 0x000fe400007fe4ff */
[----:B------:R-:W-:Y:S01]  /*a850*/  MOV R157, 0xff800000 ;  /* 0xff800000009d7802 */ /* 0x000fe20000000f00 */
[----:B------:R-:W-:Y:S01]  /*a860*/  @P5 FFMA.FTZ R157, R2, R4, R11 ;  /* 0x00000004029d5223 */ /* 0x000fe2000001000b */
[----:B------:R-:W-:-:S02]  /*a870*/  LOP3.LUT P0, RZ, R214, 0x3, RZ, 0xc0, !PT ;  /* 0x00000003d6ff7812 */ /* 0x000fc4000780c0ff */
[----:B------:R-:W-:Y:S02]  /*a880*/  MOV R154, R154 ;  /* 0x0000009a009a7202 */ /* 0x000fe40000000f00 */
[----:B------:R-:W-:Y:S02]  /*a890*/  MOV R21, R170 ;  /* 0x000000aa00157202 */ /* 0x000fe40000000f00 */
[----:B------:R-:W-:Y:S01]  /*a8a0*/  LOP3.LUT R178, R178, R179, RZ, 0x3c, !PT ;  /* 0x000000b3b2b27212 */ /* 0x000fe200078e3cff */
[----:B------:R-:W-:Y:S01]  /*a8b0*/  IMAD.X R179, RZ, RZ, R17, P2 ;  /* 0x000000ffffb37224 */ /* 0x000fe200010e0611 */
[----:B------:R-:W-:Y:S02]  /*a8c0*/  MOV R166, R166 ;  /* 0x000000a600a67202 */ /* 0x000fe40000000f00 */
[----:B------:R-:W-:Y:S02]  /*a8d0*/  MOV R155, R168 ;  /* 0x000000a8009b7202 */ /* 0x000fe40000000f00 */
[----:B------:R-:W-:-:S02]  /*a8e0*/  MOV R152, R174 ;  /* 0x000000ae00987202 */ /* 0x000fc40000000f00 */
[----:B------:R-:W-:Y:S02]  /*a8f0*/  MOV R22, R172 ;  /* 0x000000ac00167202 */ /* 0x000fe40000000f00 */
[----:B------:R-:W-:Y:S02]  /*a900*/  MOV R164, R14 ;  /* 0x0000000e00a47202 */ /* 0x000fe40000000f00 */
[----:B------:R-:W-:Y:S02]  /*a910*/  MOV R0, R176 ;  /* 0x000000b000007202 */ /* 0x000fe40000000f00 */
[----:B------:R-:W-:Y:S01]  /*a920*/  MOV R20, R178 ;  /* 0x000000b200147202 */ /* 0x000fe20000000f00 */
[----:B------:R-:W-:Y:S02]  /*a930*/  WARPGROUP.DEPBAR.LE gsb0, 0x0 ;  /* 0x00008000000079c5 */ /* 0x000fe40000010000 */
[----:B------:R-:W-:-:S06]  /*a940*/  WARPGROUP.ARRIVE ;  /* 0x00000000000079c5 */ /* 0x000fcc0000000000 */
[----:B------:R-:W-:Y:S01]  /*a950*/  HGMMA.64x256x16.F32.BF16 R24, R204, gdesc[UR8].tnspB, R24, gsb0 ;  /* 0x43e00008cc187df0 */ /* 0x000fe20008001818 */
[----:B------:R-:W-:Y:S01]  /*a960*/  UMOV UR10, UR6 ;  /* 0x00000006000a7c82 */ /* 0x000fe20008000000 */
[----:B------:R-:W-:Y:S01]  /*a970*/  UMOV UR11, 0x40000040 ;  /* 0x40000040000b7882 */ /* 0x000fe20000000000 */
[----:B------:R-:W-:Y:S02]  /*a980*/  UIADD3 UR6, UR4, 0x180, URZ ;  /* 0x0000018004067890 */ /* 0x000fe4000fffe03f */
[----:B------:R-:W-:Y:S01]  /*a990*/  UIADD3 UR4, UR4, 0x200, URZ ;  /* 0x0000020004047890 */ /* 0x000fe2000fffe03f */
[----:B------:R-:W-:Y:S02]  /*a9a0*/  WARPGROUP.DEPBAR.LE gsb0, 0x0 ;  /* 0x00008000000079c5 */ /* 0x000fe40000010000 */
[----:B------:R-:W-:-:S15]  /*a9b0*/  WARPGROUP.ARRIVE ;  /* 0x00000000000079c5 */ /* 0x000fde0000000000 */
[----:B------:R-:W-:-:S05]  /*a9c0*/  NOP ;  /* 0x0000000000007918 */ /* 0x000fca0000000000 */
[----:B------:R-:W-:Y:S01]  /*a9d0*/  HGMMA.64x256x16.F32.BF16 R24, R200, gdesc[UR8].tnspB, R24, gsb0 ;  /* 0x43e00008c8187df0 */ /* 0x000fe20008001818 */
[----:B------:R-:W-:Y:S01]  /*a9e0*/  UMOV UR10, UR6 ;  /* 0x00000006000a7c82 */ /* 0x000fe20008000000 */
[----:B------:R-:W-:Y:S01]  /*a9f0*/  UMOV UR11, 0x40000040 ;  /* 0x40000040000b7882 */ /* 0x000fe20000000000 */
[----:B------:R-:W-:Y:S02]  /*aa00*/  WARPGROUP.DEPBAR.LE gsb0, 0x0 ;  /* 0x00008000000079c5 */ /* 0x000fe40000010000 */
[----:B------:R-:W-:-:S15]  /*aa10*/  WARPGROUP.ARRIVE ;  /* 0x00000000000079c5 */ /* 0x000fde0000000000 */
[----:B------:R-:W-:-:S08]  /*aa20*/  NOP ;  /* 0x0000000000007918 */ /* 0x000fd00000000000 */
[----:B------:R-:W-:Y:S01]  /*aa30*/  HGMMA.64x256x16.F32.BF16 R24, R196, gdesc[UR8].tnspB, R24, gsb0 ;  /* 0x43e00008c4187df0 */ /* 0x000fe20008001818 */
[----:B------:R-:W-:Y:S01]  /*aa40*/  UMOV UR10, UR4 ;  /* 0x00000004000a7c82 */ /* 0x000fe20008000000 */
[----:B------:R-:W-:Y:S01]  /*aa50*/  UMOV UR11, 0x40000040 ;  /* 0x40000040000b7882 */ /* 0x000fe20000000000 */
[----:B------:R-:W-:Y:S02]  /*aa60*/  ULDC UR4, c[0x0][0xdb4] ;  /* 0x00036d0000047ab9 */ /* 0x000fe40000000800 */
[----:B------:R-:W-:-:S03]  /*aa70*/  UIMAD UR35, UR4, UR35, UR5 ;  /* 0x00000023042372a4 */ /* 0x000fc6000f8e0205 */
[----:B------:R-:W-:Y:S01]  /*aa80*/  ULDC UR5, c[0x0][0xda8] ;  /* 0x00036a0000057ab9 */ /* 0x000fe20000000800 */
[----:B------:R-:W-:Y:S02]  /*aa90*/  USHF.R.S32.HI UR4, URZ, 0x1f, UR35 ;  /* 0x0000001f3f047899 */ /* 0x000fe40008011423 */
[----:B------:R-:W-:Y:S02]  /*aaa0*/  UIMAD UR34, UR5, UR34, UR12 ;  /* 0x00000022052272a4 */ /* 0x000fe4000f8e020c */
[----:B------:R-:W-:Y:S02]  /*aab0*/  UIMAD UR6, UR4, UR8, URZ ;  /* 0x00000008040672a4 */ /* 0x000fe4000f8e023f */
[----:B------:R-:W-:Y:S02]  /*aac0*/  USHF.L.U32 UR34, UR34, 0x7, URZ ;  /* 0x0000000722227899 */ /* 0x000fe4000800063f */
[----:B------:R-:W-:Y:S02]  /*aad0*/  UIMAD.WIDE.U32 UR4, UR35, UR8, URZ ;  /* 0x00000008230472a5 */ /* 0x000fe4000f8e003f */
[----:B------:R-:W-:-:S02]  /*aae0*/  UIMAD UR6, UR35, UR9, UR6 ;  /* 0x00000009230672a4 */ /* 0x000fc4000f8e0206 */
[----:B------:R-:W-:Y:S01]  /*aaf0*/  IADD3 R160, R219, UR34, RZ ;  /* 0x00000022dba07c10 */ /* 0x000fe2000fffe0ff */
[----:B------:R-:W-:Y:S01]  /*ab00*/  ULDC.64 UR12, c[0x0][0x208] ;  /* 0x00008200000c7ab9 */ /* 0x000fe20000000a00 */
[----:B------:R-:W-:Y:S01]  /*ab10*/  MOV R9, UR5 ;  /* 0x0000000500097c02 */ /* 0x000fe20008000f00 */
[----:B------:R-:W-:Y:S01]  /*ab20*/  IMAD.U32 R8, RZ, RZ, UR4 ;  /* 0x00000004ff087e24 */ /* 0x000fe2000f8e00ff */
[----:B------:R-:W-:Y:S01]  /*ab30*/  UIADD3 UR4, UR5, UR6, URZ ;  /* 0x0000000605047290 */ /* 0x000fe2000fffe03f */
[----:B------:R-:W-:Y:S02]  /*ab40*/  VIADD R9, R160, 0x8 ;  /* 0x00000008a0097836 */ /* 0x000fe40000000000 */
[----:B------:R-:W-:-:S03]  /*ab50*/  IMAD.MOV.U32 R2, RZ, RZ, R8 ;  /* 0x000000ffff027224 */ /* 0x000fc600078e0008 */
[----:B------:R-:W-:Y:S02]  /*ab60*/  ISETP.GE.OR P2, PT, R9, UR7, P0 ;  /* 0x0000000709007c0c */ /* 0x000fe40008746670 */
[----:B------:R-:W-:Y:S01]  /*ab70*/  MOV R3, UR4 ;  /* 0x0000000400037c02 */ /* 0x000fe20008000f00 */
[----:B------:R-:W-:Y:S01]  /*ab80*/  USHF.R.S32.HI UR4, URZ, 0x1f, UR36 ;  /* 0x0000001f3f047899 */ /* 0x000fe20008011424 */
[----:B------:R-:W-:Y:S01]  /*ab90*/  ISETP.GE.OR P0, PT, R160, UR7, P0 ;  /* 0x00000007a0007c0c */ /* 0x000fe20008706670 */
[----:B------:R-:W-:Y:S02]  /*aba0*/  WARPGROUP.DEPBAR.LE gsb0, 0x0 ;  /* 0x00008000000079c5 */ /* 0x000fe40000010000 */
[----:B------:R-:W-:-:S06]  /*abb0*/  WARPGROUP.ARRIVE ;  /* 0x00000000000079c5 */ /* 0x000fcc0000000000 */
[----:B------:R-:W-:Y:S01]  /*abc0*/  HGMMA.64x256x16.F32.BF16 R24, R192, gdesc[UR8].tnspB, R24, gsb0 ;  /* 0x43e00008c0187df0 */ /* 0x000fe20008001818 */
[----:B------:R-:W-:Y:S02]  /*abd0*/  R2UR UR10, R212 ;  /* 0x00000000d40a72ca */ /* 0x000fe400000e0000 */
[----:B------:R-:W-:Y:S02]  /*abe0*/  WARPGROUP.DEPBAR.LE gsb0, 0x0 ;  /* 0x00008000000079c5 */ /* 0x000fe40000010000 */
[----:B------:R1:W-:Y:S01]  /*abf0*/  @!P1 SYNCS.ARRIVE.TRANS64.RED.A1T0 RZ, [R13+URZ], RZ ;  /* 0x000000ff0dff99a7 */ /* 0x0003e2000810043f */
[-C--:B---3--:R-:W-:Y:S01]  /*ac00*/  FMUL.FTZ R12, R41, R6.reuse ;  /* 0x00000006290c7220 */ /* 0x088fe20000410000 */
[-C--:B------:R-:W-:Y:S01]  /*ac10*/  FMUL.FTZ R4, R25, R6.reuse ;  /* 0x0000000619047220 */ /* 0x080fe20000410000 */
[----:B------:R-:W-:Y:S01]  /*ac20*/  FMUL.FTZ R5, R24, R6 ;  /* 0x0000000618057220 */ /* 0x000fe20000410000 */
[-C--:B-----5:R-:W-:Y:S01]  /*ac30*/  FMUL.FTZ R7, R27, R10.reuse ;  /* 0x0000000a1b077220 */ /* 0x0a0fe20000410000 */
[----:B------:R-:W-:Y:S01]  /*ac40*/  FMUL.FTZ R170, R26, R10 ;  /* 0x0000000a1aaa7220 */ /* 0x000fe20000410000 */
[-C--:B------:R-:W-:Y:S01]  /*ac50*/  FMUL.FTZ R167, R29, R6.reuse ;  /* 0x000000061da77220 */ /* 0x080fe20000410000 */
[-C--:B------:R-:W-:Y:S01]  /*ac60*/  FMUL.FTZ R172, R28, R6.reuse ;  /* 0x000000061cac7220 */ /* 0x080fe20000410000 */
[----:B-1----:R-:W-:Y:S01]  /*ac70*/  FMUL.FTZ R13, R40, R6 ;  /* 0x00000006280d7220 */ /* 0x002fe20000410000 */
[-C--:B------:R-:W-:Y:S01]  /*ac80*/  FMUL.FTZ R169, R31, R10.reuse ;  /* 0x0000000a1fa97220 */ /* 0x080fe20000410000 */
[----:B------:R-:W1:Y:S01]  /*ac90*/  LDC.64 R40, c[0x0][0xb78] ;  /* 0x0002de00ff287b82 */ /* 0x000e620000000a00 */
[----:B------:R-:W-:Y:S01]  /*aca0*/  FMUL.FTZ R174, R30, R10 ;  /* 0x0000000a1eae7220 */ /* 0x000fe20000410000 */
[-C--:B------:R-:W-:Y:S01]  /*acb0*/  FMUL.FTZ R8, R33, R6.reuse ;  /* 0x0000000621087220 */ /* 0x080fe20000410000 */
[-C--:B------:R-:W-:Y:S01]  /*acc0*/  FMUL.FTZ R9, R32, R6.reuse ;  /* 0x0000000620097220 */ /* 0x080fe20000410000 */
[-C--:B------:R-:W-:Y:S01]  /*acd0*/  FMUL.FTZ R11, R37, R6.reuse ;  /* 0x00000006250b7220 */ /* 0x080fe20000410000 */
[-C--:B------:R-:W-:Y:S01]  /*ace0*/  FMUL.FTZ R168, R36, R6.reuse ;  /* 0x0000000624a87220 */ /* 0x080fe20000410000 */
[-C--:B------:R-:W-:Y:S01]  /*acf0*/  FMUL.FTZ R14, R45, R6.reuse ;  /* 0x000000062d0e7220 */ /* 0x080fe20000410000 */
[----:B------:R-:W-:Y:S01]  /*ad00*/  FMUL.FTZ R15, R44, R6 ;  /* 0x000000062c0f7220 */ /* 0x000fe20000410000 */
[----:B------:R-:W-:Y:S01]  /*ad10*/  F2FP.BF16.F32.PACK_AB R4, R4, R5 ;  /* 0x000000050404723e */ /* 0x000fe200000010ff */
        /* <DEDUP_REMOVED lines=61> */
[----:B------:R-:W-:Y:S01]  /*b0f0*/  F2FP.BF16.F32.PACK_AB R6, R167, R172 ;  /* 0x000000aca706723e */ /* 0x000fe200000010ff */
[----:B------:R-:W-:Y:S01]  /*b100*/  FMUL.FTZ R51, R51, R10 ;  /* 0x0000000a33337220 */ /* 0x000fe20000410000 */
[----:B------:R-:W-:Y:S01]  /*b110*/  F2FP.BF16.F32.PACK_AB R7, R169, R174 ;  /* 0x000000aea907723e */ /* 0x000fe200000010ff */
[----:B------:R-:W-:Y:S01]  /*b120*/  BAR.SYNC.DEFER_BLOCKING 0x1, 0x100 ;  /* 0x0044000000007b1d */ /* 0x000fe20000010000 */
        /* <DEDUP_REMOVED lines=52> */
[----:B------:R2:W-:Y:S01]  /*b470*/  STSM.16.M88.4 [R166], R4 ;  /* 0x00000004a6007844 */ /* 0x0005e20000000200 */
[----:B------:R-:W-:Y:S01]  /*b480*/  F2FP.BF16.F32.PACK_AB R10, R11, R168 ;  /* 0x000000a80b0a723e */ /* 0x000fe200000010ff */
[----:B-1----:R-:W-:Y:S01]  /*b490*/  IMAD.WIDE.U32 R2, R40, UR36, R2 ;  /* 0x0000002428027c25 */ /* 0x002fe2000f8e0002 */
[----:B------:R-:W-:-:S02]  /*b4a0*/  F2FP.BF16.F32.PACK_AB R9, R35, R34 ;  /* 0x000000222309723e */ /* 0x000fc400000010ff */
[----:B------:R-:W-:Y:S02]  /*b4b0*/  F2FP.BF16.F32.PACK_AB R11, R39, R38 ;  /* 0x00000026270b723e */ /* 0x000fe400000010ff */
[----:B------:R-:W-:Y:S02]  /*b4c0*/  F2FP.BF16.F32.PACK_AB R12, R12, R13 ;  /* 0x0000000d0c0c723e */ /* 0x000fe400000010ff */
[----:B------:R-:W-:Y:S01]  /*b4d0*/  F2FP.BF16.F32.PACK_AB R14, R14, R15 ;  /* 0x0000000f0e0e723e */ /* 0x000fe200000010ff */
[----:B------:R-:W-:Y:S01]  /*b4e0*/  STSM.16.M88.4 [R161], R8 ;  /* 0x00000008a1007844 */ /* 0x000fe20000000200 */
[----:B------:R-:W-:Y:S02]  /*b4f0*/  F2FP.BF16.F32.PACK_AB R13, R43, R42 ;  /* 0x0000002a2b0d723e */ /* 0x000fe400000010ff */
[----:B------:R-:W-:Y:S02]  /*b500*/  F2FP.BF16.F32.PACK_AB R15, R47, R46 ;  /* 0x0000002e2f0f723e */ /* 0x000fe400000010ff */
[----:B------:R-:W-:-:S02]  /*b510*/  F2FP.BF16.F32.PACK_AB R24, R24, R25 ;  /* 0x000000191818723e */ /* 0x000fc400000010ff */
[----:B------:R-:W-:Y:S01]  /*b520*/  F2FP.BF16.F32.PACK_AB R26, R26, R27 ;  /* 0x0000001b1a1a723e */ /* 0x000fe200000010ff */
[----:B------:R-:W-:Y:S01]  /*b530*/  STSM.16.M88.4 [R165], R12 ;  /* 0x0000000ca5007844 */ /* 0x000fe20000000200 */
[----:B------:R-:W-:Y:S02]  /*b540*/  F2FP.BF16.F32.PACK_AB R25, R51, R50 ;  /* 0x000000323319723e */ /* 0x000fe400000010ff */
[----:B------:R-:W-:Y:S02]  /*b550*/  F2FP.BF16.F32.PACK_AB R27, R55, R54 ;  /* 0x00000036371b723e */ /* 0x000fe400000010ff */
[----:B--2---:R-:W-:Y:S02]  /*b560*/  F2FP.BF16.F32.PACK_AB R4, R57, R56 ;  /* 0x000000383904723e */ /* 0x004fe400000010ff */
[----:B------:R-:W-:Y:S01]  /*b570*/  F2FP.BF16.F32.PACK_AB R5, R59, R58 ;  /* 0x0000003a3b05723e */ /* 0x000fe200000010ff */
[----:B------:R-:W-:Y:S01]  /*b580*/  STSM.16.M88.4 [R164], R24 ;  /* 0x00000018a4007844 */ /* 0x000fe20000000200 */
[----:B------:R-:W-:-:S02]  /*b590*/  F2FP.BF16.F32.PACK_AB R6, R61, R60 ;  /* 0x0000003c3d06723e */ /* 0x000fc400000010ff */
[----:B------:R-:W-:Y:S02]  /*b5a0*/  F2FP.BF16.F32.PACK_AB R7, R63, R62 ;  /* 0x0000003e3f07723e */ /* 0x000fe400000010ff */
[----:B------:R-:W-:Y:S02]  /*b5b0*/  F2FP.BF16.F32.PACK_AB R28, R28, R29 ;  /* 0x0000001d1c1c723e */ /* 0x000fe400000010ff */
[----:B------:R-:W-:Y:S01]  /*b5c0*/  F2FP.BF16.F32.PACK_AB R30, R30, R31 ;  /* 0x0000001f1e1e723e */ /* 0x000fe200000010ff */
[----:B------:R1:W-:Y:S01]  /*b5d0*/  STSM.16.M88.4 [R163], R4 ;  /* 0x00000004a3007844 */ /* 0x0003e20000000200 */
[----:B------:R-:W-:Y:S02]  /*b5e0*/  F2FP.BF16.F32.PACK_AB R29, R67, R66 ;  /* 0x00000042431d723e */ /* 0x000fe400000010ff */
[----:B------:R-:W-:Y:S02]  /*b5f0*/  F2FP.BF16.F32.PACK_AB R31, R71, R70 ;  /* 0x00000046471f723e */ /* 0x000fe400000010ff */
[----:B------:R-:W-:-:S02]  /*b600*/  F2FP.BF16.F32.PACK_AB R32, R32, R33 ;  /* 0x000000212020723e */ /* 0x000fc400000010ff */
[----:B------:R-:W-:Y:S01]  /*b610*/  F2FP.BF16.F32.PACK_AB R33, R75, R74 ;  /* 0x0000004a4b21723e */ /* 0x000fe200000010ff */
[----:B------:R-:W-:Y:S01]  /*b620*/  STSM.16.M88.4 [R162], R28 ;  /* 0x0000001ca2007844 */ /* 0x000fe20000000200 */
[----:B------:R-:W-:Y:S02]  /*b630*/  F2FP.BF16.F32.PACK_AB R34, R77, R76 ;  /* 0x0000004c4d22723e */ /* 0x000fe400000010ff */
[----:B------:R-:W-:Y:S02]  /*b640*/  F2FP.BF16.F32.PACK_AB R35, R79, R78 ;  /* 0x0000004e4f23723e */ /* 0x000fe400000010ff */
[----:B------:R-:W-:Y:S02]  /*b650*/  F2FP.BF16.F32.PACK_AB R36, R36, R37 ;  /* 0x000000252424723e */ /* 0x000fe400000010ff */
[----:B------:R-:W-:Y:S01]  /*b660*/  F2FP.BF16.F32.PACK_AB R37, R83, R82 ;  /* 0x000000525325723e */ /* 0x000fe200000010ff */
[----:B------:R-:W-:Y:S01]  /*b670*/  STSM.16.M88.4 [R154], R32 ;  /* 0x000000209a007844 */ /* 0x000fe20000000200 */
[----:B------:R-:W-:Y:S01]  /*b680*/  F2FP.BF16.F32.PACK_AB R38, R85, R84 ;  /* 0x000000545526723e */ /* 0x000fe200000010ff */
[----:B-1----:R-:W-:Y:S01]  /*b690*/  IMAD R4, R40, UR4, RZ ;  /* 0x0000000428047c24 */ /* 0x002fe2000f8e02ff */
[----:B------:R-:W-:Y:S01]  /*b6a0*/  F2FP.BF16.F32.PACK_AB R39, R87, R86 ;  /* 0x000000565727723e */ /* 0x000fe200000010ff */
[----:B------:R-:W-:Y:S01]  /*b6b0*/  ULDC.64 UR4, c[0x0][0xb40] ;  /* 0x0002d00000047ab9 */ /* 0x000fe20000000a00 */
[----:B------:R-:W-:Y:S01]  /*b6c0*/  F2FP.BF16.F32.PACK_AB R96, R97, R96 ;  /* 0x000000606160723e */ /* 0x000fe200000010ff */
[----:B------:R-:W-:Y:S01]  /*b6d0*/  IMAD R4, R41, UR36, R4 ;  /* 0x0000002429047c24 */ /* 0x000fe2000f8e0204 */
[----:B------:R-:W-:Y:S01]  /*b6e0*/  F2FP.BF16.F32.PACK_AB R8, R89, R88 ;  /* 0x000000585908723e */ /* 0x000fe200000010ff */
[----:B------:R-:W-:Y:S01]  /*b6f0*/  STSM.16.M88.4 [R153], R36 ;  /* 0x0000002499007844 */ /* 0x000fe20000000200 */
[----:B------:R-:W-:-:S02]  /*b700*/  F2FP.BF16.F32.PACK_AB R9, R91, R90 ;  /* 0x0000005a5b09723e */ /* 0x000fc400000010ff */
[----:B------:R-:W-:Y:S02]  /*b710*/  F2FP.BF16.F32.PACK_AB R10, R93, R92 ;  /* 0x0000005c5d0a723e */ /* 0x000fe400000010ff */
[----:B------:R-:W-:Y:S02]  /*b720*/  F2FP.BF16.F32.PACK_AB R11, R95, R94 ;  /* 0x0000005e5f0b723e */ /* 0x000fe400000010ff */
[----:B------:R-:W-:Y:S02]  /*b730*/  F2FP.BF16.F32.PACK_AB R97, R99, R98 ;  /* 0x000000626361723e */ /* 0x000fe400000010ff */
[----:B------:R-:W-:Y:S01]  /*b740*/  F2FP.BF16.F32.PACK_AB R104, R105, R104 ;  /* 0x000000686968723e */ /* 0x000fe200000010ff */
[----:B------:R-:W-:Y:S01]  /*b750*/  STSM.16.M88.4 [R156], R8 ;  /* 0x000000089c007844 */ /* 0x000fe20000000200 */
[----:B------:R-:W-:Y:S02]  /*b760*/  F2FP.BF16.F32.PACK_AB R98, R101, R100 ;  /* 0x000000646562723e */ /* 0x000fe400000010ff */
[----:B------:R-:W-:-:S02]  /*b770*/  F2FP.BF16.F32.PACK_AB R99, R103, R102 ;  /* 0x000000666763723e */ /* 0x000fc400000010ff */
[----:B------:R-:W-:Y:S02]  /*b780*/  F2FP.BF16.F32.PACK_AB R105, R107, R106 ;  /* 0x0000006a6b69723e */ /* 0x000fe400000010ff */
[----:B------:R-:W-:Y:S01]  /*b790*/  F2FP.BF16.F32.PACK_AB R112, R113, R112 ;  /* 0x000000707170723e */ /* 0x000fe200000010ff */
[----:B------:R-:W-:Y:S01]  /*b7a0*/  STSM.16.M88.4 [R155], R96 ;  /* 0x000000609b007844 */ /* 0x000fe20000000200 */
[----:B------:R-:W-:Y:S02]  /*b7b0*/  F2FP.BF16.F32.PACK_AB R106, R109, R108 ;  /* 0x0000006c6d6a723e */ /* 0x000fe400000010ff */
[----:B------:R-:W-:Y:S02]  /*b7c0*/  F2FP.BF16.F32.PACK_AB R107, R111, R110 ;  /* 0x0000006e6f6b723e */ /* 0x000fe400000010ff */
[----:B------:R-:W-:Y:S02]  /*b7d0*/  F2FP.BF16.F32.PACK_AB R113, R115, R114 ;  /* 0x000000727371723e */ /* 0x000fe400000010ff */
[----:B------:R-:W-:Y:S01]  /*b7e0*/  F2FP.BF16.F32.PACK_AB R120, R121, R120 ;  /* 0x000000787978723e */ /* 0x000fe200000010ff */
[----:B------:R-:W-:Y:S01]  /*b7f0*/  STSM.16.M88.4 [R21], R104 ;  /* 0x0000006815007844 */ /* 0x000fe20000000200 */
        /* <DEDUP_REMOVED lines=21> */
[----:B------:R-:W-:Y:S02]  /*b950*/  SHF.R.S32.HI R5, RZ, 0x1f, R160 ;  /* 0x0000001fff057819 */ /* 0x000fe400000114a0 */
[----:B------:R-:W-:Y:S01]  /*b960*/  IADD3 R160, P1, R160, R2, RZ ;  /* 0x00000002a0a07210 */ /* 0x000fe20007f3e0ff */
[----:B------:R-:W-:Y:S03]  /*b970*/  STSM.16.M88.4 [R159], R144 ;  /* 0x000000909f007844 */ /* 0x000fe60000000200 */
[----:B------:R-:W-:Y:S01]  /*b980*/  IADD3.X R5, R5, R3, R4, P1, !PT ;  /* 0x0000000305057210 */ /* 0x000fe20000ffe404 */
[----:B------:R-:W-:Y:S01]  /*b990*/  @!PT LDS RZ, [RZ] ;  /* 0x00000000fffff984 */ /* 0x000fe20000000800 */
[----:B------:R-:W-:Y:S01]  /*b9a0*/  @!PT LDS RZ, [RZ] ;  /* 0x00000000fffff984 */ /* 0x000fe20000000800 */
[----:B------:R-:W-:Y:S01]  /*b9b0*/  @!PT LDS RZ, [RZ] ;  /* 0x00000000fffff984 */ /* 0x000fe20000000800 */
[----:B------:R-:W-:Y:S01]  /*b9c0*/  @!PT LDS RZ, [RZ] ;  /* 0x00000000fffff984 */ /* 0x000fe20000000800 */
[----:B------:R1:W-:Y:S06]  /*b9d0*/  MEMBAR.ALL.CTA ;  /* 0x0000000000007992 */ /* 0x0003ec0000008000 */
[----:B-1----:R-:W1:Y:S02]  /*b9e0*/  FENCE.VIEW.ASYNC.S ;  /* 0x00000000000073c6 */ /* 0x002e640000000000 */
[----:B-1----:R-:W-:Y:S06]  /*b9f0*/  BAR.ARV 0x1, 0x120 ;  /* 0x0044800000007b1d */ /* 0x002fec0000002000 */
[C---:B------:R-:W-:Y:S01]  /*ba00*/  LEA R2, P1, R160.reuse, UR4, 0x2 ;  /* 0x00000004a0027c11 */ /* 0x040fe2000f8210ff */
[----:B------:R-:W-:Y:S01]  /*ba10*/  ULDC UR4, c[0x0][0xc] ;  /* 0x0000030000047ab9 */ /* 0x000fe20000000800 */
[----:B------:R-:W1:Y:S01]  /*ba20*/  SHFL.IDX PT, R4, R218, RZ, 0x1f ;  /* 0x00001fffda047589 */ /* 0x000e6200000e0000 */
[----:B------:R-:W-:Y:S01]  /*ba30*/  UIADD3 UR10, UR4, UR10, URZ ;  /* 0x0000000a040a7290 */ /* 0x000fe2000fffe03f */
[----:B------:R-:W-:-:S05]  /*ba40*/  LEA.HI.X R3, R160, UR5, R5, 0x2, P1 ;  /* 0x00000005a0037c11 */ /* 0x000fca00088f1405 */
[----:B------:R2:W-:Y:S01]  /*ba50*/  @!P0 STG.E desc[UR12][R2.64], R158 ;  /* 0x0000009e02008986 */ /* 0x0005e2000c10190c */
[----:B------:R-:W-:-:S03]  /*ba60*/  MOV R212, UR10 ;  /* 0x0000000a00d47c02 */ /* 0x000fc60008000f00 */
[----:B------:R2:W-:Y:S01]  /*ba70*/  @!P2 STG.E desc[UR12][R2.64+0x20], R157 ;  /* 0x0000209d0200a986 */ /* 0x0005e2000c10190c */
[----:B-1----:R-:W-:-:S13]  /*ba80*/  ISETP.NE.AND P0, PT, R4, 0x7, PT ;  /* 0x000000070400780c */ /* 0x002fda0003f05270 */
[----:B--2---:R-:W-:Y:S05]  /*ba90*/  @P0 BRA `(.L_x_29) ;  /* 0x0000000000840947 */ /* 0x004fea0003800000 */
[----:B------:R-:W-:Y:S01]  /*baa0*/  BAR.SYNC.DEFER_BLOCKING 0x1, 0x120 ;  /* 0x0044800000007b1d */ /* 0x000fe20000010000 */
[----:B------:R-:W-:-:S05]  /*bab0*/  ELECT P0, URZ, PT ;  /* 0x00000000003f782f */ /* 0x000fca0003800000 */
[----:B------:R-:W-:Y:S08]  /*bac0*/  BSSY B0, `(.L_x_29) ;  /* 0x000001e000007945 */ /* 0x000ff00003800000 */
[----:B------:R-:W-:Y:S05]  /*bad0*/  @!P0 BRA `(.L_x_30) ;  /* 0x0000000000708947 */ /* 0x000fea0003800000 */
[----:B------:R-:W-:Y:S01]  /*bae0*/  R2UR UR10, R18 ;  /* 0x00000000120a72ca */ /* 0x000fe200000e0000 */
[----:B------:R-:W-:Y:S01]  /*baf0*/  ULDC.64 UR12, c[0x0][0x198] ;  /* 0x00006600000c7ab9 */ /* 0x000fe20000000a00 */
[----:B------:R-:W-:Y:S01]  /*bb00*/  UMOV UR33, URZ ;  /* 0x0000003f00217c82 */ /* 0x000fe20008000000 */
[----:B------:R-:W-:Y:S01]  /*bb10*/  UIADD3 UR4, UP0, UR12, 0x9f0, URZ ;  /* 0x000009f00c047890 */ /* 0x000fe2000ff1e03f */
[----:B------:R-:W-:Y:S01]  /*bb20*/  UMOV UR37, URZ ;  /* 0x0000003f00257c82 */ /* 0x000fe20008000000 */
[----:B------:R-:W-:Y:S02]  /*bb30*/  UMOV UR7, 0x40 ;  /* 0x0000004000077882 */ /* 0x000fe40000000000 */
[----:B------:R-:W-:-:S06]  /*bb40*/  UIADD3.X UR5, URZ, UR13, URZ, UP0, !UPT ;  /* 0x0000000d3f057290 */ /* 0x000fcc00087fe43f */
[----:B------:R-:W-:Y:S02]  /*bb50*/  UIADD3 UR6, UR10, 0x4000, URZ ;  /* 0x000040000a067890 */ /* 0x000fe4000fffe03f */
[----:B------:R-:W-:Y:S02]  /*bb60*/  UIADD3 UR8, UR10, 0x8000, URZ ;  /* 0x000080000a087890 */ /* 0x000fe4000fffe03f */
[----:B------:R-:W-:Y:S01]  /*bb70*/  UMOV UR32, UR10 ;  /* 0x0000000a00207c82 */ /* 0x000fe20008000000 */
[----:B------:R-:W-:Y:S01]  /*bb80*/  UIADD3 UR9, UR10, 0xc000, URZ ;  /* 0x0000c0000a097890 */ /* 0x000fe2000fffe03f */
[----:B------:R1:W-:Y:S02]  /*bb90*/  UTMASTG.5D [UR32], [UR4] ;  /* 0x00000020040073b5 */ /* 0x0003e40008020000 */
[----:B-1----:R-:W-:Y:S01]  /*bba0*/  UMOV UR32, UR6 ;  /* 0x0000000600207c82 */ /* 0x002fe20008000000 */
[----:B------:R-:W-:Y:S01]  /*bbb0*/  UMOV UR33, UR7 ;  /* 0x0000000700217c82 */ /* 0x000fe20008000000 */
[----:B------:R-:W-:Y:S01]  /*bbc0*/  UMOV UR6, 0x80 ;  /* 0x0000008000067882 */ /* 0x000fe20000000000 */
[----:B------:R1:W-:Y:S02]  /*bbd0*/  UTMASTG.5D [UR32], [UR4] ;  /* 0x00000020040073b5 */ /* 0x0003e40008020000 */
[----:B-1----:R-:W-:Y:S01]  /*bbe0*/  UMOV UR32, UR8 ;  /* 0x0000000800207c82 */ /* 0x002fe20008000000 */
[----:B------:R-:W-:Y:S01]  /*bbf0*/  UMOV UR33, UR6 ;  /* 0x0000000600217c82 */ /* 0x000fe20008000000 */
[----:B------:R-:W-:Y:S01]  /*bc00*/  UMOV UR6, 0xc0 ;  /* 0x000000c000067882 */ /* 0x000fe20000000000 */
[----:B------:R1:W-:Y:S02]  /*bc10*/  UTMASTG.5D [UR32], [UR4] ;  /* 0x00000020040073b5 */ /* 0x0003e40008020000 */
[----:B-1----:R-:W-:Y:S01]  /*bc20*/  UMOV UR32, UR9 ;  /* 0x0000000900207c82 */ /* 0x002fe20008000000 */
[----:B------:R-:W-:Y:S01]  /*bc30*/  UMOV UR33, UR6 ;  /* 0x0000000600217c82 */ /* 0x000fe20008000000 */
[----:B------:R-:W-:Y:S01]  /*bc40*/  UIADD3 UR6, UR10, 0x38820, URZ ;  /* 0x000388200a067890 */ /* 0x000fe2000fffe03f */
[----:B------:R1:W-:Y:S03]  /*bc50*/  UTMASTG.5D [UR32], [UR4] ;  /* 0x00000020040073b5 */ /* 0x0003e60008020000 */
[----:B------:R-:W-:Y:S01]  /*bc60*/  UPRMT UR6, URZ, 0x654, UR6 ;  /* 0x000006543f067896 */ /* 0x000fe20008000006 */
[----:B------:R0:W-:Y:S01]  /*bc70*/  UTMACMDFLUSH ;  /* 0x00000000000079b7 */ /* 0x0001e20000000000 */
[----:B------:R-:W-:-:S07]  /*bc80*/  DEPBAR.LE SB0, 0x0 ;  /* 0x000080000000791a */ /* 0x000fce0000000000 */
[----:B-1----:R-:W-:Y:S03]  /*bc90*/  SYNCS.ARRIVE.TRANS64.RED.A1T0 RZ, [UR6], RZ ;  /* 0x000000ffffff79a7 */ /* 0x002fe60008100406 */
.L_x_30:
[----:B------:R-:W-:Y:S05]  /*bca0*/  BSYNC B0 ;  /* 0x0000000000007941 */ /* 0x000fea0003800000 */
.L_x_29:
[----:B------:R-:W1:Y:S01]  /*bcb0*/  LDC R0, c[0x0][0xda4] ;  /* 0x00036900ff007b82 */ /* 0x000e620000000800 */
[----:B------:R-:W-:Y:S01]  /*bcc0*/  R2UR UR6, R212 ;  /* 0x00000000d40672ca */ /* 0x000fe200000e0000 */
[----:B------:R-:W-:Y:S01]  /*bcd0*/  UIADD3 UR38, UR38, 0x1, URZ ;  /* 0x0000000126267890 */ /* 0x000fe2000fffe03f */
[----:B------:R-:W-:Y:S01]  /*bce0*/  R2UR UR5, R19 ;  /* 0x00000000130572ca */ /* 0x000fe200000e0000 */
[----:B------:R-:W-:Y:S02]  /*bcf0*/  VIADD R213, R213, 0x1 ;  /* 0x00000001d5d57836 */ /* 0x000fe40000000000 */
[----:B------:R-:W-:-:S04]  /*bd00*/  UISETP.NE.AND UP0, UPT, UR38, 0x2, UPT ;  /* 0x000000022600788c */ /* 0x000fc8000bf05270 */
[----:B------:R-:W-:Y:S02]  /*bd10*/  USEL UR4, URZ, 0x1, UP0 ;  /* 0x000000013f047887 */ /* 0x000fe40008000000 */
[----:B------:R-:W-:-:S04]  /*bd20*/  USEL UR38, UR38, URZ, UP0 ;  /* 0x0000003f26267287 */ /* 0x000fc80008000000 */
[----:B------:R-:W-:-:S06]  /*bd30*/  ULOP3.LUT UR5, UR5, UR4, URZ, 0x3c, !UPT ;  /* 0x0000000405057292 */ /* 0x000fcc000f8e3c3f */
[----:B------:R-:W-:Y:S02]  /*bd40*/  MOV R19, UR5 ;  /* 0x0000000500137c02 */ /* 0x000fe40008000f00 */
[----:B-1----:R-:W-:-:S13]  /*bd50*/  ISETP.LE.AND P0, PT, R0, UR6, PT ;  /* 0x0000000600007c0c */ /* 0x002fda000bf03270 */
[----:B------:R-:W-:Y:S05]  /*bd60*/  @!P0 BRA `(.L_x_31) ;  /* 0xffffff4c00f88947 */ /* 0x000fea000383ffff */
[----:B------:R-:W-:Y:S05]  /*bd70*/  EXIT ;  /* 0x000000000000794d */ /* 0x000fea0003800000 */
.L_x_7:
[----:B------:R-:W-:-:S08]  /*bd80*/  NOP ;  /* 0x0000000000007918 */ /* 0x000fd00000000000 */
[----:B-1----:R-:W1:-:S00]  /*bd90*/  USETMAXREG.DEALLOC.CTAPOOL 0x18 ;  /* 0x00000018000079c8 */ /* 0x002e4000080e0500 */
[----:B-1----:R-:W-:-:S06]  /*bda0*/  LOP3.LUT R0, R0, 0x3, RZ, 0xc0, !PT ;  /* 0x0000000300007812 */ /* 0x002fcc00078ec0ff */
[----:B------:R-:W1:Y:S02]  /*bdb0*/  SHFL.IDX PT, R0, R0, RZ, 0x1f ;  /* 0x00001fff00007589 */ /* 0x000e6400000e0000 */
[----:B-1----:R-:W-:-:S13]  /*bdc0*/  ISETP.NE.AND P0, PT, R0, RZ, PT ;  /* 0x000000ff0000720c */ /* 0x002fda0003f05270 */
[----:B--2---:R-:W-:Y:S05]  /*bdd0*/  @P0 EXIT ;  /* 0x000000000000094d */ /* 0x004fea0003800000 */
[----:B------:R-:W1:Y:S01]  /*bde0*/  S2UR UR4, SR_CTAID.X ;  /* 0x00000000000479c3 */ /* 0x000e620000002500 */
[----:B------:R-:W-:Y:S01]  /*bdf0*/  IMAD.MOV.U32 R16, RZ, RZ, RZ ;  /* 0x000000ffff107224 */ /* 0x000fe200078e00ff */
[----:B------:R-:W-:Y:S01]  /*be00*/  MOV R2, 0x1 ;  /* 0x0000000100027802 */ /* 0x000fe20000000f00 */
[----:B------:R-:W-:-:S05]  /*be10*/  IMAD.MOV.U32 R19, RZ, RZ, 0x1 ;  /* 0x00000001ff137424 */ /* 0x000fca00078e00ff */
[----:B------:R-:W1:Y:S02]  /*be20*/  LDC R0, c[0x0][0xda4] ;  /* 0x00036900ff007b82 */ /* 0x000e640000000800 */
[----:B-1----:R-:W-:-:S13]  /*be30*/  ISETP.LE.AND P0, PT, R0, UR4, PT ;  /* 0x0000000400007c0c */ /* 0x002fda000bf03270 */
[----:B------:R-:W-:Y:S05]  /*be40*/  @P0 BRA `(.L_x_32) ;  /* 0x0000003000940947 */ /* 0x000fea0003800000 */
[----:B------:R-:W-:Y:S01]  /*be50*/  MOV R0, UR4 ;  /* 0x0000000400007c02 */ /* 0x000fe20008000f00 */
[----:B------:R-:W-:Y:S01]  /*be60*/  IMAD.MOV.U32 R16, RZ, RZ, RZ ;  /* 0x000000ffff107224 */ /* 0x000fe200078e00ff */
[----:B------:R-:W-:Y:S01]  /*be70*/  MOV R19, 0x1 ;  /* 0x0000000100137802 */ /* 0x000fe20000000f00 */
[----:B------:R-:W-:Y:S01]  /*be80*/  ULDC.64 UR36, c[0x0][0x198] ;  /* 0x0000660000247ab9 */ /* 0x000fe20000000a00 */
[----:B------:R-:W-:Y:S01]  /*be90*/  ULDC UR38, c[0x0][0xc] ;  /* 0x0000030000267ab9 */ /* 0x000fe20000000800 */
[----:B------:R1:W-:Y:S04]  /*bea0*/  STL [R1+0x10], R0 ;  /* 0x0000100001007387 */ /* 0x0003e80000100800 */
[----:B------:R1:W-:Y:S02]  /*beb0*/  STL [R1+0x18], RZ ;  /* 0x000018ff01007387 */ /* 0x0003e40000100800 */
.L_x_77:
[----:B------:R-:W2:Y:S01]  /*bec0*/  LDL R2, [R1+0x10] ;  /* 0x0000100001027983 */ /* 0x000ea20000100800 */
[----:B-1----:R-:W1:Y:S01]  /*bed0*/  LDC R0, c[0x0][0xda8] ;  /* 0x00036a00ff007b82 */ /* 0x002e620000000800 */
[----:B------:R-:W-:Y:S05]  /*bee0*/  YIELD ;  /* 0x0000000000007946 */ /* 0x000fea0003800000 */
[----:B------:R-:W3:Y:S01]  /*bef0*/  S2R R5, SR_CgaCtaId ;  /* 0x0000000000057919 */ /* 0x000ee20000008800 */
[----:B------:R-:W-:Y:S01]  /*bf00*/  ULDC.64 UR4, c[0x0][0x3f8] ;  /* 0x0000fe0000047ab9 */ /* 0x000fe20000000a00 */
[----:B------:R-:W4:Y:S01]  /*bf10*/  LDC R18, c[0x0][0xdb4] ;  /* 0x00036d00ff127b82 */ /* 0x000f220000000800 */
[----:B------:R-:W-:-:S03]  /*bf20*/  UISETP.NE.U32.AND UP0, UPT, UR4, URZ, UPT ;  /* 0x0000003f0400728c */ /* 0x000fc6000bf05070 */
[----:B------:R-:W-:Y:S01]  /*bf30*/  ULDC UR4, c[0x0][0x404] ;  /* 0x0001010000047ab9 */ /* 0x000fe20000000800 */
[----:B------:R-:W-:-:S04]  /*bf40*/  UISETP.NE.AND.EX UP0, UPT, UR5, URZ, UPT, UP0 ;  /* 0x0000003f0500728c */ /* 0x000fc8000bf05300 */
[----:B------:R-:W-:Y:S01]  /*bf50*/  USEL UR4, UR4, 0x1, UP0 ;  /* 0x0000000104047887 */ /* 0x000fe20008000000 */
[----:B-1----:R-:W-:Y:S02]  /*bf60*/  ISETP.NE.AND P0, PT, R0, 0x1, PT ;  /* 0x000000010000780c */ /* 0x002fe40003f05270 */
[----:B----4-:R-:W-:-:S11]  /*bf70*/  ISETP.NE.AND P1, PT, R18, 0x1, PT ;  /* 0x000000011200780c */ /* 0x010fd60003f25270 */
[----:B------:R-:W2:Y:S08]  /*bf80*/  @P0 LDC R0, c[0x0][0xdac] ;  /* 0x00036b00ff000b82 */ /* 0x000eb00000000800 */
[----:B------:R-:W1:Y:S01]  /*bf90*/  @P0 LDC R3, c[0x0][0xdb0] ;  /* 0x00036c00ff030b82 */ /* 0x000e620000000800 */
[----:B--2---:R-:W-:-:S04]  /*bfa0*/  @P0 IMAD.HI.U32 R0, R2, R0, RZ ;  /* 0x0000000002000227 */ /* 0x004fc800078e00ff */
[----:B------:R-:W-:Y:S01]  /*bfb0*/  IMAD.MOV.U32 R4, RZ, RZ, R2 ;  /* 0x000000ffff047224 */ /* 0x000fe200078e0002 */
[----:B-1----:R-:W-:Y:S02]  /*bfc0*/  @P0 SHF.R.U32.HI R4, RZ, R3, R0 ;  /* 0x00000003ff040219 */ /* 0x002fe40000011600 */
[----:B------:R-:W1:Y:S02]  /*bfd0*/  @P1 LDC.64 R2, c[0x0][0xdb8] ;  /* 0x00036e00ff021b82 */ /* 0x000e640000000a00 */
[----:B------:R-:W-:Y:S01]  /*bfe0*/  MOV R17, R4 ;  /* 0x0000000400117202 */ /* 0x000fe20000000f00 */
[----:B------:R2:W-:Y:S05]  /*bff0*/  STL [R1+0x8], R4 ;  /* 0x0000080401007387 */ /* 0x0005ea0000100800 */
[----:B------:R-:W4:Y:S01]  /*c000*/  LDC R0, c[0x0][0x2e0] ;  /* 0x0000b800ff007b82 */ /* 0x000f220000000800 */
[----:B-1----:R-:W-:-:S05]  /*c010*/  @P1 IMAD.HI.U32 R2, R4, R2, RZ ;  /* 0x0000000204021227 */ /* 0x002fca00078e00ff */
[----:B------:R-:W-:Y:S01]  /*c020*/  @P1 SHF.R.U32.HI R17, RZ, R3, R2 ;  /* 0x00000003ff111219 */ /* 0x000fe20000011602 */
[----:B----4-:R-:W-:Y:S01]  /*c030*/  IMAD R7, R0, UR4, RZ ;  /* 0x0000000400077c24 */ /* 0x010fe2000f8e02ff */
[----:B------:R-:W-:-:S03]  /*c040*/  MOV R0, 0x400 ;  /* 0x0000040000007802 */ /* 0x000fc60000000f00 */
[----:B------:R-:W-:Y:S01]  /*c050*/  IMAD.MOV R3, RZ, RZ, -R17 ;  /* 0x000000ffff037224 */ /* 0x000fe200078e0a11 */
[----:B---3--:R-:W-:Y:S01]  /*c060*/  LEA R6, R5, R0, 0x18 ;  /* 0x0000000005067211 */ /* 0x008fe200078ec0ff */
[----:B------:R-:W-:Y:S01]  /*c070*/  VIADD R0, R7, 0x4f ;  /* 0x0000004f07007836 */ /* 0x000fe20000000000 */
[----:B------:R2:W-:Y:S01]  /*c080*/  STL [R1+0x14], R7 ;  /* 0x0000140701007387 */ /* 0x0005e20000100800 */
[----:B------:R-:W-:Y:S01]  /*c090*/  IMAD R18, R18, R3, R4 ;  /* 0x0000000312127224 */ /* 0x000fe200078e0204 */
[----:B------:R-:W-:Y:S01]  /*c0a0*/  IADD3 R2, R6, 0x24400, RZ ;  /* 0x0002440006027810 */ /* 0x000fe20007ffe0ff */
[----:B------:R-:W-:Y:S01]  /*c0b0*/  IMAD.HI R0, R0, 0x66666667, RZ ;  /* 0x6666666700007827 */ /* 0x000fe200078e02ff */
[----:B------:R2:W-:Y:S02]  /*c0c0*/  STL [R1+0x4], R6 ;  /* 0x0000040601007387 */ /* 0x0005e40000100800 */
[----:B------:R-:W-:Y:S02]  /*c0d0*/  LOP3.LUT P0, RZ, R2, 0x3ff, RZ, 0xc0, !PT ;  /* 0x000003ff02ff7812 */ /* 0x000fe4000780c0ff */
[----:B------:R-:W-:-:S04]  /*c0e0*/  SHF.R.U32.HI R3, RZ, 0x1f, R0 ;  /* 0x0000001fff037819 */ /* 0x000fc80000011600 */
[----:B------:R-:W-:-:S05]  /*c0f0*/  LEA.HI.SX32 R0, R0, R3, 0x1b ;  /* 0x0000000300007211 */ /* 0x000fca00078fdaff */
[----:B------:R2:W-:Y:S02]  /*c100*/  STL [R1+0xc], R0 ;  /* 0x00000c0001007387 */ /* 0x0005e40000100800 */
[----:B------:R-:W-:Y:S05]  /*c110*/  @!P0 BRA `(.L_x_33) ;  /* 0x0000000000408947 */ /* 0x000fea0003800000 */
[----:B------:R-:W-:Y:S01]  /*c120*/  MOV R2, 0x0 ;  /* 0x0000000000027802 */ /* 0x000fe20000000f00 */
[----:B------:R-:W-:Y:S01]  /*c130*/  ULDC.64 UR6, c[0x4][0xa8] ;  /* 0x01002a0000067ab9 */ /* 0x000fe20000000a00 */
[----:B------:R-:W-:Y:S01]  /*c140*/  ULDC.64 UR8, c[0x4][0xb0] ;  /* 0x01002c0000087ab9 */ /* 0x000fe20000000a00 */
[----:B------:R-:W-:Y:S01]  /*c150*/  ULDC.64 UR4, c[0x4][0x8] ;  /* 0x0100020000047ab9 */ /* 0x000fe20000000a00 */
[----:B--2---:R-:W-:Y:S01]  /*c160*/  MOV R4, UR6 ;  /* 0x0000000600047c02 */ /* 0x004fe20008000f00 */
[----:B------:R-:W-:Y:S01]  /*c170*/  IMAD.U32 R5, RZ, RZ, UR7 ;  /* 0x00000007ff057e24 */ /* 0x000fe2000f8e00ff */
[----:B------:R-:W1:Y:S01]  /*c180*/  LDC.64 R2, c[0x4][R2] ;  /* 0x0100000002027b82 */ /* 0x000e620000000a00 */
[----:B------:R-:W-:Y:S01]  /*c190*/  MOV R6, UR8 ;  /* 0x0000000800067c02 */ /* 0x000fe20008000f00 */
[----:B------:R-:W-:Y:S01]  /*c1a0*/  IMAD.U32 R7, RZ, RZ, UR9 ;  /* 0x00000009ff077e24 */ /* 0x000fe2000f8e00ff */
[----:B------:R-:W-:Y:S01]  /*c1b0*/  MOV R10, UR4 ;  /* 0x00000004000a7c02 */ /* 0x000fe20008000f00 */
[----:B------:R-:W-:Y:S01]  /*c1c0*/  IMAD.U32 R11, RZ, RZ, UR5 ;  /* 0x00000005ff0b7e24 */ /* 0x000fe2000f8e00ff */
[----:B------:R-:W-:Y:S01]  /*c1d0*/  MOV R8, 0x70 ;  /* 0x0000007000087802 */ /* 0x000fe20000000f00 */
[----:B------:R-:W-:Y:S01]  /*c1e0*/  IMAD.MOV.U32 R12, RZ, RZ, 0x1 ;  /* 0x00000001ff0c7424 */ /* 0x000fe200078e00ff */
[----:B------:R-:W-:-:S07]  /*c1f0*/  MOV R13, RZ ;  /* 0x000000ff000d7202 */ /* 0x000fce0000000f00 */
[----:B------:R-:W-:-:S07]  /*c200*/  LEPC R20, `(.L_x_33) ;  /* 0x000000001014794e */ /* 0x000fce0000000000 */
[----:B-1----:R-:W-:Y:S05]  /*c210*/  CALL.ABS.NOINC R2 ;  /* 0x0000000002007343 */ /* 0x002fea0003c00000 */
.L_x_33:
[----:B------:R-:W2:Y:S02]  /*c220*/  LDL R2, [R1+0x4] ;  /* 0x0000040001027983 */ /* 0x000ea40000100800 */
[----:B--2---:R-:W-:-:S05]  /*c230*/  VIADD R0, R2, 0x400 ;  /* 0x0000040002007836 */ /* 0x004fca0000000000 */
[----:B------:R-:W-:-:S13]  /*c240*/  LOP3.LUT P0, RZ, R0, 0x3ff, RZ, 0xc0, !PT ;  /* 0x000003ff00ff7812 */ /* 0x000fda000780c0ff */
[----:B------:R-:W-:Y:S05]  /*c250*/  @!P0 BRA `(.L_x_34) ;  /* 0x0000000000808947 */ /* 0x000fea0003800000 */
[----:B------:R-:W-:Y:S01]  /*c260*/  MOV R0, 0x0 ;  /* 0x0000000000007802 */ /* 0x000fe20000000f00 */
[----:B------:R-:W-:Y:S01]  /*c270*/  ULDC.64 UR6, c[0x4][0xa8] ;  /* 0x01002a0000067ab9 */ /* 0x000fe20000000a00 */
[----:B------:R-:W-:Y:S01]  /*c280*/  ULDC.64 UR8, c[0x4][0xb0] ;  /* 0x01002c0000087ab9 */ /* 0x000fe20000000a00 */
[----:B------:R-:W-:Y:S01]  /*c290*/  ULDC.64 UR4, c[0x4][0x10] ;  /* 0x0100040000047ab9 */ /* 0x000fe20000000a00 */
[----:B------:R1:W2:Y:S01]  /*c2a0*/  LDC.64 R2, c[0x4][R0] ;  /* 0x0100000000027b82 */ /* 0x0002a20000000a00 */
[----:B------:R-:W-:Y:S01]  /*c2b0*/  MOV R4, UR6 ;  /* 0x0000000600047c02 */ /* 0x000fe20008000f00 */
[----:B------:R-:W-:Y:S01]  /*c2c0*/  IMAD.U32 R5, RZ, RZ, UR7 ;  /* 0x00000007ff057e24 */ /* 0x000fe2000f8e00ff */
[----:B------:R-:W-:Y:S01]  /*c2d0*/  MOV R6, UR8 ;  /* 0x0000000800067c02 */ /* 0x000fe20008000f00 */
[----:B------:R-:W-:Y:S01]  /*c2e0*/  IMAD.U32 R7, RZ, RZ, UR9 ;  /* 0x00000009ff077e24 */ /* 0x000fe2000f8e00ff */
[----:B------:R-:W-:Y:S01]  /*c2f0*/  MOV R10, UR4 ;  /* 0x00000004000a7c02 */ /* 0x000fe20008000f00 */
[----:B------:R-:W-:Y:S01]  /*c300*/  IMAD.U32 R11, RZ, RZ, UR5 ;  /* 0x00000005ff0b7e24 */ /* 0x000fe2000f8e00ff */
[----:B------:R-:W-:Y:S01]  /*c310*/  MOV R8, 0x70 ;  /* 0x0000007000087802 */ /* 0x000fe20000000f00 */
[----:B------:R-:W-:Y:S01]  /*c320*/  IMAD.MOV.U32 R12, RZ, RZ, 0x1 ;  /* 0x00000001ff0c7424 */ /* 0x000fe200078e00ff */
[----:B-1----:R-:W-:-:S07]  /*c330*/  MOV R13, RZ ;  /* 0x000000ff000d7202 */ /* 0x002fce0000000f00 */
[----:B------:R-:W-:-:S07]  /*c340*/  LEPC R20, `(.L_x_35) ;  /* 0x000000001014794e */ /* 0x000fce0000000000 */
[----:B--2---:R-:W-:Y:S05]  /*c350*/  CALL.ABS.NOINC R2 ;  /* 0x0000000002007343 */ /* 0x004fea0003c00000 */
.L_x_35:
[----:B------:R-:W-:Y:S01]  /*c360*/  MOV R2, 0x0 ;  /* 0x0000000000027802 */ /* 0x000fe20000000f00 */
[----:B------:R-:W-:Y:S01]  /*c370*/  ULDC.64 UR6, c[0x4][0xa8] ;  /* 0x01002a0000067ab9 */ /* 0x000fe20000000a00 */
[----:B------:R-:W-:Y:S01]  /*c380*/  ULDC.64 UR8, c[0x4][0xb0] ;  /* 0x01002c0000087ab9 */ /* 0x000fe20000000a00 */
[----:B------:R-:W-:Y:S01]  /*c390*/  ULDC.64 UR4, c[0x4][0x18] ;  /* 0x0100060000047ab9 */ /* 0x000fe20000000a00 */
[----:B------:R-:W-:Y:S01]  /*c3a0*/  IMAD.U32 R4, RZ, RZ, UR6 ;  /* 0x00000006ff047e24 */ /* 0x000fe2000f8e00ff */
[----:B------:R-:W-:Y:S01]  /*c3b0*/  MOV R5, UR7 ;  /* 0x0000000700057c02 */ /* 0x000fe20008000f00 */
[----:B------:R-:W1:Y:S01]  /*c3c0*/  LDC.64 R2, c[0x4][R2] ;  /* 0x0100000002027b82 */ /* 0x000e620000000a00 */
[----:B------:R-:W-:Y:S01]  /*c3d0*/  IMAD.U32 R6, RZ, RZ, UR8 ;  /* 0x00000008ff067e24 */ /* 0x000fe2000f8e00ff */
[----:B------:R-:W-:Y:S01]  /*c3e0*/  MOV R7, UR9 ;  /* 0x0000000900077c02 */ /* 0x000fe20008000f00 */
[----:B------:R-:W-:Y:S01]  /*c3f0*/  IMAD.U32 R10, RZ, RZ, UR4 ;  /* 0x00000004ff0a7e24 */ /* 0x000fe2000f8e00ff */
[----:B------:R-:W-:Y:S01]  /*c400*/  MOV R11, UR5 ;  /* 0x00000005000b7c02 */ /* 0x000fe20008000f00 */
[----:B------:R-:W-:Y:S01]  /*c410*/  IMAD.MOV.U32 R8, RZ, RZ, 0x70 ;  /* 0x00000070ff087424 */ /* 0x000fe200078e00ff */
[----:B------:R-:W-:Y:S01]  /*c420*/  MOV R12, 0x1 ;  /* 0x00000001000c7802 */ /* 0x000fe20000000f00 */
[----:B------:R-:W-:-:S07]  /*c430*/  IMAD.MOV.U32 R13, RZ, RZ, RZ ;  /* 0x000000ffff0d7224 */ /* 0x000fce00078e00ff */
[----:B------:R-:W-:-:S07]  /*c440*/  LEPC R20, `(.L_x_34) ;  /* 0x000000001014794e */ /* 0x000fce0000000000 */
[----:B-1----:R-:W-:Y:S05]  /*c450*/  CALL.ABS.NOINC R2 ;  /* 0x0000000002007343 */ /* 0x002fea0003c00000 */
.L_x_34:
[----:B------:R-:W1:Y:S01]  /*c460*/  LDC R0, c[0x0][0x428] ;  /* 0x00010a00ff007b82 */ /* 0x000e620000000800 */
[----:B------:R-:W-:Y:S01]  /*c470*/  ULDC.64 UR4, c[0x0][0x9f8] ;  /* 0x00027e0000047ab9 */ /* 0x000fe20000000a00 */
[----:B------:R-:W2:Y:S01]  /*c480*/  LDL.LU R7, [R1+0x8] ;  /* 0x0000080001077983 */ /* 0x000ea20000300800 */
[----:B------:R-:W-:Y:S02]  /*c490*/  ISETP.NE.U32.AND P0, PT, RZ, UR4, PT ;  /* 0x00000004ff007c0c */ /* 0x000fe4000bf05070 */
[----:B------:R-:W-:Y:S01]  /*c4a0*/  MOV R4, R18 ;  /* 0x0000001200047202 */ /* 0x000fe20000000f00 */
[----:B------:R-:W3:Y:S01]  /*c4b0*/  LDL R6, [R1+0x10] ;  /* 0x0000100001067983 */ /* 0x000ee20000100800 */
[----:B------:R-:W-:Y:S01]  /*c4c0*/  ISETP.NE.AND.EX P0, PT, RZ, UR5, PT, P0 ;  /* 0x00000005ff007c0c */ /* 0x000fe2000bf05300 */
[----:B------:R-:W-:Y:S01]  /*c4d0*/  ULDC.64 UR6, c[0x0][0x208] ;  /* 0x0000820000067ab9 */ /* 0x000fe20000000a00 */
[----:B------:R-:W-:Y:S01]  /*c4e0*/  ULDC UR4, c[0x0][0xda8] ;  /* 0x00036a0000047ab9 */ /* 0x000fe20000000800 */
[----:B------:R-:W4:Y:S01]  /*c4f0*/  S2R R8, SR_TID.X ;  /* 0x0000000000087919 */ /* 0x000f220000002100 */
[----:B-1----:R-:W-:-:S13]  /*c500*/  ISETP.NE.AND P1, PT, R0, 0x1, PT ;  /* 0x000000010000780c */ /* 0x002fda0003f25270 */
[----:B------:R-:W1:Y:S01]  /*c510*/  @P1 LDC R3, c[0x0][0x42c] ;  /* 0x00010b00ff031b82 */ /* 0x000e620000000800 */
[----:B----4-:R-:W-:-:S07]  /*c520*/  LOP3.LUT R8, R8, 0x1f, RZ, 0xc0, !PT ;  /* 0x0000001f08087812 */ /* 0x010fce00078ec0ff */
[----:B------:R-:W4:Y:S01]  /*c530*/  @P1 LDC R5, c[0x0][0x430] ;  /* 0x00010c00ff051b82 */ /* 0x000f220000000800 */
[----:B-1----:R-:W-:-:S07]  /*c540*/  @P1 IMAD.HI.U32 R0, R18, R3, RZ ;  /* 0x0000000312001227 */ /* 0x002fce00078e00ff */
[----:B------:R-:W1:Y:S01]  /*c550*/  @P0 LDC.64 R2, c[0x0][0x9f8] ;  /* 0x00027e00ff020b82 */ /* 0x000e620000000a00 */
[----:B----4-:R-:W-:Y:S01]  /*c560*/  @P1 SHF.R.U32.HI R4, RZ, R5, R0 ;  /* 0x00000005ff041219 */ /* 0x010fe20000011600 */
[----:B------:R-:W-:Y:S02]  /*c570*/  IMAD.MOV.U32 R0, RZ, RZ, R17 ;  /* 0x000000ffff007224 */ /* 0x000fe400078e0011 */
[----:B-1----:R-:W-:-:S05]  /*c580*/  @P0 IMAD.WIDE R2, R17, 0x4, R2 ;  /* 0x0000000411020825 */ /* 0x002fca00078e0202 */
[----:B------:R1:W5:Y:S01]  /*c590*/  @P0 LDG.E R0, desc[UR6][R2.64] ;  /* 0x0000000602000981 */ /* 0x000362000c1e1900 */
[----:B------:R-:W-:-:S04]  /*c5a0*/  ISETP.NE.AND P1, PT, R8, RZ, PT ;  /* 0x000000ff0800720c */ /* 0x000fc80003f25270 */
[----:B------:R-:W-:-:S09]  /*c5b0*/  PLOP3.LUT P2, PT, P1, PT, PT, 0x8, 0x0 ;  /* 0x000000000000781c */ /* 0x000fd20000f4e170 */
[----:B------:R-:W-:-:S05]  /*c5c0*/  VOTEU.ALL UP1, P1 ;  /* 0x00000000003f7886 */ /* 0x000fca0000820000 */
[----:B------:R-:W-:-:S04]  /*c5d0*/  @!UP1 UIADD3 UR8, UP0, UR36, 0x270, URZ ;  /* 0x0000027024089890 */ /* 0x000fc8000ff1e03f */
[----:B------:R-:W-:-:S03]  /*c5e0*/  @!UP1 UIADD3.X UR9, URZ, UR37, URZ, UP0, !UPT ;  /* 0x000000253f099290 */ /* 0x000fc600087fe43f */
[----:B------:R-:W-:Y:S01]  /*c5f0*/  VOTEU.ALL UP0, P1 ;  /* 0x00000000003f7886 */ /* 0x000fe20000800000 */
[----:B--2---:R-:W-:-:S05]  /*c600*/  IADD3 R8, -R7, RZ, RZ ;  /* 0x000000ff07087210 */ /* 0x004fca0007ffe1ff */
[----:B---3--:R-:W-:-:S04]  /*c610*/  IMAD R8, R8, UR4, R6 ;  /* 0x0000000408087c24 */ /* 0x008fc8000f8e0206 */
[----:B-1----:R-:W-:-:S07]  /*c620*/  IMAD.SHL.U32 R8, R8, 0x80, RZ ;  /* 0x0000008008087824 */ /* 0x002fce00078e00ff */
.L_x_36:
[----:B------:R-:W-:Y:S02]  /*c630*/  PLOP3.LUT P0, PT, P0, P2, PT, 0xa2, 0x0 ;  /* 0x000000000000781c */ /* 0x000fe40000705472 */
[----:B------:R-:W-:Y:S01]  /*c640*/  @P2 R2UR P0, UR7, R17 ;  /* 0x00000000110722ca */ /* 0x000fe20000000000 */
[----:B------:R-:W-:-:S07]  /*c650*/  UMOV UR4, URZ ;  /* 0x0000003f00047c82 */ /* 0x000fce0008000000 */
[----:B------:R-:W-:Y:S02]  /*c660*/  PLOP3.LUT P0, PT, P0, P2, PT, 0xa2, 0x0 ;  /* 0x000000000000781c */ /* 0x000fe40000705472 */
[----:B------:R-:W-:-:S08]  /*c670*/  @P2 R2UR.OR P0, UR6, R18 ;  /* 0x00000000120622ca */ /* 0x000fd00000100000 */
[----:B------:R-:W-:Y:S02]  /*c680*/  PLOP3.LUT P0, PT, P0, P2, PT, 0xa2, 0x0 ;  /* 0x000000000000781c */ /* 0x000fe40000705472 */
[----:B------:R-:W-:-:S08]  /*c690*/  @P2 R2UR.OR P0, UR5, R8 ;  /* 0x00000000080522ca */ /* 0x000fd00000100000 */
[----:B------:R-:W-:-:S05]  /*c6a0*/  @P2 PLOP3.LUT P2, PT, P0, PT, PT, 0x80, 0x0 ;  /* 0x000000000000281c */ /* 0x000fca000074f070 */
[----:B------:R1:W-:Y:S08]  /*c6b0*/  @!UP0 UTMAPF.L2.4D [UR4], [UR8] ;  /* 0x00000004080085b8 */ /* 0x0003f00008018000 */
[----:B-1----:R-:W-:Y:S05]  /*c6c0*/  @P2 BRA.U.ANY `(.L_x_36) ;  /* 0xfffffffd00d82947 */ /* 0x002fea000393ffff */
[----:B------:R-:W-:Y:S01]  /*c6d0*/  PLOP3.LUT P2, PT, P1, PT, PT, 0x8, 0x0 ;  /* 0x000000000000781c */ /* 0x000fe20000f4e170 */
[----:B------:R-:W-:Y:S01]  /*c6e0*/  VOTEU.ALL UP0, P1 ;  /* 0x00000000003f7886 */ /* 0x000fe20000800000 */
[----:B------:R-:W-:-:S11]  /*c6f0*/  UMOV UR4, 0x40 ;  /* 0x0000004000047882 */ /* 0x000fd60000000000 */
.L_x_37:
[----:B------:R-:W-:Y:S02]  /*c700*/  PLOP3.LUT P0, PT, P0, P2, PT, 0xa2, 0x0 ;  /* 0x000000000000781c */ /* 0x000fe40000705472 */
[----:B------:R-:W-:-:S08]  /*c710*/  @P2 R2UR P0, UR7, R17 ;  /* 0x00000000110722ca */ /* 0x000fd00000000000 */
        /* <DEDUP_REMOVED lines=10> */
.L_x_38:
        /* <DEDUP_REMOVED lines=12> */
.L_x_39:
        /* <DEDUP_REMOVED lines=9> */
[----:B------:R-:W1:Y:S01]  /*c910*/  LDC.64 R2, c[0x0][0x3f8] ;  /* 0x0000fe00ff027b82 */ /* 0x000e620000000a00 */
[----:B------:R-:W-:Y:S01]  /*c920*/  UMOV UR4, 0xffffffff ;  /* 0xffffffff00047882 */ /* 0x000fe20000000000 */
[----:B-1----:R-:W-:-:S04]  /*c930*/  ISETP.NE.U32.AND P0, PT, R2, RZ, PT ;  /* 0x000000ff0200720c */ /* 0x002fc80003f05070 */
[----:B------:R-:W-:-:S04]  /*c940*/  ISETP.NE.AND.EX P0, PT, R3, RZ, PT, P0 ;  /* 0x000000ff0300720c */ /* 0x000fc80003f05300 */
[----:B-----5:R-:W-:Y:S01]  /*c950*/  SEL R5, R0, RZ, !P0 ;  /* 0x000000ff00057207 */ /* 0x020fe20004000000 */
[----:B------:R-:W-:Y:S08]  /*c960*/  BRA.DIV UR4, `(.L_x_40) ;  /* 0x0000002e04187947 */ /* 0x000ff0000b800000 */
.L_x_93:
[----:B------:R-:W2:Y:S01]  /*c970*/  LDL R6, [R1+0xc] ;  /* 0x00000c0001067983 */ /* 0x000ea20000100800 */
[----:B------:R-:W-:Y:S01]  /*c980*/  UMOV UR4, 0xffffffff ;  /* 0xffffffff00047882 */ /* 0x000fe20000000000 */
[----:B------:R-:W-:Y:S02]  /*c990*/  SHF.R.S32.HI R11, RZ, 0x1f, R0 ;  /* 0x0000001fff0b7819 */ /* 0x000fe40000011400 */
[----:B--2---:R-:W-:Y:S01]  /*c9a0*/  IADD3 R10, R6, -0x1, RZ ;  /* 0xffffffff060a7810 */ /* 0x004fe20007ffe0ff */
[----:B------:R-:W-:Y:S06]  /*c9b0*/  BRA.DIV UR4, `(.L_x_41) ;  /* 0x0000002e04387947 */ /* 0x000fec000b800000 */
[----:B------:R-:W-:-:S13]  /*c9c0*/  ELECT P6, URZ, PT ;  /* 0x00000000003f782f */ /* 0x000fda00038c0000 */
.L_x_96:
[----:B------:R-:W-:Y:S05]  /*c9d0*/  @!P6 BRA `(.L_x_42) ;  /* 0x000000040030e947 */ /* 0x000fea0003800000 */
[----:B------:R1:W-:Y:S01]  /*c9e0*/  STL [R1], R10 ;  /* 0x0000000a01007387 */ /* 0x0003e20000100800 */
[----:B------:R-:W-:Y:S01]  /*c9f0*/  IMAD.MOV.U32 R5, RZ, RZ, R0 ;  /* 0x000000ffff057224 */ /* 0x000fe200078e0000 */
[----:B------:R-:W-:Y:S06]  /*ca00*/  @!P0 BRA `(.L_x_43) ;  /* 0x0000000000508947 */ /* 0x000fec0003800000 */
[----:B------:R-:W2:Y:S01]  /*ca10*/  LDC R9, c[0x0][0x41c] ;  /* 0x00010700ff097b82 */ /* 0x000ea20000000800 */
[----:B------:R-:W-:Y:S01]  /*ca20*/  MOV R5, R10 ;  /* 0x0000000a00057202 */ /* 0x000fe20000000f00 */
[----:B------:R-:W-:Y:S01]  /*ca30*/  ULDC.64 UR4, c[0x0][0x408] ;  /* 0x0001020000047ab9 */ /* 0x000fe20000000a00 */
[----:B------:R-:W-:Y:S01]  /*ca40*/  ULDC.64 UR6, c[0x0][0x208] ;  /* 0x0000820000067ab9 */ /* 0x000fe20000000a00 */
[----:B--2---:R-:W-:-:S13]  /*ca50*/  ISETP.NE.AND P1, PT, R9, 0x1, PT ;  /* 0x000000010900780c */ /* 0x004fda0003f25270 */
[----:B------:R-:W2:Y:S02]  /*ca60*/  @P1 LDC.64 R6, c[0x0][0x420] ;  /* 0x00010800ff061b82 */ /* 0x000ea40000000a00 */
[----:B--2---:R-:W-:-:S05]  /*ca70*/  @P1 IMAD.HI.U32 R6, R10, R6, RZ ;  /* 0x000000060a061227 */ /* 0x004fca00078e00ff */
[----:B------:R-:W-:-:S05]  /*ca80*/  @P1 SHF.R.U32.HI R5, RZ, R7, R6 ;  /* 0x00000007ff051219 */ /* 0x000fca0000011606 */
[----:B------:R-:W-:-:S04]  /*ca90*/  IMAD.MOV R6, RZ, RZ, -R5 ;  /* 0x000000ffff067224 */ /* 0x000fc800078e0a05 */
[----:B------:R-:W-:Y:S02]  /*caa0*/  IMAD R7, R9, R6, R10 ;  /* 0x0000000609077224 */ /* 0x000fe400078e020a */
[----:B------:R-:W-:-:S03]  /*cab0*/  IMAD R6, R11, UR4, RZ ;  /* 0x000000040b067c24 */ /* 0x000fc6000f8e02ff */
[----:B------:R2:W-:Y:S01]  /*cac0*/  STL [R1], R7 ;  /* 0x0000000701007387 */ /* 0x0005e20000100800 */
[----:B------:R-:W-:Y:S01]  /*cad0*/  IMAD R9, R0, UR5, R6 ;  /* 0x0000000500097c24 */ /* 0x000fe2000f8e0206 */
[----:B------:R-:W-:Y:S02]  /*cae0*/  MOV R6, R5 ;  /* 0x0000000500067202 */ /* 0x000fe40000000f00 */
[----:B--2---:R-:W-:-:S03]  /*caf0*/  SHF.R.S32.HI R7, RZ, 0x1f, R5 ;  /* 0x0000001fff077819 */ /* 0x004fc60000011405 */
[----:B------:R-:W-:-:S04]  /*cb00*/  IMAD.WIDE.U32 R6, R0, UR4, R6 ;  /* 0x0000000400067c25 */ /* 0x000fc8000f8e0006 */
[----:B------:R-:W-:Y:S01]  /*cb10*/  IMAD.IADD R5, R7, 0x1, R9 ;  /* 0x0000000107057824 */ /* 0x000fe200078e0209 */
[----:B------:R-:W-:-:S04]  /*cb20*/  LEA R12, P1, R6, R2, 0x2 ;  /* 0x00000002060c7211 */ /* 0x000fc800078210ff */
[----:B------:R-:W-:-:S05]  /*cb30*/  LEA.HI.X R13, R6, R3, R5, 0x2, P1 ;  /* 0x00000003060d7211 */ /* 0x000fca00008f1405 */
[----:B------:R2:W5:Y:S04]  /*cb40*/  LDG.E R5, desc[UR6][R12.64] ;  /* 0x000000060c057981 */ /* 0x000568000c1e1900 */
.L_x_43:
[----:B------:R-:W3:Y:S01]  /*cb50*/  S2R R7, SR_CgaCtaId ;  /* 0x0000000000077919 */ /* 0x000ee20000008800 */
[----:B------:R-:W-:-:S04]  /*cb60*/  MOV R6, 0x400 ;  /* 0x0000040000067802 */ /* 0x000fc80000000f00 */
[----:B---3--:R-:W-:Y:S02]  /*cb70*/  LEA R6, R7, R6, 0x18 ;  /* 0x0000000607067211 */ /* 0x008fe400078ec0ff */
[----:B------:R-:W-:Y:S02]  /*cb80*/  SHF.L.U32 R7, R19, 0x1f, RZ ;  /* 0x0000001f13077819 */ /* 0x000fe400000006ff */
[----:B------:R-:W-:-:S04]  /*cb90*/  LEA R6, R16, R6, 0x3 ;  /* 0x0000000610067211 */ /* 0x000fc800078e18ff */
[----:B------:R-:W3:Y:S02]  /*cba0*/  SYNCS.PHASECHK.TRANS64.TRYWAIT P1, [R6+URZ+0x38840], R7 ;  /* 0x03884007060075a7 */ /* 0x000ee4000802017f */
[----:B---3--:R-:W-:Y:S05]  /*cbb0*/  @!P1 BRA `(.L_x_44) ;  /* 0x0000002800d89947 */ /* 0x008fea0003800000 */
.L_x_97:
[----:B------:R-:W4:Y:S02]  /*cbc0*/  S2R R9, SR_TID.X ;  /* 0x0000000000097919 */ /* 0x000f240000002100 */
[----:B----4-:R-:W-:-:S04]  /*cbd0*/  LOP3.LUT R9, R9, 0x7f, RZ, 0xc0, !PT ;  /* 0x0000007f09097812 */ /* 0x010fc800078ec0ff */
[----:B------:R-:W-:-:S13]  /*cbe0*/  ISETP.NE.AND P1, PT, R9, RZ, PT ;  /* 0x000000ff0900720c */ /* 0x000fda0003f25270 */
[----:B------:R-:W-:Y:S05]  /*cbf0*/  @P1 BRA `(.L_x_45) ;  /* 0x00000000001c1947 */ /* 0x000fea0003800000 */
[----:B------:R-:W4:Y:S01]  /*cc00*/  S2R R9, SR_TID.X ;  /* 0x0000000000097919 */ /* 0x000f220000002100 */
[----:B---3--:R-:W-:-:S04]  /*cc10*/  IMAD.MOV.U32 R7, RZ, RZ, 0xa000 ;  /* 0x0000a000ff077424 */ /* 0x008fc800078e00ff */
[----:B------:R3:W-:Y:S01]  /*cc20*/  SYNCS.ARRIVE.TRANS64 RZ, [R6+URZ+0x38830], R7 ;  /* 0x0388300706ff79a7 */ /* 0x0007e2000800003f */
[----:B----4-:R-:W-:-:S04]  /*cc30*/  LOP3.LUT R9, R9, 0x1f, RZ, 0xc0, !PT ;  /* 0x0000001f09097812 */ /* 0x010fc800078ec0ff */
[----:B------:R-:W-:-:S13]  /*cc40*/  ISETP.NE.AND P1, PT, R9, RZ, PT ;  /* 0x000000ff0900720c */ /* 0x000fda0003f25270 */
[----:B---3--:R-:W-:Y:S05]  /*cc50*/  @!P1 BRA `(.L_x_45) ;  /* 0x0000000000049947 */ /* 0x008fea0003800000 */
[----:B------:R-:W-:Y:S01]  /*cc60*/  BPT.TRAP 0x1 ;  /* 0x000000040000795c */ /* 0x000fe20000300000 */
.L_x_45:
[----:B---3--:R-:W3:Y:S01]  /*cc70*/  LDL R7, [R1] ;  /* 0x0000000001077983 */ /* 0x008ee20000100800 */
[----:B------:R-:W-:Y:S01]  /*cc80*/  MOV R9, 0x400 ;  /* 0x0000040000097802 */ /* 0x000fe20000000f00 */
[----:B--2---:R-:W2:Y:S01]  /*cc90*/  S2R R12, SR_CgaCtaId ;  /* 0x00000000000c7919 */ /* 0x004ea20000008800 */
[----:B------:R-:W-:Y:S01]  /*cca0*/  R2UR UR9, R6 ;  /* 0x00000000060972ca */ /* 0x000fe200000e0000 */
[----:B------:R-:W-:Y:S01]  /*ccb0*/  UIADD3 UR4, UP0, UR36, 0x370, URZ ;  /* 0x0000037024047890 */ /* 0x000fe2000ff1e03f */
[----:B------:R-:W-:Y:S02]  /*ccc0*/  R2UR UR12, R4 ;  /* 0x00000000040c72ca */ /* 0x000fe400000e0000 */
[----:B-----5:R-:W-:Y:S01]  /*ccd0*/  R2UR UR13, R5 ;  /* 0x00000000050d72ca */ /* 0x020fe200000e0000 */
[----:B------:R-:W-:Y:S01]  /*cce0*/  UIADD3.X UR5, URZ, UR37, URZ, UP0, !UPT ;  /* 0x000000253f057290 */ /* 0x000fe200087fe43f */
[----:B--2---:R-:W-:-:S05]  /*ccf0*/  LEA R9, R12, R9, 0x18 ;  /* 0x000000090c097211 */ /* 0x004fca00078ec0ff */
[----:B------:R-:W-:-:S05]  /*cd00*/  IMAD R6, R16, 0xa000, R9 ;  /* 0x0000a00010067824 */ /* 0x000fca00078e0209 */
[----:B------:R-:W-:Y:S01]  /*cd10*/  R2UR UR14, R6 ;  /* 0x00000000060e72ca */ /* 0x000fe200000e0000 */
[----:B------:R-:W-:Y:S01]  /*cd20*/  UIADD3 UR9, UR9, 0x38830, URZ ;  /* 0x0003883009097890 */ /* 0x000fe2000fffe03f */
[----:B------:R-:W-:Y:S01]  /*cd30*/  UMOV UR10, URZ ;  /* 0x0000003f000a7c82 */ /* 0x000fe20008000000 */
[----:B------:R-:W-:Y:S01]  /*cd40*/  UMOV UR6, 0x0 ;  /* 0x0000000000067882 */ /* 0x000fe20000000000 */
[----:B------:R-:W-:-:S09]  /*cd50*/  UMOV UR7, 0x14f00000 ;  /* 0x14f0000000077882 */ /* 0x000fd20000000000 */
[----:B------:R-:W-:Y:S02]  /*cd60*/  UIADD3 UR8, UR14, 0x24400, URZ ;  /* 0x000244000e087890 */ /* 0x000fe4000fffe03f */
[----:B------:R-:W-:Y:S02]  /*cd70*/  UIADD3 UR15, UR14, 0x26c00, URZ ;  /* 0x00026c000e0f7890 */ /* 0x000fe4000fffe03f */
[----:B------:R-:W-:Y:S01]  /*cd80*/  UIADD3 UR17, UR14, 0x29400, URZ ;  /* 0x000294000e117890 */ /* 0x000fe2000fffe03f */
[----:B------:R-:W-:Y:S01]  /*cd90*/  UMOV UR16, 0x40 ;  /* 0x0000004000107882 */ /* 0x000fe20000000000 */
[----:B------:R-:W-:-:S03]  /*cda0*/  UIADD3 UR18, UR14, 0x2bc00, URZ ;  /* 0x0002bc000e127890 */ /* 0x000fc6000fffe03f */
[----:B------:R-:W-:Y:S01]  /*cdb0*/  UMOV UR14, 0x80 ;  /* 0x00000080000e7882 */ /* 0x000fe20000000000 */
[----:B---3--:R-:W-:-:S13]  /*cdc0*/  R2UR UR11, R7 ;  /* 0x00000000070b72ca */ /* 0x008fda00000e0000 */
[----:B------:R-:W-:-:S09]  /*cdd0*/  UIMAD UR11, UR11, 0x50, URZ ;  /* 0x000000500b0b78a4 */ /* 0x000fd2000f8e023f */
[----:B------:R2:W-:Y:S02]  /*cde0*/  UTMALDG.4D [UR8], [UR4], desc[UR6] ;  /* 0x00000608040075b4 */ /* 0x0005e40008019000 */
[----:B--2---:R-:W-:Y:S01]  /*cdf0*/  UMOV UR8, UR15 ;  /* 0x0000000f00087c82 */ /* 0x004fe20008000000 */
[----:B------:R-:W-:Y:S02]  /*ce00*/  UMOV UR10, UR16 ;  /* 0x00000010000a7c82 */ /* 0x000fe40008000000 */
[----:B------:R2:W-:Y:S02]  /*ce10*/  UTMALDG.4D [UR8], [UR4], desc[UR6] ;  /* 0x00000608040075b4 */ /* 0x0005e40008019000 */
[----:B--2---:R-:W-:Y:S01]  /*ce20*/  UMOV UR8, UR17 ;  /* 0x0000001100087c82 */ /* 0x004fe20008000000 */
[----:B------:R-:W-:Y:S01]  /*ce30*/  UMOV UR10, UR14 ;  /* 0x0000000e000a7c82 */ /* 0x000fe20008000000 */
[----:B------:R-:W-:Y:S01]  /*ce40*/  UMOV UR14, 0xc0 ;  /* 0x000000c0000e7882 */ /* 0x000fe20000000000 */
[----:B------:R2:W-:Y:S02]  /*ce50*/  UTMALDG.4D [UR8], [UR4], desc[UR6] ;  /* 0x00000608040075b4 */ /* 0x0005e40008019000 */
[----:B--2---:R-:W-:Y:S01]  /*ce60*/  UMOV UR8, UR18 ;  /* 0x0000001200087c82 */ /* 0x004fe20008000000 */
[----:B------:R-:W-:-:S02]  /*ce70*/  UMOV UR10, UR14 ;  /* 0x0000000e000a7c82 */ /* 0x000fc40008000000 */
[----:B------:R2:W-:Y:S02]  /*ce80*/  UTMALDG.4D [UR8], [UR4], desc[UR6] ;  /* 0x00000608040075b4 */ /* 0x0005e40008019000 */
[----:B--2---:R-:W-:Y:S01]  /*ce90*/  NOP ;  /* 0x0000000000007918 */ /* 0x004fe20000000000 */
.L_x_42:
[----:B------:R-:W2:Y:S01]  /*cea0*/  LDL R13, [R1+0x18] ;  /* 0x00001800010d7983 */ /* 0x000ea20000100800 */
[----:B------:R-:W-:-:S03]  /*ceb0*/  MOV R9, 0x400 ;  /* 0x0000040000097802 */ /* 0x000fc60000000f00 */
[----:B------:R-:W3:Y:S01]  /*cec0*/  LDL.LU R7, [R1+0x14] ;  /* 0x0000140001077983 */ /* 0x000ee20000300800 */
[----:B------:R-:W4:Y:S01]  /*ced0*/  S2R R12, SR_CgaCtaId ;  /* 0x00000000000c7919 */ /* 0x000f220000008800 */
[----:B------:R-:W-:Y:S05]  /*cee0*/  WARPSYNC.ALL ;  /* 0x0000000000007948 */ /* 0x000fea0003800000 */
[----:B------:R-:W-:-:S13]  /*cef0*/  ELECT P1, URZ, PT ;  /* 0x00000000003f782f */ /* 0x000fda0003820000 */
[----:B------:R-:W-:Y:S01]  /*cf00*/  @P1 R2UR UR13, R17 ;  /* 0x00000000110d12ca */ /* 0x000fe200000e0000 */
[----:B------:R-:W-:Y:S01]  /*cf10*/  UIADD3 UR4, UP0, UR36, 0x270, URZ ;  /* 0x0000027024047890 */ /* 0x000fe2000ff1e03f */
[----:B------:R-:W-:Y:S02]  /*cf20*/  @P1 R2UR UR12, R18 ;  /* 0x00000000120c12ca */ /* 0x000fe400000e0000 */
[----:B------:R-:W-:Y:S01]  /*cf30*/  @P1 R2UR UR11, R8 ;  /* 0x00000000080b12ca */ /* 0x000fe200000e0000 */
[----:B------:R-:W-:Y:S01]  /*cf40*/  UIADD3.X UR5, URZ, UR37, URZ, UP0, !UPT ;  /* 0x000000253f057290 */ /* 0x000fe200087fe43f */
[----:B----4-:R-:W-:-:S04]  /*cf50*/  LEA R9, R12, R9, 0x18 ;  /* 0x000000090c097211 */ /* 0x010fc800078ec0ff */
[----:B------:R-:W-:Y:S02]  /*cf60*/  R2UR UR30, R9 ;  /* 0x00000000091e72ca */ /* 0x000fe400000e0000 */
[----:B------:R-:W-:Y:S01]  /*cf70*/  @P1 MOV R6, 0x10000 ;  /* 0x0001000000061802 */ /* 0x000fe20000000f00 */
[----:B------:R-:W-:Y:S01]  /*cf80*/  BAR.SYNC.DEFER_BLOCKING 0x8, 0x120 ;  /* 0x0204800000007b1d */ /* 0x000fe20000010000 */
[----:B------:R-:W-:-:S09]  /*cf90*/  @P1 R2UR UR29, R17 ;  /* 0x00000000111d12ca */ /* 0x000fd200000e0000 */
[----:B------:R-:W-:Y:S02]  /*cfa0*/  UIADD3 UR8, UR30, 0x14400, URZ ;  /* 0x000144001e087890 */ /* 0x000fe4000fffe03f */
[----:B------:R-:W-:Y:S01]  /*cfb0*/  UIADD3 UR9, UR30, 0x38800, URZ ;  /* 0x000388001e097890 */ /* 0x000fe2000fffe03f */
[----:B------:R-:W-:Y:S01]  /*cfc0*/  @P1 R2UR UR28, R18 ;  /* 0x00000000121c12ca */ /* 0x000fe200000e0000 */
[----:B------:R-:W-:Y:S01]  /*cfd0*/  UMOV UR6, 0x0 ;  /* 0x0000000000067882 */ /* 0x000fe20000000000 */
[----:B------:R-:W-:Y:S01]  /*cfe0*/  UMOV UR7, 0x12f00000 ;  /* 0x12f0000000077882 */ /* 0x000fe20000000000 */
[----:B------:R-:W-:Y:S01]  /*cff0*/  UMOV UR10, URZ ;  /* 0x0000003f000a7c82 */ /* 0x000fe20008000000 */
[----:B------:R-:W-:Y:S02]  /*d000*/  @P1 R2UR UR27, R8 ;  /* 0x00000000081b12ca */ /* 0x000fe400000e0000 */
[----:B------:R-:W-:Y:S02]  /*d010*/  @P1 R2UR UR21, R17 ;  /* 0x00000000111512ca */ /* 0x000fe400000e0000 */
[----:B------:R-:W-:-:S02]  /*d020*/  @P1 R2UR UR20, R18 ;  /* 0x00000000121412ca */ /* 0x000fc400000e0000 */
[----:B------:R-:W-:Y:S01]  /*d030*/  @P1 R2UR UR19, R8 ;  /* 0x00000000081312ca */ /* 0x000fe200000e0000 */
[----:B------:R2:W-:Y:S01]  /*d040*/  @P1 SYNCS.ARRIVE.TRANS64 RZ, [R9+URZ+0x38800], R6 ;  /* 0x0388000609ff19a7 */ /* 0x0005e2000800003f */
[----:B------:R4:W-:Y:S01]  /*d050*/  UTMALDG.4D [UR8], [UR4], desc[UR6] ;  /* 0x00000608040075b4 */ /* 0x0009e20008019000 */
[----:B------:R-:W-:Y:S02]  /*d060*/  UIADD3 UR24, UR30, 0x18400, URZ ;  /* 0x000184001e187890 */ /* 0x000fe4000fffe03f */
[----:B------:R-:W-:Y:S01]  /*d070*/  UIADD3 UR16, UR30, 0x1c400, URZ ;  /* 0x0001c4001e107890 */ /* 0x000fe2000fffe03f */
[----:B------:R-:W-:Y:S01]  /*d080*/  UMOV UR14, 0x0 ;  /* 0x00000000000e7882 */ /* 0x000fe20000000000 */
[----:B------:R-:W-:Y:S01]  /*d090*/  UMOV UR15, 0x12f00000 ;  /* 0x12f00000000f7882 */ /* 0x000fe20000000000 */
[----:B------:R-:W-:Y:S01]  /*d0a0*/  UMOV UR26, 0x40 ;  /* 0x00000040001a7882 */ /* 0x000fe20000000000 */
[----:B------:R-:W-:Y:S01]  /*d0b0*/  UMOV UR25, UR9 ;  /* 0x0000000900197c82 */ /* 0x000fe20008000000 */
[----:B------:R-:W-:Y:S01]  /*d0c0*/  UMOV UR22, 0x0 ;  /* 0x0000000000167882 */ /* 0x000fe20000000000 */
[----:B------:R-:W-:Y:S01]  /*d0d0*/  UMOV UR23, 0x12f00000 ;  /* 0x12f0000000177882 */ /* 0x000fe20000000000 */
[----:B------:R-:W-:Y:S01]  /*d0e0*/  UMOV UR18, 0x80 ;  /* 0x0000008000127882 */ /* 0x000fe20000000000 */
[----:B------:R-:W-:Y:S01]  /*d0f0*/  UMOV UR17, UR9 ;  /* 0x0000000900117c82 */ /* 0x000fe20008000000 */
[----:B------:R1:W-:Y:S01]  /*d100*/  UTMALDG.4D [UR24], [UR4], desc[UR14] ;  /* 0x00000e18040075b4 */ /* 0x0003e20008019000 */
[----:B------:R1:W-:Y:S01]  /*d110*/  UTMALDG.4D [UR16], [UR4], desc[UR22] ;  /* 0x00001610040075b4 */ /* 0x0003e20008019000 */
[----:B----4-:R-:W-:-:S02]  /*d120*/  @P1 R2UR UR13, R17 ;  /* 0x00000000110d12ca */ /* 0x010fc400000e0000 */
[----:B------:R-:W-:Y:S02]  /*d130*/  @P1 R2UR UR12, R18 ;  /* 0x00000000120c12ca */ /* 0x000fe400000e0000 */
[----:B------:R-:W-:Y:S01]  /*d140*/  @P1 R2UR UR11, R8 ;  /* 0x00000000080b12ca */ /* 0x000fe200000e0000 */
[----:B------:R-:W-:Y:S01]  /*d150*/  UIADD3 UR8, UR30, 0x20400, URZ ;  /* 0x000204001e087890 */ /* 0x000fe2000fffe03f */
[----:B------:R-:W-:Y:S01]  /*d160*/  UMOV UR6, 0x0 ;  /* 0x0000000000067882 */ /* 0x000fe20000000000 */
[----:B------:R-:W-:Y:S01]  /*d170*/  UMOV UR7, 0x12f00000 ;  /* 0x12f0000000077882 */ /* 0x000fe20000000000 */
[----:B------:R-:W-:-:S09]  /*d180*/  UMOV UR10, 0xc0 ;  /* 0x000000c0000a7882 */ /* 0x000fd20000000000 */
[----:B------:R1:W-:Y:S01]  /*d190*/  UTMALDG.4D [UR8], [UR4], desc[UR6] ;  /* 0x00000608040075b4 */ /* 0x0003e20008019000 */
[----:B------:R-:W-:Y:S01]  /*d1a0*/  BSSY B0, `(.L_x_46) ;  /* 0x0000006000007945 */ /* 0x000fe20003800000 */
[----:B--2---:R-:W-:-:S04]  /*d1b0*/  LOP3.LUT R6, R13, 0x1, RZ, 0xc, !PT ;  /* 0x000000010d067812 */ /* 0x004fc800078e0cff */
[----:B------:R-:W-:-:S04]  /*d1c0*/  SHF.L.U32 R6, R6, 0x1f, RZ ;  /* 0x0000001f06067819 */ /* 0x000fc800000006ff */
[----:B------:R-:W2:Y:S01]  /*d1d0*/  SYNCS.PHASECHK.TRANS64.TRYWAIT P1, [R9+URZ+0x38820], R6 ;  /* 0x03882006090075a7 */ /* 0x000ea2000802017f */
[----:B---3--:R-:W-:Y:S01]  /*d1e0*/  ISETP.GE.AND P2, PT, R7, 0x51, PT ;  /* 0x000000510700780c */ /* 0x008fe20003f46270 */
[----:B-12---:R-:W-:-:S12]  /*d1f0*/  @!P1 BRA `(.L_x_47) ;  /* 0x00000024005c9947 */ /* 0x006fd80003800000 */
.L_x_98:
[----:B------:R-:W-:Y:S05]  /*d200*/  BSYNC B0 ;  /* 0x0000000000007941 */ /* 0x000fea0003800000 */
.L_x_46:
[----:B------:R-:W-:Y:S05]  /*d210*/  @!P2 BRA `(.L_x_48) ;  /* 0x000000180084a947 */ /* 0x000fea0003800000 */
[----:B-1----:R-:W2:Y:S01]  /*d220*/  LDL R7, [R1+0xc] ;  /* 0x00000c0001077983 */ /* 0x002ea20000100800 */
[----:B------:R-:W-:Y:S01]  /*d230*/  MOV R6, 0x1 ;  /* 0x0000000100067802 */ /* 0x000fe20000000f00 */
[----:B--2---:R-:W-:-:S05]  /*d240*/  IMAD.MOV R13, RZ, RZ, -R7 ;  /* 0x000000ffff0d7224 */ /* 0x004fca00078e0a07 */
[----:B------:R-:W-:-:S05]  /*d250*/  VIADDMNMX R13, R13, R6, 0xffffffff, !PT ;  /* 0xffffffff0d0d7446 */ /* 0x000fca0007800106 */
[----:B------:R-:W-:-:S05]  /*d260*/  IMAD.IADD R6, R7, 0x1, R13 ;  /* 0x0000000107067824 */ /* 0x000fca00078e020d */
[----:B------:R-:W-:-:S04]  /*d270*/  LOP3.LUT R6, R6, 0x1, RZ, 0xc0, !PT ;  /* 0x0000000106067812 */ /* 0x000fc800078ec0ff */
[----:B------:R-:W-:Y:S02]  /*d280*/  ISETP.NE.U32.AND P1, PT, R6, 0x1, PT ;  /* 0x000000010600780c */ /* 0x000fe40003f25070 */
[----:B------:R-:W-:-:S11]  /*d290*/  IADD3 R6, R7, -0x2, RZ ;  /* 0xfffffffe07067810 */ /* 0x000fd60007ffe0ff */
[----:B------:R-:W-:Y:S05]  /*d2a0*/  @P1 BRA `(.L_x_49) ;  /* 0x0000000800281947 */ /* 0x000fea0003800000 */
[----:B------:R-:W-:Y:S01]  /*d2b0*/  VIADD R7, R16, 0x1 ;  /* 0x0000000110077836 */ /* 0x000fe20000000000 */
[----:B------:R-:W-:Y:S04]  /*d2c0*/  BSSY B0, `(.L_x_50) ;  /* 0x0000084000007945 */ /* 0x000fe80003800000 */
[----:B------:R-:W-:-:S04]  /*d2d0*/  ISETP.NE.AND P1, PT, R7, 0x2, PT ;  /* 0x000000020700780c */ /* 0x000fc80003f25270 */
[----:B------:R-:W-:Y:S02]  /*d2e0*/  SEL R12, RZ, 0x1, P1 ;  /* 0x00000001ff0c7807 */ /* 0x000fe40000800000 */
[----:B------:R-:W-:Y:S02]  /*d2f0*/  SEL R7, R7, RZ, P1 ;  /* 0x000000ff07077207 */ /* 0x000fe40000800000 */
[----:B------:R-:W-:Y:S01]  /*d300*/  LOP3.LUT R12, R19, R12, RZ, 0x3c, !PT ;  /* 0x0000000c130c7212 */ /* 0x000fe200078e3cff */
[----:B------:R-:W-:Y:S06]  /*d310*/  @!P6 BRA `(.L_x_51) ;  /* 0x0000000400f8e947 */ /* 0x000fec0003800000 */
[----:B------:R-:W-:Y:S01]  /*d320*/  MOV R8, R5 ;  /* 0x0000000500087202 */ /* 0x000fe20000000f00 */
[----:B------:R-:W-:Y:S06]  /*d330*/  @!P0 BRA `(.L_x_52) ;  /* 0x0000000000488947 */ /* 0x000fec0003800000 */
[----:B------:R-:W1:Y:S01]  /*d340*/  LDC R15, c[0x0][0x41c] ;  /* 0x00010700ff0f7b82 */ /* 0x000e620000000800 */
[----:B------:R-:W-:Y:S01]  /*d350*/  ULDC.64 UR4, c[0x0][0x408] ;  /* 0x0001020000047ab9 */ /* 0x000fe20000000a00 */
[----:B------:R-:W-:Y:S01]  /*d360*/  ULDC.64 UR6, c[0x0][0x208] ;  /* 0x0000820000067ab9 */ /* 0x000fe20000000a00 */
[----:B-1----:R-:W-:-:S13]  /*d370*/  ISETP.NE.AND P1, PT, R15, 0x1, PT ;  /* 0x000000010f00780c */ /* 0x002fda0003f25270 */
[----:B------:R-:W1:Y:S02]  /*d380*/  @P1 LDC.64 R8, c[0x0][0x420] ;  /* 0x00010800ff081b82 */ /* 0x000e640000000a00 */
[----:B-1----:R-:W-:-:S04]  /*d390*/  @P1 IMAD.HI.U32 R14, R6, R8, RZ ;  /* 0x00000008060e1227 */ /* 0x002fc800078e00ff */
[----:B------:R-:W-:Y:S01]  /*d3a0*/  IMAD.MOV.U32 R8, RZ, RZ, R6 ;  /* 0x000000ffff087224 */ /* 0x000fe200078e0006 */
[----:B------:R-:W-:Y:S01]  /*d3b0*/  @P1 SHF.R.U32.HI R8, RZ, R9, R14 ;  /* 0x00000009ff081219 */ /* 0x000fe2000001160e */
[----:B------:R-:W-:-:S03]  /*d3c0*/  IMAD R14, R11, UR4, RZ ;  /* 0x000000040b0e7c24 */ /* 0x000fc6000f8e02ff */
[----:B------:R-:W-:Y:S01]  /*d3d0*/  IADD3 R9, -R8, RZ, RZ ;  /* 0x000000ff08097210 */ /* 0x000fe20007ffe1ff */
[----:B------:R-:W-:-:S04]  /*d3e0*/  IMAD R14, R0, UR5, R14 ;  /* 0x00000005000e7c24 */ /* 0x000fc8000f8e020e */
[----:B------:R-:W-:Y:S01]  /*d3f0*/  IMAD R6, R15, R9, R6 ;  /* 0x000000090f067224 */ /* 0x000fe200078e0206 */
[----:B------:R-:W-:-:S03]  /*d400*/  SHF.R.S32.HI R9, RZ, 0x1f, R8 ;  /* 0x0000001fff097819 */ /* 0x000fc60000011408 */
[----:B------:R-:W-:-:S04]  /*d410*/  IMAD.WIDE.U32 R8, R0, UR4, R8 ;  /* 0x0000000400087c25 */ /* 0x000fc8000f8e0008 */
[----:B------:R-:W-:Y:S01]  /*d420*/  IMAD.IADD R9, R14, 0x1, R9 ;  /* 0x000000010e097824 */ /* 0x000fe200078e0209 */
[----:B------:R-:W-:-:S04]  /*d430*/  LEA R2, P1, R8, R2, 0x2 ;  /* 0x0000000208027211 */ /* 0x000fc800078210ff */
[----:B------:R-:W-:-:S05]  /*d440*/  LEA.HI.X R3, R8, R3, R9, 0x2, P1 ;  /* 0x0000000308037211 */ /* 0x000fca00008f1409 */
[----:B------:R1:W5:Y:S04]  /*d450*/  LDG.E R8, desc[UR6][R2.64] ;  /* 0x0000000602087981 */ /* 0x000368000c1e1900 */
.L_x_52:
[----:B-1----:R-:W1:Y:S01]  /*d460*/  S2R R3, SR_CgaCtaId ;  /* 0x0000000000037919 */ /* 0x002e620000008800 */
[----:B------:R-:W-:-:S04]  /*d470*/  MOV R2, 0x400 ;  /* 0x0000040000027802 */ /* 0x000fc80000000f00 */
[----:B-1----:R-:W-:Y:S02]  /*d480*/  LEA R2, R3, R2, 0x18 ;  /* 0x0000000203027211 */ /* 0x002fe400078ec0ff */
[----:B------:R-:W-:Y:S02]  /*d490*/  SHF.L.U32 R3, R12, 0x1f, RZ ;  /* 0x0000001f0c037819 */ /* 0x000fe400000006ff */
[----:B------:R-:W-:-:S04]  /*d4a0*/  LEA R2, R7, R2, 0x3 ;  /* 0x0000000207027211 */ /* 0x000fc800078e18ff */
[----:B------:R-:W1:Y:S02]  /*d4b0*/  SYNCS.PHASECHK.TRANS64.TRYWAIT P1, [R2+URZ+0x38840], R3 ;  /* 0x03884003020075a7 */ /* 0x000e64000802017f */
[----:B-1----:R-:W-:Y:S05]  /*d4c0*/  @!P1 BRA `(.L_x_53) ;  /* 0x0000002000c89947 */ /* 0x002fea0003800000 */
.L_x_99:
[----:B------:R-:W2:Y:S02]  /*d4d0*/  S2R R9, SR_TID.X ;  /* 0x0000000000097919 */ /* 0x000ea40000002100 */
[----:B--2---:R-:W-:-:S04]  /*d4e0*/  LOP3.LUT R9, R9, 0x7f, RZ, 0xc0, !PT ;  /* 0x0000007f09097812 */ /* 0x004fc800078ec0ff */
[----:B------:R-:W-:-:S13]  /*d4f0*/  ISETP.NE.AND P2, PT, R9, RZ, PT ;  /* 0x000000ff0900720c */ /* 0x000fda0003f45270 */
[----:B------:R-:W-:Y:S05]  /*d500*/  @P2 BRA `(.L_x_54) ;  /* 0x00000000001c2947 */ /* 0x000fea0003800000 */
[----:B------:R-:W2:Y:S01]  /*d510*/  S2R R9, SR_TID.X ;  /* 0x0000000000097919 */ /* 0x000ea20000002100 */
[----:B-1----:R-:W-:-:S04]  /*d520*/  IMAD.MOV.U32 R3, RZ, RZ, 0xa000 ;  /* 0x0000a000ff037424 */ /* 0x002fc800078e00ff */
[----:B------:R3:W-:Y:S01]  /*d530*/  SYNCS.ARRIVE.TRANS64 RZ, [R2+URZ+0x38830], R3 ;  /* 0x0388300302ff79a7 */ /* 0x0007e2000800003f */
[----:B--2---:R-:W-:-:S04]  /*d540*/  LOP3.LUT R9, R9, 0x1f, RZ, 0xc0, !PT ;  /* 0x0000001f09097812 */ /* 0x004fc800078ec0ff */
[----:B------:R-:W-:-:S13]  /*d550*/  ISETP.NE.AND P1, PT, R9, RZ, PT ;  /* 0x000000ff0900720c */ /* 0x000fda0003f25270 */
[----:B---3--:R-:W-:Y:S05]  /*d560*/  @!P1 BRA `(.L_x_54) ;  /* 0x0000000000049947 */ /* 0x008fea0003800000 */
[----:B------:R-:W-:Y:S01]  /*d570*/  BPT.TRAP 0x1 ;  /* 0x000000040000795c */ /* 0x000fe20000300000 */
.L_x_54:
[----:B------:R-:W2:Y:S01]  /*d580*/  S2R R14, SR_CgaCtaId ;  /* 0x00000000000e7919 */ /* 0x000ea20000008800 */
[----:B------:R-:W-:Y:S01]  /*d590*/  MOV R9, 0x400 ;  /* 0x0000040000097802 */ /* 0x000fe20000000f00 */
[----:B------:R-:W-:Y:S01]  /*d5a0*/  UIADD3 UR4, UP0, UR36, 0x370, URZ ;  /* 0x0000037024047890 */ /* 0x000fe2000ff1e03f */
[----:B------:R-:W-:Y:S01]  /*d5b0*/  R2UR UR9, R2 ;  /* 0x00000000020972ca */ /* 0x000fe200000e0000 */
[----:B------:R-:W-:Y:S01]  /*d5c0*/  UMOV UR10, URZ ;  /* 0x0000003f000a7c82 */ /* 0x000fe20008000000 */
[----:B------:R-:W-:Y:S01]  /*d5d0*/  R2UR UR11, R6 ;  /* 0x00000000060b72ca */ /* 0x000fe200000e0000 */
[----:B------:R-:W-:Y:S01]  /*d5e0*/  UIADD3.X UR5, URZ, UR37, URZ, UP0, !UPT ;  /* 0x000000253f057290 */ /* 0x000fe200087fe43f */
[----:B------:R-:W-:Y:S01]  /*d5f0*/  R2UR UR12, R4 ;  /* 0x00000000040c72ca */ /* 0x000fe200000e0000 */
[----:B------:R-:W-:Y:S01]  /*d600*/  UMOV UR6, 0x0 ;  /* 0x0000000000067882 */ /* 0x000fe20000000000 */
[----:B-----5:R-:W-:Y:S01]  /*d610*/  R2UR UR13, R8 ;  /* 0x00000000080d72ca */ /* 0x020fe200000e0000 */
[----:B------:R-:W-:Y:S01]  /*d620*/  UMOV UR7, 0x14f00000 ;  /* 0x14f0000000077882 */ /* 0x000fe20000000000 */
[----:B------:R-:W-:Y:S01]  /*d630*/  UMOV UR17, 0x40 ;  /* 0x0000004000117882 */ /* 0x000fe20000000000 */
[----:B------:R-:W-:Y:S01]  /*d640*/  UMOV UR18, 0x80 ;  /* 0x0000008000127882 */ /* 0x000fe20000000000 */
[----:B------:R-:W-:Y:S01]  /*d650*/  UMOV UR19, 0xc0 ;  /* 0x000000c000137882 */ /* 0x000fe20000000000 */
[----:B-1----:R-:W-:-:S02]  /*d660*/  SHF.L.U32 R3, R19, 0x1f, RZ ;  /* 0x0000001f13037819 */ /* 0x002fc400000006ff */
[----:B------:R-:W-:Y:S02]  /*d670*/  UIADD3 UR9, UR9, 0x38830, URZ ;  /* 0x0003883009097890 */ /* 0x000fe4000fffe03f */
[----:B------:R-:W-:Y:S01]  /*d680*/  UIMAD UR11, UR11, 0x50, URZ ;  /* 0x000000500b0b78a4 */ /* 0x000fe2000f8e023f */
[----:B--2---:R-:W-:-:S05]  /*d690*/  LEA R9, R14, R9, 0x18 ;  /* 0x000000090e097211 */ /* 0x004fca00078ec0ff */
[----:B------:R-:W-:-:S05]  /*d6a0*/  IMAD R2, R7, 0xa000, R9 ;  /* 0x0000a00007027824 */ /* 0x000fca00078e0209 */
[----:B------:R-:W-:Y:S02]  /*d6b0*/  R2UR UR14, R2 ;  /* 0x00000000020e72ca */ /* 0x000fe400000e0000 */
[----:B------:R-:W-:-:S05]  /*d6c0*/  IADD3 R2, R9, 0x38800, RZ ;  /* 0x0003880009027810 */ /* 0x000fca0007ffe0ff */
[----:B------:R-:W-:-:S06]  /*d6d0*/  IMAD R2, R16, 0x8, R2 ;  /* 0x0000000810027824 */ /* 0x000fcc00078e0202 */
[----:B------:R-:W-:Y:S02]  /*d6e0*/  UIADD3 UR8, UR14, 0x24400, URZ ;  /* 0x000244000e087890 */ /* 0x000fe4000fffe03f */
[----:B------:R-:W-:Y:S02]  /*d6f0*/  UIADD3 UR15, UR14, 0x26c00, URZ ;  /* 0x00026c000e0f7890 */ /* 0x000fe4000fffe03f */
[----:B------:R-:W-:Y:S02]  /*d700*/  UIADD3 UR16, UR14, 0x29400, URZ ;  /* 0x000294000e107890 */ /* 0x000fe4000fffe03f */
[----:B------:R-:W-:-:S03]  /*d710*/  UIADD3 UR14, UR14, 0x2bc00, URZ ;  /* 0x0002bc000e0e7890 */ /* 0x000fc6000fffe03f */
[----:B------:R1:W-:Y:S02]  /*d720*/  UTMALDG.4D [UR8], [UR4], desc[UR6] ;  /* 0x00000608040075b4 */ /* 0x0003e40008019000 */
[----:B-1----:R-:W-:Y:S01]  /*d730*/  UMOV UR8, UR15 ;  /* 0x0000000f00087c82 */ /* 0x002fe20008000000 */
[----:B------:R-:W-:Y:S02]  /*d740*/  UMOV UR10, UR17 ;  /* 0x00000011000a7c82 */ /* 0x000fe40008000000 */
[----:B------:R1:W-:Y:S02]  /*d750*/  UTMALDG.4D [UR8], [UR4], desc[UR6] ;  /* 0x00000608040075b4 */ /* 0x0003e40008019000 */
[----:B-1----:R-:W-:Y:S01]  /*d760*/  UMOV UR8, UR16 ;  /* 0x0000001000087c82 */ /* 0x002fe20008000000 */
[----:B------:R-:W-:Y:S02]  /*d770*/  UMOV UR10, UR18 ;  /* 0x00000012000a7c82 */ /* 0x000fe40008000000 */
[----:B------:R1:W-:Y:S02]  /*d780*/  UTMALDG.4D [UR8], [UR4], desc[UR6] ;  /* 0x00000608040075b4 */ /* 0x0003e40008019000 */
[----:B-1----:R-:W-:Y:S01]  /*d790*/  UMOV UR8, UR14 ;  /* 0x0000000e00087c82 */ /* 0x002fe20008000000 */
[----:B------:R-:W-:-:S02]  /*d7a0*/  UMOV UR10, UR19 ;  /* 0x00000013000a7c82 */ /* 0x000fc40008000000 */
[----:B------:R1:W-:Y:S01]  /*d7b0*/  UTMALDG.4D [UR8], [UR4], desc[UR6] ;  /* 0x00000608040075b4 */ /* 0x0003e20008019000 */
[----:B------:R-:W2:Y:S02]  /*d7c0*/  SYNCS.PHASECHK.TRANS64.TRYWAIT P1, [R2+URZ+0x60], R3 ;  /* 0x00006003020075a7 */ /* 0x000ea4000802017f */
[----:B-12---:R-:W-:Y:S05]  /*d7d0*/  @!P1 BRA `(.L_x_55) ;  /* 0x0000002000189947 */ /* 0x006fea0003800000 */
.L_x_100:
[----:B------:R-:W-:Y:S05]  /*d7e0*/  @P2 BRA `(.L_x_56) ;  /* 0x00000000002c2947 */ /* 0x000fea0003800000 */
[----:B------:R-:W2:Y:S01]  /*d7f0*/  S2R R9, SR_TID.X ;  /* 0x0000000000097919 */ /* 0x000ea20000002100 */
[----:B------:R-:W-:Y:S01]  /*d800*/  MOV R14, 0x400 ;  /* 0x00000400000e7802 */ /* 0x000fe20000000f00 */
[----:B-1----:R-:W-:Y:S01]  /*d810*/  IMAD.MOV.U32 R3, RZ, RZ, 0xa000 ;  /* 0x0000a000ff037424 */ /* 0x002fe200078e00ff */
[----:B------:R-:W1:Y:S01]  /*d820*/  S2R R15, SR_CgaCtaId ;  /* 0x00000000000f7919 */ /* 0x000e620000008800 */
[----:B--2---:R-:W-:-:S04]  /*d830*/  LOP3.LUT R9, R9, 0x1f, RZ, 0xc0, !PT ;  /* 0x0000001f09097812 */ /* 0x004fc800078ec0ff */
[----:B------:R-:W-:Y:S02]  /*d840*/  ISETP.NE.AND P1, PT, R9, RZ, PT ;  /* 0x000000ff0900720c */ /* 0x000fe40003f25270 */
[----:B-1----:R-:W-:-:S04]  /*d850*/  LEA R14, R15, R14, 0x18 ;  /* 0x0000000e0f0e7211 */ /* 0x002fc800078ec0ff */
[----:B------:R-:W-:-:S04]  /*d860*/  LEA R2, R16, R14, 0x3 ;  /* 0x0000000e10027211 */ /* 0x000fc800078e18ff */
[----:B------:R2:W-:Y:S03]  /*d870*/  SYNCS.ARRIVE.TRANS64 RZ, [R2+URZ+0x38850], R3 ;  /* 0x0388500302ff79a7 */ /* 0x0005e6000800003f */
[----:B------:R-:W-:Y:S05]  /*d880*/  @!P1 BRA `(.L_x_56) ;  /* 0x0000000000049947 */ /* 0x000fea0003800000 */
[----:B------:R-:W-:Y:S01]  /*d890*/  BPT.TRAP 0x1 ;  /* 0x000000040000795c */ /* 0x000fe20000300000 */
.L_x_56:
[----:B-12---:R-:W2:Y:S01]  /*d8a0*/  LDL.LU R3, [R1] ;  /* 0x0000000001037983 */ /* 0x006ea20000300800 */
[----:B------:R-:W-:Y:S01]  /*d8b0*/  MOV R9, 0x400 ;  /* 0x0000040000097802 */ /* 0x000fe20000000f00 */
[----:B------:R-:W1:Y:S01]  /*d8c0*/  S2R R14, SR_CgaCtaId ;  /* 0x00000000000e7919 */ /* 0x000e620000008800 */
[----:B------:R-:W-:Y:S01]  /*d8d0*/  R2UR UR13, R5 ;  /* 0x00000000050d72ca */ /* 0x000fe200000e0000 */
[----:B------:R-:W-:Y:S01]  /*d8e0*/  UIADD3 UR4, UP0, UR36, 0x470, URZ ;  /* 0x0000047024047890 */ /* 0x000fe2000ff1e03f */
[----:B------:R-:W-:Y:S02]  /*d8f0*/  R2UR UR12, R4 ;  /* 0x00000000040c72ca */ /* 0x000fe400000e0000 */
[----:B-1----:R-:W-:-:S04]  /*d900*/  LEA R9, R14, R9, 0x18 ;  /* 0x000000090e097211 */ /* 0x002fc800078ec0ff */
[----:B------:R-:W-:-:S04]  /*d910*/  LEA R2, R16, R9, 0x3 ;  /* 0x0000000910027211 */ /* 0x000fc800078e18ff */
[----:B------:R-:W-:Y:S01]  /*d920*/  R2UR UR9, R2 ;  /* 0x00000000020972ca */ /* 0x000fe200000e0000 */
[----:B------:R-:W-:-:S05]  /*d930*/  IMAD R2, R16, 0xa000, R9 ;  /* 0x0000a00010027824 */ /* 0x000fca00078e0209 */
[----:B------:R-:W-:Y:S01]  /*d940*/  R2UR UR16, R2 ;  /* 0x00000000021072ca */ /* 0x000fe200000e0000 */
[----:B------:R-:W-:-:S06]  /*d950*/  UIADD3.X UR5, URZ, UR37, URZ, UP0, !UPT ;  /* 0x000000253f057290 */ /* 0x000fcc00087fe43f */
[----:B------:R-:W-:-:S06]  /*d960*/  UIADD3 UR9, UR9, 0x38850, URZ ;  /* 0x0003885009097890 */ /* 0x000fcc000fffe03f */
[----:B------:R-:W-:Y:S02]  /*d970*/  UIADD3 UR8, UR16, 0x400, URZ ;  /* 0x0000040010087890 */ /* 0x000fe4000fffe03f */
[----:B------:R-:W-:Y:S02]  /*d980*/  UIADD3 UR14, UR16, 0x2c00, URZ ;  /* 0x00002c00100e7890 */ /* 0x000fe4000fffe03f */
[----:B------:R-:W-:Y:S01]  /*d990*/  UIADD3 UR15, UR16, 0x5400, URZ ;  /* 0x00005400100f7890 */ /* 0x000fe2000fffe03f */
[----:B------:R-:W-:Y:S01]  /*d9a0*/  UMOV UR10, URZ ;  /* 0x0000003f000a7c82 */ /* 0x000fe20008000000 */
[----:B------:R-:W-:Y:S01]  /*d9b0*/  UMOV UR6, 0x0 ;  /* 0x0000000000067882 */ /* 0x000fe20000000000 */
[----:B------:R-:W-:Y:S01]  /*d9c0*/  UMOV UR7, 0x14f00000 ;  /* 0x14f0000000077882 */ /* 0x000fe20000000000 */
[----:B------:R-:W-:Y:S01]  /*d9d0*/  UMOV UR17, 0x40 ;  /* 0x0000004000117882 */ /* 0x000fe20000000000 */
[----:B------:R-:W-:Y:S01]  /*d9e0*/  UIADD3 UR16, UR16, 0x7c00, URZ ;  /* 0x00007c0010107890 */ /* 0x000fe2000fffe03f */
[----:B------:R1:W-:Y:S01]  /*d9f0*/  STL [R1], R6 ;  /* 0x0000000601007387 */ /* 0x0003e20000100800 */
[----:B------:R-:W-:Y:S01]  /*da00*/  IMAD.MOV.U32 R5, RZ, RZ, R8 ;  /* 0x000000ffff057224 */ /* 0x000fe200078e0008 */
[----:B--2---:R-:W-:-:S13]  /*da10*/  R2UR UR11, R3 ;  /* 0x00000000030b72ca */ /* 0x004fda00000e0000 */
[----:B------:R-:W-:-:S09]  /*da20*/  UIMAD UR11, UR11, 0x50, URZ ;  /* 0x000000500b0b78a4 */ /* 0x000fd2000f8e023f */
[----:B------:R2:W-:Y:S02]  /*da30*/  UTMALDG.4D [UR8], [UR4], desc[UR6] ;  /* 0x00000608040075b4 */ /* 0x0005e40008019000 */
[----:B--2---:R-:W-:Y:S01]  /*da40*/  UMOV UR8, UR14 ;  /* 0x0000000e00087c82 */ /* 0x004fe20008000000 */
[----:B------:R-:W-:Y:S01]  /*da50*/  UMOV UR10, UR17 ;  /* 0x00000011000a7c82 */ /* 0x000fe20008000000 */
[----:B------:R-:W-:Y:S01]  /*da60*/  UMOV UR14, 0x80 ;  /* 0x00000080000e7882 */ /* 0x000fe20000000000 */
        /* <DEDUP_REMOVED lines=8> */
[----:B-1----:R-:W-:Y:S01]  /*daf0*/  NOP ;  /* 0x0000000000007918 */ /* 0x002fe20000000000 */
.L_x_51:
[----:B------:R-:W-:Y:S05]  /*db00*/  BSYNC B0 ;  /* 0x0000000000007941 */ /* 0x000fea0003800000 */
.L_x_50:
[----:B------:R-:W2:Y:S01]  /*db10*/  LDL.LU R2, [R1+0xc] ;  /* 0x00000c0001027983 */ /* 0x000ea20000300800 */
[----:B------:R-:W-:Y:S01]  /*db20*/  IMAD.MOV.U32 R16, RZ, RZ, R7 ;  /* 0x000000ffff107224 */ /* 0x000fe200078e0007 */
[----:B------:R-:W-:Y:S02]  /*db30*/  MOV R19, R12 ;  /* 0x0000000c00137202 */ /* 0x000fe40000000f00 */
[----:B--2---:R-:W-:-:S07]  /*db40*/  IADD3 R6, R2, -0x3, RZ ;  /* 0xfffffffd02067810 */ /* 0x004fce0007ffe0ff */
.L_x_49:
[----:B------:R-:W-:Y:S01]  /*db50*/  IMAD.MOV R13, RZ, RZ, -R13 ;  /* 0x000000ffff0d7224 */ /* 0x000fe200078e0a0d */
[----:B------:R-:W-:Y:S04]  /*db60*/  BSSY B0, `(.L_x_48) ;  /* 0x000010c000007945 */ /* 0x000fe80003800000 */
[----:B------:R-:W-:-:S13]  /*db70*/  ISETP.NE.AND P1, PT, R10, R13, PT ;  /* 0x0000000d0a00720c */ /* 0x000fda0003f25270 */
[----:B------:R-:W-:Y:S05]  /*db80*/  @!P1 BRA `(.L_x_57) ;  /* 0x0000001000249947 */ /* 0x000fea0003800000 */
[----:B------:R-:W-:-:S07]  /*db90*/  MOV R8, R5 ;  /* 0x0000000500087202 */ /* 0x000fce0000000f00 */
.L_x_72:
        /* <DEDUP_REMOVED lines=12> */
[----:B------:R-:W-:-:S04]  /*dc60*/  IMAD R13, R11, UR4, RZ ;  /* 0x000000040b0d7c24 */ /* 0x000fc8000f8e02ff */
[----:B------:R-:W-:Y:S01]  /*dc70*/  IMAD R13, R0, UR5, R13 ;  /* 0x00000005000d7c24 */ /* 0x000fe2000f8e020d */
[----:B-1----:R-:W-:-:S13]  /*dc80*/  ISETP.NE.AND P1, PT, R9, 0x1, PT ;  /* 0x000000010900780c */ /* 0x002fda0003f25270 */
[----:B------:R-:W1:Y:S02]  /*dc90*/  @P1 LDC.64 R2, c[0x0][0x420] ;  /* 0x00010800ff021b82 */ /* 0x000e640000000a00 */
[----:B-1----:R-:W-:-:S04]  /*dca0*/  @P1 IMAD.HI.U32 R8, R6, R2, RZ ;  /* 0x0000000206081227 */ /* 0x002fc800078e00ff */
[----:B------:R-:W-:Y:S01]  /*dcb0*/  IMAD.MOV.U32 R2, RZ, RZ, R6 ;  /* 0x000000ffff027224 */ /* 0x000fe200078e0006 */
[----:B------:R-:W-:-:S04]  /*dcc0*/  @P1 SHF.R.U32.HI R2, RZ, R3, R8 ;  /* 0x00000003ff021219 */ /* 0x000fc80000011608 */
[----:B------:R-:W-:Y:S02]  /*dcd0*/  IADD3 R12, -R2, RZ, RZ ;  /* 0x000000ff020c7210 */ /* 0x000fe40007ffe1ff */
[----:B------:R-:W-:-:S03]  /*dce0*/  SHF.R.S32.HI R3, RZ, 0x1f, R2 ;  /* 0x0000001fff037819 */ /* 0x000fc60000011402 */
[----:B------:R-:W-:Y:S02]  /*dcf0*/  IMAD R12, R9, R12, R6 ;  /* 0x0000000c090c7224 */ /* 0x000fe400078e0206 */
[----:B------:R-:W1:Y:S01]  /*dd00*/  LDC.64 R8, c[0x0][0x3f8] ;  /* 0x0000fe00ff087b82 */ /* 0x000e620000000a00 */
[----:B------:R-:W-:-:S04]  /*dd10*/  IMAD.WIDE.U32 R2, R0, UR4, R2 ;  /* 0x0000000400027c25 */ /* 0x000fc8000f8e0002 */
[----:B------:R-:W-:Y:S01]  /*dd20*/  IMAD.IADD R13, R13, 0x1, R3 ;  /* 0x000000010d0d7824 */ /* 0x000fe200078e0203 */
[----:B-1----:R-:W-:-:S04]  /*dd30*/  LEA R8, P1, R2, R8, 0x2 ;  /* 0x0000000802087211 */ /* 0x002fc800078210ff */
[----:B------:R-:W-:-:S05]  /*dd40*/  LEA.HI.X R9, R2, R9, R13, 0x2, P1 ;  /* 0x0000000902097211 */ /* 0x000fca00008f140d */
[----:B------:R1:W5:Y:S04]  /*dd50*/  LDG.E R8, desc[UR6][R8.64] ;  /* 0x0000000608087981 */ /* 0x000368000c1e1900 */
.L_x_60:
[----:B------:R-:W2:Y:S01]  /*dd60*/  S2R R3, SR_CgaCtaId ;  /* 0x0000000000037919 */ /* 0x000ea20000008800 */
[----:B------:R-:W-:-:S04]  /*dd70*/  MOV R2, 0x400 ;  /* 0x0000040000027802 */ /* 0x000fc80000000f00 */
[----:B--2---:R-:W-:Y:S02]  /*dd80*/  LEA R2, R3, R2, 0x18 ;  /* 0x0000000203027211 */ /* 0x004fe400078ec0ff */
[----:B------:R-:W-:Y:S02]  /*dd90*/  SHF.L.U32 R3, R10, 0x1f, RZ ;  /* 0x0000001f0a037819 */ /* 0x000fe400000006ff */
[----:B------:R-:W-:-:S04]  /*dda0*/  LEA R2, R7, R2, 0x3 ;  /* 0x0000000207027211 */ /* 0x000fc800078e18ff */
[----:B------:R-:W2:Y:S02]  /*ddb0*/  SYNCS.PHASECHK.TRANS64.TRYWAIT P1, [R2+URZ+0x38840], R3 ;  /* 0x03884003020075a7 */ /* 0x000ea4000802017f */
[----:B--2---:R-:W-:Y:S05]  /*ddc0*/  @!P1 BRA `(.L_x_61) ;  /* 0x0000001800b09947 */ /* 0x004fea0003800000 */
.L_x_101:
[----:B-1----:R-:W1:Y:S02]  /*ddd0*/  S2R R9, SR_TID.X ;  /* 0x0000000000097919 */ /* 0x002e640000002100 */
[----:B-1----:R-:W-:-:S04]  /*dde0*/  LOP3.LUT R9, R9, 0x7f, RZ, 0xc0, !PT ;  /* 0x0000007f09097812 */ /* 0x002fc800078ec0ff */
[----:B------:R-:W-:-:S13]  /*ddf0*/  ISETP.NE.AND P2, PT, R9, RZ, PT ;  /* 0x000000ff0900720c */ /* 0x000fda0003f45270 */
[----:B------:R-:W-:Y:S05]  /*de00*/  @P2 BRA `(.L_x_62) ;  /* 0x00000000001c2947 */ /* 0x000fea0003800000 */
[----:B------:R-:W1:Y:S01]  /*de10*/  S2R R9, SR_TID.X ;  /* 0x0000000000097919 */ /* 0x000e620000002100 */
[----:B--2---:R-:W-:-:S04]  /*de20*/  IMAD.MOV.U32 R3, RZ, RZ, 0xa000 ;  /* 0x0000a000ff037424 */ /* 0x004fc800078e00ff */
[----:B------:R3:W-:Y:S01]  /*de30*/  SYNCS.ARRIVE.TRANS64 RZ, [R2+URZ+0x38830], R3 ;  /* 0x0388300302ff79a7 */ /* 0x0007e2000800003f */
[----:B-1----:R-:W-:-:S04]  /*de40*/  LOP3.LUT R9, R9, 0x1f, RZ, 0xc0, !PT ;  /* 0x0000001f09097812 */ /* 0x002fc800078ec0ff */
[----:B------:R-:W-:-:S13]  /*de50*/  ISETP.NE.AND P1, PT, R9, RZ, PT ;  /* 0x000000ff0900720c */ /* 0x000fda0003f25270 */
[----:B---3--:R-:W-:Y:S05]  /*de60*/  @!P1 BRA `(.L_x_62) ;  /* 0x0000000000049947 */ /* 0x008fea0003800000 */
[----:B------:R-:W-:Y:S01]  /*de70*/  BPT.TRAP 0x1 ;  /* 0x000000040000795c */ /* 0x000fe20000300000 */
.L_x_62:
[----:B------:R-:W1:Y:S01]  /*de80*/  S2R R9, SR_CgaCtaId ;  /* 0x0000000000097919 */ /* 0x000e620000008800 */
[----:B--2---:R-:W-:Y:S01]  /*de90*/  MOV R3, 0x400 ;  /* 0x0000040000037802 */ /* 0x004fe20000000f00 */
        /* <DEDUP_REMOVED lines=12> */
[----:B------:R-:W-:-:S02]  /*df60*/  SHF.L.U32 R19, R19, 0x1f, RZ ;  /* 0x0000001f13137819 */ /* 0x000fc400000006ff */
[----:B------:R-:W-:Y:S02]  /*df70*/  UIADD3 UR9, UR9, 0x38830, URZ ;  /* 0x0003883009097890 */ /* 0x000fe4000fffe03f */
[----:B------:R-:W-:Y:S01]  /*df80*/  UIMAD UR11, UR11, 0x50, URZ ;  /* 0x000000500b0b78a4 */ /* 0x000fe2000f8e023f */
[----:B-1----:R-:W-:-:S05]  /*df90*/  LEA R3, R9, R3, 0x18 ;  /* 0x0000000309037211 */ /* 0x002fca00078ec0ff */
[----:B------:R-:W-:Y:S01]  /*dfa0*/  IMAD R2, R7, 0xa000, R3 ;  /* 0x0000a00007027824 */ /* 0x000fe200078e0203 */
[----:B------:R-:W-:-:S04]  /*dfb0*/  IADD3 R3, R3, 0x38800, RZ ;  /* 0x0003880003037810 */ /* 0x000fc80007ffe0ff */
[----:B------:R-:W-:Y:S01]  /*dfc0*/  R2UR UR14, R2 ;  /* 0x00000000020e72ca */ /* 0x000fe200000e0000 */
[----:B------:R-:W-:-:S12]  /*dfd0*/  IMAD R2, R16, 0x8, R3 ;  /* 0x0000000810027824 */ /* 0x000fd800078e0203 */
        /* <DEDUP_REMOVED lines=16> */
.L_x_102:
[----:B------:R-:W-:Y:S05]  /*e0e0*/  @P2 BRA `(.L_x_64) ;  /* 0x00000000001c2947 */ /* 0x000fea0003800000 */
[----:B------:R-:W2:Y:S01]  /*e0f0*/  S2R R9, SR_TID.X ;  /* 0x0000000000097919 */ /* 0x000ea20000002100 */
[----:B------:R-:W-:-:S04]  /*e100*/  MOV R3, 0xa000 ;  /* 0x0000a00000037802 */ /* 0x000fc80000000f00 */
[----:B------:R3:W-:Y:S01]  /*e110*/  SYNCS.ARRIVE.TRANS64 RZ, [R2+URZ+0x50], R3 ;  /* 0x0000500302ff79a7 */ /* 0x0007e2000800003f */
[----:B--2---:R-:W-:-:S04]  /*e120*/  LOP3.LUT R9, R9, 0x1f, RZ, 0xc0, !PT ;  /* 0x0000001f09097812 */ /* 0x004fc800078ec0ff */
[----:B------:R-:W-:-:S13]  /*e130*/  ISETP.NE.AND P1, PT, R9, RZ, PT ;  /* 0x000000ff0900720c */ /* 0x000fda0003f25270 */
[----:B---3--:R-:W-:Y:S05]  /*e140*/  @!P1 BRA `(.L_x_64) ;  /* 0x0000000000049947 */ /* 0x008fea0003800000 */
[----:B------:R-:W-:Y:S01]  /*e150*/  BPT.TRAP 0x1 ;  /* 0x000000040000795c */ /* 0x000fe20000300000 */
.L_x_64:
[----:B------:R-:W2:Y:S01]  /*e160*/  LDL.LU R3, [R1] ;  /* 0x0000000001037983 */ /* 0x000ea20000300800 */
[----:B------:R-:W-:Y:S01]  /*e170*/  MOV R9, 0x400 ;  /* 0x0000040000097802 */ /* 0x000fe20000000f00 */
[----:B------:R-:W3:Y:S01]  /*e180*/  S2R R13, SR_CgaCtaId ;  /* 0x00000000000d7919 */ /* 0x000ee20000008800 */
[----:B------:R-:W-:Y:S01]  /*e190*/  R2UR UR9, R2 ;  /* 0x00000000020972ca */ /* 0x000fe200000e0000 */
[----:B------:R-:W-:Y:S01]  /*e1a0*/  UIADD3 UR4, UP0, UR36, 0x470, URZ ;  /* 0x0000047024047890 */ /* 0x000fe2000ff1e03f */
[----:B------:R-:W-:Y:S02]  /*e1b0*/  R2UR UR13, R5 ;  /* 0x00000000050d72ca */ /* 0x000fe400000e0000 */
[----:B------:R-:W-:Y:S01]  /*e1c0*/  R2UR UR12, R4 ;  /* 0x00000000040c72ca */ /* 0x000fe200000e0000 */
[----:B------:R-:W-:Y:S01]  /*e1d0*/  UIADD3.X UR5, URZ, UR37, URZ, UP0, !UPT ;  /* 0x000000253f057290 */ /* 0x000fe200087fe43f */
[----:B---3--:R-:W-:-:S05]  /*e1e0*/  LEA R9, R13, R9, 0x18 ;  /* 0x000000090d097211 */ /* 0x008fca00078ec0ff */
        /* <DEDUP_REMOVED lines=27> */
[----:B---3--:R-:W-:Y:S01]  /*e3a0*/  NOP ;  /* 0x0000000000007918 */ /* 0x008fe20000000000 */
.L_x_59:
[----:B------:R-:W-:Y:S05]  /*e3b0*/  BSYNC B1 ;  /* 0x0000000000017941 */ /* 0x000fea0003800000 */
.L_x_58:
[----:B------:R-:W-:Y:S01]  /*e3c0*/  IADD3 R16, R7, 0x1, RZ ;  /* 0x0000000107107810 */ /* 0x000fe20007ffe0ff */
[----:B------:R-:W-:Y:S03]  /*e3d0*/  BSSY B1, `(.L_x_65) ;  /* 0x0000081000017945 */ /* 0x000fe60003800000 */
[----:B------:R-:W-:-:S04]  /*e3e0*/  ISETP.NE.AND P1, PT, R16, 0x2, PT ;  /* 0x000000021000780c */ /* 0x000fc80003f25270 */
[----:B-1----:R-:W-:Y:S02]  /*e3f0*/  SEL R19, RZ, 0x1, P1 ;  /* 0x00000001ff137807 */ /* 0x002fe40000800000 */
[----:B------:R-:W-:Y:S02]  /*e400*/  SEL R16, R16, RZ, P1 ;  /* 0x000000ff10107207 */ /* 0x000fe40000800000 */
[----:B------:R-:W-:Y:S01]  /*e410*/  LOP3.LUT R19, R10, R19, RZ, 0x3c, !PT ;  /* 0x000000130a137212 */ /* 0x000fe200078e3cff */
[----:B------:R-:W-:Y:S06]  /*e420*/  @!P6 BRA `(.L_x_66) ;  /* 0x0000000400ece947 */ /* 0x000fec0003800000 */
[----:B------:R-:W-:Y:S01]  /*e430*/  VIADD R12, R6, 0xffffffff ;  /* 0xffffffff060c7836 */ /* 0x000fe20000000000 */
        /* <DEDUP_REMOVED lines=8> */
[----:B-1----:R-:W-:Y:S01]  /*e4c0*/  @P1 IMAD.HI.U32 R9, R12, R2, RZ ;  /* 0x000000020c091227 */ /* 0x002fe200078e00ff */
[----:B------:R-:W-:-:S04]  /*e4d0*/  MOV R2, R12 ;  /* 0x0000000c00027202 */ /* 0x000fc80000000f00 */
[----:B------:R-:W-:-:S05]  /*e4e0*/  @P1 SHF.R.U32.HI R2, RZ, R3, R9 ;  /* 0x00000003ff021219 */ /* 0x000fca0000011609 */
[----:B------:R-:W-:-:S04]  /*e4f0*/  IMAD.MOV R3, RZ, RZ, -R2 ;  /* 0x000000ffff037224 */ /* 0x000fc800078e0a02 */
[----:B------:R-:W-:Y:S01]  /*e500*/  IMAD R12, R8, R3, R12 ;  /* 0x00000003080c7224 */ /* 0x000fe200078e020c */
[--C-:B------:R-:W-:Y:S01]  /*e510*/  SHF.R.S32.HI R3, RZ, 0x1f, R2.reuse ;  /* 0x0000001fff037819 */ /* 0x100fe20000011402 */
[----:B------:R-:W1:Y:S02]  /*e520*/  LDC.64 R8, c[0x0][0x3f8] ;  /* 0x0000fe00ff087b82 */ /* 0x000e640000000a00 */
[----:B------:R-:W-:-:S05]  /*e530*/  IMAD.WIDE.U32 R2, R0, UR4, R2 ;  /* 0x0000000400027c25 */ /* 0x000fca000f8e0002 */
[----:B------:R-:W-:Y:S02]  /*e540*/  IADD3 R13, R13, R3, RZ ;  /* 0x000000030d0d7210 */ /* 0x000fe40007ffe0ff */
[----:B-1----:R-:W-:-:S04]  /*e550*/  LEA R8, P1, R2, R8, 0x2 ;  /* 0x0000000802087211 */ /* 0x002fc800078210ff */
[----:B------:R-:W-:-:S05]  /*e560*/  LEA.HI.X R9, R2, R9, R13, 0x2, P1 ;  /* 0x0000000902097211 */ /* 0x000fca00008f140d */
[----:B------:R1:W5:Y:S04]  /*e570*/  LDG.E R8, desc[UR6][R8.64] ;  /* 0x0000000608087981 */ /* 0x000368000c1e1900 */
.L_x_67:
[----:B------:R-:W2:Y:S01]  /*e580*/  S2R R3, SR_CgaCtaId ;  /* 0x0000000000037919 */ /* 0x000ea20000008800 */
[----:B------:R-:W-:-:S04]  /*e590*/  MOV R2, 0x400 ;  /* 0x0000040000027802 */ /* 0x000fc80000000f00 */
[----:B--2---:R-:W-:Y:S02]  /*e5a0*/  LEA R2, R3, R2, 0x18 ;  /* 0x0000000203027211 */ /* 0x004fe400078ec0ff */
[----:B------:R-:W-:-:S03]  /*e5b0*/  SHF.L.U32 R3, R19, 0x1f, RZ ;  /* 0x0000001f13037819 */ /* 0x000fc600000006ff */
[----:B------:R-:W-:-:S04]  /*e5c0*/  IMAD R2, R16, 0x8, R2 ;  /* 0x0000000810027824 */ /* 0x000fc800078e0202 */
[----:B------:R-:W2:Y:S02]  /*e5d0*/  SYNCS.PHASECHK.TRANS64.TRYWAIT P1, [R2+URZ+0x38840], R3 ;  /* 0x03884003020075a7 */ /* 0x000ea4000802017f */
[----:B--2---:R-:W-:Y:S05]  /*e5e0*/  @!P1 BRA `(.L_x_68) ;  /* 0x0000001000d09947 */ /* 0x004fea0003800000 */
.L_x_103:
[----:B-1----:R-:W1:Y:S02]  /*e5f0*/  S2R R9, SR_TID.X ;  /* 0x0000000000097919 */ /* 0x002e640000002100 */
[----:B-1----:R-:W-:-:S04]  /*e600*/  LOP3.LUT R9, R9, 0x7f, RZ, 0xc0, !PT ;  /* 0x0000007f09097812 */ /* 0x002fc800078ec0ff */
[----:B------:R-:W-:-:S13]  /*e610*/  ISETP.NE.AND P2, PT, R9, RZ, PT ;  /* 0x000000ff0900720c */ /* 0x000fda0003f45270 */
[----:B------:R-:W-:Y:S05]  /*e620*/  @P2 BRA `(.L_x_69) ;  /* 0x00000000001c2947 */ /* 0x000fea0003800000 */
[----:B------:R-:W1:Y:S01]  /*e630*/  S2R R9, SR_TID.X ;  /* 0x0000000000097919 */ /* 0x000e620000002100 */
[----:B--2---:R-:W-:-:S04]  /*e640*/  MOV R3, 0xa000 ;  /* 0x0000a00000037802 */ /* 0x004fc80000000f00 */
[----:B------:R3:W-:Y:S01]  /*e650*/  SYNCS.ARRIVE.TRANS64 RZ, [R2+URZ+0x38830], R3 ;  /* 0x0388300302ff79a7 */ /* 0x0007e2000800003f */
[----:B-1----:R-:W-:-:S04]  /*e660*/  LOP3.LUT R9, R9, 0x1f, RZ, 0xc0, !PT ;  /* 0x0000001f09097812 */ /* 0x002fc800078ec0ff */
[----:B------:R-:W-:-:S13]  /*e670*/  ISETP.NE.AND P1, PT, R9, RZ, PT ;  /* 0x000000ff0900720c */ /* 0x000fda0003f25270 */
[----:B---3--:R-:W-:Y:S05]  /*e680*/  @!P1 BRA `(.L_x_69) ;  /* 0x0000000000049947 */ /* 0x008fea0003800000 */
[----:B------:R-:W-:Y:S01]  /*e690*/  BPT.TRAP 0x1 ;  /* 0x000000040000795c */ /* 0x000fe20000300000 */
.L_x_69:
[----:B------:R-:W1:Y:S01]  /*e6a0*/  S2R R13, SR_CgaCtaId ;  /* 0x00000000000d7919 */ /* 0x000e620000008800 */
[----:B------:R-:W-:Y:S01]  /*e6b0*/  MOV R9, 0x400 ;  /* 0x0000040000097802 */ /* 0x000fe20000000f00 */
[----:B------:R-:W-:Y:S01]  /*e6c0*/  UIADD3 UR4, UP0, UR36, 0x370, URZ ;  /* 0x0000037024047890 */ /* 0x000fe2000ff1e03f */
[----:B------:R-:W-:Y:S01]  /*e6d0*/  R2UR UR11, R12 ;  /* 0x000000000c0b72ca */ /* 0x000fe200000e0000 */
[----:B------:R-:W-:Y:S01]  /*e6e0*/  UMOV UR10, URZ ;  /* 0x0000003f000a7c82 */ /* 0x000fe20008000000 */
[----:B------:R-:W-:Y:S01]  /*e6f0*/  R2UR UR12, R4 ;  /* 0x00000000040c72ca */ /* 0x000fe200000e0000 */
[----:B------:R-:W-:Y:S01]  /*e700*/  UIADD3.X UR5, URZ, UR37, URZ, UP0, !UPT ;  /* 0x000000253f057290 */ /* 0x000fe200087fe43f */
[----:B-----5:R-:W-:Y:S01]  /*e710*/  R2UR UR13, R8 ;  /* 0x00000000080d72ca */ /* 0x020fe200000e0000 */
[----:B------:R-:W-:Y:S01]  /*e720*/  UMOV UR6, 0x0 ;  /* 0x0000000000067882 */ /* 0x000fe20000000000 */
[----:B------:R-:W-:Y:S01]  /*e730*/  UMOV UR7, 0x14f00000 ;  /* 0x14f0000000077882 */ /* 0x000fe20000000000 */
[----:B------:R-:W-:Y:S01]  /*e740*/  UMOV UR17, 0x40 ;  /* 0x0000004000117882 */ /* 0x000fe20000000000 */
[----:B------:R-:W-:Y:S01]  /*e750*/  UMOV UR18, 0x80 ;  /* 0x0000008000127882 */ /* 0x000fe20000000000 */
[----:B------:R-:W-:-:S04]  /*e760*/  UMOV UR19, 0xc0 ;  /* 0x000000c000137882 */ /* 0x000fc80000000000 */
[----:B------:R-:W-:Y:S01]  /*e770*/  UIMAD UR11, UR11, 0x50, URZ ;  /* 0x000000500b0b78a4 */ /* 0x000fe2000f8e023f */
[----:B-1----:R-:W-:-:S05]  /*e780*/  LEA R9, R13, R9, 0x18 ;  /* 0x000000090d097211 */ /* 0x002fca00078ec0ff */
[----:B--2---:R-:W-:-:S05]  /*e790*/  VIADD R2, R9, 0x38800 ;  /* 0x0003880009027836 */ /* 0x004fca0000000000 */
[----:B------:R-:W-:Y:S01]  /*e7a0*/  LEA R3, R16, R2, 0x3 ;  /* 0x0000000210037211 */ /* 0x000fe200078e18ff */
[----:B------:R-:W-:-:S03]  /*e7b0*/  IMAD R2, R7, 0x8, R2 ;  /* 0x0000000807027824 */ /* 0x000fc600078e0202 */
[----:B------:R-:W-:Y:S01]  /*e7c0*/  R2UR UR9, R3 ;  /* 0x00000000030972ca */ /* 0x000fe200000e0000 */
[----:B------:R-:W-:-:S05]  /*e7d0*/  IMAD R3, R16, 0xa000, R9 ;  /* 0x0000a00010037824 */ /* 0x000fca00078e0209 */
[----:B------:R-:W-:Y:S02]  /*e7e0*/  R2UR UR14, R3 ;  /* 0x00000000030e72ca */ /* 0x000fe400000e0000 */
[----:B------:R-:W-:-:S05]  /*e7f0*/  SHF.L.U32 R3, R10, 0x1f, RZ ;  /* 0x0000001f0a037819 */ /* 0x000fca00000006ff */
[----:B------:R-:W-:-:S06]  /*e800*/  UIADD3 UR9, UR9, 0x30, URZ ;  /* 0x0000003009097890 */ /* 0x000fcc000fffe03f */
        /* <DEDUP_REMOVED lines=16> */
.L_x_104:
[----:B------:R-:W-:Y:S05]  /*e910*/  @P2 BRA `(.L_x_71) ;  /* 0x00000000001c2947 */ /* 0x000fea0003800000 */
[----:B------:R-:W2:Y:S01]  /*e920*/  S2R R9, SR_TID.X ;  /* 0x0000000000097919 */ /* 0x000ea20000002100 */
[----:B-1----:R-:W-:-:S04]  /*e930*/  MOV R3, 0xa000 ;  /* 0x0000a00000037802 */ /* 0x002fc80000000f00 */
[----:B------:R3:W-:Y:S01]  /*e940*/  SYNCS.ARRIVE.TRANS64 RZ, [R2+URZ+0x50], R3 ;  /* 0x0000500302ff79a7 */ /* 0x0007e2000800003f */
[----:B--2---:R-:W-:-:S04]  /*e950*/  LOP3.LUT R9, R9, 0x1f, RZ, 0xc0, !PT ;  /* 0x0000001f09097812 */ /* 0x004fc800078ec0ff */
[----:B------:R-:W-:-:S13]  /*e960*/  ISETP.NE.AND P1, PT, R9, RZ, PT ;  /* 0x000000ff0900720c */ /* 0x000fda0003f25270 */
[----:B---3--:R-:W-:Y:S05]  /*e970*/  @!P1 BRA `(.L_x_71) ;  /* 0x0000000000049947 */ /* 0x008fea0003800000 */
[----:B------:R-:W-:Y:S01]  /*e980*/  BPT.TRAP 0x1 ;  /* 0x000000040000795c */ /* 0x000fe20000300000 */
.L_x_71:
[----:B-1----:R-:W2:Y:S01]  /*e990*/  LDL.LU R3, [R1] ;  /* 0x0000000001037983 */ /* 0x002ea20000300800 */
[----:B------:R-:W-:Y:S01]  /*e9a0*/  MOV R9, 0x400 ;  /* 0x0000040000097802 */ /* 0x000fe20000000f00 */
[----:B------:R-:W1:Y:S01]  /*e9b0*/  S2R R10, SR_CgaCtaId ;  /* 0x00000000000a7919 */ /* 0x000e620000008800 */
[----:B------:R-:W-:Y:S01]  /*e9c0*/  R2UR UR9, R2 ;  /* 0x00000000020972ca */ /* 0x000fe200000e0000 */
[----:B------:R-:W-:Y:S01]  /*e9d0*/  UIADD3 UR4, UP0, UR36, 0x470, URZ ;  /* 0x0000047024047890 */ /* 0x000fe2000ff1e03f */
[----:B------:R-:W-:Y:S02]  /*e9e0*/  R2UR UR13, R5 ;  /* 0x00000000050d72ca */ /* 0x000fe400000e0000 */
[----:B------:R-:W-:Y:S01]  /*e9f0*/  R2UR UR12, R4 ;  /* 0x00000000040c72ca */ /* 0x000fe200000e0000 */
[----:B------:R-:W-:Y:S01]  /*ea00*/  UIADD3.X UR5, URZ, UR37, URZ, UP0, !UPT ;  /* 0x000000253f057290 */ /* 0x000fe200087fe43f */
[----:B-1----:R-:W-:-:S05]  /*ea10*/  LEA R9, R10, R9, 0x18 ;  /* 0x000000090a097211 */ /* 0x002fca00078ec0ff */
        /* <DEDUP_REMOVED lines=28> */
.L_x_66:
[----:B------:R-:W-:Y:S05]  /*ebe0*/  BSYNC B1 ;  /* 0x0000000000017941 */ /* 0x000fea0003800000 */
.L_x_65:
[C---:B------:R-:W-:Y:S02]  /*ebf0*/  ISETP.GT.AND P1, PT, R6.reuse, 0x1, PT ;  /* 0x000000010600780c */ /* 0x040fe40003f24270 */
[----:B------:R-:W-:-:S11]  /*ec00*/  IADD3 R6, R6, -0x2, RZ ;  /* 0xfffffffe06067810 */ /* 0x000fd60007ffe0ff */
[----:B------:R-:W-:Y:S05]  /*ec10*/  @P1 BRA `(.L_x_72) ;  /* 0xffffffec00e01947 */ /* 0x000fea000383ffff */
.L_x_57:
[----:B------:R-:W-:Y:S05]  /*ec20*/  BSYNC B0 ;  /* 0x0000000000007941 */ /* 0x000fea0003800000 */
.L_x_48:
[----:B------:R-:W-:Y:S04]  /*ec30*/  BSSY B0, `(.L_x_73) ;  /* 0x0000037000007945 */ /* 0x000fe80003800000 */
[----:B------:R-:W-:Y:S05]  /*ec40*/  @!P6 BRA `(.L_x_74) ;  /* 0x0000000000d4e947 */ /* 0x000fea0003800000 */
[----:B------:R-:W2:Y:S01]  /*ec50*/  S2R R3, SR_CgaCtaId ;  /* 0x0000000000037919 */ /* 0x000ea20000008800 */
[----:B------:R-:W-:Y:S01]  /*ec60*/  MOV R0, 0x400 ;  /* 0x0000040000007802 */ /* 0x000fe20000000f00 */
[----:B------:R-:W3:Y:S03]  /*ec70*/  S2R R2, SR_TID.X ;  /* 0x0000000000027919 */ /* 0x000ee60000002100 */
[----:B--2---:R-:W-:Y:S02]  /*ec80*/  LEA R0, R3, R0, 0x18 ;  /* 0x0000000003007211 */ /* 0x004fe400078ec0ff */
[----:B---3--:R-:W-:-:S03]  /*ec90*/  LOP3.LUT R2, R2, 0x7f, RZ, 0xc0, !PT ;  /* 0x0000007f02027812 */ /* 0x008fc600078ec0ff */
[----:B------:R-:W-:Y:S01]  /*eca0*/  IMAD R3, R16, 0x8, R0 ;  /* 0x0000000810037824 */ /* 0x000fe200078e0200 */
[----:B------:R-:W-:Y:S02]  /*ecb0*/  SHF.L.U32 R0, R19, 0x1f, RZ ;  /* 0x0000001f13007819 */ /* 0x000fe400000006ff */
[----:B------:R-:W-:Y:S02]  /*ecc0*/  ISETP.NE.AND P1, PT, R2, RZ, PT ;  /* 0x000000ff0200720c */ /* 0x000fe40003f25270 */
[----:B------:R-:W2:Y:S02]  /*ecd0*/  SYNCS.PHASECHK.TRANS64.TRYWAIT P0, [R3+URZ+0x38860], R0 ;  /* 0x03886000030075a7 */ /* 0x000ea4000800017f */
[----:B--2---:R-:W-:Y:S09]  /*ece0*/  @!P0 BRA `(.L_x_75) ;  /* 0x0000000c00388947 */ /* 0x004ff20003800000 */
.L_x_105:
[----:B------:R-:W-:Y:S05]  /*ecf0*/  @P1 BRA `(.L_x_76) ;  /* 0x00000000001c1947 */ /* 0x000fea0003800000 */
[----:B------:R-:W3:Y:S01]  /*ed00*/  S2R R2, SR_TID.X ;  /* 0x0000000000027919 */ /* 0x000ee20000002100 */
[----:B--2---:R-:W-:-:S04]  /*ed10*/  MOV R0, 0xa000 ;  /* 0x0000a00000007802 */ /* 0x004fc80000000f00 */
[----:B------:R4:W-:Y:S01]  /*ed20*/  SYNCS.ARRIVE.TRANS64 RZ, [R3+URZ+0x38850], R0 ;  /* 0x0388500003ff79a7 */ /* 0x0009e2000800003f */
[----:B---3--:R-:W-:-:S04]  /*ed30*/  LOP3.LUT R2, R2, 0x1f, RZ, 0xc0, !PT ;  /* 0x0000001f02027812 */ /* 0x008fc800078ec0ff */
[----:B------:R-:W-:-:S13]  /*ed40*/  ISETP.NE.AND P0, PT, R2, RZ, PT ;  /* 0x000000ff0200720c */ /* 0x000fda0003f05270 */
[----:B----4-:R-:W-:Y:S05]  /*ed50*/  @!P0 BRA `(.L_x_76) ;  /* 0x0000000000048947 */ /* 0x010fea0003800000 */
[----:B------:R-:W-:Y:S01]  /*ed60*/  BPT.TRAP 0x1 ;  /* 0x000000040000795c */ /* 0x000fe20000300000 */
.L_x_76:
[----:B------:R-:W3:Y:S01]  /*ed70*/  LDL R2, [R1] ;  /* 0x0000000001027983 */ /* 0x000ee20000100800 */
[----:B--2---:R-:W-:Y:S01]  /*ed80*/  MOV R0, 0x400 ;  /* 0x0000040000007802 */ /* 0x004fe20000000f00 */
[----:B-1----:R-:W1:Y:S01]  /*ed90*/  S2R R6, SR_CgaCtaId ;  /* 0x0000000000067919 */ /* 0x002e620000008800 */
        /* <DEDUP_REMOVED lines=17> */
[----:B---3--:R-:W-:-:S13]  /*eeb0*/  R2UR UR11, R2 ;  /* 0x00000000020b72ca */ /* 0x008fda00000e0000 */
[----:B------:R-:W-:-:S09]  /*eec0*/  UIMAD UR11, UR11, 0x50, URZ ;  /* 0x000000500b0b78a4 */ /* 0x000fd2000f8e023f */
[----:B------:R1:W-:Y:S02]  /*eed0*/  UTMALDG.4D [UR8], [UR4], desc[UR6] ;  /* 0x00000608040075b4 */ /* 0x0003e40008019000 */
[----:B-1----:R-:W-:Y:S01]  /*eee0*/  UMOV UR8, UR15 ;  /* 0x0000000f00087c82 */ /* 0x002fe20008000000 */
[----:B------:R-:W-:Y:S01]  /*eef0*/  UMOV UR10, UR17 ;  /* 0x00000011000a7c82 */ /* 0x000fe20008000000 */
[----:B------:R-:W-:Y:S01]  /*ef00*/  UMOV UR15, 0x80 ;  /* 0x00000080000f7882 */ /* 0x000fe20000000000 */
[----:B------:R1:W-:Y:S02]  /*ef10*/  UTMALDG.4D [UR8], [UR4], desc[UR6] ;  /* 0x00000608040075b4 */ /* 0x0003e40008019000 */
[----:B-1----:R-:W-:Y:S01]  /*ef20*/  UMOV UR8, UR16 ;  /* 0x0000001000087c82 */ /* 0x002fe20008000000 */
[----:B------:R-:W-:Y:S01]  /*ef30*/  UMOV UR10, UR15 ;  /* 0x0000000f000a7c82 */ /* 0x000fe20008000000 */
[----:B------:R-:W-:Y:S01]  /*ef40*/  UMOV UR15, 0xc0 ;  /* 0x000000c0000f7882 */ /* 0x000fe20000000000 */
[----:B------:R1:W-:Y:S02]  /*ef50*/  UTMALDG.4D [UR8], [UR4], desc[UR6] ;  /* 0x00000608040075b4 */ /* 0x0003e40008019000 */
[----:B-1----:R-:W-:Y:S01]  /*ef60*/  UMOV UR8, UR14 ;  /* 0x0000000e00087c82 */ /* 0x002fe20008000000 */
[----:B------:R-:W-:-:S02]  /*ef70*/  UMOV UR10, UR15 ;  /* 0x0000000f000a7c82 */ /* 0x000fc40008000000 */
[----:B------:R2:W-:Y:S02]  /*ef80*/  UTMALDG.4D [UR8], [UR4], desc[UR6] ;  /* 0x00000608040075b4 */ /* 0x0005e40008019000 */
[----:B--2---:R-:W-:Y:S01]  /*ef90*/  NOP ;  /* 0x0000000000007918 */ /* 0x004fe20000000000 */
.L_x_74:
[----:B------:R-:W-:Y:S05]  /*efa0*/  BSYNC B0 ;  /* 0x0000000000007941 */ /* 0x000fea0003800000 */
.L_x_73:
[----:B------:R-:W2:Y:S01]  /*efb0*/  LDL.LU R0, [R1+0x10] ;  /* 0x0000100001007983 */ /* 0x000ea20000300800 */
[----:B------:R-:W-:-:S03]  /*efc0*/  ULDC UR4, c[0x0][0xda4] ;  /* 0x0003690000047ab9 */ /* 0x000fc60000000800 */
[----:B------:R-:W3:Y:S01]  /*efd0*/  LDL.LU R2, [R1+0x18] ;  /* 0x0000180001027983 */ /* 0x000ee20000300800 */
[----:B------:R-:W-:-:S05]  /*efe0*/  VIADD R16, R16, 0x1 ;  /* 0x0000000110107836 */ /* 0x000fca0000000000 */
[----:B------:R-:W-:-:S04]  /*eff0*/  ISETP.NE.AND P0, PT, R16, 0x2, PT ;  /* 0x000000021000780c */ /* 0x000fc80003f05270 */
[----:B------:R-:W-:Y:S02]  /*f000*/  SEL R16, R16, RZ, P0 ;  /* 0x000000ff10107207 */ /* 0x000fe40000000000 */
[----:B--2---:R-:W-:Y:S01]  /*f010*/  IADD3 R0, R0, UR38, RZ ;  /* 0x0000002600007c10 */ /* 0x004fe2000fffe0ff */
[----:B---3--:R-:W-:-:S04]  /*f020*/  VIADD R2, R2, 0x1 ;  /* 0x0000000102027836 */ /* 0x008fc80000000000 */
[----:B------:R2:W-:Y:S01]  /*f030*/  STL [R1+0x10], R0 ;  /* 0x0000100001007387 */ /* 0x0005e20000100800 */
[----:B------:R-:W-:-:S03]  /*f040*/  ISETP.GE.AND P1, PT, R0, UR4, PT ;  /* 0x0000000400007c0c */ /* 0x000fc6000bf26270 */
[----:B------:R3:W-:Y:S01]  /*f050*/  STL [R1+0x18], R2 ;  /* 0x0000180201007387 */ /* 0x0007e20000100800 */
[----:B--2---:R-:W-:-:S04]  /*f060*/  SEL R0, RZ, 0x1, P0 ;  /* 0x00000001ff007807 */ /* 0x004fc80000000000 */
[----:B------:R-:W-:-:S05]  /*f070*/  LOP3.LUT R19, R19, R0, RZ, 0x3c, !PT ;  /* 0x0000000013137212 */ /* 0x000fca00078e3cff */
[----:B---3--:R-:W-:Y:S05]  /*f080*/  @!P1 BRA `(.L_x_77) ;  /* 0xffffffcc008c9947 */ /* 0x008fea000383ffff */
[----:B------:R-:W-:-:S07]  /*f090*/  LOP3.LUT R2, R2, 0x1, RZ, 0xc, !PT ;  /* 0x0000000102027812 */ /* 0x000fce00078e0cff */
.L_x_32:
[----:B------:R-:W2:Y:S01]  /*f0a0*/  S2R R3, SR_CgaCtaId ;  /* 0x0000000000037919 */ /* 0x000ea20000008800 */
[----:B------:R-:W-:Y:S01]  /*f0b0*/  MOV R0, 0x400 ;  /* 0x0000040000007802 */ /* 0x000fe20000000f00 */
[----:B------:R-:W-:Y:S03]  /*f0c0*/  BSSY B0, `(.L_x_78) ;  /* 0x0000005000007945 */ /* 0x000fe60003800000 */
[----:B--2---:R-:W-:Y:S02]  /*f0d0*/  LEA R0, R3, R0, 0x18 ;  /* 0x0000000003007211 */ /* 0x004fe400078ec0ff */
[----:B------:R-:W-:-:S04]  /*f0e0*/  SHF.L.U32 R3, R2, 0x1f, RZ ;  /* 0x0000001f02037819 */ /* 0x000fc800000006ff */
[----:B------:R-:W2:Y:S02]  /*f0f0*/  SYNCS.PHASECHK.TRANS64.TRYWAIT P0, [R0+URZ+0x38820], R3 ;  /* 0x03882003000075a7 */ /* 0x000ea4000800017f */
[----:B--2---:R-:W-:Y:S05]  /*f100*/  @!P0 BRA `(.L_x_79) ;  /* 0x0000000800448947 */ /* 0x004fea0003800000 */
.L_x_106:
[----:B------:R-:W-:Y:S05]  /*f110*/  BSYNC B0 ;  /* 0x0000000000007941 */ /* 0x000fea0003800000 */
.L_x_78:
[----:B------:R-:W-:-:S03]  /*f120*/  UMOV UR4, 0xffffffff ;  /* 0xffffffff00047882 */ /* 0x000fc60000000000 */
[----:B------:R-:W-:Y:S05]  /*f130*/  BRA.DIV UR4, `(.L_x_80) ;  /* 0x0000000a044c7947 */ /* 0x000fea000b800000 */
[----:B------:R-:W3:Y:S02]  /*f140*/  S2R R2, SR_TID.X ;  /* 0x0000000000027919 */ /* 0x000ee40000002100 */
[----:B---3--:R-:W-:-:S04]  /*f150*/  SHF.R.U32.HI R2, RZ, 0x5, R2 ;  /* 0x00000005ff027819 */ /* 0x008fc80000011602 */
[----:B------:R-:W-:-:S05]  /*f160*/  LOP3.LUT R2, R2, 0x3, RZ, 0xc0, !PT ;  /* 0x0000000302027812 */ /* 0x000fca00078ec0ff */
[----:B------:R3:W4:Y:S02]  /*f170*/  SHFL.IDX PT, R14, R2, RZ, 0x1f ;  /* 0x00001fff020e7589 */ /* 0x00072400000e0000 */
.L_x_109:
[----:B----4-:R-:W-:Y:S01]  /*f180*/  ISETP.NE.AND P0, PT, R14, RZ, PT ;  /* 0x000000ff0e00720c */ /* 0x010fe20003f05270 */
[----:B------:R-:W-:-:S12]  /*f190*/  BSSY B0, `(.L_x_81) ;  /* 0x0000024000007945 */ /* 0x000fd80003800000 */
[----:B------:R-:W-:Y:S05]  /*f1a0*/  @P0 BRA `(.L_x_82) ;  /* 0x0000000000880947 */ /* 0x000fea0003800000 */
[----:B------:R-:W-:-:S03]  /*f1b0*/  UMOV UR4, 0xffffffff ;  /* 0xffffffff00047882 */ /* 0x000fc60000000000 */
[----:B------:R-:W-:Y:S05]  /*f1c0*/  BRA.DIV UR4, `(.L_x_83) ;  /* 0x0000000a045c7947 */ /* 0x000fea000b800000 */
[----:B------:R-:W-:-:S13]  /*f1d0*/  ELECT P6, URZ, PT ;  /* 0x00000000003f782f */ /* 0x000fda00038c0000 */
.L_x_112:
[----:B------:R-:W-:Y:S05]  /*f1e0*/  @!P6 BRA `(.L_x_82) ;  /* 0x000000000078e947 */ /* 0x000fea0003800000 */
[----:B---3--:R-:W3:Y:S02]  /*f1f0*/  LDL.LU R2, [R1+0x1c] ;  /* 0x00001c0001027983 */ /* 0x008ee40000300800 */
[----:B---3--:R-:W-:-:S04]  /*f200*/  LOP3.LUT R2, R2, 0x2, RZ, 0xfc, !PT ;  /* 0x0000000202027812 */ /* 0x008fc800078efcff */
[----:B------:R-:W-:-:S13]  /*f210*/  ISETP.NE.AND P2, PT, R2, 0x3, PT ;  /* 0x000000030200780c */ /* 0x000fda0003f45270 */
[----:B------:R-:W-:Y:S05]  /*f220*/  @!P2 BRA `(.L_x_84) ;  /* 0x000000000004a947 */ /* 0x000fea0003800000 */
[----:B------:R-:W-:Y:S01]  /*f230*/  BPT.TRAP 0x1 ;  /* 0x000000040000795c */ /* 0x000fe20000300000 */
.L_x_84:
[----:B--2---:R-:W-:Y:S02]  /*f240*/  IADD3 R3, R0, 0x38840, RZ ;  /* 0x0003884000037810 */ /* 0x004fe40007ffe0ff */
[----:B------:R-:W-:Y:S02]  /*f250*/  SHF.L.U32 R5, R19, 0x1f, RZ ;  /* 0x0000001f13057819 */ /* 0x000fe400000006ff */
[C---:B------:R-:W-:Y:S01]  /*f260*/  IADD3 R2, R16.reuse, 0x1, RZ ;  /* 0x0000000110027810 */ /* 0x040fe20007ffe0ff */
[----:B-1----:R-:W-:-:S03]  /*f270*/  IMAD R6, R16, 0x8, R3 ;  /* 0x0000000810067824 */ /* 0x002fc600078e0203 */
[----:B------:R-:W-:Y:S01]  /*f280*/  ISETP.NE.AND P1, PT, R2, 0x2, PT ;  /* 0x000000020200780c */ /* 0x000fe20003f25270 */
[----:B------:R-:W1:Y:S03]  /*f290*/  SYNCS.PHASECHK.TRANS64.TRYWAIT P0, [R6+URZ], R5 ;  /* 0x00000005060075a7 */ /* 0x000e66000800017f */
[----:B------:R-:W-:-:S04]  /*f2a0*/  SEL R4, RZ, 0x1, P1 ;  /* 0x00000001ff047807 */ /* 0x000fc80000800000 */
[----:B------:R-:W-:Y:S02]  /*f2b0*/  LOP3.LUT R19, R19, R4, RZ, 0x3c, !PT ;  /* 0x0000000413137212 */ /* 0x000fe400078e3cff */
[----:B------:R-:W-:Y:S02]  /*f2c0*/  SEL R4, R2, RZ, P1 ;  /* 0x000000ff02047207 */ /* 0x000fe40000800000 */
[----:B------:R-:W-:-:S03]  /*f2d0*/  SHF.L.U32 R2, R19, 0x1f, RZ ;  /* 0x0000001f13027819 */ /* 0x000fc600000006ff */
[----:B------:R-:W-:Y:S01]  /*f2e0*/  IMAD R3, R4, 0x8, R3 ;  /* 0x0000000804037824 */ /* 0x000fe200078e0203 */
[----:B-1----:R-:W-:Y:S06]  /*f2f0*/  @!P0 BRA `(.L_x_85) ;  /* 0x0000000800308947 */ /* 0x002fec0003800000 */
.L_x_113:
[----:B------:R-:W2:Y:S02]  /*f300*/  SYNCS.PHASECHK.TRANS64.TRYWAIT P0, [R3+URZ], R2 ;  /* 0x00000002030075a7 */ /* 0x000ea4000800017f */
[----:B--2---:R-:W-:Y:S05]  /*f310*/  @!P0 BRA `(.L_x_86) ;  /* 0x00000008003c8947 */ /* 0x004fea0003800000 */
.L_x_114:
[----:B------:R-:W-:Y:S05]  /*f320*/  @!P2 BRA `(.L_x_87) ;  /* 0x000000000004a947 */ /* 0x000fea0003800000 */
[----:B------:R-:W-:Y:S01]  /*f330*/  BPT.TRAP 0x1 ;  /* 0x000000040000795c */ /* 0x000fe20000300000 */
.L_x_87:
[----:B--2---:R-:W-:-:S05]  /*f340*/  IADD3 R3, R0, 0x38860, RZ ;  /* 0x0003886000037810 */ /* 0x004fca0007ffe0ff */
[----:B------:R-:W-:-:S04]  /*f350*/  IMAD R16, R16, 0x8, R3 ;  /* 0x0000000810107824 */ /* 0x000fc800078e0203 */
[----:B------:R-:W2:Y:S02]  /*f360*/  SYNCS.PHASECHK.TRANS64.TRYWAIT P0, [R16+URZ], R5 ;  /* 0x00000005100075a7 */ /* 0x000ea4000800017f */
[----:B--2---:R-:W-:Y:S05]  /*f370*/  @!P0 BRA `(.L_x_88) ;  /* 0x0000000800388947 */ /* 0x004fea0003800000 */
.L_x_115:
[----:B------:R-:W-:-:S07]  /*f380*/  LEA R3, R4, R3, 0x3 ;  /* 0x0000000304037211 */ /* 0x000fce00078e18ff */
.L_x_89:
[----:B---3--:R3:W4:Y:S02]  /*f390*/  SYNCS.PHASECHK.TRANS64.TRYWAIT P0, [R3+URZ], R2 ;  /* 0x00000002030075a7 */ /* 0x008724000800017f */
[----:B----4-:R-:W-:Y:S05]  /*f3a0*/  @!P0 NANOSLEEP.SYNCS 0x989680 ;  /* 0x009896800000895d */ /* 0x010fea0003900000 */
[----:B------:R-:W4:Y:S02]  /*f3b0*/  @!P0 SYNCS.PHASECHK.TRANS64 P0, [R3+URZ], R2 ;  /* 0x00000002030085a7 */ /* 0x000f24000800007f */
[----:B----4-:R-:W-:Y:S05]  /*f3c0*/  @!P0 BRA `(.L_x_89) ;  /* 0xfffffffc00f08947 */ /* 0x010fea000383ffff */
.L_x_82:
[----:B------:R-:W-:Y:S05]  /*f3d0*/  BSYNC B0 ;  /* 0x0000000000007941 */ /* 0x000fea0003800000 */
.L_x_81:
[----:B------:R-:W-:Y:S05]  /*f3e0*/  EXIT ;  /* 0x000000000000794d */ /* 0x000fea0003800000 */
.L_x_10:
[----:B------:R-:W-:-:S13]  /*f3f0*/  R2UR UR4, R18 ;  /* 0x00000000120472ca */ /* 0x000fda00000e0000 */
[----:B-1----:R-:W-:-:S04]  /*f400*/  IMAD.U32 R3, RZ, RZ, UR4 ;  /* 0x00000004ff037e24 */ /* 0x002fc8000f8e00ff */
[----:B------:R1:W2:Y:S03]  /*f410*/  SYNCS.PHASECHK.TRANS64.TRYWAIT P1, [R3+URZ+0x38800], R0 ;  /* 0x03880000030075a7 */ /* 0x0002a6000802017f */
[----:B--2---:R-:W-:Y:S05]  /*f420*/  @!P1 NANOSLEEP.SYNCS 0x989680 ;  /* 0x009896800000995d */ /* 0x004fea0003900000 */
[----:B------:R-:W2:Y:S02]  /*f430*/  @!P1 SYNCS.PHASECHK.TRANS64 P1, [R3+URZ+0x38800], R0 ;  /* 0x03880000030095a7 */ /* 0x000ea4000802007f */
[----:B--2---:R-:W-:Y:S05]  /*f440*/  @!P1 BRA `(.L_x_10) ;  /* 0xfffffffc00e89947 */ /* 0x004fea000383ffff */
[----:B------:R-:W-:Y:S05]  /*f450*/  BRA `(.L_x_90) ;  /* 0xffffff1c00387947 */ /* 0x000fea000383ffff */
.L_x_14:
[----:B--2---:R2:W3:Y:S02]  /*f460*/  SYNCS.PHASECHK.TRANS64.TRYWAIT P2, [R0+URZ+0x38830], R3 ;  /* 0x03883003000075a7 */ /* 0x0044e4000804017f */
[----:B---3--:R-:W-:Y:S05]  /*f470*/  @!P2 NANOSLEEP.SYNCS 0x989680 ;  /* 0x009896800000a95d */ /* 0x008fea0003900000 */
[----:B------:R-:W3:Y:S02]  /*f480*/  @!P2 SYNCS.PHASECHK.TRANS64 P2, [R0+URZ+0x38830], R3 ;  /* 0x038830030000a5a7 */ /* 0x000ee4000804007f */
[----:B---3--:R-:W-:Y:S05]  /*f490*/  @!P2 BRA `(.L_x_14) ;  /* 0xfffffffc00f0a947 */ /* 0x008fea000383ffff */
[----:B------:R-:W-:Y:S05]  /*f4a0*/  BRA `(.L_x_13) ;  /* 0xffffff1c006c7947 */ /* 0x000fea000383ffff */
.L_x_19:
[----:B--2---:R-:W-:-:S04]  /*f4b0*/  MOV R5, UR60 ;  /* 0x0000003c00057c02 */ /* 0x004fc80008000f00 */
[----:B------:R2:W3:Y:S03]  /*f4c0*/  SYNCS.PHASECHK.TRANS64.TRYWAIT P2, [R5+URZ+0x38830], R2 ;  /* 0x03883002050075a7 */ /* 0x0004e6000804017f */
[----:B---3--:R-:W-:Y:S05]  /*f4d0*/  @!P2 NANOSLEEP.SYNCS 0x989680 ;  /* 0x009896800000a95d */ /* 0x008fea0003900000 */
[----:B------:R-:W3:Y:S02]  /*f4e0*/  @!P2 SYNCS.PHASECHK.TRANS64 P2, [R5+URZ+0x38830], R2 ;  /* 0x038830020500a5a7 */ /* 0x000ee4000804007f */
[----:B---3--:R-:W-:Y:S05]  /*f4f0*/  @!P2 BRA `(.L_x_19) ;  /* 0xfffffffc00eca947 */ /* 0x008fea000383ffff */
[----:B------:R-:W-:Y:S05]  /*f500*/  BRA `(.L_x_18) ;  /* 0xffffff64001c7947 */ /* 0x000fea000383ffff */
.L_x_23:
[----:B----4-:R-:W-:-:S04]  /*f510*/  IMAD.U32 R3, RZ, RZ, UR5 ;  /* 0x00000005ff037e24 */ /* 0x010fc8000f8e00ff */
[----:B------:R4:W1:Y:S03]  /*f520*/  SYNCS.PHASECHK.TRANS64.TRYWAIT P2, [R3+URZ+0x38850], R0 ;  /* 0x03885000030075a7 */ /* 0x000866000804017f */
[----:B-1----:R-:W-:Y:S05]  /*f530*/  @!P2 NANOSLEEP.SYNCS 0x989680 ;  /* 0x009896800000a95d */ /* 0x002fea0003900000 */
[----:B------:R-:W1:Y:S02]  /*f540*/  @!P2 SYNCS.PHASECHK.TRANS64 P2, [R3+URZ+0x38850], R0 ;  /* 0x038850000300a5a7 */ /* 0x000e64000804007f */
[----:B-1----:R-:W-:Y:S05]  /*f550*/  @!P2 BRA `(.L_x_23) ;  /* 0xfffffffc00eca947 */ /* 0x002fea000383ffff */
[----:B------:R-:W-:Y:S05]  /*f560*/  BRA `(.L_x_22) ;  /* 0xffffff8c006c7947 */ /* 0x000fea000383ffff */
.L_x_28:
[----:B--2---:R-:W-:-:S04]  /*f570*/  MOV R3, UR7 ;  /* 0x0000000700037c02 */ /* 0x004fc80008000f00 */
[----:B------:R2:W3:Y:S03]  /*f580*/  SYNCS.PHASECHK.TRANS64.TRYWAIT P0, [R3+URZ+0x38850], R0 ;  /* 0x03885000030075a7 */ /* 0x0004e6000800017f */
[----:B---3--:R-:W-:Y:S05]  /*f590*/  @!P0 NANOSLEEP.SYNCS 0x989680 ;  /* 0x009896800000895d */ /* 0x008fea0003900000 */
[----:B------:R-:W3:Y:S02]  /*f5a0*/  @!P0 SYNCS.PHASECHK.TRANS64 P0, [R3+URZ+0x38850], R0 ;  /* 0x03885000030085a7 */ /* 0x000ee4000800007f */
[----:B---3--:R-:W-:Y:S05]  /*f5b0*/  @!P0 BRA `(.L_x_28) ;  /* 0xfffffffc00ec8947 */ /* 0x008fea000383ffff */
[----:B------:R-:W-:Y:S05]  /*f5c0*/  BRA `(.L_x_27) ;  /* 0xffffffa8009c7947 */ /* 0x000fea000383ffff */
.L_x_40:
[----:B------:R-:W1:Y:S01]  /*f5d0*/  S2R R6, SR_TID.X ;  /* 0x0000000000067919 */ /* 0x000e620000002100 */
[----:B------:R-:W-:Y:S01]  /*f5e0*/  BSSY B0, `(.L_x_91) ;  /* 0x000000a000007945 */ /* 0x000fe20003800000 */
[----:B------:R-:W-:Y:S01]  /*f5f0*/  MOV R12, RZ ;  /* 0x000000ff000c7202 */ /* 0x000fe20000000f00 */
[----:B------:R-:W-:Y:S01]  /*f600*/  IMAD.MOV.U32 R11, RZ, RZ, 0x1f ;  /* 0x0000001fff0b7424 */ /* 0x000fe200078e00ff */
[----:B------:R-:W-:Y:S02]  /*f610*/  MOV R15, 0xffffffff ;  /* 0xffffffff000f7802 */ /* 0x000fe40000000f00 */
[----:B-1----:R-:W-:-:S04]  /*f620*/  SHF.R.U32.HI R6, RZ, 0x5, R6 ;  /* 0x00000005ff067819 */ /* 0x002fc80000011606 */
[----:B------:R-:W-:-:S05]  /*f630*/  LOP3.LUT R6, R6, 0x3, RZ, 0xc0, !PT ;  /* 0x0000000306067812 */ /* 0x000fca00078ec0ff */
[----:B------:R-:W-:-:S07]  /*f640*/  IMAD.MOV.U32 R13, RZ, RZ, R6 ;  /* 0x000000ffff0d7224 */ /* 0x000fce00078e0006 */
[----:B------:R-:W-:Y:S05]  /*f650*/  WARPSYNC.COLLECTIVE R15, `(.L_x_92) ;  /* 0x000000000f087348 */ /* 0x000fea0003c00000 */
[----:B------:R1:W2:Y:S02]  /*f660*/  SHFL.IDX P6, R14, R13, R12, R11 ;  /* 0x0000000c0d0e7389 */ /* 0x0002a400000c000b */
[----:B-12---:R-:W-:Y:S01]  /*f670*/  ENDCOLLECTIVE ;  /* 0x000000000000791b */ /* 0x006fe20003800000 */
.L_x_92:
[----:B------:R-:W-:Y:S05]  /*f680*/  BSYNC B0 ;  /* 0x0000000000007941 */ /* 0x000fea0003800000 */
.L_x_91:
[----:B------:R-:W-:Y:S05]  /*f690*/  BRA `(.L_x_93) ;  /* 0xffffffd000b47947 */ /* 0x000fea000383ffff */
.L_x_41:
[----:B------:R-:W-:Y:S01]  /*f6a0*/  BSSY B0, `(.L_x_94) ;  /* 0x0000006000007945 */ /* 0x000fe20003800000 */
[----:B------:R-:W-:-:S07]  /*f6b0*/  IMAD.MOV.U32 R15, RZ, RZ, -0x1 ;  /* 0xffffffffff0f7424 */ /* 0x000fce00078e00ff */
[----:B------:R-:W-:Y:S05]  /*f6c0*/  WARPSYNC.COLLECTIVE R15, `(.L_x_95) ;  /* 0x000000000f0c7348 */ /* 0x000fea0003c00000 */
[----:B------:R-:W-:Y:S02]  /*f6d0*/  ELECT P6, UR62, PT ;  /* 0x00000000003e782f */ /* 0x000fe400038c0000 */
[----:B------:R-:W-:Y:S01]  /*f6e0*/  MOV R14, UR62 ;  /* 0x0000003e000e7c02 */ /* 0x000fe20008000f00 */
[----:B------:R-:W-:Y:S10]  /*f6f0*/  ENDCOLLECTIVE ;  /* 0x000000000000791b */ /* 0x000ff40003800000 */
.L_x_95:
[----:B------:R-:W-:Y:S05]  /*f700*/  BSYNC B0 ;  /* 0x0000000000007941 */ /* 0x000fea0003800000 */
.L_x_94:
[----:B------:R-:W-:Y:S05]  /*f710*/  BRA `(.L_x_96) ;  /* 0xffffffd000ac7947 */ /* 0x000fea000383ffff */
.L_x_44:
[----:B---3--:R3:W4:Y:S02]  /*f720*/  SYNCS.PHASECHK.TRANS64.TRYWAIT P1, [R6+URZ+0x38840], R7 ;  /* 0x03884007060075a7 */ /* 0x008724000802017f */
[----:B----4-:R-:W-:Y:S05]  /*f730*/  @!P1 NANOSLEEP.SYNCS 0x989680 ;  /* 0x009896800000995d */ /* 0x010fea0003900000 */
[----:B------:R-:W4:Y:S02]  /*f740*/  @!P1 SYNCS.PHASECHK.TRANS64 P1, [R6+URZ+0x38840], R7 ;  /* 0x03884007060095a7 */ /* 0x000f24000802007f */
[----:B----4-:R-:W-:Y:S05]  /*f750*/  @!P1 BRA `(.L_x_44) ;  /* 0xfffffffc00f09947 */ /* 0x010fea000383ffff */
[----:B------:R-:W-:Y:S05]  /*f760*/  BRA `(.L_x_97) ;  /* 0xffffffd400147947 */ /* 0x000fea000383ffff */
.L_x_47:
[----:B-1----:R-:W1:Y:S01]  /*f770*/  S2R R8, SR_CgaCtaId ;  /* 0x0000000000087919 */ /* 0x002e620000008800 */
[----:B------:R-:W-:-:S04]  /*f780*/  MOV R7, 0x400 ;  /* 0x0000040000077802 */ /* 0x000fc80000000f00 */
[----:B-1----:R-:W-:-:S04]  /*f790*/  LEA R7, R8, R7, 0x18 ;  /* 0x0000000708077211 */ /* 0x002fc800078ec0ff */
[----:B------:R1:W2:Y:S03]  /*f7a0*/  SYNCS.PHASECHK.TRANS64.TRYWAIT P1, [R7+URZ+0x38820], R6 ;  /* 0x03882006070075a7 */ /* 0x0002a6000802017f */
[----:B--2---:R-:W-:Y:S05]  /*f7b0*/  @!P1 NANOSLEEP.SYNCS 0x989680 ;  /* 0x009896800000995d */ /* 0x004fea0003900000 */
[----:B------:R-:W2:Y:S02]  /*f7c0*/  @!P1 SYNCS.PHASECHK.TRANS64 P1, [R7+URZ+0x38820], R6 ;  /* 0x03882006070095a7 */ /* 0x000ea4000802007f */
[----:B--2---:R-:W-:Y:S05]  /*f7d0*/  @!P1 BRA `(.L_x_47) ;  /* 0xfffffffc00e49947 */ /* 0x004fea000383ffff */
[----:B------:R-:W-:Y:S05]  /*f7e0*/  BRA `(.L_x_98) ;  /* 0xffffffd800847947 */ /* 0x000fea000383ffff */
.L_x_53:
[----:B-1----:R1:W2:Y:S02]  /*f7f0*/  SYNCS.PHASECHK.TRANS64.TRYWAIT P1, [R2+URZ+0x38840], R3 ;  /* 0x03884003020075a7 */ /* 0x0022a4000802017f */
[----:B--2---:R-:W-:Y:S05]  /*f800*/  @!P1 NANOSLEEP.SYNCS 0x989680 ;  /* 0x009896800000995d */ /* 0x004fea0003900000 */
[----:B------:R-:W2:Y:S02]  /*f810*/  @!P1 SYNCS.PHASECHK.TRANS64 P1, [R2+URZ+0x38840], R3 ;  /* 0x03884003020095a7 */ /* 0x000ea4000802007f */
[----:B--2---:R-:W-:Y:S05]  /*f820*/  @!P1 BRA `(.L_x_53) ;  /* 0xfffffffc00f09947 */ /* 0x004fea000383ffff */
[----:B------:R-:W-:Y:S05]  /*f830*/  BRA `(.L_x_99) ;  /* 0xffffffdc00247947 */ /* 0x000fea000383ffff */
.L_x_55:
[----:B-1----:R1:W2:Y:S02]  /*f840*/  SYNCS.PHASECHK.TRANS64.TRYWAIT P1, [R2+URZ+0x60], R3 ;  /* 0x00006003020075a7 */ /* 0x0022a4000802017f */
[----:B--2---:R-:W-:Y:S05]  /*f850*/  @!P1 NANOSLEEP.SYNCS 0x989680 ;  /* 0x009896800000995d */ /* 0x004fea0003900000 */
[----:B------:R-:W2:Y:S02]  /*f860*/  @!P1 SYNCS.PHASECHK.TRANS64 P1, [R2+URZ+0x60], R3 ;  /* 0x00006003020095a7 */ /* 0x000ea4000802007f */
[----:B--2---:R-:W-:Y:S05]  /*f870*/  @!P1 BRA `(.L_x_55) ;  /* 0xfffffffc00f09947 */ /* 0x004fea000383ffff */
[----:B------:R-:W-:Y:S05]  /*f880*/  BRA `(.L_x_100) ;  /* 0xffffffdc00d47947 */ /* 0x000fea000383ffff */
.L_x_61:
[----:B--2---:R2:W3:Y:S02]  /*f890*/  SYNCS.PHASECHK.TRANS64.TRYWAIT P1, [R2+URZ+0x38840], R3 ;  /* 0x03884003020075a7 */ /* 0x0044e4000802017f */
[----:B---3--:R-:W-:Y:S05]  /*f8a0*/  @!P1 NANOSLEEP.SYNCS 0x989680 ;  /* 0x009896800000995d */ /* 0x008fea0003900000 */
[----:B------:R-:W3:Y:S02]  /*f8b0*/  @!P1 SYNCS.PHASECHK.TRANS64 P1, [R2+URZ+0x38840], R3 ;  /* 0x03884003020095a7 */ /* 0x000ee4000802007f */
[----:B---3--:R-:W-:Y:S05]  /*f8c0*/  @!P1 BRA `(.L_x_61) ;  /* 0xfffffffc00f09947 */ /* 0x008fea000383ffff */
[----:B------:R-:W-:Y:S05]  /*f8d0*/  BRA `(.L_x_101) ;  /* 0xffffffe4003c7947 */ /* 0x000fea000383ffff */
.L_x_63:
[----:B-1----:R1:W2:Y:S02]  /*f8e0*/  SYNCS.PHASECHK.TRANS64.TRYWAIT P1, [R2+URZ+0x60], R19 ;  /* 0x00006013020075a7 */ /* 0x0022a4000802017f */
[----:B--2---:R-:W-:Y:S05]  /*f8f0*/  @!P1 NANOSLEEP.SYNCS 0x989680 ;  /* 0x009896800000995d */ /* 0x004fea0003900000 */
[----:B------:R-:W2:Y:S02]  /*f900*/  @!P1 SYNCS.PHASECHK.TRANS64 P1, [R2+URZ+0x60], R19 ;  /* 0x00006013020095a7 */ /* 0x000ea4000802007f */
[----:B--2---:R-:W-:Y:S05]  /*f910*/  @!P1 BRA `(.L_x_63) ;  /* 0xfffffffc00f09947 */ /* 0x004fea000383ffff */
[----:B------:R-:W-:Y:S05]  /*f920*/  BRA `(.L_x_102) ;  /* 0xffffffe400ec7947 */ /* 0x000fea000383ffff */
.L_x_68:
[----:B--2---:R2:W3:Y:S02]  /*f930*/  SYNCS.PHASECHK.TRANS64.TRYWAIT P1, [R2+URZ+0x38840], R3 ;  /* 0x03884003020075a7 */ /* 0x0044e4000802017f */
[----:B---3--:R-:W-:Y:S05]  /*f940*/  @!P1 NANOSLEEP.SYNCS 0x989680 ;  /* 0x009896800000995d */ /* 0x008fea0003900000 */
[----:B------:R-:W3:Y:S02]  /*f950*/  @!P1 SYNCS.PHASECHK.TRANS64 P1, [R2+URZ+0x38840], R3 ;  /* 0x03884003020095a7 */ /* 0x000ee4000802007f */
[----:B---3--:R-:W-:Y:S05]  /*f960*/  @!P1 BRA `(.L_x_68) ;  /* 0xfffffffc00f09947 */ /* 0x008fea000383ffff */
[----:B------:R-:W-:Y:S05]  /*f970*/  BRA `(.L_x_103) ;  /* 0xffffffec001c7947 */ /* 0x000fea000383ffff */
.L_x_70:
[----:B-1----:R1:W2:Y:S02]  /*f980*/  SYNCS.PHASECHK.TRANS64.TRYWAIT P1, [R2+URZ+0x60], R3 ;  /* 0x00006003020075a7 */ /* 0x0022a4000802017f */
[----:B--2---:R-:W-:Y:S05]  /*f990*/  @!P1 NANOSLEEP.SYNCS 0x989680 ;  /* 0x009896800000995d */ /* 0x004fea0003900000 */
[----:B------:R-:W2:Y:S02]  /*f9a0*/  @!P1 SYNCS.PHASECHK.TRANS64 P1, [R2+URZ+0x60], R3 ;  /* 0x00006003020095a7 */ /* 0x000ea4000802007f */
[----:B--2---:R-:W-:Y:S05]  /*f9b0*/  @!P1 BRA `(.L_x_70) ;  /* 0xfffffffc00f09947 */ /* 0x004fea000383ffff */
[----:B------:R-:W-:Y:S05]  /*f9c0*/  BRA `(.L_x_104) ;  /* 0xffffffec00d07947 */ /* 0x000fea000383ffff */
.L_x_75:
[----:B--2---:R2:W3:Y:S02]  /*f9d0*/  SYNCS.PHASECHK.TRANS64.TRYWAIT P0, [R3+URZ+0x38860], R0 ;  /* 0x03886000030075a7 */ /* 0x0044e4000800017f */
[----:B---3--:R-:W-:Y:S05]  /*f9e0*/  @!P0 NANOSLEEP.SYNCS 0x989680 ;  /* 0x009896800000895d */ /* 0x008fea0003900000 */
[----:B------:R-:W3:Y:S02]  /*f9f0*/  @!P0 SYNCS.PHASECHK.TRANS64 P0, [R3+URZ+0x38860], R0 ;  /* 0x03886000030085a7 */ /* 0x000ee4000800007f */
[----:B---3--:R-:W-:Y:S05]  /*fa00*/  @!P0 BRA `(.L_x_75) ;  /* 0xfffffffc00f08947 */ /* 0x008fea000383ffff */
[----:B------:R-:W-:Y:S05]  /*fa10*/  BRA `(.L_x_105) ;  /* 0xfffffff000b47947 */ /* 0x000fea000383ffff */
.L_x_79:
[----:B--2---:R2:W3:Y:S02]  /*fa20*/  SYNCS.PHASECHK.TRANS64.TRYWAIT P0, [R0+URZ+0x38820], R3 ;  /* 0x03882003000075a7 */ /* 0x0044e4000800017f */
[----:B---3--:R-:W-:Y:S05]  /*fa30*/  @!P0 NANOSLEEP.SYNCS 0x989680 ;  /* 0x009896800000895d */ /* 0x008fea0003900000 */
[----:B------:R-:W3:Y:S02]  /*fa40*/  @!P0 SYNCS.PHASECHK.TRANS64 P0, [R0+URZ+0x38820], R3 ;  /* 0x03882003000085a7 */ /* 0x000ee4000800007f */
[----:B---3--:R-:W-:Y:S05]  /*fa50*/  @!P0 BRA `(.L_x_79) ;  /* 0xfffffffc00f08947 */ /* 0x008fea000383ffff */
[----:B------:R-:W-:Y:S05]  /*fa60*/  BRA `(.L_x_106) ;  /* 0xfffffff400a87947 */ /* 0x000fea000383ffff */
.L_x_80:
[----:B------:R-:W3:Y:S01]  /*fa70*/  S2R R2, SR_TID.X ;  /* 0x0000000000027919 */ /* 0x000ee20000002100 */
[----:B------:R-:W-:Y:S01]  /*fa80*/  BSSY B0, `(.L_x_107) ;  /* 0x000000a000007945 */ /* 0x000fe20003800000 */
[----:B------:R-:W-:Y:S01]  /*fa90*/  IMAD.MOV.U32 R12, RZ, RZ, RZ ;  /* 0x000000ffff0c7224 */ /* 0x000fe200078e00ff */
[----:B------:R-:W-:Y:S01]  /*faa0*/  MOV R11, 0x1f ;  /* 0x0000001f000b7802 */ /* 0x000fe20000000f00 */
[----:B------:R-:W-:Y:S01]  /*fab0*/  IMAD.MOV.U32 R15, RZ, RZ, -0x1 ;  /* 0xffffffffff0f7424 */ /* 0x000fe200078e00ff */
[----:B---3--:R-:W-:-:S04]  /*fac0*/  SHF.R.U32.HI R2, RZ, 0x5, R2 ;  /* 0x00000005ff027819 */ /* 0x008fc80000011602 */
[----:B------:R-:W-:-:S04]  /*fad0*/  LOP3.LUT R2, R2, 0x3, RZ, 0xc0, !PT ;  /* 0x0000000302027812 */ /* 0x000fc800078ec0ff */
[----:B------:R-:W-:-:S07]  /*fae0*/  MOV R13, R2 ;  /* 0x00000002000d7202 */ /* 0x000fce0000000f00 */
[----:B-12---:R-:W-:Y:S05]  /*faf0*/  WARPSYNC.COLLECTIVE R15, `(.L_x_108) ;  /* 0x000000000f087348 */ /* 0x006fea0003c00000 */
[----:B------:R3:W4:Y:S02]  /*fb00*/  SHFL.IDX P6, R14, R13, R12, R11 ;  /* 0x0000000c0d0e7389 */ /* 0x00072400000c000b */
[----:B-1234-:R-:W-:Y:S01]  /*fb10*/  ENDCOLLECTIVE ;  /* 0x000000000000791b */ /* 0x01efe20003800000 */
.L_x_108:
[----:B------:R-:W-:Y:S05]  /*fb20*/  BSYNC B0 ;  /* 0x0000000000007941 */ /* 0x000fea0003800000 */
.L_x_107:
[----:B------:R-:W-:Y:S05]  /*fb30*/  BRA `(.L_x_109) ;  /* 0xfffffff400907947 */ /* 0x000fea000383ffff */
.L_x_83:
[----:B------:R-:W-:Y:S01]  /*fb40*/  BSSY B1, `(.L_x_110) ;  /* 0x0000006000017945 */ /* 0x000fe20003800000 */
[----:B------:R-:W-:-:S07]  /*fb50*/  MOV R15, 0xffffffff ;  /* 0xffffffff000f7802 */ /* 0x000fce0000000f00 */
[----:B-123--:R-:W-:Y:S05]  /*fb60*/  WARPSYNC.COLLECTIVE R15, `(.L_x_111) ;  /* 0x000000000f0c7348 */ /* 0x00efea0003c00000 */
[----:B------:R-:W-:Y:S02]  /*fb70*/  ELECT P6, UR62, PT ;  /* 0x00000000003e782f */ /* 0x000fe400038c0000 */
[----:B------:R-:W-:Y:S01]  /*fb80*/  MOV R14, UR62 ;  /* 0x0000003e000e7c02 */ /* 0x000fe20008000f00 */
[----:B-123--:R-:W-:Y:S10]  /*fb90*/  ENDCOLLECTIVE ;  /* 0x000000000000791b */ /* 0x00eff40003800000 */
.L_x_111:
[----:B------:R-:W-:Y:S05]  /*fba0*/  BSYNC B1 ;  /* 0x0000000000017941 */ /* 0x000fea0003800000 */
.L_x_110:
[----:B------:R-:W-:Y:S05]  /*fbb0*/  BRA `(.L_x_112) ;  /* 0xfffffff400887947 */ /* 0x000fea000383ffff */
.L_x_85:
[----:B-1----:R1:W2:Y:S02]  /*fbc0*/  SYNCS.PHASECHK.TRANS64.TRYWAIT P0, [R6+URZ], R5 ;  /* 0x00000005060075a7 */ /* 0x0022a4000800017f */
[----:B--2---:R-:W-:Y:S05]  /*fbd0*/  @!P0 NANOSLEEP.SYNCS 0x989680 ;  /* 0x009896800000895d */ /* 0x004fea0003900000 */
[----:B------:R-:W2:Y:S02]  /*fbe0*/  @!P0 SYNCS.PHASECHK.TRANS64 P0, [R6+URZ], R5 ;  /* 0x00000005060085a7 */ /* 0x000ea4000800007f */
[----:B--2---:R-:W-:Y:S05]  /*fbf0*/  @!P0 BRA `(.L_x_85) ;  /* 0xfffffffc00f08947 */ /* 0x004fea000383ffff */
[----:B------:R-:W-:Y:S05]  /*fc00*/  BRA `(.L_x_113) ;  /* 0xfffffff400bc7947 */ /* 0x000fea000383ffff */
.L_x_86:
[----:B--2---:R2:W3:Y:S02]  /*fc10*/  SYNCS.PHASECHK.TRANS64.TRYWAIT P0, [R3+URZ], R2 ;  /* 0x00000002030075a7 */ /* 0x0044e4000800017f */
[----:B---3--:R-:W-:Y:S05]  /*fc20*/  @!P0 NANOSLEEP.SYNCS 0x989680 ;  /* 0x009896800000895d */ /* 0x008fea0003900000 */
[----:B------:R-:W3:Y:S02]  /*fc30*/  @!P0 SYNCS.PHASECHK.TRANS64 P0, [R3+URZ], R2 ;  /* 0x00000002030085a7 */ /* 0x000ee4000800007f */
[----:B---3--:R-:W-:Y:S05]  /*fc40*/  @!P0 BRA `(.L_x_86) ;  /* 0xfffffffc00f08947 */ /* 0x008fea000383ffff */
[----:B------:R-:W-:Y:S05]  /*fc50*/  BRA `(.L_x_114) ;  /* 0xfffffff400b07947 */ /* 0x000fea000383ffff */
.L_x_88:
[----:B--2---:R2:W3:Y:S02]  /*fc60*/  SYNCS.PHASECHK.TRANS64.TRYWAIT P0, [R16+URZ], R5 ;  /* 0x00000005100075a7 */ /* 0x0044e4000800017f */
[----:B---3--:R-:W-:Y:S05]  /*fc70*/  @!P0 NANOSLEEP.SYNCS 0x989680 ;  /* 0x009896800000895d */ /* 0x008fea0003900000 */
[----:B------:R-:W3:Y:S02]  /*fc80*/  @!P0 SYNCS.PHASECHK.TRANS64 P0, [R16+URZ], R5 ;  /* 0x00000005100085a7 */ /* 0x000ee4000800007f */
[----:B---3--:R-:W-:Y:S05]  /*fc90*/  @!P0 BRA `(.L_x_88) ;  /* 0xfffffffc00f08947 */ /* 0x008fea000383ffff */
[----:B------:R-:W-:Y:S05]  /*fca0*/  BRA `(.L_x_115) ;  /* 0xfffffff400b47947 */ /* 0x000fea000383ffff */
.L_x_116:
[----:B------:R-:W-:-:S00]  /*fcb0*/  BRA `(.L_x_116) ;  /* 0xfffffffc00fc7947 */ /* 0x000fc0000383ffff */
[----:B------:R-:W-:-:S00]  /*fcc0*/  NOP ;  /* 0x0000000000007918 */ /* 0x000fc00000000000 */
        /* <DEDUP_REMOVED lines=11> */
.L_x_2838:


//--------------------- .text._ZN7cutlass13device_kernelIN5flash11enable_sm90INS1_16FlashAttnFwdSm90INS1_25CollectiveMainloopFwdSm90ILi2EN4cute5tupleIJNS5_1CILi2EEENS7_ILi1EEES9_EEENS6_IJNS7_ILi128EEENS7_ILi80EEENS7_ILi256EEEEEELi256ENS_10bfloat16_tEfNS_4arch4Sm90ELb0ELb0ELb1ELb0ELb0ELb0ELb0ELb1ELb1ELb0ELb0ELb0EEENS1_21CollectiveEpilogueFwdINS6_IJSB_SD_SC_EEESA_SF_SH_Li256ELb0ELb0ELb0ELb0EEENS1_29StaticPersistentTileSchedulerILb0EEEEEEEEEvNT_6ParamsE --------------------------
	.section	.text._ZN7cutlass13device_kernelIN5flash11enable_sm90INS1_16FlashAttnFwdSm90INS1_25CollectiveMainloopFwdSm90ILi2EN4cute5tupleIJNS5_1CILi2EEENS7_ILi1EEES9_EEENS6_IJNS7_ILi128EEENS7_ILi80EEENS7_ILi256EEEEEELi256ENS_10bfloat16_tEfNS_4arch4Sm90ELb0ELb0ELb1ELb0ELb0ELb0ELb0ELb1ELb1ELb0ELb0ELb0EEENS1_21CollectiveEpilogueFwdINS6_IJSB_SD_SC_EEESA_SF_SH_Li256ELb0ELb0ELb0ELb0EEENS1_29StaticPersistentTileSchedulerILb0EEEEEEEEEvNT_6ParamsE,"ax",@progbits
	.align	128
.text._ZN7cutlass13device_kernelIN5flash11enable_sm90INS1_16FlashAttnFwdSm90INS1_25CollectiveMainloopFwdSm90ILi2EN4cute5tupleIJNS5_1CILi2EEENS7_ILi1EEES9_EEENS6_IJNS7_ILi128EEENS7_ILi80EEENS7_ILi256EEEEEELi256ENS_10bfloat16_tEfNS_4arch4Sm90ELb0ELb0ELb1ELb0ELb0ELb0ELb0ELb1ELb1ELb0ELb0ELb0EEENS1_21CollectiveEpilogueFwdINS6_IJSB_SD_SC_EEESA_SF_SH_Li256ELb0ELb0ELb0ELb0EEENS1_29StaticPersistentTileSchedulerILb0EEEEEEEEEvNT_6ParamsE:
        .type           _ZN7cutlass13device_kernelIN5flash11enable_sm90INS1_16FlashAttnFwdSm90INS1_25CollectiveMainloopFwdSm90ILi2EN4cute5tupleIJNS5_1CILi2EEENS7_ILi1EEES9_EEENS6_IJNS7_ILi128EEENS7_ILi80EEENS7_ILi256EEEEEELi256ENS_10bfloat16_tEfNS_4arch4Sm90ELb0ELb0ELb1ELb0ELb0ELb0ELb0ELb1ELb1ELb0ELb0ELb0EEENS1_21CollectiveEpilogueFwdINS6_IJSB_SD_SC_EEESA_SF_SH_Li256ELb0ELb0ELb0ELb0EEENS1_29StaticPersistentTileSchedulerILb0EEEEEEEEEvNT_6ParamsE,@function
        .size           _ZN7cutlass13device_kernelIN5flash11enable_sm90INS1_16FlashAttnFwdSm90INS1_25CollectiveMainloopFwdSm90ILi2EN4cute5tupleIJNS5_1CILi2EEENS7_ILi1EEES9_EEENS6_IJNS7_ILi128EEENS7_ILi80EEENS7_ILi256EEEEEELi256ENS_10bfloat16_tEfNS_4arch4Sm90ELb0ELb0ELb1ELb0ELb0ELb0ELb0ELb1ELb1ELb0ELb0ELb0EEENS1_21CollectiveEpilogueFwdINS6_IJSB_SD_SC_EEESA_SF_SH_Li256ELb0ELb0ELb0ELb0EEENS1_29StaticPersistentTileSchedulerILb0EEEEEEEEEvNT_6ParamsE,(.L_x_2839 - _ZN7cutlass13device_kernelIN5flash11enable_sm90INS1_16FlashAttnFwdSm90INS1_25CollectiveMainloopFwdSm90ILi2EN4cute5tupleIJNS5_1CILi2EEENS7_ILi1EEES9_EEENS6_IJNS7_ILi128EEENS7_ILi80EEENS7_ILi256EEEEEELi256ENS_10bfloat16_tEfNS_4arch4Sm90ELb0ELb0ELb1ELb0ELb0ELb0ELb0ELb1ELb1ELb0ELb0ELb0EEENS1_21CollectiveEpilogueFwdINS6_IJSB_SD_SC_EEESA_SF_SH_Li256ELb0ELb0ELb0ELb0EEENS1_29StaticPersistentTileSchedulerILb0EEEEEEEEEvNT_6ParamsE)
        .other          _ZN7cutlass13device_kernelIN5flash11enable_sm90INS1_16FlashAttnFwdSm90INS1_25CollectiveMainloopFwdSm90ILi2EN4cute5tupleIJNS5_1CILi2EEENS7_ILi1EEES9_EEENS6_IJNS7_ILi128EEENS7_ILi80EEENS7_ILi256EEEEEELi256ENS_10bfloat16_tEfNS_4arch4Sm90ELb0ELb0ELb1ELb0ELb0ELb0ELb0ELb1ELb1ELb0ELb0ELb0EEENS1_21CollectiveEpilogueFwdINS6_IJSB_SD_SC_EEESA_SF_SH_Li256ELb0ELb0ELb0ELb0EEENS1_29StaticPersistentTileSchedulerILb0EEEEEEEEEvNT_6ParamsE,@"STO_CUDA_ENTRY STV_DEFAULT"
_ZN7cutlass13device_kernelIN5flash11enable_sm90INS1_16FlashAttnFwdSm90INS1_25CollectiveMainloopFwdSm90ILi2EN4cute5tupleIJNS5_1CILi2EEENS7_ILi1EEES9_EEENS6_IJNS7_ILi128EEENS7_ILi80EEENS7_ILi256EEEEEELi256ENS_10bfloat16_tEfNS_4arch4Sm90ELb0ELb0ELb1ELb0ELb0ELb0ELb0ELb1ELb1ELb0ELb0ELb0EEENS1_21CollectiveEpilogueFwdINS6_IJSB_SD_SC_EEESA_SF_SH_Li256ELb0ELb0ELb0ELb0EEENS1_29StaticPersistentTileSchedulerILb0EEEEEEEEEvNT_6ParamsE:
[----:B------:R-:W1:Y:S02]  /*0000*/  LDC R1, c[0x0][0x28] ;  /* 0x00000a00ff017b82 */ /* 0x000e640000000800 */
[----:B-1----:R-:W-:Y:S01]  /*0010*/  VIADD R1, R1, 0xffffffd8 ;  /* 0xffffffd801017836 */ /* 0x002fe20000000000 */
[----:B------:R-:W1:Y:S01]  /*0020*/  S2R R8, SR_TID.X ;  /* 0x0000000000087919 */ /* 0x000e620000002100 */
[----:B------:R-:W-:Y:S01]  /*0030*/  ELECT P0, URZ, PT ;  /* 0x00000000003f782f */ /* 0x000fe20003800000 */
[----:B------:R-:W-:Y:S01]  /*0040*/  BSSY B0, `(.L_x_117) ;  /* 0x0000014000007945 */ /* 0x000fe20003800000 */
[----:B-1----:R-:W-:-:S05]  /*0050*/  SHF.R.U32.HI R0, RZ, 0x5, R8 ;  /* 0x00000005ff007819 */ /* 0x002fca0000011608 */
[----:B------:R-:W1:Y:S02]  /*0060*/  SHFL.IDX PT, R2, R0, RZ, 0x1f ;  /* 0x00001fff00027589 */ /* 0x000e6400000e0000 */
[----:B-1----:R-:W-:Y:S02]  /*0070*/  ISETP.EQ.AND P0, PT, R2, RZ, P0 ;  /* 0x000000ff0200720c */ /* 0x002fe40000702270 */
[----:B------:R-:W-:-:S11]  /*0080*/  SHF.R.U32.HI R2, RZ, 0x7, R8 ;  /* 0x00000007ff027819 */ /* 0x000fd60000011608 */
        /* <DEDUP_REMOVED lines=15> */
.L_x_118:
[----:B------:R-:W-:Y:S05]  /*0180*/  BSYNC B0 ;  /* 0x0000000000007941 */ /* 0x000fea0003800000 */
.L_x_117:
[----:B------:R-:W-:Y:S01]  /*0190*/  VOTEU.ANY UP0, P0 ;  /* 0x00000000003f7886 */ /* 0x000fe20000000100 */
[----:B------:R-:W1:Y:S01]  /*01a0*/  SHFL.IDX PT, R2, R2, RZ, 0x1f ;  /* 0x00001fff02027589 */ /* 0x000e6200000e0000 */
[----:B------:R-:W-:Y:S01]  /*01b0*/  UMOV UR4, 0x1 ;  /* 0x0000000100047882 */ /* 0x000fe20000000000 */
[----:B------:R-:W-:Y:S01]  /*01c0*/  UMOV UR7, 0x2 ;  /* 0x0000000200077882 */ /* 0x000fe20000000000 */
[----:B------:R-:W-:Y:S01]  /*01d0*/  VOTEU.ANY UP1, P0 ;  /* 0x00000000003f7886 */ /* 0x000fe20000020100 */
[----:B------:R-:W2:Y:S01]  /*01e0*/  @UP0 S2UR UR8, SR_CgaCtaId ;  /* 0x00000000000809c3 */ /* 0x000ea20000008800 */
[----:B------:R-:W3:Y:S01]  /*01f0*/  SHFL.IDX PT, R3, R0, RZ, 0x1f ;  /* 0x00001fff00037589 */ /* 0x000ee200000e0000 */
[----:B------:R-:W-:Y:S01]  /*0200*/  @UP0 UMOV UR6, 0x400 ;  /* 0x0000040000060882 */ /* 0x000fe20000000000 */
[----:B------:R-:W-:-:S04]  /*0210*/  @UP0 UIADD3 UR4, -UR4, 0x100000, URZ ;  /* 0x0010000004040890 */ /* 0x000fc8000fffe13f */
[----:B------:R-:W-:Y:S02]  /*0220*/  @UP0 USHF.L.U32 UR5, UR4, 0xb, URZ ;  /* 0x0000000b04050899 */ /* 0x000fe4000800063f */
[----:B------:R-:W-:Y:S01]  /*0230*/  @UP0 USHF.L.U32 UR4, UR4, 0x1, URZ ;  /* 0x0000000104040899 */ /* 0x000fe2000800063f */
[----:B------:R-:W-:Y:S01]  /*0240*/  VOTEU.ANY UP2, P0 ;  /* 0x00000000003f7886 */ /* 0x000fe20000040100 */
[----:B-1----:R-:W-:Y:S01]  /*0250*/  R2UR UR9, R2 ;  /* 0x00000000020972ca */ /* 0x002fe200000e0000 */
[----:B--2---:R-:W-:Y:S01]  /*0260*/  @UP0 ULEA UR8, UR8, UR6, 0x18 ;  /* 0x0000000608080291 */ /* 0x004fe2000f8ec03f */
[----:B---3--:R-:W-:Y:S01]  /*0270*/  ISETP.NE.AND P1, PT, R3, RZ, PT ;  /* 0x000000ff0300720c */ /* 0x008fe20003f25270 */
[----:B------:R-:W-:-:S04]  /*0280*/  @UP0 UIADD3 UR6, -UR7, 0x100000, URZ ;  /* 0x0010000007060890 */ /* 0x000fc8000fffe13f */
[----:B------:R-:W-:Y:S02]  /*0290*/  @UP0 USHF.L.U32 UR7, UR6, 0xb, URZ ;  /* 0x0000000b06070899 */ /* 0x000fe4000800063f */
[----:B------:R-:W-:-:S04]  /*02a0*/  @UP0 USHF.L.U32 UR6, UR6, 0x1, URZ ;  /* 0x0000000106060899 */ /* 0x000fc8000800063f */
[----:B------:R-:W-:Y:S01]  /*02b0*/  UISETP.NE.AND UP0, UPT, UR9, URZ, UPT ;  /* 0x0000003f0900728c */ /* 0x000fe2000bf05270 */
[----:B------:R-:W1:Y:S02]  /*02c0*/  FENCE.VIEW.ASYNC.S ;  /* 0x00000000000073c6 */ /* 0x000e640000000000 */
[----:B-1----:R1:W2:Y:S05]  /*02d0*/  @UP1 SYNCS.EXCH.64 URZ, [UR8+0x38800], UR4 ;  /* 0x03880004083f15b2 */ /* 0x0022aa0008000100 */
[----:B------:R1:W3:Y:S01]  /*02e0*/  @UP2 SYNCS.EXCH.64 URZ, [UR8+0x38820], UR6 ;  /* 0x03882006083f25b2 */ /* 0x0002e20008000100 */
[----:B------:R-:W-:Y:S05]  /*02f0*/  @P1 BRA `(.L_x_119) ;  /* 0x0000000000481947 */ /* 0x000fea0003800000 */
[----:B-1----:R-:W1:Y:S01]  /*0300*/  S2UR UR5, SR_CgaCtaId ;  /* 0x00000000000579c3 */ /* 0x002e620000008800 */
[----:B------:R-:W-:Y:S01]  /*0310*/  UMOV UR4, 0x400 ;  /* 0x0000040000047882 */ /* 0x000fe20000000000 */
[----:B------:R-:W-:Y:S01]  /*0320*/  UMOV UR6, 0x1 ;  /* 0x0000000100067882 */ /* 0x000fe20000000000 */
[----:B------:R-:W-:Y:S01]  /*0330*/  UMOV UR9, 0x4 ;  /* 0x0000000400097882 */ /* 0x000fe20000000000 */
[----:B------:R-:W-:-:S04]  /*0340*/  UIADD3 UR6, -UR6, 0x100000, URZ ;  /* 0x0010000006067890 */ /* 0x000fc8000fffe13f */
[----:B------:R-:W-:Y:S02]  /*0350*/  USHF.L.U32 UR7, UR6, 0xb, URZ ;  /* 0x0000000b06077899 */ /* 0x000fe4000800063f */
[----:B------:R-:W-:Y:S01]  /*0360*/  USHF.L.U32 UR6, UR6, 0x1, URZ ;  /* 0x0000000106067899 */ /* 0x000fe2000800063f */
[----:B------:R-:W-:Y:S01]  /*0370*/  ELECT P0, URZ, PT ;  /* 0x00000000003f782f */ /* 0x000fe20003800000 */
[----:B-1----:R-:W-:Y:S02]  /*0380*/  ULEA UR8, UR5, UR4, 0x18 ;  /* 0x0000000405087291 */ /* 0x002fe4000f8ec03f */
[----:B------:R-:W-:-:S04]  /*0390*/  UIADD3 UR4, -UR9, 0x100000, URZ ;  /* 0x0010000009047890 */ /* 0x000fc8000fffe13f */
[----:B------:R-:W-:Y:S02]  /*03a0*/  USHF.L.U32 UR5, UR4, 0xb, URZ ;  /* 0x0000000b04057899 */ /* 0x000fe4000800063f */
[----:B------:R-:W-:Y:S01]  /*03b0*/  USHF.L.U32 UR4, UR4, 0x1, URZ ;  /* 0x0000000104047899 */ /* 0x000fe2000800063f */
[----:B------:R-:W1:Y:S03]  /*03c0*/  FENCE.VIEW.ASYNC.S ;  /* 0x00000000000073c6 */ /* 0x000e660000000000 */
[----:B-1----:R4:W1:Y:S08]  /*03d0*/  SYNCS.EXCH.64 URZ, [UR8+0x38830], UR6 ;  /* 0x03883006083f75b2 */ /* 0x0028700008000100 */
[----:B------:R4:W1:Y:S01]  /*03e0*/  SYNCS.EXCH.64 URZ, [UR8+0x38840], UR4 ;  /* 0x03884004083f75b2 */ /* 0x0008620008000100 */
[----:B------:R4:W1:Y:S01]  /*03f0*/  SYNCS.EXCH.64 URZ, [UR8+0x38838], UR6 ;  /* 0x03883806083f75b2 */ /* 0x0008620008000100 */
[----:B------:R4:W1:Y:S02]  /*0400*/  SYNCS.EXCH.64 URZ, [UR8+0x38848], UR4 ;  /* 0x03884804083f75b2 */ /* 0x0008640008000100 */
[----:B----4-:R-:W-:Y:S01]  /*0410*/  NOP ;  /* 0x0000000000007918 */ /* 0x010fe20000000000 */
.L_x_119:
[----:B-1----:R-:W1:Y:S01]  /*0420*/  S2UR UR4, SR_CTAID.Y ;  /* 0x00000000000479c3 */ /* 0x002e620000002600 */
[----:B------:R-:W4:Y:S01]  /*0430*/  SHFL.IDX PT, R7, R0, RZ, 0x1f ;  /* 0x00001fff00077589 */ /* 0x000f2200000e0000 */
[----:B------:R-:W-:Y:S01]  /*0440*/  ULDC UR5, c[0x0][0x154] ;  /* 0x0000550000057ab9 */ /* 0x000fe20000000800 */
[----:B------:R-:W-:-:S05]  /*0450*/  NOP ;  /* 0x0000000000007918 */ /* 0x000fca0000000000 */
[----:B------:R-:W5:Y:S08]  /*0460*/  S2UR UR6, SR_CTAID.X ;  /* 0x00000000000679c3 */ /* 0x000f700000002500 */
[----:B------:R-:W2:Y:S01]  /*0470*/  LDC R6, c[0x0][0x148] ;  /* 0x00005200ff067b82 */ /* 0x000ea20000000800 */
[----:B-1----:R-:W-:Y:S02]  /*0480*/  I2FP.F32.U32 R2, UR4 ;  /* 0x0000000400027c45 */ /* 0x002fe40008201000 */
[----:B----4-:R-:W-:-:S03]  /*0490*/  ISETP.NE.AND P0, PT, R7, RZ, PT ;  /* 0x000000ff0700720c */ /* 0x010fc60003f05270 */
[----:B------:R-:W-:Y:S01]  /*04a0*/  FMUL R5, R2, UR5 ;  /* 0x0000000502057c20 */ /* 0x000fe20008400000 */
[----:B------:R-:W-:Y:S02]  /*04b0*/  SHF.R.S32.HI R2, RZ, 0x1f, R8 ;  /* 0x0000001fff027819 */ /* 0x000fe40000011408 */
[----:B-----5:R-:W-:Y:S02]  /*04c0*/  I2FP.F32.U32 R4, UR6 ;  /* 0x0000000600047c45 */ /* 0x020fe40008201000 */
[----:B------:R-:W-:Y:S01]  /*04d0*/  LEA.HI R2, R2, R8, RZ, 0x7 ;  /* 0x0000000802027211 */ /* 0x000fe200078f38ff */
[----:B------:R-:W1:Y:S02]  /*04e0*/  F2I.U32.TRUNC.NTZ R5, R5 ;  /* 0x0000000500057305 */ /* 0x000e64000020f000 */
[----:B-1----:R-:W-:-:S04]  /*04f0*/  IMAD.MOV R11, RZ, RZ, -R5 ;  /* 0x000000ffff0b7224 */ /* 0x002fc800078e0a05 */
[----:B--2---:R-:W-:Y:S01]  /*0500*/  IMAD R11, R6, R11, UR4 ;  /* 0x00000004060b7e24 */ /* 0x004fe2000f8e020b */
[----:B------:R-:W-:Y:S02]  /*0510*/  ULDC UR4, c[0x0][0x150] ;  /* 0x0000540000047ab9 */ /* 0x000fe40000000800 */
[----:B------:R-:W-:Y:S01]  /*0520*/  FMUL R9, R4, UR4 ;  /* 0x0000000404097c20 */ /* 0x000fe20008400000 */
[----:B------:R-:W-:Y:S06]  /*0530*/  @P0 BRA `(.L_x_120) ;  /* 0x0000000000480947 */ /* 0x000fec0003800000 */
[----:B------:R-:W1:Y:S01]  /*0540*/  S2UR UR5, SR_CgaCtaId ;  /* 0x00000000000579c3 */ /* 0x000e620000008800 */
[----:B------:R-:W-:Y:S01]  /*0550*/  UMOV UR4, 0x400 ;  /* 0x0000040000047882 */ /* 0x000fe20000000000 */
[----:B------:R-:W-:Y:S01]  /*0560*/  UMOV UR6, 0x1 ;  /* 0x0000000100067882 */ /* 0x000fe20000000000 */
[----:B------:R-:W-:Y:S01]  /*0570*/  UMOV UR7, 0x4 ;  /* 0x0000000400077882 */ /* 0x000fe20000000000 */
[----:B------:R-:W-:Y:S01]  /*0580*/  ELECT P0, URZ, PT ;  /* 0x00000000003f782f */ /* 0x000fe20003800000 */
[----:B-1----:R-:W-:Y:S02]  /*0590*/  ULEA UR8, UR5, UR4, 0x18 ;  /* 0x0000000405087291 */ /* 0x002fe4000f8ec03f */
[----:B------:R-:W-:-:S04]  /*05a0*/  UIADD3 UR4, -UR6, 0x100000, URZ ;  /* 0x0010000006047890 */ /* 0x000fc8000fffe13f */
[----:B------:R-:W-:Y:S02]  /*05b0*/  USHF.L.U32 UR5, UR4, 0xb, URZ ;  /* 0x0000000b04057899 */ /* 0x000fe4000800063f */
[----:B------:R-:W-:Y:S02]  /*05c0*/  USHF.L.U32 UR4, UR4, 0x1, URZ ;  /* 0x0000000104047899 */ /* 0x000fe4000800063f */
[----:B------:R-:W-:-:S04]  /*05d0*/  UIADD3 UR6, -UR7, 0x100000, URZ ;  /* 0x0010000007067890 */ /* 0x000fc8000fffe13f */
[----:B------:R-:W-:Y:S02]  /*05e0*/  USHF.L.U32 UR7, UR6, 0xb, URZ ;  /* 0x0000000b06077899 */ /* 0x000fe4000800063f */
[----:B------:R-:W-:Y:S01]  /*05f0*/  USHF.L.U32 UR6, UR6, 0x1, URZ ;  /* 0x0000000106067899 */ /* 0x000fe2000800063f */
[----:B------:R-:W1:Y:S03]  /*0600*/  FENCE.VIEW.ASYNC.S ;  /* 0x00000000000073c6 */ /* 0x000e660000000000 */
[----:B-1----:R1:W2:Y:S08]  /*0610*/  SYNCS.EXCH.64 URZ, [UR8+0x38850], UR4 ;  /* 0x03885004083f75b2 */ /* 0x0022b00008000100 */
[----:B------:R1:W4:Y:S01]  /*0620*/  SYNCS.EXCH.64 URZ, [UR8+0x38860], UR6 ;  /* 0x03886006083f75b2 */ /* 0x0003220008000100 */
[----:B------:R1:W1:Y:S01]  /*0630*/  SYNCS.EXCH.64 URZ, [UR8+0x38858], UR4 ;  /* 0x03885804083f75b2 */ /* 0x0002620008000100 */
[----:B------:R1:W1:Y:S01]  /*0640*/  SYNCS.EXCH.64 URZ, [UR8+0x38868], UR6 ;  /* 0x03886806083f75b2 */ /* 0x0002620008000100 */
[----:B------:R-:W-:Y:S01]  /*0650*/  NOP ;  /* 0x0000000000007918 */ /* 0x000fe20000000000 */
.L_x_120:
[----:B------:R-:W5:Y:S01]  /*0660*/  SHFL.IDX PT, R6, R0, RZ, 0x1f ;  /* 0x00001fff00067589 */ /* 0x000f6200000e0000 */
[----:B------:R-:W-:Y:S01]  /*0670*/  LOP3.LUT R2, R2, 0xffffff80, RZ, 0xc0, !PT ;  /* 0xffffff8002027812 */ /* 0x000fe200078ec0ff */
[----:B------:R-:W1:Y:S01]  /*0680*/  LDC R10, c[0x0][0x144] ;  /* 0x00005100ff0a7b82 */ /* 0x000e620000000800 */
[----:B------:R-:W1:Y:S01]  /*0690*/  F2I.U32.TRUNC.NTZ R9, R9 ;  /* 0x0000000900097305 */ /* 0x000e62000020f000 */
[----:B------:R-:W-:Y:S02]  /*06a0*/  NOP ;  /* 0x0000000000007918 */ /* 0x000fe40000000000 */
[----:B------:R-:W-:Y:S01]  /*06b0*/  IMAD.IADD R2, R8, 0x1, -R2 ;  /* 0x0000000108027824 */ /* 0x000fe200078e0a02 */
[----:B------:R-:W-:-:S04]  /*06c0*/  SHF.R.S32.HI R8, RZ, 0x1f, R7 ;  /* 0x0000001fff087819 */ /* 0x000fc80000011407 */
[----:B------:R-:W-:-:S04]  /*06d0*/  SHF.R.S32.HI R5, RZ, 0x1f, R2 ;  /* 0x0000001fff057819 */ /* 0x000fc80000011402 */
[----:B------:R-:W-:-:S04]  /*06e0*/  LEA.HI R5, R5, R2, RZ, 0x3 ;  /* 0x0000000205057211 */ /* 0x000fc800078f18ff */
[--C-:B------:R-:W-:Y:S02]  /*06f0*/  SHF.R.S32.HI R4, RZ, 0x3, R5.reuse ;  /* 0x00000003ff047819 */ /* 0x100fe40000011405 */
[----:B------:R-:W-:Y:S02]  /*0700*/  SHF.R.S32.HI R5, RZ, 0x1f, R5 ;  /* 0x0000001fff057819 */ /* 0x000fe40000011405 */
[----:B-----5:R-:W-:Y:S02]  /*0710*/  ISETP.NE.AND P0, PT, R6, RZ, PT ;  /* 0x000000ff0600720c */ /* 0x020fe40003f05270 */
[----:B------:R-:W-:Y:S02]  /*0720*/  LEA.HI R5, R5, R4, RZ, 0x2 ;  /* 0x0000000405057211 */ /* 0x000fe400078f10ff */
[----:B------:R-:W-:Y:S02]  /*0730*/  SHF.R.S32.HI R6, RZ, 0x1f, R3 ;  /* 0x0000001fff067819 */ /* 0x000fe40000011403 */
[----:B------:R-:W-:-:S02]  /*0740*/  LOP3.LUT R5, R5, 0xfffffffc, RZ, 0xc0, !PT ;  /* 0xfffffffc05057812 */ /* 0x000fc400078ec0ff */
[----:B------:R-:W-:-:S05]  /*0750*/  LEA.HI R6, R6, R3, RZ, 0x2 ;  /* 0x0000000306067211 */ /* 0x000fca00078f10ff */
[----:B------:R-:W-:Y:S05]  /*0760*/  @P0 BRA `(.L_x_121) ;  /* 0x0000000000480947 */ /* 0x000fea0003800000 */
[----:B-1----:R-:W1:Y:S01]  /*0770*/  S2UR UR5, SR_CgaCtaId ;  /* 0x00000000000579c3 */ /* 0x002e620000008800 */
        /* <DEDUP_REMOVED lines=12> */
[----:B-1----:R1:W1:Y:S08]  /*0840*/  SYNCS.EXCH.64 URZ, [UR8+0x38870], UR4 ;  /* 0x03887004083f75b2 */ /* 0x0022700008000100 */
[----:B------:R1:W1:Y:S01]  /*0850*/  SYNCS.EXCH.64 URZ, [UR8+0x38880], UR6 ;  /* 0x03888006083f75b2 */ /* 0x0002620008000100 */
[----:B------:R1:W1:Y:S01]  /*0860*/  SYNCS.EXCH.64 URZ, [UR8+0x38878], UR4 ;  /* 0x03887804083f75b2 */ /* 0x0002620008000100 */
[----:B------:R1:W1:Y:S01]  /*0870*/  SYNCS.EXCH.64 URZ, [UR8+0x38888], UR6 ;  /* 0x03888806083f75b2 */ /* 0x0002620008000100 */
[----:B------:R-:W-:Y:S01]  /*0880*/  NOP ;  /* 0x0000000000007918 */ /* 0x000fe20000000000 */
.L_x_121:
[----:B------:R-:W5:Y:S01]  /*0890*/  SHFL.IDX PT, R12, R0, RZ, 0x1f ;  /* 0x00001fff000c7589 */ /* 0x000f6200000e0000 */
[----:B-1----:R-:W1:Y:S01]  /*08a0*/  S2UR UR4, SR_CTAID.X ;  /* 0x00000000000479c3 */ /* 0x002e620000002500 */
[----:B------:R-:W-:Y:S01]  /*08b0*/  LOP3.LUT R6, R6, 0x3ffffffc, RZ, 0xc0, !PT ;  /* 0x3ffffffc06067812 */ /* 0x000fe200078ec0ff */
[----:B------:R-:W-:Y:S01]  /*08c0*/  NOP ;  /* 0x0000000000007918 */ /* 0x000fe20000000000 */
[----:B------:R-:W-:Y:S02]  /*08d0*/  IADD3 R5, R4, -R5, RZ ;  /* 0x8000000504057210 */ /* 0x000fe40007ffe0ff */
[----:B------:R-:W-:Y:S01]  /*08e0*/  LEA.HI R8, R8, R7, RZ, 0x2 ;  /* 0x0000000708087211 */ /* 0x000fe200078f10ff */
[----:B------:R-:W-:Y:S01]  /*08f0*/  IMAD.IADD R6, R3, 0x1, -R6 ;  /* 0x0000000103067824 */ /* 0x000fe200078e0a06 */
[----:B------:R-:W-:Y:S02]  /*0900*/  IADD3 R9, -R9, RZ, RZ ;  /* 0x000000ff09097210 */ /* 0x000fe40007ffe1ff */
[----:B------:R-:W-:Y:S01]  /*0910*/  LOP3.LUT R8, R8, 0x3ffffffc, RZ, 0xc0, !PT ;  /* 0x3ffffffc08087812 */ /* 0x000fe200078ec0ff */
[----:B------:R-:W-:-:S04]  /*0920*/  IMAD R6, R6, 0x4, R5 ;  /* 0x0000000406067824 */ /* 0x000fc800078e0205 */
[----:B------:R-:W-:Y:S01]  /*0930*/  IMAD.IADD R8, R7, 0x1, -R8 ;  /* 0x0000000107087824 */ /* 0x000fe200078e0a08 */
[----:B------:R-:W-:Y:S01]  /*0940*/  LEA.HI R3, R6, R6, RZ, 0x1 ;  /* 0x0000000606037211 */ /* 0x000fe200078f08ff */
[----:B------:R-:W2:Y:S02]  /*0950*/  LDC R7, c[0x0][0x140] ;  /* 0x00005000ff077b82 */ /* 0x000ea40000000800 */
[----:B------:R-:W-:Y:S01]  /*0960*/  IMAD R8, R8, 0x4, R5 ;  /* 0x0000000408087824 */ /* 0x000fe200078e0205 */
[----:B------:R-:W-:Y:S02]  /*0970*/  LOP3.LUT R3, R3, 0xfffffffe, RZ, 0xc0, !PT ;  /* 0xfffffffe03037812 */ /* 0x000fe400078ec0ff */
[----:B-----5:R-:W-:Y:S01]  /*0980*/  ISETP.NE.AND P0, PT, R12, RZ, PT ;  /* 0x000000ff0c00720c */ /* 0x020fe20003f05270 */
[----:B-1----:R-:W-:Y:S01]  /*0990*/  IMAD R10, R10, R9, UR4 ;  /* 0x000000040a0a7e24 */ /* 0x002fe2000f8e0209 */
[----:B------:R-:W-:Y:S01]  /*09a0*/  LEA.HI R4, R8, R8, RZ, 0x1 ;  /* 0x0000000808047211 */ /* 0x000fe200078f08ff */
[----:B------:R-:W-:-:S05]  /*09b0*/  IMAD.IADD R3, R6, 0x1, -R3 ;  /* 0x0000000106037824 */ /* 0x000fca00078e0a03 */
[----:B------:R-:W-:Y:S02]  /*09c0*/  ISETP.NE.AND P6, PT, R3, R10, PT ;  /* 0x0000000a0300720c */ /* 0x000fe40003fc5270 */
[----:B------:R-:W-:-:S05]  /*09d0*/  LOP3.LUT R3, R4, 0xfffffffe, RZ, 0xc0, !PT ;  /* 0xfffffffe04037812 */ /* 0x000fca00078ec0ff */
[----:B------:R-:W-:Y:S01]  /*09e0*/  IMAD.IADD R3, R8, 0x1, -R3 ;  /* 0x0000000108037824 */ /* 0x000fe200078e0a03 */
        /* <DEDUP_REMOVED lines=19> */
.L_x_122:
[----:B------:R-:W5:Y:S01]  /*0b20*/  SHFL.IDX PT, R9, R0, RZ, 0x1f ;  /* 0x00001fff00097589 */ /* 0x000f6200000e0000 */
[----:B------:R-:W-:Y:S01]  /*0b30*/  ISETP.NE.AND P4, PT, R3, R10, PT ;  /* 0x0000000a0300720c */ /* 0x000fe20003f85270 */
[----:B------:R-:W-:Y:S01]  /*0b40*/  IMAD.SHL.U32 R5, R8, 0x4, RZ ;  /* 0x0000000408057824 */ /* 0x000fe200078e00ff */
[----:B------:R-:W-:Y:S01]  /*0b50*/  SHF.L.U32 R3, R6, 0x2, RZ ;  /* 0x0000000206037819 */ /* 0x000fe200000006ff */
[----:B------:R-:W-:Y:S01]  /*0b60*/  IMAD.MOV.U32 R23, RZ, RZ, 0x1 ;  /* 0x00000001ff177424 */ /* 0x000fe200078e00ff */
[----:B------:R-:W-:Y:S01]  /*0b70*/  LOP3.LUT P0, RZ, R2, 0x7, RZ, 0xc0, !PT ;  /* 0x0000000702ff7812 */ /* 0x000fe2000780c0ff */
[----:B------:R-:W-:Y:S01]  /*0b80*/  IMAD.MOV.U32 R22, RZ, RZ, 0x1 ;  /* 0x00000001ff167424 */ /* 0x000fe200078e00ff */
[----:B------:R-:W-:Y:S01]  /*0b90*/  LOP3.LUT R13, R6, 0xc, R3, 0x78, !PT ;  /* 0x0000000c060d7812 */ /* 0x000fe200078e7803 */
[----:B------:R-:W-:Y:S01]  /*0ba0*/  NOP ;  /* 0x0000000000007918 */ /* 0x000fe20000000000 */
[----:B------:R-:W-:Y:S02]  /*0bb0*/  LOP3.LUT R12, R8, 0xc, R5, 0x78, !PT ;  /* 0x0000000c080c7812 */ /* 0x000fe400078e7805 */
[C---:B------:R-:W-:Y:S01]  /*0bc0*/  ISETP.LT.U32.AND P2, PT, R13.reuse, 0x2, !P0 ;  /* 0x000000020d00780c */ /* 0x040fe20004741070 */
[----:B------:R1:W-:Y:S01]  /*0bd0*/  STL [R1+0x4], R13 ;  /* 0x0000040d01007387 */ /* 0x0003e20000100800 */
[----:B------:R-:W-:-:S02]  /*0be0*/  @P6 LEA.HI R3, R13, R13, RZ, 0x1 ;  /* 0x0000000d0d036211 */ /* 0x000fc400078f08ff */
[----:B------:R-:W-:Y:S01]  /*0bf0*/  SEL R2, RZ, 0x1, !P2 ;  /* 0x00000001ff027807 */ /* 0x000fe20005000000 */
[----:B------:R1:W-:Y:S01]  /*0c00*/  STL [R1], R12 ;  /* 0x0000000c01007387 */ /* 0x0003e20000100800 */
[----:B------:R-:W-:Y:S02]  /*0c10*/  @P4 LEA.HI R4, R12, R12, RZ, 0x1 ;  /* 0x0000000c0c044211 */ /* 0x000fe400078f08ff */
[----:B------:R-:W-:Y:S02]  /*0c20*/  @P6 SHF.R.S32.HI R3, RZ, 0x1, R3 ;  /* 0x00000001ff036819 */ /* 0x000fe40000011403 */
[----:B------:R-:W-:Y:S02]  /*0c30*/  @P4 SHF.R.S32.HI R4, RZ, 0x1, R4 ;  /* 0x00000001ff044819 */ /* 0x000fe40000011404 */
[----:B------:R-:W-:Y:S02]  /*0c40*/  @P6 ISETP.NE.AND P5, PT, R3, R11, PT ;  /* 0x0000000b0300620c */ /* 0x000fe40003fa5270 */
[----:B-----5:R-:W-:-:S02]  /*0c50*/  ISETP.NE.AND P2, PT, R9, RZ, PT ;  /* 0x000000ff0900720c */ /* 0x020fc40003f45270 */
[----:B------:R-:W-:Y:S02]  /*0c60*/  @P4 ISETP.NE.AND P3, PT, R4, R11, PT ;  /* 0x0000000b0400420c */ /* 0x000fe40003f65270 */
[----:B------:R-:W-:Y:S02]  /*0c70*/  ISETP.LT.U32.AND P0, PT, R12, 0x2, !P0 ;  /* 0x000000020c00780c */ /* 0x000fe40004701070 */
[----:B--2---:R-:W-:Y:S02]  /*0c80*/  ISETP.EQ.U32.AND P1, PT, R7, 0x1, PT ;  /* 0x000000010700780c */ /* 0x004fe40003f22070 */
[----:B------:R-:W-:Y:S02]  /*0c90*/  @P6 SEL R23, RZ, 0x1, P5 ;  /* 0x00000001ff176807 */ /* 0x000fe40002800000 */
[----:B------:R-:W-:Y:S02]  /*0ca0*/  SEL R3, RZ, 0x1, !P0 ;  /* 0x00000001ff037807 */ /* 0x000fe40004000000 */
[----:B------:R-:W-:Y:S01]  /*0cb0*/  @P4 SEL R22, RZ, 0x1, P3 ;  /* 0x00000001ff164807 */ /* 0x000fe20001800000 */
[----:B-1----:R-:W-:Y:S06]  /*0cc0*/  @P2 BRA `(.L_x_123) ;  /* 0x0000000000482947 */ /* 0x002fec0003800000 */
        /* <DEDUP_REMOVED lines=14> */
[----:B------:R1:W1:Y:S01]  /*0db0*/  SYNCS.EXCH.64 URZ, [UR8+0x388c0], UR6 ;  /* 0x0388c006083f75b2 */ /* 0x0002620008000100 */
[----:B------:R1:W1:Y:S01]  /*0dc0*/  SYNCS.EXCH.64 URZ, [UR8+0x388b8], UR4 ;  /* 0x0388b804083f75b2 */ /* 0x0002620008000100 */
[----:B------:R1:W1:Y:S01]  /*0dd0*/  SYNCS.EXCH.64 URZ, [UR8+0x388c8], UR6 ;  /* 0x0388c806083f75b2 */ /* 0x0002620008000100 */
[----:B------:R-:W-:Y:S01]  /*0de0*/  NOP ;  /* 0x0000000000007918 */ /* 0x000fe20000000000 */
.L_x_123:
[----:B------:R-:W-:Y:S01]  /*0df0*/  LOP3.LUT R23, R23, R2, RZ, 0xc0, !PT ;  /* 0x0000000217177212 */ /* 0x000fe200078ec0ff */
[----:B------:R-:W-:Y:S01]  /*0e00*/  NOP ;  /* 0x0000000000007918 */ /* 0x000fe20000000000 */
[----:B------:R-:W-:Y:S01]  /*0e10*/  LOP3.LUT R22, R22, R3, RZ, 0xc0, !PT ;  /* 0x0000000316167212 */ /* 0x000fe200078ec0ff */
[----:B------:R-:W-:Y:S06]  /*0e20*/  @!P1 BRA `(.L_x_124) ;  /* 0x0000000000089947 */ /* 0x000fec0003800000 */
[----:B-1234-:R-:W-:Y:S01]  /*0e30*/  UCGABAR_ARV ;  /* 0x00000000000079c7 */ /* 0x01efe20008000000 */
[----:B------:R-:W-:Y:S05]  /*0e40*/  BRA `(.L_x_125) ;  /* 0x0000000000047947 */ /* 0x000fea0003800000 */
.L_x_124:
[----:B-1234-:R-:W-:Y:S01]  /*0e50*/  NOP ;  /* 0x0000000000007918 */ /* 0x01efe20000000000 */
.L_x_125:
[----:B------:R-:W-:Y:S05]  /*0e60*/  @!P1 BRA `(.L_x_126) ;  /* 0x00000000000c9947 */ /* 0x000fea0003800000 */
[----:B------:R-:W-:Y:S01]  /*0e70*/  UCGABAR_WAIT ;  /* 0x0000000000007dc7 */ /* 0x000fe20008000000 */
[----:B------:R-:W-:Y:S01]  /*0e80*/  CCTL.IVALL ;  /* 0x00000000ff00798f */ /* 0x000fe20002000000 */
[----:B------:R-:W-:Y:S05]  /*0e90*/  BRA `(.L_x_127) ;  /* 0x0000000000047947 */ /* 0x000fea0003800000 */
.L_x_126:
[----:B------:R-:W-:Y:S06]  /*0ea0*/  BAR.SYNC.DEFER_BLOCKING 0x0 ;  /* 0x0000000000007b1d */ /* 0x000fec0000010000 */
.L_x_127:
[----:B------:R-:W-:Y:S01]  /*0eb0*/  UMOV UR4, 0x1 ;  /* 0x0000000100047882 */ /* 0x000fe20000000000 */
[----:B------:R-:W-:Y:S01]  /*0ec0*/  PLOP3.LUT P0, PT, PT, PT, UP0, 0x80, 0x0 ;  /* 0x000000000000781c */ /* 0x000fe20003f0f008 */
[----:B------:R-:W-:-:S06]  /*0ed0*/  USEL UR4, UR4, 0x2, !UP0 ;  /* 0x0000000204047887 */ /* 0x000fcc000c000000 */
[----:B------:R-:W-:-:S05]  /*0ee0*/  MOV R2, UR4 ;  /* 0x0000000400027c02 */ /* 0x000fca0008000f00 */
[----:B------:R1:W-:Y:S01]  /*0ef0*/  STL [R1+0x24], R2 ;  /* 0x0000240201007387 */ /* 0x0003e20000100800 */
[----:B------:R-:W-:Y:S05]  /*0f00*/  @!P0 BRA `(.L_x_128) ;  /* 0x000000a800508947 */ /* 0x000fea0003800000 */
.L_x_129:
[----:B------:R-:W-:-:S08]  /*0f10*/  NOP ;  /* 0x0000000000007918 */ /* 0x000fd00000000000 */
[----:B------:R-:W2:Y:S02]  /*0f20*/  USETMAXREG.TRY_ALLOC.CTAPOOL UP0, 0xf0 ;  /* 0x000000f0000079c8 */ /* 0x000ea40008000600 */
[----:B--2---:R-:W-:-:S13]  /*0f30*/  PLOP3.LUT P0, PT, PT, PT, UP0, 0x80, 0x0 ;  /* 0x000000000000781c */ /* 0x004fda0003f0f008 */
[----:B------:R-:W-:Y:S05]  /*0f40*/  @!P0 BRA `(.L_x_129) ;  /* 0xfffffffc00f08947 */ /* 0x000fea000383ffff */
[----:B------:R-:W2:Y:S08]  /*0f50*/  S2UR UR7, SR_CTAID.X ;  /* 0x00000000000779c3 */ /* 0x000eb00000002500 */
[----:B------:R-:W-:Y:S08]  /*0f60*/  BAR.ARV 0x8, 0x120 ;  /* 0x0204800000007b1d */ /* 0x000ff00000002000 */
[----:B------:R-:W2:Y:S02]  /*0f70*/  LDC R0, c[0x0][0xda4] ;  /* 0x00036900ff007b82 */ /* 0x000ea40000000800 */
[----:B--2---:R-:W-:-:S13]  /*0f80*/  ISETP.LE.AND P0, PT, R0, UR7, PT ;  /* 0x0000000700007c0c */ /* 0x004fda000bf03270 */
[----:B------:R-:W-:Y:S05]  /*0f90*/  @P0 EXIT ;  /* 0x000000000000094d */ /* 0x000fea0003800000 */
[----:B------:R-:W2:Y:S01]  /*0fa0*/  LDL R3, [R1+0x24] ;  /* 0x0000240001037983 */ /* 0x000ea20000100800 */
[----:B------:R-:W3:Y:S01]  /*0fb0*/  S2UR UR5, SR_CgaCtaId ;  /* 0x00000000000579c3 */ /* 0x000ee20000008800 */
[----:B------:R-:W-:Y:S01]  /*0fc0*/  UMOV UR4, 0x400 ;  /* 0x0000040000047882 */ /* 0x000fe20000000000 */
[----:B------:R-:W-:Y:S01]  /*0fd0*/  IMAD.MOV.U32 R220, RZ, RZ, -0x2 ;  /* 0xfffffffeffdc7424 */ /* 0x000fe200078e00ff */
[----:B-1----:R-:W1:Y:S01]  /*0fe0*/  S2R R2, SR_TID.X ;  /* 0x0000000000027919 */ /* 0x002e620000002100 */
[----:B------:R-:W-:Y:S01]  /*0ff0*/  IMAD.U32 R212, RZ, RZ, UR7 ;  /* 0x00000007ffd47e24 */ /* 0x000fe2000f8e00ff */
[----:B------:R-:W-:-:S03]  /*1000*/  UMOV UR38, URZ ;  /* 0x0000003f00267c82 */ /* 0x000fc60008000000 */
[----:B------:R-:W4:Y:S01]  /*1010*/  S2UR UR6, SR_SWINHI ;  /* 0x00000000000679c3 */ /* 0x000f220000002f00 */
[----:B---3--:R-:W-:-:S06]  /*1020*/  ULEA UR9, UR5, UR4, 0x18 ;  /* 0x0000000405097291 */ /* 0x008fcc000f8ec03f */
[----:B------:R-:W-:Y:S01]  /*1030*/  MOV R18, UR9 ;  /* 0x0000000900127c02 */ /* 0x000fe20008000f00 */
[----:B------:R-:W-:Y:S01]  /*1040*/  UMOV UR4, UR9 ;  /* 0x0000000900047c82 */ /* 0x000fe20008000000 */
[----:B----4-:R-:W-:Y:S01]  /*1050*/  UMOV UR5, UR6 ;  /* 0x0000000600057c82 */ /* 0x010fe20008000000 */
[----:B------:R-:W-:Y:S01]  /*1060*/  IMAD.U32 R16, RZ, RZ, UR4 ;  /* 0x00000004ff107e24 */ /* 0x000fe2000f8e00ff */
[----:B------:R-:W-:Y:S01]  /*1070*/  MOV R17, UR5 ;  /* 0x0000000500117c02 */ /* 0x000fe20008000f00 */
[----:B-1----:R-:W-:Y:S01]  /*1080*/  VIADD R0, R2, 0xffffff80 ;  /* 0xffffff8002007836 */ /* 0x002fe20000000000 */
[----:B------:R-:W-:Y:S02]  /*1090*/  UMOV UR5, URZ ;  /* 0x0000003f00057c82 */ /* 0x000fe40008000000 */
[----:B------:R-:W-:Y:S01]  /*10a0*/  IMAD.U32 R213, RZ, RZ, UR5 ;  /* 0x00000005ffd57e24 */ /* 0x000fe2000f8e00ff */
[----:B--2---:R-:W-:Y:S02]  /*10b0*/  R2UR UR8, R3 ;  /* 0x00000000030872ca */ /* 0x004fe400000e0000 */
[----:B------:R-:W-:-:S04]  /*10c0*/  SHF.R.S32.HI R3, RZ, 0x1f, R0 ;  /* 0x0000001fff037819 */ /* 0x000fc80000011400 */
[CC--:B------:R-:W-:Y:S02]  /*10d0*/  LEA.HI R2, R3.reuse, R0.reuse, RZ, 0x7 ;  /* 0x0000000003027211 */ /* 0x0c0fe400078f38ff */
[CC--:B------:R-:W-:Y:S02]  /*10e0*/  LEA.HI R6, R3.reuse, R0.reuse, RZ, 0x4 ;  /* 0x0000000003067211 */ /* 0x0c0fe400078f20ff */
[----:B------:R-:W-:Y:S02]  /*10f0*/  LOP3.LUT R5, R2, 0xffffff80, RZ, 0xc0, !PT ;  /* 0xffffff8002057812 */ /* 0x000fe400078ec0ff */
[----:B------:R-:W-:Y:S01]  /*1100*/  SHF.R.S32.HI R7, RZ, 0x4, R6 ;  /* 0x00000004ff077819 */ /* 0x000fe20000011406 */
[----:B------:R-:W-:Y:S01]  /*1110*/  ULOP3.LUT UR4, UR8, 0x1, URZ, 0xfc, !UPT ;  /* 0x0000000108047892 */ /* 0x000fe2000f8efc3f */
[----:B------:R-:W-:Y:S01]  /*1120*/  LEA.HI R218, R3, R0, RZ, 0x5 ;  /* 0x0000000003da7211 */ /* 0x000fe200078f28ff */
[----:B------:R-:W-:Y:S01]  /*1130*/  IMAD.IADD R214, R0, 0x1, -R5 ;  /* 0x0000000100d67824 */ /* 0x000fe200078e0a05 */
[----:B------:R-:W-:-:S02]  /*1140*/  LEA.HI R8, R6, R7, RZ, 0x1 ;  /* 0x0000000706087211 */ /* 0x000fc400078f08ff */
[----:B------:R-:W-:Y:S01]  /*1150*/  LOP3.LUT R3, R6, 0x3fffff0, RZ, 0xc0, !PT ;  /* 0x03fffff006037812 */ /* 0x000fe200078ec0ff */
[----:B------:R-:W-:Y:S01]  /*1160*/  IMAD.U32 R221, RZ, RZ, UR4 ;  /* 0x00000004ffdd7e24 */ /* 0x000fe2000f8e00ff */
[----:B------:R-:W-:Y:S01]  /*1170*/  SHF.R.S32.HI R5, RZ, 0x1f, R214 ;  /* 0x0000001fff057819 */ /* 0x000fe200000114d6 */
[----:B------:R-:W-:Y:S01]  /*1180*/  UMOV UR4, URZ ;  /* 0x0000003f00047c82 */ /* 0x000fe20008000000 */
[----:B------:R-:W-:Y:S01]  /*1190*/  LOP3.LUT R8, R8, 0x1ffffffe, RZ, 0xc0, !PT ;  /* 0x1ffffffe08087812 */ /* 0x000fe200078ec0ff */
[----:B------:R-:W-:Y:S01]  /*11a0*/  IMAD.IADD R3, R0, 0x1, -R3 ;  /* 0x0000000100037824 */ /* 0x000fe200078e0a03 */
[----:B------:R-:W-:Y:S02]  /*11b0*/  LEA.HI R4, R5, R214, RZ, 0x2 ;  /* 0x000000d605047211 */ /* 0x000fe400078f10ff */
[----:B------:R-:W-:Y:S02]  /*11c0*/  SHF.R.S32.HI R218, RZ, 0x5, R218 ;  /* 0x00000005ffda7819 */ /* 0x000fe400000114da */
[----:B------:R-:W-:-:S02]  /*11d0*/  SHF.R.S32.HI R6, RZ, 0x2, R4 ;  /* 0x00000002ff067819 */ /* 0x000fc40000011404 */
[----:B------:R-:W-:Y:S01]  /*11e0*/  SHF.R.S32.HI R9, RZ, 0x1f, R4 ;  /* 0x0000001fff097819 */ /* 0x000fe20000011404 */
[----:B------:R-:W-:Y:S01]  /*11f0*/  IMAD R3, R218, 0x10, R3 ;  /* 0x00000010da037824 */ /* 0x000fe200078e0203 */
[----:B------:R-:W-:Y:S02]  /*1200*/  SHF.R.S32.HI R217, RZ, 0x7, R2 ;  /* 0x00000007ffd97819 */ /* 0x000fe40000011402 */
[----:B------:R-:W-:Y:S02]  /*1210*/  LEA.HI R9, R9, R6, RZ, 0x3 ;  /* 0x0000000609097211 */ /* 0x000fe400078f18ff */
[----:B------:R-:W-:Y:S02]  /*1220*/  IADD3 R8, R7, -R8, RZ ;  /* 0x8000000807087210 */ /* 0x000fe40007ffe0ff */
[----:B------:R-:W-:Y:S02]  /*1230*/  LOP3.LUT R9, R9, 0xfffffff8, RZ, 0xc0, !PT ;  /* 0xfffffff809097812 */ /* 0x000fe400078ec0ff */
[----:B------:R-:W-:Y:S01]  /*1240*/  LEA.HI R2, R2, R217, RZ, 0x1 ;  /* 0x000000d902027211 */ /* 0x000fe200078f08ff */
[----:B------:R-:W-:Y:S01]  /*1250*/  IMAD R8, R3, 0x8, R8 ;  /* 0x0000000803087824 */ /* 0x000fe200078e0208 */
[----:B------:R-:W-:Y:S01]  /*1260*/  LEA.HI R5, R5, R214, RZ, 0x5 ;  /* 0x000000d605057211 */ /* 0x000fe200078f28ff */
[----:B------:R-:W-:Y:S01]  /*1270*/  IMAD.IADD R9, R6, 0x1, -R9 ;  /* 0x0000000106097824 */ /* 0x000fe200078e0a09 */
[----:B------:R-:W-:-:S02]  /*1280*/  LOP3.LUT R2, R2, 0x3fffffe, RZ, 0xc0, !PT ;  /* 0x03fffffe02027812 */ /* 0x000fc400078ec0ff */
[----:B------:R-:W-:Y:S01]  /*1290*/  SHF.R.S32.HI R0, RZ, 0x5, R5 ;  /* 0x00000005ff007819 */ /* 0x000fe20000011405 */
[----:B------:R-:W-:Y:S01]  /*12a0*/  IMAD.SHL.U32 R5, R8, 0x8, RZ ;  /* 0x0000000808057824 */ /* 0x000fe200078e00ff */
[----:B------:R-:W-:Y:S01]  /*12b0*/  LOP3.LUT R3, R4, 0x7ffffffc, RZ, 0xc0, !PT ;  /* 0x7ffffffc04037812 */ /* 0x000fe200078ec0ff */
[----:B------:R-:W-:Y:S01]  /*12c0*/  IMAD.IADD R2, R217, 0x1, -R2 ;  /* 0x00000001d9027824 */ /* 0x000fe200078e0a02 */
[----:B------:R-:W-:Y:S01]  /*12d0*/  MOV R19, UR4 ;  /* 0x0000000400137c02 */ /* 0x000fe20008000f00 */
[----:B------:R-:W-:Y:S02]  /*12e0*/  IMAD R9, R0, 0x10, R9 ;  /* 0x0000001000097824 */ /* 0x000fe400078e0209 */
[----:B------:R-:W-:Y:S02]  /*12f0*/  IMAD.IADD R3, R214, 0x1, -R3 ;  /* 0x00000001d6037824 */ /* 0x000fe400078e0a03 */
[----:B------:R-:W-:Y:S01]  /*1300*/  IMAD.WIDE R16, R5, 0x2, R16 ;  /* 0x0000000205107825 */ /* 0x000fe200078e0210 */
[----:B------:R-:W-:-:S03]  /*1310*/  LEA R219, R2, R9, 0x6 ;  /* 0x0000000902db7211 */ /* 0x000fc600078e30ff */
[----:B------:R-:W-:-:S07]  /*1320*/  IMAD R220, R3, R220, 0x50 ;  /* 0x0000005003dc7424 */ /* 0x000fce00078e02dc */
.L_x_156:
[----:B------:R-:W1:Y:S01]  /*1330*/  SHFL.IDX PT, R0, R217, RZ, 0x1f ;  /* 0x00001fffd9007589 */ /* 0x000e6200000e0000 */
[----:B------:R-:W-:Y:S01]  /*1340*/  R2UR UR5, R18 ;  /* 0x00000000120572ca */ /* 0x000fe200000e0000 */
[----:B------:R-:W-:Y:S01]  /*1350*/  ULDC.64 UR6, c[0x0][0x3f8] ;  /* 0x0000fe0000067ab9 */ /* 0x000fe20000000a00 */
[----:B------:R-:W-:Y:S01]  /*1360*/  ULDC UR4, c[0x0][0xda8] ;  /* 0x00036a0000047ab9 */ /* 0x000fe20000000800 */
[----:B------:R-:W-:Y:S01]  /*1370*/  UISETP.NE.U32.AND UP0, UPT, UR6, URZ, UPT ;  /* 0x0000003f0600728c */ /* 0x000fe2000bf05070 */
[----:B------:R-:W-:Y:S01]  /*1380*/  R2UR UR13, R212 ;  /* 0x00000000d40d72ca */ /* 0x000fe200000e0000 */
[----:B------:R-:W-:Y:S02]  /*1390*/  UISETP.NE.AND UP1, UPT, UR4, 0x1, UPT ;  /* 0x000000010400788c */ /* 0x000fe4000bf25270 */
[----:B------:R-:W-:Y:S01]  /*13a0*/  UISETP.NE.AND.EX UP0, UPT, UR7, URZ, UPT, UP0 ;  /* 0x0000003f0700728c */ /* 0x000fe2000bf05300 */
[----:B------:R-:W-:Y:S01]  /*13b0*/  ULDC UR4, c[0x0][0xdb4] ;  /* 0x00036d0000047ab9 */ /* 0x000fe20000000800 */
[----:B------:R-:W-:Y:S01]  /*13c0*/  ULDC UR37, c[0x0][0x404] ;  /* 0x0001010000257ab9 */ /* 0x000fe20000000800 */
[----:B------:R-:W-:-:S03]  /*13d0*/  UISETP.NE.AND UP2, UPT, UR4, 0x1, UPT ;  /* 0x000000010400788c */ /* 0x000fc6000bf45270 */
[----:B------:R-:W-:Y:S02]  /*13e0*/  UIADD3 UR11, UR5, 0x14400, URZ ;  /* 0x00014400050b7890 */ /* 0x000fe4000fffe03f */
[----:B------:R-:W-:Y:S01]  /*13f0*/  USEL UR37, UR37, 0x1, UP0 ;  /* 0x0000000125257887 */ /* 0x000fe20008000000 */
[----:B------:R-:W-:Y:S01]  /*1400*/  ULDC UR10, c[0x0][0x2e0] ;  /* 0x0000b800000a7ab9 */ /* 0x000fe20000000800 */
[----:B------:R-:W-:Y:S02]  /*1410*/  ULOP3.LUT UP0, URZ, UR11, 0x9f, URZ, 0xc0, !UPT ;  /* 0x0000009f0b3f7892 */ /* 0x000fe4000f80c03f */
[----:B------:R-:W-:Y:S01]  /*1420*/  UIMAD UR37, UR37, UR10, URZ ;  /* 0x0000000a252572a4 */ /* 0x000fe2000f8e023f */
[----:B------:R-:W-:Y:S01]  /*1430*/  @UP1 ULDC UR6, c[0x0][0xdac] ;  /* 0x00036b0000061ab9 */ /* 0x000fe20000000800 */
[----:B-1----:R-:W-:Y:S01]  /*1440*/  R2UR UR8, R0 ;  /* 0x00000000000872ca */ /* 0x002fe200000e0000 */
[----:B------:R-:W-:Y:S01]  /*1450*/  UIMAD.WIDE.U32 UR6, UR13, UR6, URZ ;  /* 0x000000060d0672a5 */ /* 0x000fe2000f8e003f */
[----:B------:R-:W-:Y:S01]  /*1460*/  PLOP3.LUT P0, PT, PT, PT, UP0, 0x80, 0x0 ;  /* 0x000000000000781c */ /* 0x000fe20003f0f008 */
[----:B------:R-:W-:Y:S01]  /*1470*/  @UP1 ULDC UR12, c[0x0][0xdb0] ;  /* 0x00036c00000c1ab9 */ /* 0x000fe20000000800 */
[----:B------:R-:W-:Y:S01]  /*1480*/  UMOV UR14, UR13 ;  /* 0x0000000d000e7c82 */ /* 0x000fe20008000000 */
[----:B------:R-:W-:-:S06]  /*1490*/  @UP1 USHF.R.U32.HI UR14, URZ, UR12, UR7 ;  /* 0x0000000c3f0e1299 */ /* 0x000fcc0008011607 */
[----:B------:R-:W-:Y:S01]  /*14a0*/  IMAD.U32 R216, RZ, RZ, UR14 ;  /* 0x0000000effd87e24 */ /* 0x000fe2000f8e00ff */
[----:B------:R-:W-:Y:S01]  /*14b0*/  UMOV UR36, UR14 ;  /* 0x0000000e00247c82 */ /* 0x000fe20008000000 */
[----:B------:R-:W-:-:S04]  /*14c0*/  ULEA.HI UR4, UR8, UR8, URZ, 0x1 ;  /* 0x0000000808047291 */ /* 0x000fc8000f8f083f */
[----:B------:R-:W-:-:S03]  /*14d0*/  ULOP3.LUT UR9, UR4, 0x1e, URZ, 0xc0, !UPT ;  /* 0x0000001e04097892 */ /* 0x000fc6000f8ec03f */
[----:B------:R-:W-:Y:S01]  /*14e0*/  @UP2 ULDC.64 UR4, c[0x0][0xdb8] ;  /* 0x00036e0000042ab9 */ /* 0x000fe20000000a00 */
[----:B------:R-:W-:Y:S02]  /*14f0*/  UIADD3 UR9, UR8, -UR9, URZ ;  /* 0x8000000908097290 */ /* 0x000fe4000fffe03f */
[----:B------:R-:W-:Y:S02]  /*1500*/  UIADD3 UR8, UR37, 0x4f, URZ ;  /* 0x0000004f25087890 */ /* 0x000fe4000fffe03f */
[----:B------:R-:W-:Y:S02]  /*1510*/  ULEA UR10, UR9, UR11, 0xd ;  /* 0x0000000b090a7291 */ /* 0x000fe4000f8e683f */
[----:B------:R-:W-:Y:S02]  /*1520*/  UIMAD.WIDE UR8, UR8, 0x66666667, URZ ;  /* 0x66666667080878a5 */ /* 0x000fe4000f8e023f */
[----:B------:R-:W-:Y:S02]  /*1530*/  UIMAD.WIDE.U32 UR6, UR14, UR4, URZ ;  /* 0x000000040e0672a5 */ /* 0x000fe4000f8e003f */
[----:B------:R-:W-:-:S02]  /*1540*/  USHF.R.U32.HI UR10, URZ, 0x4, UR10 ;  /* 0x000000043f0a7899 */ /* 0x000fc4000801160a */
[----:B------:R-:W-:Y:S01]  /*1550*/  USHF.R.U32.HI UR39, URZ, 0x1f, UR9 ;  /* 0x0000001f3f277899 */ /* 0x000fe20008011609 */
[----:B------:R-:W-:Y:S01]  /*1560*/  UMOV UR4, UR13 ;  /* 0x0000000d00047c82 */ /* 0x000fe20008000000 */
[----:B------:R-:W-:Y:S01]  /*1570*/  ULOP3.LUT UR40, UR10, 0x3fff, URZ, 0xc0, !UPT ;  /* 0x00003fff0a287892 */ /* 0x000fe2000f8ec03f */
[----:B------:R-:W-:Y:S01]  /*1580*/  IMAD.U32 R215, RZ, RZ, UR4 ;  /* 0x00000004ffd77e24 */ /* 0x000fe2000f8e00ff */
[----:B------:R-:W-:Y:S02]  /*1590*/  @UP2 USHF.R.U32.HI UR36, URZ, UR5, UR7 ;  /* 0x000000053f242299 */ /* 0x000fe40008011607 */
[----:B------:R-:W-:Y:S01]  /*15a0*/  ULEA.HI.SX32 UR39, UR9, UR39, 0x1b ;  /* 0x0000002709277291 */ /* 0x000fe2000f8fda3f */
[----:B------:R-:W-:Y:S11]  /*15b0*/  @!P0 BRA `(.L_x_130) ;  /* 0x0000000000408947 */ /* 0x000ff60003800000 */
[----:B------:R-:W-:Y:S01]  /*15c0*/  MOV R0, 0x0 ;  /* 0x0000000000007802 */ /* 0x000fe20000000f00 */
[----:B------:R-:W-:Y:S01]  /*15d0*/  ULDC.64 UR4, c[0x4][0xa8] ;  /* 0x01002a0000047ab9 */ /* 0x000fe20000000a00 */
[----:B------:R-:W-:Y:S01]  /*15e0*/  ULDC.64 UR6, c[0x4][0x20] ;  /* 0x0100080000067ab9 */ /* 0x000fe20000000a00 */
[----:B------:R-:W-:Y:S01]  /*15f0*/  IMAD.U32 R4, RZ, RZ, UR4 ;  /* 0x00000004ff047e24 */ /* 0x000fe2000f8e00ff */
[----:B------:R1:W2:Y:S01]  /*1600*/  LDC.64 R2, c[0x4][R0] ;  /* 0x0100000000027b82 */ /* 0x0002a20000000a00 */
[----:B------:R-:W-:Y:S01]  /*1610*/  MOV R5, UR5 ;  /* 0x0000000500057c02 */ /* 0x000fe20008000f00 */
[----:B------:R-:W-:Y:S01]  /*1620*/  ULDC.64 UR4, c[0x4][0xb0] ;  /* 0x01002c0000047ab9 */ /* 0x000fe20000000a00 */
[----:B------:R-:W-:Y:S01]  /*1630*/  IMAD.U32 R10, RZ, RZ, UR6 ;  /* 0x00000006ff0a7e24 */ /* 0x000fe2000f8e00ff */
[----:B------:R-:W-:Y:S01]  /*1640*/  MOV R11, UR7 ;  /* 0x00000007000b7c02 */ /* 0x000fe20008000f00 */
[----:B------:R-:W-:Y:S02]  /*1650*/  IMAD.U32 R6, RZ, RZ, UR4 ;  /* 0x00000004ff067e24 */ /* 0x000fe4000f8e00ff */
[----:B------:R-:W-:-:S02]  /*1660*/  IMAD.U32 R7, RZ, RZ, UR5 ;  /* 0x00000005ff077e24 */ /* 0x000fc4000f8e00ff */
[----:B------:R-:W-:Y:S02]  /*1670*/  IMAD.MOV.U32 R8, RZ, RZ, 0x70 ;  /* 0x00000070ff087424 */ /* 0x000fe400078e00ff */
[----:B------:R-:W-:Y:S02]  /*1680*/  IMAD.MOV.U32 R12, RZ, RZ, 0x1 ;  /* 0x00000001ff0c7424 */ /* 0x000fe400078e00ff */
[----:B-1----:R-:W-:-:S07]  /*1690*/  IMAD.MOV.U32 R13, RZ, RZ, RZ ;  /* 0x000000ffff0d7224 */ /* 0x002fce00078e00ff */
[----:B------:R-:W-:-:S07]  /*16a0*/  LEPC R20, `(.L_x_130) ;  /* 0x000000001014794e */ /* 0x000fce0000000000 */
[----:B--2---:R-:W-:Y:S05]  /*16b0*/  CALL.ABS.NOINC R2 ;  /* 0x0000000002007343 */ /* 0x004fea0003c00000 */
.L_x_130:
[----:B------:R-:W-:Y:S02]  /*16c0*/  R2UR UR4, R213 ;  /* 0x00000000d50472ca */ /* 0x000fe400000e0000 */
[----:B------:R-:W-:Y:S02]  /*16d0*/  R2UR UR6, R18 ;  /* 0x00000000120672ca */ /* 0x000fe400000e0000 */
[----:B------:R-:W-:-:S09]  /*16e0*/  R2UR UR5, R221 ;  /* 0x00000000dd0572ca */ /* 0x000fd200000e0000 */
[----:B------:R-:W-:-:S04]  /*16f0*/  ULOP3.LUT UR4, UR4, 0x1, URZ, 0xc0, !UPT ;  /* 0x0000000104047892 */ /* 0x000fc8000f8ec03f */
[----:B------:R-:W-:Y:S02]  /*1700*/  IMAD.U32 R2, RZ, RZ, UR5 ;  /* 0x00000005ff027e24 */ /* 0x000fe4000f8e00ff */
[----:B------:R-:W-:-:S03]  /*1710*/  MOV R0, UR4 ;  /* 0x0000000400007c02 */ /* 0x000fc60008000f00 */
[----:B------:R-:W-:Y:S02]  /*1720*/  ISETP.NE.AND P0, PT, R2, 0x3, PT ;  /* 0x000000030200780c */ /* 0x000fe40003f05270 */
[----:B------:R-:W-:-:S04]  /*1730*/  SHF.L.U32 R0, R0, 0x1f, RZ ;  /* 0x0000001f00007819 */ /* 0x000fc800000006ff */
[----:B------:R-:W1:Y:S02]  /*1740*/  SYNCS.PHASECHK.TRANS64.TRYWAIT P1, [UR6+0x38800], R0 ;  /* 0x03880000ff0075a7 */ /* 0x000e640008020146 */
[----:B-1----:R-:W-:Y:S05]  /*1750*/  @!P1 BRA `(.L_x_131) ;  /* 0x000000d8009c9947 */ /* 0x002fea0003800000 */
.L_x_223:
[----:B------:R-:W-:Y:S05]  /*1760*/  @!P0 BRA `(.L_x_132) ;  /* 0x0000000000048947 */ /* 0x000fea0003800000 */
[----:B------:R-:W-:Y:S01]  /*1770*/  BPT.TRAP 0x1 ;  /* 0x000000040000795c */ /* 0x000fe20000300000 */
.L_x_132:
        /* <DEDUP_REMOVED lines=9> */
.L_x_133:
[----:B--2---:R-:W-:Y:S05]  /*1810*/  @P1 BRA `(.L_x_134) ;  /* 0x0000000000081947 */ /* 0x004fea0003800000 */
[----:B------:R-:W2:Y:S02]  /*1820*/  SYNCS.PHASECHK.TRANS64.TRYWAIT P1, [R0+URZ+0x38830], R3 ;  /* 0x03883003000075a7 */ /* 0x000ea4000802017f */
[----:B--2---:R-:W-:Y:S05]  /*1830*/  @!P1 BRA `(.L_x_135) ;  /* 0x000000d800809947 */ /* 0x004fea0003800000 */
.L_x_134:
[----:B------:R-:W-:Y:S05]  /*1840*/  WARPSYNC.ALL ;  /* 0x0000000000007948 */ /* 0x000fea0003800000 */
[----:B------:R-:W-:Y:S01]  /*1850*/  R2UR UR4, R18 ;  /* 0x00000000120472ca */ /* 0x000fe200000e0000 */
[----:B------:R-:W-:Y:S01]  /*1860*/  ULOP3.LUT UR5, UR40, 0x10000, URZ, 0xfc, !UPT ;  /* 0x0001000028057892 */ /* 0x000fe2000f8efc3f */
[----:B------:R-:W-:Y:S01]  /*1870*/  WARPGROUP.ARRIVE ;  /* 0x00000000000079c5 */ /* 0x000fe20000000000 */
[----:B------:R-:W-:Y:S01]  /*1880*/  UMOV UR17, 0x40000040 ;  /* 0x4000004000117882 */ /* 0x000fe20000000000 */
[----:B------:R-:W-:Y:S01]  /*1890*/  UMOV UR19, 0x40000040 ;  /* 0x4000004000137882 */ /* 0x000fe20000000000 */
[----:B------:R-:W-:Y:S01]  /*18a0*/  UMOV UR9, UR17 ;  /* 0x0000001100097c82 */ /* 0x000fe20008000000 */
[----:B------:R-:W-:Y:S01]  /*18b0*/  UMOV UR11, 0x40000040 ;  /* 0x40000040000b7882 */ /* 0x000fe20000000000 */
[----:B------:R-:W-:Y:S01]  /*18c0*/  UMOV UR13, UR17 ;  /* 0x00000011000d7c82 */ /* 0x000fe20008000000 */
[----:B------:R-:W-:Y:S01]  /*18d0*/  UMOV UR16, UR5 ;  /* 0x0000000500107c82 */ /* 0x000fe20008000000 */
[----:B------:R-:W-:Y:S01]  /*18e0*/  UMOV UR15, 0x40000040 ;  /* 0x40000040000f7882 */ /* 0x000fe20000000000 */
[----:B------:R-:W-:Y:S01]  /*18f0*/  UMOV UR8, UR16 ;  /* 0x0000001000087c82 */ /* 0x000fe20008000000 */
[----:B------:R-:W-:Y:S01]  /*1900*/  UMOV UR12, UR16 ;  /* 0x00000010000c7c82 */ /* 0x000fe20008000000 */
[----:B------:R-:W-:Y:S01]  /*1910*/  IMAD.U32 R14, RZ, RZ, UR16 ;  /* 0x00000010ff0e7e24 */ /* 0x000fe2000f8e00ff */
[----:B------:R-:W-:Y:S01]  /*1920*/  UIADD3 UR4, UR4, 0x24400, URZ ;  /* 0x0002440004047890 */ /* 0x000fe2000fffe03f */
[----:B------:R-:W-:Y:S01]  /*1930*/  IMAD.U32 R15, RZ, RZ, UR17 ;  /* 0x00000011ff0f7e24 */ /* 0x000fe2000f8e00ff */
[----:B------:R-:W-:Y:S01]  /*1940*/  UMOV UR23, 0x40000040 ;  /* 0x4000004000177882 */ /* 0x000fe20000000000 */
[----:B------:R-:W-:Y:S01]  /*1950*/  UMOV UR27, 0x40000040 ;  /* 0x40000040001b7882 */ /* 0x000fe20000000000 */
[----:B------:R-:W-:Y:S01]  /*1960*/  USHF.R.U32.HI UR4, URZ, 0x4, UR4 ;  /* 0x000000043f047899 */ /* 0x000fe20008011604 */
[----:B------:R-:W-:Y:S01]  /*1970*/  MOV R4, UR39 ;  /* 0x0000002700047c02 */ /* 0x000fe20008000f00 */
[----:B------:R-:W-:Y:S01]  /*1980*/  UMOV UR31, 0x40000040 ;  /* 0x40000040001f7882 */ /* 0x000fe20000000000 */
[----:B------:R-:W-:Y:S01]  /*1990*/  UMOV UR35, 0x40000040 ;  /* 0x4000004000237882 */ /* 0x000fe20000000000 */
[----:B------:R-:W-:Y:S01]  /*19a0*/  ULOP3.LUT UR4, UR4, 0x3fff, URZ, 0xc0, !UPT ;  /* 0x00003fff04047892 */ /* 0x000fe2000f8ec03f */
[----:B------:R-:W-:Y:S01]  /*19b0*/  MOV R5, UR38 ;  /* 0x0000002600057c02 */ /* 0x000fe20008000f00 */
[----:B------:R-:W-:Y:S01]  /*19c0*/  UMOV UR43, 0x40000040 ;  /* 0x40000040002b7882 */ /* 0x000fe20000000000 */
[----:B------:R-:W-:Y:S01]  /*19d0*/  UMOV UR47, 0x40000040 ;  /* 0x40000040002f7882 */ /* 0x000fe20000000000 */
[----:B------:R-:W-:Y:S01]  /*19e0*/  ULOP3.LUT UR6, UR4, 0x10000, URZ, 0xfc, !UPT ;  /* 0x0001000004067892 */ /* 0x000fe2000f8efc3f */
[----:B------:R-:W-:Y:S01]  /*19f0*/  MOV R20, UR37 ;  /* 0x0000002500147c02 */ /* 0x000fe20008000f00 */
[----:B------:R-:W-:Y:S01]  /*1a00*/  UMOV UR51, 0x40000040 ;  /* 0x4000004000337882 */ /* 0x000fe20000000000 */
[----:B------:R-:W-:Y:S01]  /*1a10*/  UMOV UR55, 0x40000040 ;  /* 0x4000004000377882 */ /* 0x000fe20000000000 */
[----:B------:R-:W-:Y:S01]  /*1a20*/  UIMAD UR4, UR38, 0xa00, UR6 ;  /* 0x00000a00260478a4 */ /* 0x000fe2000f8e0206 */
[----:B------:R-:W-:Y:S01]  /*1a30*/  MOV R64, UR36 ;  /* 0x0000002400407c02 */ /* 0x000fe20008000f00 */
[----:B------:R-:W-:Y:S01]  /*1a40*/  UMOV UR59, 0x40000040 ;  /* 0x40000040003b7882 */ /* 0x000fe20000000000 */
[----:B------:R-:W-:Y:S01]  /*1a50*/  MOV R21, UR6 ;  /* 0x0000000600157c02 */ /* 0x000fe20008000f00 */
[----:B------:R-:W-:-:S02]  /*1a60*/  UIADD3 UR10, UR4, 0x80, URZ ;  /* 0x00000080040a7890 */ /* 0x000fc4000fffe03f */
[----:B------:R-:W-:Y:S02]  /*1a70*/  UIADD3 UR14, UR4, 0x100, URZ ;  /* 0x00000100040e7890 */ /* 0x000fe4000fffe03f */
[----:B------:R-:W-:Y:S01]  /*1a80*/  UMOV UR18, UR4 ;  /* 0x0000000400127c82 */ /* 0x000fe20008000000 */
[----:B------:R-:W-:Y:S01]  /*1a90*/  UIADD3 UR6, UR4, 0x200, URZ ;  /* 0x0000020004067890 */ /* 0x000fe2000fffe03f */
[----:B------:R-:W-:Y:S01]  /*1aa0*/  HGMMA.64x16x16.F32.BF16 R56, gdesc[UR16], RZ, !UPT, gsb0 ;  /* 0x00200000103879f0 */ /* 0x000fe2000c0018ff */
[----:B------:R-:W-:Y:S01]  /*1ab0*/  UIADD3 UR7, UR4, 0x2, URZ ;  /* 0x0000000204077890 */ /* 0x000fe2000fffe03f */
[----:B------:R-:W-:Y:S01]  /*1ac0*/  UMOV UR19, 0x40000040 ;  /* 0x4000004000137882 */ /* 0x000fe20000000000 */
[----:B------:R-:W-:Y:S02]  /*1ad0*/  UIADD3 UR22, UR4, 0x384, URZ ;  /* 0x0000038404167890 */ /* 0x000fe4000fffe03f */
[----:B------:R-:W-:-:S03]  /*1ae0*/  UIADD3 UR26, UR4, 0x386, URZ ;  /* 0x00000386041a7890 */ /* 0x000fc6000fffe03f */
[----:B------:R-:W-:Y:S01]  /*1af0*/  UMOV UR18, UR7 ;  /* 0x0000000700127c82 */ /* 0x000fe20008000000 */
[----:B------:R-:W-:Y:S02]  /*1b00*/  UIADD3 UR7, UR4, 0x4, URZ ;  /* 0x0000000404077890 */ /* 0x000fe4000fffe03f */
[----:B------:R-:W-:Y:S02]  /*1b10*/  UIADD3 UR30, UR4, 0x600, URZ ;  /* 0x00000600041e7890 */ /* 0x000fe4000fffe03f */
[----:B------:R-:W-:Y:S02]  /*1b20*/  UIADD3 UR34, UR4, 0x602, URZ ;  /* 0x0000060204227890 */ /* 0x000fe4000fffe03f */
[----:B------:R-:W-:Y:S02]  /*1b30*/  UIADD3 UR42, UR4, 0x584, URZ ;  /* 0x00000584042a7890 */ /* 0x000fe4000fffe03f */
[----:B------:R-:W-:Y:S02]  /*1b40*/  UIADD3 UR46, UR4, 0x586, URZ ;  /* 0x00000586042e7890 */ /* 0x000fe4000fffe03f */
[----:B------:R-:W-:-:S02]  /*1b50*/  UIADD3 UR50, UR4, 0x800, URZ ;  /* 0x0000080004327890 */ /* 0x000fc4000fffe03f */
[----:B------:R-:W-:Y:S02]  /*1b60*/  UIADD3 UR54, UR4, 0x802, URZ ;  /* 0x0000080204367890 */ /* 0x000fe4000fffe03f */
[----:B------:R-:W-:Y:S01]  /*1b70*/  UIADD3 UR58, UR4, 0x804, URZ ;  /* 0x00000804043a7890 */ /* 0x000fe2000fffe03f */
        /* <DEDUP_REMOVED lines=12> */
[----:B------:R-:W-:Y:S01]  /*1c40*/  UMOV UR15, 0x40000040 ;  /* 0x40000040000f7882 */ /* 0x000fe20000000000 */
[----:B------:R-:W-:Y:S02]  /*1c50*/  WARPGROUP.DEPBAR.LE gsb0, 0x0 ;  /* 0x00008000000079c5 */ /* 0x000fe40000010000 */
[----:B------:R-:W-:-:S06]  /*1c60*/  WARPGROUP.ARRIVE ;  /* 0x00000000000079c5 */ /* 0x000fcc0000000000 */
[----:B------:R-:W-:Y:S01]  /*1c70*/  HGMMA.64x16x16.F32.BF16 R32, gdesc[UR8], RZ, !UPT, gsb0 ;  /* 0x00200000082079f0 */ /* 0x000fe2000c0018ff */
[----:B------:R-:W-:Y:S01]  /*1c80*/  UMOV UR8, UR16 ;  /* 0x0000001000087c82 */ /* 0x000fe20008000000 */
[----:B------:R-:W-:Y:S01]  /*1c90*/  UMOV UR9, UR17 ;  /* 0x0000001100097c82 */ /* 0x000fe20008000000 */
[----:B------:R-:W-:Y:S01]  /*1ca0*/  UMOV UR10, UR6 ;  /* 0x00000006000a7c82 */ /* 0x000fe20008000000 */
[----:B------:R-:W-:Y:S01]  /*1cb0*/  UMOV UR11, 0x40000040 ;  /* 0x40000040000b7882 */ /* 0x000fe20000000000 */
[----:B------:R-:W-:Y:S01]  /*1cc0*/  UIADD3 UR6, UR5, 0x2, URZ ;  /* 0x0000000205067890 */ /* 0x000fe2000fffe03f */
[----:B------:R-:W-:Y:S02]  /*1cd0*/  UMOV UR17, 0x40000040 ;  /* 0x4000004000117882 */ /* 0x000fe40000000000 */
[----:B------:R-:W-:Y:S01]  /*1ce0*/  UMOV UR13, UR17 ;  /* 0x00000011000d7c82 */ /* 0x000fe20008000000 */
[----:B------:R-:W-:-:S03]  /*1cf0*/  MOV R13, UR17 ;  /* 0x00000011000d7c02 */ /* 0x000fc60008000f00 */
[----:B------:R-:W-:Y:S01]  /*1d00*/  UMOV UR16, UR6 ;  /* 0x0000000600107c82 */ /* 0x000fe20008000000 */
[----:B------:R-:W-:Y:S01]  /*1d10*/  UIADD3 UR6, UR4, 0x202, URZ ;  /* 0x0000020204067890 */ /* 0x000fe2000fffe03f */
[----:B------:R-:W-:Y:S01]  /*1d20*/  IMAD.U32 R12, RZ, RZ, UR16 ;  /* 0x00000010ff0c7e24 */ /* 0x000fe2000f8e00ff */
[----:B------:R-:W-:Y:S01]  /*1d30*/  UMOV UR12, UR16 ;  /* 0x00000010000c7c82 */ /* 0x000fe20008000000 */
        /* <DEDUP_REMOVED lines=33> */
[----:B------:R-:W-:Y:S02]  /*1f50*/  UMOV UR17, 0x40000040 ;  /* 0x4000004000117882 */ /* 0x000fe40000000000 */
[----:B------:R-:W-:Y:S01]  /*1f60*/  UMOV UR13, UR17 ;  /* 0x00000011000d7c82 */ /* 0x000fe20008000000 */
[----:B------:R-:W-:-:S03]  /*1f70*/  IMAD.U32 R11, RZ, RZ, UR17 ;  /* 0x00000011ff0b7e24 */ /* 0x000fc6000f8e00ff */
[----:B------:R-:W-:Y:S01]  /*1f80*/  UMOV UR16, UR6 ;  /* 0x0000000600107c82 */ /* 0x000fe20008000000 */
[----:B------:R-:W-:Y:S01]  /*1f90*/  UIADD3 UR6, UR4, 0x204, URZ ;  /* 0x0000020404067890 */ /* 0x000fe2000fffe03f */
[----:B------:R-:W-:Y:S01]  /*1fa0*/  IMAD.U32 R10, RZ, RZ, UR16 ;  /* 0x00000010ff0a7e24 */ /* 0x000fe2000f8e00ff */
[----:B------:R-:W-:Y:S01]  /*1fb0*/  UMOV UR12, UR16 ;  /* 0x00000010000c7c82 */ /* 0x000fe20008000000 */
        /* <DEDUP_REMOVED lines=77> */
[----:B------:R-:W-:Y:S01]  /*2490*/  UMOV UR9, 0x40000040 ;  /* 0x4000004000097882 */ /* 0x000fe20000000000 */
[----:B------:R-:W-:Y:S01]  /*24a0*/  UMOV UR11, 0x40000040 ;  /* 0x40000040000b7882 */ /* 0x000fe20000000000 */
[----:B------:R-:W-:Y:S02]  /*24b0*/  UMOV UR13, UR9 ;  /* 0x00000009000d7c82 */ /* 0x000fe40008000000 */
[----:B------:R-:W-:Y:S01]  /*24c0*/  UMOV UR12, UR8 ;  /* 0x00000008000c7c82 */ /* 0x000fe20008000000 */
[----:B------:R-:W-:Y:S02]  /*24d0*/  MOV R2, UR9 ;  /* 0x0000000900027c02 */ /* 0x000fe40008000f00 */
[----:B-12---:R-:W-:Y:S01]  /*24e0*/  MOV R3, UR8 ;  /* 0x0000000800037c02 */ /* 0x006fe20008000f00 */
        /* <DEDUP_REMOVED lines=29> */
[----:B------:R-:W-:Y:S01]  /*26c0*/  UMOV UR9, 0x40000040 ;  /* 0x4000004000097882 */ /* 0x000fe20000000000 */
[----:B------:R-:W-:Y:S01]  /*26d0*/  UMOV UR11, 0x40000040 ;  /* 0x40000040000b7882 */ /* 0x000fe20000000000 */
[----:B------:R-:W-:Y:S01]  /*26e0*/  UMOV UR37, UR9 ;  /* 0x0000000900257c82 */ /* 0x000fe20008000000 */
[----:B------:R-:W-:Y:S01]  /*26f0*/  IMAD.U32 R7, RZ, RZ, UR9 ;  /* 0x00000009ff077e24 */ /* 0x000fe2000f8e00ff */
        /* <DEDUP_REMOVED lines=29> */
[----:B------:R-:W-:Y:S02]  /*28d0*/  UMOV UR15, UR9 ;  /* 0x00000009000f7c82 */ /* 0x000fe40008000000 */
        /* <DEDUP_REMOVED lines=217> */
[----:B------:R-:W-:-:S07]  /*3670*/  UIADD3 UR5, UR5, 0xc06, URZ ;  /* 0x00000c0605057890 */ /* 0x000fce000fffe03f */
[----:B------:R-:W-:Y:S01]  /*3680*/  UMOV UR8, UR5 ;  /* 0x0000000500087c82 */ /* 0x000fe20008000000 */
[----:B------:R-:W-:Y:S01]  /*3690*/  UIADD3 UR5, UR4, 0x806, URZ ;  /* 0x0000080604057890 */ /* 0x000fe2000fffe03f */
[----:B------:R-:W-:Y:S01]  /*36a0*/  IMAD.U32 R6, RZ, RZ, UR8 ;  /* 0x00000008ff067e24 */ /* 0x000fe2000f8e00ff */
[----:B------:R-:W-:Y:S01]  /*36b0*/  UMOV UR36, UR8 ;  /* 0x0000000800247c82 */ /* 0x000fe20008000000 */
[----:B------:R-:W-:-:S04]  /*36c0*/  UMOV UR14, UR8 ;  /* 0x00000008000e7c82 */ /* 0x000fc80008000000 */
[----:B------:R-:W-:Y:S01]  /*36d0*/  UMOV UR38, UR5 ;  /* 0x0000000500267c82 */ /* 0x000fe20008000000 */
        /* <DEDUP_REMOVED lines=33> */
[----:B------:R-:W-:Y:S01]  /*38f0*/  UMOV UR7, 0x40000040 ;  /* 0x4000004000077882 */ /* 0x000fe20000000000 */
[----:B------:R-:W-:Y:S02]  /*3900*/  WARPGROUP.DEPBAR.LE gsb0, 0x0 ;  /* 0x00008000000079c5 */ /* 0x000fe40000010000 */
[----:B------:R-:W-:-:S06]  /*3910*/  WARPGROUP.ARRIVE ;  /* 0x00000000000079c5 */ /* 0x000fcc0000000000 */
[----:B------:R-:W-:Y:S01]  /*3920*/  HGMMA.64x16x16.F32.BF16 R32, gdesc[UR52], R32, gsb0 ;  /* 0x00200000342079f0 */ /* 0x000fe20008001820 */
[----:B------:R-:W-:Y:S01]  /*3930*/  UMOV UR54, UR6 ;  /* 0x0000000600367c82 */ /* 0x000fe20008000000 */
[----:B------:R-:W-:Y:S01]  /*3940*/  UMOV UR55, 0x40000040 ;  /* 0x4000004000377882 */ /* 0x000fe20000000000 */
[----:B------:R-:W-:-:S07]  /*3950*/  UIADD3 UR6, UR4, 0x786, URZ ;  /* 0x0000078604067890 */ /* 0x000fce000fffe03f */
[----:B------:R-:W-:Y:S01]  /*3960*/  UMOV UR10, UR6 ;  /* 0x00000006000a7c82 */ /* 0x000fe20008000000 */
        /* <DEDUP_REMOVED lines=8> */
[----:B------:R-:W-:Y:S02]  /*39f0*/  R2UR UR9, R2 ;  /* 0x00000000020972ca */ /* 0x000fe400000e0000 */
[----:B------:R-:W-:Y:S01]  /*3a00*/  UMOV UR4, UR14 ;  /* 0x0000000e00047c82 */ /* 0x000fe20008000000 */
[----:B------:R-:W-:Y:S01]  /*3a10*/  R2UR UR8, R3 ;  /* 0x00000000030872ca */ /* 0x000fe200000e0000 */
[----:B------:R-:W-:Y:S02]  /*3a20*/  WARPGROUP.DEPBAR.LE gsb0, 0x0 ;  /* 0x00008000000079c5 */ /* 0x000fe40000010000 */
[----:B------:R-:W-:-:S06]  /*3a30*/  WARPGROUP.ARRIVE ;  /* 0x00000000000079c5 */ /* 0x000fcc0000000000 */
[----:B------:R-:W-:Y:S01]  /*3a40*/  HGMMA.64x16x16.F32.BF16 R48, gdesc[UR36], R48, gsb0 ;  /* 0x00200000243079f0 */ /* 0x000fe20008001830 */
[----:B------:R-:W-:Y:S02]  /*3a50*/  R2UR UR39, R4 ;  /* 0x00000000042772ca */ /* 0x000fe400000e0000 */
[----:B------:R-:W-:Y:S02]  /*3a60*/  R2UR UR38, R5 ;  /* 0x00000000052672ca */ /* 0x000fe400000e0000 */
[----:B------:R-:W-:Y:S02]  /*3a70*/  R2UR UR37, R20 ;  /* 0x00000000142572ca */ /* 0x000fe400000e0000 */
[----:B------:R-:W-:Y:S01]  /*3a80*/  R2UR UR36, R64 ;  /* 0x00000000402472ca */ /* 0x000fe200000e0000 */
        /* <DEDUP_REMOVED lines=16> */
.L_x_136:
[----:B------:R-:W-:Y:S01]  /*3b90*/  ULDC UR4, c[0x0][0x9d8] ;  /* 0x0002760000047ab9 */ /* 0x000fe20000000800 */
[----:B------:R-:W-:Y:S01]  /*3ba0*/  MOV R3, UR39 ;  /* 0x0000002700037c02 */ /* 0x000fe20008000f00 */
[----:B------:R-:W-:Y:S01]  /*3bb0*/  FMUL.FTZ R56, R56, UR4 ;  /* 0x0000000438387c20 */ /* 0x000fe20008410000 */
[----:B------:R-:W-:Y:S01]  /*3bc0*/  FMUL.FTZ R57, R57, UR4 ;  /* 0x0000000439397c20 */ /* 0x000fe20008410000 */
[----:B------:R-:W-:Y:S01]  /*3bd0*/  FMUL.FTZ R60, R60, UR4 ;  /* 0x000000043c3c7c20 */ /* 0x000fe20008410000 */
[----:B------:R-:W-:Y:S01]  /*3be0*/  FMUL.FTZ R61, R61, UR4 ;  /* 0x000000043d3d7c20 */ /* 0x000fe20008410000 */
[----:B------:R-:W-:Y:S01]  /*3bf0*/  VIADD R2, R220, UR37 ;  /* 0x00000025dc027c36 */ /* 0x000fe20008000000 */
[----:B------:R-:W2:Y:S01]  /*3c00*/  LDL R66, [R1+0x4] ;  /* 0x0000040001427983 */ /* 0x000ea20000100800 */
[----:B------:R-:W1:Y:S01]  /*3c10*/  MUFU.TANH R56, R56 ;  /* 0x0000003800387308 */ /* 0x000e620000002400 */
[----:B------:R-:W-:Y:S01]  /*3c20*/  FMUL.FTZ R48, R48, UR4 ;  /* 0x0000000430307c20 */ /* 0x000fe20008410000 */
[----:B------:R-:W-:-:S02]  /*3c30*/  IMAD R2, R3, -0x50, R2 ;  /* 0xffffffb003027824 */ /* 0x000fc400078e0202 */
[----:B------:R-:W-:Y:S01]  /*3c40*/  FMUL.FTZ R58, R58, UR4 ;  /* 0x000000043a3a7c20 */ /* 0x000fe20008410000 */
[----:B------:R-:W-:Y:S01]  /*3c50*/  FMUL.FTZ R49, R49, UR4 ;  /* 0x0000000431317c20 */ /* 0x000fe20008410000 */
[----:B------:R-:W-:Y:S01]  /*3c60*/  FMUL.FTZ R59, R59, UR4 ;  /* 0x000000043b3b7c20 */ /* 0x000fe20008410000 */
[----:B------:R-:W-:Y:S01]  /*3c70*/  FMUL.FTZ R52, R52, UR4 ;  /* 0x0000000434347c20 */ /* 0x000fe20008410000 */
[C---:B------:R-:W-:Y:S01]  /*3c80*/  ISETP.GT.AND P2, PT, R2.reuse, RZ, PT ;  /* 0x000000ff0200720c */ /* 0x040fe20003f44270 */
[----:B------:R-:W3:Y:S01]  /*3c90*/  MUFU.TANH R57, R57 ;  /* 0x0000003900397308 */ /* 0x000ee20000002400 */
[----:B------:R-:W-:Y:S01]  /*3ca0*/  ISETP.GT.AND P1, PT, R2, 0x1, PT ;  /* 0x000000010200780c */ /* 0x000fe20003f24270 */
[----:B------:R-:W-:Y:S01]  /*3cb0*/  FMUL.FTZ R62, R62, UR4 ;  /* 0x000000043e3e7c20 */ /* 0x000fe20008410000 */
[C---:B------:R-:W-:Y:S01]  /*3cc0*/  ISETP.GT.AND P6, PT, R2.reuse, 0x8, PT ;  /* 0x000000080200780c */ /* 0x040fe20003fc4270 */
[----:B------:R-:W-:Y:S01]  /*3cd0*/  FMUL.FTZ R53, R53, UR4 ;  /* 0x0000000435357c20 */ /* 0x000fe20008410000 */
[----:B------:R-:W-:Y:S01]  /*3ce0*/  FMUL.FTZ R63, R63, UR4 ;  /* 0x000000043f3f7c20 */ /* 0x000fe20008410000 */
[----:B------:R-:W-:Y:S01]  /*3cf0*/  ISETP.GT.AND P5, PT, R2, 0x9, PT ;  /* 0x000000090200780c */ /* 0x000fe20003fa4270 */
[----:B------:R-:W-:Y:S01]  /*3d00*/  FMUL.FTZ R40, R40, UR4 ;  /* 0x0000000428287c20 */ /* 0x000fe20008410000 */
[----:B------:R-:W4:Y:S01]  /*3d10*/  MUFU.TANH R60, R60 ;  /* 0x0000003c003c7308 */ /* 0x000f220000002400 */
[----:B-1----:R-:W-:Y:S01]  /*3d20*/  FSEL R56, R56, -INF , P2 ;  /* 0xff80000038387808 */ /* 0x002fe20001000000 */
[----:B------:R-:W-:Y:S01]  /*3d30*/  FMUL.FTZ R50, R50, UR4 ;  /* 0x0000000432327c20 */ /* 0x000fe20008410000 */
[C---:B------:R-:W-:Y:S01]  /*3d40*/  ISETP.GT.AND P4, PT, R2.reuse, 0x10, PT ;  /* 0x000000100200780c */ /* 0x040fe20003f84270 */
[----:B------:R-:W-:Y:S01]  /*3d50*/  FMUL.FTZ R41, R41, UR4 ;  /* 0x0000000429297c20 */ /* 0x000fe20008410000 */
[----:B------:R-:W-:Y:S01]  /*3d60*/  FMUL.FTZ R51, R51, UR4 ;  /* 0x0000000433337c20 */ /* 0x000fe20008410000 */
[----:B------:R-:W-:Y:S01]  /*3d70*/  ISETP.GT.AND P3, PT, R2, 0x11, PT ;  /* 0x000000110200780c */ /* 0x000fe20003f64270 */
[----:B------:R-:W-:Y:S01]  /*3d80*/  FMUL.FTZ R44, R44, UR4 ;  /* 0x000000042c2c7c20 */ /* 0x000fe20008410000 */
[----:B------:R-:W1:Y:S01]  /*3d90*/  MUFU.TANH R61, R61 ;  /* 0x0000003d003d7308 */ /* 0x000e620000002400 */
[----:B---3--:R-:W-:Y:S01]  /*3da0*/  FSEL R57, R57, -INF , P1 ;  /* 0xff80000039397808 */ /* 0x008fe20000800000 */
[----:B------:R-:W-:Y:S01]  /*3db0*/  FMUL.FTZ R54, R54, UR4 ;  /* 0x0000000436367c20 */ /* 0x000fe20008410000 */
[----:B------:R-:W-:Y:S01]  /*3dc0*/  FMUL.FTZ R45, R45, UR4 ;  /* 0x000000042d2d7c20 */ /* 0x000fe20008410000 */
[----:B------:R-:W-:Y:S01]  /*3dd0*/  FMUL.FTZ R55, R55, UR4 ;  /* 0x0000000437377c20 */ /* 0x000fe20008410000 */
[----:B------:R-:W-:Y:S01]  /*3de0*/  FMNMX.FTZ R3, R56, R57, !PT ;  /* 0x0000003938037209 */ /* 0x000fe20007810000 */
[----:B------:R-:W-:Y:S01]  /*3df0*/  FMUL.FTZ R32, R32, UR4 ;  /* 0x0000000420207c20 */ /* 0x000fe20008410000 */
[----:B------:R-:W-:Y:S01]  /*3e00*/  FMUL.FTZ R42, R42, UR4 ;  /* 0x000000042a2a7c20 */ /* 0x000fe20008410000 */
[----:B------:R-:W3:Y:S01]  /*3e10*/  MUFU.TANH R48, R48 ;  /* 0x0000003000307308 */ /* 0x000ee20000002400 */
[----:B----4-:R-:W-:Y:S01]  /*3e20*/  FSEL R60, R60, -INF , P6 ;  /* 0xff8000003c3c7808 */ /* 0x010fe20003000000 */
[----:B------:R-:W-:Y:S01]  /*3e30*/  FMUL.FTZ R33, R33, UR4 ;  /* 0x0000000421217c20 */ /* 0x000fe20008410000 */
[----:B------:R-:W-:Y:S01]  /*3e40*/  FMUL.FTZ R43, R43, UR4 ;  /* 0x000000042b2b7c20 */ /* 0x000fe20008410000 */
[----:B------:R-:W-:Y:S01]  /*3e50*/  FMUL.FTZ R36, R36, UR4 ;  /* 0x0000000424247c20 */ /* 0x000fe20008410000 */
[----:B------:R-:W-:Y:S01]  /*3e60*/  FMNMX.FTZ R4, R60, R3, !PT ;  /* 0x000000033c047209 */ /* 0x000fe20007810000 */
[----:B------:R-:W-:Y:S01]  /*3e70*/  FMUL.FTZ R46, R46, UR4 ;  /* 0x000000042e2e7c20 */ /* 0x000fe20008410000 */
[----:B------:R-:W-:Y:S01]  /*3e80*/  FMUL.FTZ R37, R37, UR4 ;  /* 0x0000000425257c20 */ /* 0x000fe20008410000 */
[----:B------:R-:W4:Y:S01]  /*3e90*/  MUFU.TANH R58, R58 ;  /* 0x0000003a003a7308 */ /* 0x000f220000002400 */
[----:B-1----:R-:W-:Y:S01]  /*3ea0*/  FSEL R61, R61, -INF , P5 ;  /* 0xff8000003d3d7808 */ /* 0x002fe20002800000 */
[----:B------:R-:W-:Y:S01]  /*3eb0*/  FMUL.FTZ R47, R47, UR4 ;  /* 0x000000042f2f7c20 */ /* 0x000fe20008410000 */
[----:B------:R-:W-:Y:S01]  /*3ec0*/  FMUL.FTZ R24, R24, UR4 ;  /* 0x0000000418187c20 */ /* 0x000fe20008410000 */
[----:B------:R-:W-:Y:S01]  /*3ed0*/  FMUL.FTZ R34, R34, UR4 ;  /* 0x0000000422227c20 */ /* 0x000fe20008410000 */
[----:B------:R-:W-:Y:S01]  /*3ee0*/  FMNMX.FTZ R3, R61, R4, !PT ;  /* 0x000000043d037209 */ /* 0x000fe20007810000 */
[----:B------:R-:W-:Y:S01]  /*3ef0*/  FMUL.FTZ R25, R25, UR4 ;  /* 0x0000000419197c20 */ /* 0x000fe20008410000 */
        /* <DEDUP_REMOVED lines=12> */
[----:B------:R-:W-:Y:S01]  /*3fc0*/  ISETP.GT.AND P2, PT, R2, 0x18, PT ;  /* 0x000000180200780c */ /* 0x000fe20003f44270 */
[----:B------:R-:W-:Y:S01]  /*3fd0*/  FMUL.FTZ R30, R30, UR4 ;  /* 0x000000041e1e7c20 */ /* 0x000fe20008410000 */
[----:B------:R-:W-:Y:S01]  /*3fe0*/  FMUL.FTZ R31, R31, UR4 ;  /* 0x000000041f1f7c20 */ /* 0x000fe20008410000 */
[----:B------:R-:W-:Y:S01]  /*3ff0*/  ULDC UR5, c[0x0][0x988] ;  /* 0x0002620000057ab9 */ /* 0x000fe20000000800 */
[----:B------:R-:W-:Y:S01]  /*4000*/  P2R R64, PR, RZ, 0x1 ;  /* 0x00000001ff407803 */ /* 0x000fe20000000000 */
[----:B------:R-:W4:Y:S01]  /*4010*/  MUFU.TANH R52, R52 ;  /* 0x0000003400347308 */ /* 0x000f220000002400 */
[----:B-1----:R-:W-:Y:S01]  /*4020*/  FSEL R49, R49, -INF , P3 ;  /* 0xff80000031317808 */ /* 0x002fe20001800000 */
[----:B------:R-:W-:Y:S01]  /*4030*/  UISETP.GE.AND UP0, UPT, UR37, 0x51, UPT ;  /* 0x000000512500788c */ /* 0x000fe2000bf06270 */
[----:B------:R-:W-:-:S02]  /*4040*/  CS2R R150, SRZ ;  /* 0x0000000000967805 */ /* 0x000fc4000001ff00 */
[----:B------:R-:W-:Y:S02]  /*4050*/  CS2R R148, SRZ ;  /* 0x0000000000947805 */ /* 0x000fe4000001ff00 */
[----:B------:R-:W-:Y:S02]  /*4060*/  FMNMX.FTZ R3, R49, R4, !PT ;  /* 0x0000000431037209 */ /* 0x000fe40007810000 */
[----:B------:R-:W-:Y:S02]  /*4070*/  CS2R R146, SRZ ;  /* 0x0000000000927805 */ /* 0x000fe4000001ff00 */
[----:B------:R-:W-:Y:S01]  /*4080*/  CS2R R144, SRZ ;  /* 0x0000000000907805 */ /* 0x000fe2000001ff00 */
[----:B------:R-:W1:Y:S01]  /*4090*/  MUFU.TANH R62, R62 ;  /* 0x0000003e003e7308 */ /* 0x000e620000002400 */
[----:B---3--:R-:W-:Y:S02]  /*40a0*/  FSEL R59, R59, -INF , P1 ;  /* 0xff8000003b3b7808 */ /* 0x008fe40000800000 */
[----:B------:R-:W-:-:S02]  /*40b0*/  CS2R R142, SRZ ;  /* 0x00000000008e7805 */ /* 0x000fc4000001ff00 */
[----:B------:R-:W-:Y:S02]  /*40c0*/  ISETP.GT.AND P1, PT, R2, 0x19, PT ;  /* 0x000000190200780c */ /* 0x000fe40003f24270 */
[----:B------:R-:W-:Y:S02]  /*40d0*/  CS2R R140, SRZ ;  /* 0x00000000008c7805 */ /* 0x000fe4000001ff00 */
[----:B------:R-:W-:Y:S02]  /*40e0*/  CS2R R138, SRZ ;  /* 0x00000000008a7805 */ /* 0x000fe4000001ff00 */
[----:B------:R-:W-:Y:S02]  /*40f0*/  CS2R R136, SRZ ;  /* 0x0000000000887805 */ /* 0x000fe4000001ff00 */
[----:B------:R-:W-:Y:S01]  /*4100*/  CS2R R134, SRZ ;  /* 0x0000000000867805 */ /* 0x000fe2000001ff00 */
[----:B------:R-:W3:Y:S01]  /*4110*/  MUFU.TANH R53, R53 ;  /* 0x0000003500357308 */ /* 0x000ee20000002400 */
[----:B----4-:R-:W-:-:S02]  /*4120*/  FSEL R52, R52, -INF , P2 ;  /* 0xff80000034347808 */ /* 0x010fc40001000000 */
[----:B------:R-:W-:Y:S02]  /*4130*/  CS2R R132, SRZ ;  /* 0x0000000000847805 */ /* 0x000fe4000001ff00 */
[----:B------:R-:W-:Y:S02]  /*4140*/  CS2R R130, SRZ ;  /* 0x0000000000827805 */ /* 0x000fe4000001ff00 */
[----:B------:R-:W-:Y:S02]  /*4150*/  CS2R R128, SRZ ;  /* 0x0000000000807805 */ /* 0x000fe4000001ff00 */
[----:B------:R-:W-:Y:S02]  /*4160*/  FMNMX.FTZ R4, R52, R3, !PT ;  /* 0x0000000334047209 */ /* 0x000fe40007810000 */
[----:B------:R-:W-:Y:S02]  /*4170*/  CS2R R126, SRZ ;  /* 0x00000000007e7805 */ /* 0x000fe4000001ff00 */
[----:B------:R-:W-:Y:S01]  /*4180*/  CS2R R124, SRZ ;  /* 0x00000000007c7805 */ /* 0x000fe2000001ff00 */
[----:B------:R-:W4:Y:S01]  /*4190*/  MUFU.TANH R63, R63 ;  /* 0x0000003f003f7308 */ /* 0x000f220000002400 */
[----:B-1----:R-:W-:-:S02]  /*41a0*/  FSEL R62, R62, -INF , P6 ;  /* 0xff8000003e3e7808 */ /* 0x002fc40003000000 */
[----:B------:R-:W-:Y:S02]  /*41b0*/  CS2R R122, SRZ ;  /* 0x00000000007a7805 */ /* 0x000fe4000001ff00 */
[----:B------:R-:W-:Y:S02]  /*41c0*/  ISETP.GT.AND P6, PT, R2, 0x20, PT ;  /* 0x000000200200780c */ /* 0x000fe40003fc4270 */
[----:B------:R-:W-:Y:S02]  /*41d0*/  CS2R R120, SRZ ;  /* 0x0000000000787805 */ /* 0x000fe4000001ff00 */
[----:B------:R-:W-:Y:S02]  /*41e0*/  CS2R R118, SRZ ;  /* 0x0000000000767805 */ /* 0x000fe4000001ff00 */
[----:B------:R-:W-:Y:S02]  /*41f0*/  CS2R R116, SRZ ;  /* 0x0000000000747805 */ /* 0x000fe4000001ff00 */
[----:B------:R-:W-:Y:S01]  /*4200*/  CS2R R114, SRZ ;  /* 0x0000000000727805 */ /* 0x000fe2000001ff00 */
[----:B------:R-:W1:Y:S01]  /*4210*/  MUFU.TANH R40, R40 ;  /* 0x0000002800287308 */ /* 0x000e620000002400 */
[----:B---3--:R-:W-:-:S02]  /*4220*/  FSEL R53, R53, -INF , P1 ;  /* 0xff80000035357808 */ /* 0x008fc40000800000 */
[----:B------:R-:W-:Y:S02]  /*4230*/  CS2R R112, SRZ ;  /* 0x0000000000707805 */ /* 0x000fe4000001ff00 */
[----:B------:R-:W-:Y:S02]  /*4240*/  CS2R R110, SRZ ;  /* 0x00000000006e7805 */ /* 0x000fe4000001ff00 */
[----:B------:R-:W-:Y:S02]  /*4250*/  CS2R R108, SRZ ;  /* 0x00000000006c7805 */ /* 0x000fe4000001ff00 */
[----:B------:R-:W-:Y:S02]  /*4260*/  FMNMX.FTZ R3, R53, R4, !PT ;  /* 0x0000000435037209 */ /* 0x000fe40007810000 */
[----:B------:R-:W-:Y:S02]  /*4270*/  CS2R R106, SRZ ;  /* 0x00000000006a7805 */ /* 0x000fe4000001ff00 */
[----:B------:R-:W-:Y:S01]  /*4280*/  CS2R R104, SRZ ;  /* 0x0000000000687805 */ /* 0x000fe2000001ff00 */
[----:B------:R-:W3:Y:S01]  /*4290*/  MUFU.TANH R50, R50 ;  /* 0x0000003200327308 */ /* 0x000ee20000002400 */
[----:B----4-:R-:W-:-:S02]  /*42a0*/  FSEL R63, R63, -INF , P5 ;  /* 0xff8000003f3f7808 */ /* 0x010fc40002800000 */
[----:B------:R-:W-:Y:S02]  /*42b0*/  CS2R R102, SRZ ;  /* 0x0000000000667805 */ /* 0x000fe4000001ff00 */
[----:B------:R-:W-:Y:S02]  /*42c0*/  ISETP.GT.AND P5, PT, R2, 0x21, PT ;  /* 0x000000210200780c */ /* 0x000fe40003fa4270 */
[----:B------:R-:W-:Y:S02]  /*42d0*/  CS2R R100, SRZ ;  /* 0x0000000000647805 */ /* 0x000fe4000001ff00 */
[----:B------:R-:W-:Y:S02]  /*42e0*/  CS2R R98, SRZ ;  /* 0x0000000000627805 */ /* 0x000fe4000001ff00 */
[----:B------:R-:W-:Y:S02]  /*42f0*/  CS2R R96, SRZ ;  /* 0x0000000000607805 */ /* 0x000fe4000001ff00 */
[----:B------:R-:W-:Y:S01]  /*4300*/  CS2R R94, SRZ ;  /* 0x00000000005e7805 */ /* 0x000fe2000001ff00 */
[----:B------:R-:W4:Y:S01]  /*4310*/  MUFU.TANH R41, R41 ;  /* 0x0000002900297308 */ /* 0x000f220000002400 */
[----:B-1----:R-:W-:-:S02]  /*4320*/  FSEL R40, R40, -INF , P6 ;  /* 0xff80000028287808 */ /* 0x002fc40003000000 */
[----:B------:R-:W-:Y:S02]  /*4330*/  CS2R R92, SRZ ;  /* 0x00000000005c7805 */ /* 0x000fe4000001ff00 */
[----:B------:R-:W-:Y:S02]  /*4340*/  CS2R R90, SRZ ;  /* 0x00000000005a7805 */ /* 0x000fe4000001ff00 */
[----:B------:R-:W-:Y:S02]  /*4350*/  CS2R R88, SRZ ;  /* 0x0000000000587805 */ /* 0x000fe4000001ff00 */
[----:B------:R-:W-:Y:S02]  /*4360*/  FMNMX.FTZ R4, R40, R3, !PT ;  /* 0x0000000328047209 */ /* 0x000fe40007810000 */
[----:B------:R-:W-:Y:S02]  /*4370*/  CS2R R86, SRZ ;  /* 0x0000000000567805 */ /* 0x000fe4000001ff00 */
[----:B------:R-:W-:Y:S01]  /*4380*/  CS2R R84, SRZ ;  /* 0x0000000000547805 */ /* 0x000fe2000001ff00 */
[----:B------:R-:W1:Y:S01]  /*4390*/  MUFU.TANH R51, R51 ;  /* 0x0000003300337308 */ /* 0x000e620000002400 */
[----:B---3--:R-:W-:-:S02]  /*43a0*/  FSEL R50, R50, -INF , P4 ;  /* 0xff80000032327808 */ /* 0x008fc40002000000 */
[----:B------:R-:W-:Y:S02]  /*43b0*/  CS2R R82, SRZ ;  /* 0x0000000000527805 */ /* 0x000fe4000001ff00 */
        /* <DEDUP_REMOVED lines=10> */
[----:B------:R-:W-:Y:S01]  /*4460*/  FMNMX.FTZ R3, R41, R4, !PT ;  /* 0x0000000429037209 */ /* 0x000fe20007810000 */
[----:B------:R-:W4:Y:S01]  /*4470*/  MUFU.TANH R54, R54 ;  /* 0x0000003600367308 */ /* 0x000f220000002400 */
[----:B-1----:R-:W-:Y:S02]  /*4480*/  FSEL R51, R51, -INF , P3 ;  /* 0xff80000033337808 */ /* 0x002fe40001800000 */
[----:B------:R-:W-:-:S05]  /*4490*/  ISETP.GT.AND P3, PT, R2, 0x29, PT ;  /* 0x000000290200780c */ /* 0x000fca0003f64270 */
[----:B------:R-:W1:Y:S01]  /*44a0*/  MUFU.TANH R45, R45 ;  /* 0x0000002d002d7308 */ /* 0x000e620000002400 */
[----:B---3--:R-:W-:-:S04]  /*44b0*/  FSEL R44, R44, -INF , P4 ;  /* 0xff8000002c2c7808 */ /* 0x008fc80002000000 */
[----:B------:R-:W-:-:S03]  /*44c0*/  FMNMX.FTZ R4, R44, R3, !PT ;  /* 0x000000032c047209 */ /* 0x000fc60007810000 */
[----:B------:R-:W3:Y:S01]  /*44d0*/  MUFU.TANH R55, R55 ;  /* 0x0000003700377308 */ /* 0x000ee20000002400 */
[----:B----4-:R-:W-:Y:S02]  /*44e0*/  FSEL R54, R54, -INF , P2 ;  /* 0xff80000036367808 */ /* 0x010fe40001000000 */
[----:B------:R-:W-:-:S05]  /*44f0*/  ISETP.GT.AND P2, PT, R2, 0x30, PT ;  /* 0x000000300200780c */ /* 0x000fca0003f44270 */
[----:B------:R-:W4:Y:S01]  /*4500*/  MUFU.TANH R32, R32 ;  /* 0x0000002000207308 */ /* 0x000f220000002400 */
[----:B-1----:R-:W-:-:S04]  /*4510*/  FSEL R45, R45, -INF , P3 ;  /* 0xff8000002d2d7808 */ /* 0x002fc80001800000 */
[----:B------:R-:W-:-:S03]  /*4520*/  FMNMX.FTZ R3, R45, R4, !PT ;  /* 0x000000042d037209 */ /* 0x000fc60007810000 */
[----:B------:R-:W1:Y:S01]  /*4530*/  MUFU.TANH R42, R42 ;  /* 0x0000002a002a7308 */ /* 0x000e620000002400 */
[----:B---3--:R-:W-:Y:S02]  /*4540*/  FSEL R55, R55, -INF , P1 ;  /* 0xff80000037377808 */ /* 0x008fe40000800000 */
[----:B------:R-:W-:-:S05]  /*4550*/  ISETP.GT.AND P1, PT, R2, 0x31, PT ;  /* 0x000000310200780c */ /* 0x000fca0003f24270 */
[----:B------:R-:W3:Y:S01]  /*4560*/  MUFU.TANH R33, R33 ;  /* 0x0000002100217308 */ /* 0x000ee20000002400 */
[----:B----4-:R-:W-:-:S04]  /*4570*/  FSEL R32, R32, -INF , P2 ;  /* 0xff80000020207808 */ /* 0x010fc80001000000 */
[----:B------:R-:W-:-:S03]  /*4580*/  FMNMX.FTZ R4, R32, R3, !PT ;  /* 0x0000000320047209 */ /* 0x000fc60007810000 */
        /* <DEDUP_REMOVED lines=37> */
[----:B-1----:R-:W-:-:S04]  /*47e0*/  FSEL R29, R29, -INF , P1 ;  /* 0xff8000001d1d7808 */ /* 0x002fc80000800000 */
[----:B------:R-:W-:-:S03]  /*47f0*/  FMNMX.FTZ R2, R29, R2, !PT ;  /* 0x000000021d027209 */ /* 0x000fc60007810000 */
[----:B------:R-:W1:Y:S01]  /*4800*/  MUFU.TANH R26, R26 ;  /* 0x0000001a001a7308 */ /* 0x000e620000002400 */
[----:B---3--:R-:W-:Y:S01]  /*4810*/  FSEL R38, R38, -INF , P6 ;  /* 0xff80000026267808 */ /* 0x008fe20003000000 */
[----:B------:R-:W3:Y:S06]  /*4820*/  SHFL.BFLY PT, R3, R2, 0x2, 0x1f ;  /* 0x0c401f0002037f89 */ /* 0x000eec00000e0000 */
[----:B------:R-:W5:Y:S01]  /*4830*/  MUFU.TANH R27, R27 ;  /* 0x0000001b001b7308 */ /* 0x000f620000002400 */
[----:B----4-:R-:W-:-:S07]  /*4840*/  FSEL R39, R39, -INF , P5 ;  /* 0xff80000027277808 */ /* 0x010fce0002800000 */
[----:B------:R-:W4:Y:S01]  /*4850*/  MUFU.TANH R30, R30 ;  /* 0x0000001e001e7308 */ /* 0x000f220000002400 */
[----:B-1----:R-:W-:-:S07]  /*4860*/  FSEL R26, R26, -INF , P4 ;  /* 0xff8000001a1a7808 */ /* 0x002fce0002000000 */
[----:B------:R-:W1:Y:S01]  /*4870*/  MUFU.TANH R31, R31 ;  /* 0x0000001f001f7308 */ /* 0x000e620000002400 */
[----:B-----5:R-:W-:Y:S02]  /*4880*/  FSEL R27, R27, -INF , P3 ;  /* 0xff8000001b1b7808 */ /* 0x020fe40001800000 */
[----:B---3--:R-:W-:-:S05]  /*4890*/  FMNMX.FTZ R3, R2, R3, !PT ;  /* 0x0000000302037209 */ /* 0x008fca0007810000 */
[----:B------:R-:W3:Y:S01]  /*48a0*/  SHFL.BFLY PT, R4, R3, 0x1, 0x1f ;  /* 0x0c201f0003047f89 */ /* 0x000ee200000e0000 */
[----:B----4-:R-:W-:Y:S02]  /*48b0*/  FSEL R30, R30, -INF , P2 ;  /* 0xff8000001e1e7808 */ /* 0x010fe40001000000 */
[----:B-1----:R-:W-:Y:S02]  /*48c0*/  FSEL R31, R31, -INF , P1 ;  /* 0xff8000001f1f7808 */ /* 0x002fe40000800000 */
[----:B---3--:R-:W-:Y:S02]  /*48d0*/  FMNMX.FTZ R4, R3, R4, !PT ;  /* 0x0000000403047209 */ /* 0x008fe40007810000 */
[----:B------:R-:W-:Y:S02]  /*48e0*/  FMNMX.FTZ R3, R58, R59, !PT ;  /* 0x0000003b3a037209 */ /* 0x000fe40007810000 */
[C---:B------:R-:W-:Y:S01]  /*48f0*/  FSETP.NEU.FTZ.AND P0, PT, R4.reuse, -INF , PT ;  /* 0xff8000000400780b */ /* 0x040fe20003f1d000 */
[----:B------:R-:W-:Y:S01]  /*4900*/  FMUL.FTZ R5, R4, UR5 ;  /* 0x0000000504057c20 */ /* 0x000fe20008410000 */
[----:B------:R-:W-:-:S04]  /*4910*/  FMNMX.FTZ R2, R62, R3, !PT ;  /* 0x000000033e027209 */ /* 0x000fc80007810000 */
[----:B------:R-:W-:Y:S02]  /*4920*/  FMNMX.FTZ R3, R63, R2, !PT ;  /* 0x000000023f037209 */ /* 0x000fe40007810000 */
[----:B------:R-:W-:Y:S02]  /*4930*/  FSEL R20, R5, RZ, P0 ;  /* 0x000000ff05147208 */ /* 0x000fe40000000000 */
[----:B------:R-:W-:Y:S02]  /*4940*/  FMNMX.FTZ R2, R50, R3, !PT ;  /* 0x0000000332027209 */ /* 0x000fe40007810000 */
[----:B------:R-:W-:Y:S01]  /*4950*/  ISETP.NE.AND P0, PT, R64, RZ, PT ;  /* 0x000000ff4000720c */ /* 0x000fe20003f05270 */
[--C-:B------:R-:W-:Y:S01]  /*4960*/  FFMA.FTZ R56, R56, UR5, -R20.reuse ;  /* 0x0000000538387c23 */ /* 0x100fe20008010814 */
[----:B------:R-:W-:Y:S01]  /*4970*/  FMNMX.FTZ R3, R51, R2, !PT ;  /* 0x0000000233037209 */ /* 0x000fe20007810000 */
[--C-:B------:R-:W-:Y:S01]  /*4980*/  FFMA.FTZ R57, R57, UR5, -R20.reuse ;  /* 0x0000000539397c23 */ /* 0x100fe20008010814 */
[--C-:B------:R-:W-:Y:S01]  /*4990*/  FFMA.FTZ R60, R60, UR5, -R20.reuse ;  /* 0x000000053c3c7c23 */ /* 0x100fe20008010814 */
[--C-:B------:R-:W-:Y:S01]  /*49a0*/  FFMA.FTZ R61, R61, UR5, -R20.reuse ;  /* 0x000000053d3d7c23 */ /* 0x100fe20008010814 */
[----:B------:R-:W-:Y:S01]  /*49b0*/  FMNMX.FTZ R2, R54, R3, !PT ;  /* 0x0000000336027209 */ /* 0x000fe20007810000 */
[----:B------:R-:W-:Y:S01]  /*49c0*/  MUFU.EX2 R56, R56 ;  /* 0x0000003800387308 */ /* 0x000fe20000000800 */
[--C-:B------:R-:W-:Y:S01]  /*49d0*/  FFMA.FTZ R48, R48, UR5, -R20.reuse ;  /* 0x0000000530307c23 */ /* 0x100fe20008010814 */
[--C-:B------:R-:W-:Y:S01]  /*49e0*/  FFMA.FTZ R49, R49, UR5, -R20.reuse ;  /* 0x0000000531317c23 */ /* 0x100fe20008010814 */
[----:B------:R-:W-:Y:S01]  /*49f0*/  FMNMX.FTZ R3, R55, R2, !PT ;  /* 0x0000000237037209 */ /* 0x000fe20007810000 */
[--C-:B------:R-:W-:Y:S01]  /*4a00*/  FFMA.FTZ R52, R52, UR5, -R20.reuse ;  /* 0x0000000534347c23 */ /* 0x100fe20008010814 */
[--C-:B------:R-:W-:Y:S01]  /*4a10*/  FFMA.FTZ R53, R53, UR5, -R20.reuse ;  /* 0x0000000535357c23 */ /* 0x100fe20008010814 */
[--C-:B------:R-:W-:Y:S01]  /*4a20*/  FFMA.FTZ R40, R40, UR5, -R20.reuse ;  /* 0x0000000528287c23 */ /* 0x100fe20008010814 */
[----:B------:R-:W-:Y:S01]  /*4a30*/  FMNMX.FTZ R2, R42, R3, !PT ;  /* 0x000000032a027209 */ /* 0x000fe20007810000 */
[----:B------:R-:W1:Y:S01]  /*4a40*/  MUFU.EX2 R57, R57 ;  /* 0x0000003900397308 */ /* 0x000e620000000800 */
[--C-:B------:R-:W-:Y:S01]  /*4a50*/  FFMA.FTZ R41, R41, UR5, -R20.reuse ;  /* 0x0000000529297c23 */ /* 0x100fe20008010814 */
        /* <DEDUP_REMOVED lines=14> */
[----:B------:R-:W3:Y:S01]  /*4b40*/  MUFU.EX2 R61, R61 ;  /* 0x0000003d003d7308 */ /* 0x000ee20000000800 */
[----:B------:R-:W-:Y:S01]  /*4b50*/  FFMA.FTZ R20, R29, UR5, -R20 ;  /* 0x000000051d147c23 */ /* 0x000fe20008010814 */
[----:B-1----:R-:W-:Y:S01]  /*4b60*/  FADD.FTZ R29, R56, R57 ;  /* 0x00000039381d7221 */ /* 0x002fe20000010000 */
[----:B------:R-:W-:-:S02]  /*4b70*/  FMNMX.FTZ R3, R35, R2, !PT ;  /* 0x0000000223037209 */ /* 0x000fc40007810000 */
[----:B------:R-:W-:Y:S02]  /*4b80*/  F2FP.BF16.F32.PACK_AB R208, R57, R56 ;  /* 0x0000003839d0723e */ /* 0x000fe400000010ff */
[----:B------:R-:W-:Y:S02]  /*4b90*/  CS2R R56, SRZ ;  /* 0x0000000000387805 */ /* 0x000fe4000001ff00 */
[----:B------:R-:W-:Y:S01]  /*4ba0*/  FMNMX.FTZ R2, R38, R3, !PT ;  /* 0x0000000326027209 */ /* 0x000fe20007810000 */
[----:B------:R-:W-:Y:S03]  /*4bb0*/  MUFU.EX2 R48, R48 ;  /* 0x0000003000307308 */ /* 0x000fe60000000800 */
[----:B------:R-:W-:-:S04]  /*4bc0*/  FMNMX.FTZ R3, R39, R2, !PT ;  /* 0x0000000227037209 */ /* 0x000fc80007810000 */
[----:B------:R-:W-:Y:S01]  /*4bd0*/  FMNMX.FTZ R2, R26, R3, !PT ;  /* 0x000000031a027209 */ /* 0x000fe20007810000 */
[----:B------:R-:W1:Y:S01]  /*4be0*/  MUFU.EX2 R49, R49 ;  /* 0x0000003100317308 */ /* 0x000e620000000800 */
[----:B---3--:R-:W-:Y:S02]  /*4bf0*/  F2FP.BF16.F32.PACK_AB R210, R61, R60 ;  /* 0x0000003c3dd2723e */ /* 0x008fe400000010ff */
[----:B------:R-:W-:-:S04]  /*4c00*/  FMNMX.FTZ R3, R27, R2, !PT ;  /* 0x000000021b037209 */ /* 0x000fc80007810000 */
[----:B------:R-:W-:Y:S01]  /*4c10*/  FMNMX.FTZ R2, R30, R3, !PT ;  /* 0x000000031e027209 */ /* 0x000fe20007810000 */
[----:B------:R-:W-:Y:S03]  /*4c20*/  MUFU.EX2 R52, R52 ;  /* 0x0000003400347308 */ /* 0x000fe60000000800 */
[----:B------:R-:W-:-:S05]  /*4c30*/  FMNMX.FTZ R2, R31, R2, !PT ;  /* 0x000000021f027209 */ /* 0x000fca0007810000 */
[----:B------:R-:W3:Y:S01]  /*4c40*/  SHFL.BFLY PT, R3, R2, 0x2, 0x1f ;  /* 0x0c401f0002037f89 */ /* 0x000ee200000e0000 */
[----:B------:R-:W4:Y:S01]  /*4c50*/  MUFU.EX2 R53, R53 ;  /* 0x0000003500357308 */ /* 0x000f220000000800 */
[----:B-1----:R-:W-:-:S07]  /*4c60*/  F2FP.BF16.F32.PACK_AB R204, R49, R48 ;  /* 0x0000003031cc723e */ /* 0x002fce00000010ff */
[----:B------:R-:W-:Y:S08]  /*4c70*/  MUFU.EX2 R40, R40 ;  /* 0x0000002800287308 */ /* 0x000ff00000000800 */
[----:B------:R-:W1:Y:S01]  /*4c80*/  MUFU.EX2 R41, R41 ;  /* 0x0000002900297308 */ /* 0x000e620000000800 */
[----:B----4-:R-:W-:Y:S02]  /*4c90*/  F2FP.BF16.F32.PACK_AB R206, R53, R52 ;  /* 0x0000003435ce723e */ /* 0x010fe400000010ff */
[----:B---3--:R-:W-:-:S05]  /*4ca0*/  FMNMX.FTZ R5, R2, R3, !PT ;  /* 0x0000000302057209 */ /* 0x008fca0007810000 */
[----:B------:R-:W-:Y:S01]  /*4cb0*/  MUFU.EX2 R44, R44 ;  /* 0x0000002c002c7308 */ /* 0x000fe20000000800 */
[----:B------:R-:W3:Y:S07]  /*4cc0*/  SHFL.BFLY PT, R2, R5, 0x1, 0x1f ;  /* 0x0c201f0005027f89 */ /* 0x000eee00000e0000 */
[----:B------:R-:W4:Y:S01]  /*4cd0*/  MUFU.EX2 R45, R45 ;  /* 0x0000002d002d7308 */ /* 0x000f220000000800 */
[----:B-1----:R-:W-:-:S07]  /*4ce0*/  F2FP.BF16.F32.PACK_AB R200, R41, R40 ;  /* 0x0000002829c8723e */ /* 0x002fce00000010ff */
[----:B------:R-:W-:Y:S08]  /*4cf0*/  MUFU.EX2 R32, R32 ;  /* 0x0000002000207308 */ /* 0x000ff00000000800 */
[----:B------:R-:W-:Y:S01]  /*4d00*/  MUFU.EX2 R33, R33 ;  /* 0x0000002100217308 */ /* 0x000fe20000000800 */
[----:B----4-:R-:W-:Y:S02]  /*4d10*/  F2FP.BF16.F32.PACK_AB R202, R45, R44 ;  /* 0x0000002c2dca723e */ /* 0x010fe400000010ff */
[----:B---3--:R-:W-:-:S04]  /*4d20*/  FMNMX.FTZ R3, R5, R2, !PT ;  /* 0x0000000205037209 */ /* 0x008fc80007810000 */
[C---:B------:R-:W-:Y:S01]  /*4d30*/  FSETP.NEU.FTZ.AND P1, PT, R3.reuse, -INF , PT ;  /* 0xff8000000300780b */ /* 0x040fe20003f3d000 */
[----:B------:R-:W-:Y:S01]  /*4d40*/  FMUL.FTZ R2, R3, UR5 ;  /* 0x0000000503027c20 */ /* 0x000fe20008410000 */
[----:B------:R1:W-:Y:S04]  /*4d50*/  MUFU.EX2 R5, R20 ;  /* 0x0000001400057308 */ /* 0x0003e80000000800 */
[----:B------:R-:W-:Y:S02]  /*4d60*/  FSEL R2, R2, RZ, P1 ;  /* 0x000000ff02027208 */ /* 0x000fe40000800000 */
[----:B------:R-:W-:Y:S02]  /*4d70*/  ISETP.NE.AND P1, PT, R23, RZ, PT ;  /* 0x000000ff1700720c */ /* 0x000fe40003f25270 */
[----:B------:R-:W-:Y:S01]  /*4d80*/  MUFU.EX2 R36, R36 ;  /* 0x0000002400247308 */ /* 0x000fe20000000800 */
[--C-:B------:R-:W-:Y:S01]  /*4d90*/  FFMA.FTZ R58, R58, UR5, -R2.reuse ;  /* 0x000000053a3a7c23 */ /* 0x100fe20008010802 */
[--C-:B------:R-:W-:Y:S01]  /*4da0*/  FFMA.FTZ R59, R59, UR5, -R2.reuse ;  /* 0x000000053b3b7c23 */ /* 0x100fe20008010802 */
[--C-:B------:R-:W-:Y:S01]  /*4db0*/  FFMA.FTZ R62, R62, UR5, -R2.reuse ;  /* 0x000000053e3e7c23 */ /* 0x100fe20008010802 */
[--C-:B------:R-:W-:Y:S01]  /*4dc0*/  FFMA.FTZ R63, R63, UR5, -R2.reuse ;  /* 0x000000053f3f7c23 */ /* 0x100fe20008010802 */
[--C-:B------:R-:W-:Y:S01]  /*4dd0*/  FFMA.FTZ R50, R50, UR5, -R2.reuse ;  /* 0x0000000532327c23 */ /* 0x100fe20008010802 */
[----:B-1----:R-:W-:Y:S01]  /*4de0*/  FADD.FTZ R20, R60, R29 ;  /* 0x0000001d3c147221 */ /* 0x002fe20000010000 */
[--C-:B------:R-:W-:Y:S01]  /*4df0*/  FFMA.FTZ R51, R51, UR5, -R2.reuse ;  /* 0x0000000533337c23 */ /* 0x100fe20008010802 */
[----:B------:R-:W-:Y:S01]  /*4e00*/  MUFU.EX2 R58, R58 ;  /* 0x0000003a003a7308 */ /* 0x000fe20000000800 */
[----:B------:R-:W-:Y:S01]  /*4e10*/  FFMA.FTZ R54, R54, UR5, -R2 ;  /* 0x0000000536367c23 */ /* 0x000fe20008010802 */
[----:B------:R-:W-:Y:S01]  /*4e20*/  FADD.FTZ R29, R61, R20 ;  /* 0x000000143d1d7221 */ /* 0x000fe20000010000 */
[--C-:B------:R-:W-:Y:S01]  /*4e30*/  FFMA.FTZ R55, R55, UR5, -R2.reuse ;  /* 0x0000000537377c23 */ /* 0x100fe20008010802 */
[--C-:B------:R-:W-:Y:S01]  /*4e40*/  FFMA.FTZ R42, R42, UR5, -R2.reuse ;  /* 0x000000052a2a7c23 */ /* 0x100fe20008010802 */
[--C-:B------:R-:W-:Y:S01]  /*4e50*/  FFMA.FTZ R43, R43, UR5, -R2.reuse ;  /* 0x000000052b2b7c23 */ /* 0x100fe20008010802 */
[----:B------:R-:W-:Y:S01]  /*4e60*/  FADD.FTZ R20, R48, R29 ;  /* 0x0000001d30147221 */ /* 0x000fe20000010000 */
[----:B------:R-:W-:Y:S01]  /*4e70*/  FFMA.FTZ R46, R46, UR5, -R2 ;  /* 0x000000052e2e7c23 */ /* 0x000fe20008010802 */
[----:B------:R-:W1:Y:S01]  /*4e80*/  MUFU.EX2 R59, R59 ;  /* 0x0000003b003b7308 */ /* 0x000e620000000800 */
[----:B------:R-:W-:-:S02]  /*4e90*/  @P1 VIADD R0, R0, 0x38840 ;  /* 0x0003884000001836 */ /* 0x000fc40000000000 */
[----:B------:R-:W-:Y:S01]  /*4ea0*/  FADD.FTZ R65, R49, R20 ;  /* 0x0000001431417221 */ /* 0x000fe20000010000 */
[--C-:B------:R-:W-:Y:S01]  /*4eb0*/  FFMA.FTZ R47, R47, UR5, -R2.reuse ;  /* 0x000000052f2f7c23 */ /* 0x100fe20008010802 */
[--C-:B------:R-:W-:Y:S01]  /*4ec0*/  FFMA.FTZ R34, R34, UR5, -R2.reuse ;  /* 0x0000000522227c23 */ /* 0x100fe20008010802 */
[----:B------:R-:W-:Y:S01]  /*4ed0*/  FFMA.FTZ R35, R35, UR5, -R2 ;  /* 0x0000000523237c23 */ /* 0x000fe20008010802 */
[----:B------:R-:W-:Y:S01]  /*4ee0*/  FADD.FTZ R64, R52, R65 ;  /* 0x0000004134407221 */ /* 0x000fe20000010000 */
[----:B--2---:R-:W-:Y:S01]  /*4ef0*/  @P1 PRMT R0, R66, 0x654, R0 ;  /* 0x0000065442001816 */ /* 0x004fe20000000000 */
[----:B------:R-:W2:Y:S01]  /*4f00*/  MUFU.EX2 R62, R62 ;  /* 0x0000003e003e7308 */ /* 0x000ea20000000800 */
[----:B------:R-:W-:Y:S01]  /*4f10*/  FFMA.FTZ R38, R38, UR5, -R2 ;  /* 0x0000000526267c23 */ /* 0x000fe20008010802 */
[----:B------:R-:W-:Y:S01]  /*4f20*/  FADD.FTZ R65, R53, R64 ;  /* 0x0000004035417221 */ /* 0x000fe20000010000 */
[----:B------:R3:W-:Y:S01]  /*4f30*/  @P1 SYNCS.ARRIVE.TRANS64.RED.A1T0 RZ, [R0+URZ], RZ ;  /* 0x000000ff00ff19a7 */ /* 0x0007e2000810043f */
[--C-:B------:R-:W-:Y:S01]  /*4f40*/  FFMA.FTZ R39, R39, UR5, -R2.reuse ;  /* 0x0000000527277c23 */ /* 0x100fe20008010802 */
[--C-:B------:R-:W-:Y:S01]  /*4f50*/  FFMA.FTZ R26, R26, UR5, -R2.reuse ;  /* 0x000000051a1a7c23 */ /* 0x100fe20008010802 */
[----:B------:R-:W-:Y:S01]  /*4f60*/  FADD.FTZ R64, R40, R65 ;  /* 0x0000004128407221 */ /* 0x000fe20000010000 */
[----:B------:R-:W-:Y:S01]  /*4f70*/  FFMA.FTZ R27, R27, UR5, -R2 ;  /* 0x000000051b1b7c23 */ /* 0x000fe20008010802 */
[----:B------:R-:W4:Y:S01]  /*4f80*/  MUFU.EX2 R63, R63 ;  /* 0x0000003f003f7308 */ /* 0x000f220000000800 */
[----:B-1----:R-:W-:Y:S01]  /*4f90*/  FADD.FTZ R29, R58, R59 ;  /* 0x0000003b3a1d7221 */ /* 0x002fe20000010000 */
[----:B------:R-:W-:Y:S01]  /*4fa0*/  FADD.FTZ R65, R41, R64 ;  /* 0x0000004029417221 */ /* 0x000fe20000010000 */
[--C-:B------:R-:W-:Y:S01]  /*4fb0*/  FFMA.FTZ R30, R30, UR5, -R2.reuse ;  /* 0x000000051e1e7c23 */ /* 0x100fe20008010802 */
[----:B------:R-:W-:Y:S01]  /*4fc0*/  FFMA.FTZ R2, R31, UR5, -R2 ;  /* 0x000000051f027c23 */ /* 0x000fe20008010802 */
[----:B------:R-:W-:Y:S01]  /*4fd0*/  PLOP3.LUT P1, PT, PT, PT, UP0, 0x80, 0x0 ;  /* 0x000000000000781c */ /* 0x000fe20003f2f008 */
[----:B---3--:R-:W-:Y:S01]  /*4fe0*/  FADD.FTZ R0, R44, R65 ;  /* 0x000000412c007221 */ /* 0x008fe20000010000 */
[----:B------:R-:W-:Y:S01]  /*4ff0*/  F2FP.BF16.F32.PACK_AB R196, R33, R32 ;  /* 0x0000002021c4723e */ /* 0x000fe200000010ff */
[----:B------:R-:W1:Y:S01]  /*5000*/  MUFU.EX2 R50, R50 ;  /* 0x0000003200327308 */ /* 0x000e620000000800 */
[----:B--2---:R-:W-:Y:S01]  /*5010*/  FADD.FTZ R20, R62, R29 ;  /* 0x0000001d3e147221 */ /* 0x004fe20000010000 */
[----:B------:R-:W-:Y:S01]  /*5020*/  FADD.FTZ R65, R45, R0 ;  /* 0x000000002d417221 */ /* 0x000fe20000010000 */
[----:B------:R-:W-:-:S02]  /*5030*/  F2FP.BF16.F32.PACK_AB R209, R59, R58 ;  /* 0x0000003a3bd1723e */ /* 0x000fc400000010ff */
[----:B------:R-:W-:Y:S02]  /*5040*/  CS2R R66, SRZ ;  /* 0x0000000000427805 */ /* 0x000fe4000001ff00 */
[----:B------:R-:W-:Y:S02]  /*5050*/  CS2R R60, SRZ ;  /* 0x00000000003c7805 */ /* 0x000fe4000001ff00 */
[----:B------:R-:W-:Y:S02]  /*5060*/  CS2R R58, SRZ ;  /* 0x00000000003a7805 */ /* 0x000fe4000001ff00 */
[----:B------:R-:W-:Y:S01]  /*5070*/  CS2R R52, SRZ ;  /* 0x0000000000347805 */ /* 0x000fe2000001ff00 */
[----:B------:R-:W2:Y:S01]  /*5080*/  MUFU.EX2 R51, R51 ;  /* 0x0000003300337308 */ /* 0x000ea20000000800 */
[C---:B----4-:R-:W-:Y:S01]  /*5090*/  FADD.FTZ R29, R63.reuse, R20 ;  /* 0x000000143f1d7221 */ /* 0x050fe20000010000 */
[----:B------:R-:W-:Y:S02]  /*50a0*/  F2FP.BF16.F32.PACK_AB R211, R63, R62 ;  /* 0x0000003e3fd3723e */ /* 0x000fe400000010ff */
[----:B------:R-:W-:-:S02]  /*50b0*/  CS2R R62, SRZ ;  /* 0x00000000003e7805 */ /* 0x000fc4000001ff00 */
[----:B------:R-:W-:Y:S02]  /*50c0*/  CS2R R48, SRZ ;  /* 0x0000000000307805 */ /* 0x000fe4000001ff00 */
[----:B------:R-:W-:Y:S02]  /*50d0*/  CS2R R44, SRZ ;  /* 0x00000000002c7805 */ /* 0x000fe4000001ff00 */
[----:B------:R-:W-:Y:S01]  /*50e0*/  CS2R R40, SRZ ;  /* 0x0000000000287805 */ /* 0x000fe2000001ff00 */
[----:B------:R-:W3:Y:S01]  /*50f0*/  MUFU.EX2 R54, R54 ;  /* 0x0000003600367308 */ /* 0x000ee20000000800 */
[----:B-1----:R-:W-:-:S07]  /*5100*/  FADD.FTZ R20, R50, R29 ;  /* 0x0000001d32147221 */ /* 0x002fce0000010000 */
[----:B------:R-:W1:Y:S01]  /*5110*/  MUFU.EX2 R55, R55 ;  /* 0x0000003700377308 */ /* 0x000e620000000800 */
[C---:B--2---:R-:W-:Y:S01]  /*5120*/  FADD.FTZ R29, R51.reuse, R20 ;  /* 0x00000014331d7221 */ /* 0x044fe20000010000 */
[----:B------:R-:W-:Y:S02]  /*5130*/  F2FP.BF16.F32.PACK_AB R205, R51, R50 ;  /* 0x0000003233cd723e */ /* 0x000fe400000010ff */
[----:B------:R-:W-:-:S04]  /*5140*/  CS2R R50, SRZ ;  /* 0x0000000000327805 */ /* 0x000fc8000001ff00 */
[----:B------:R-:W2:Y:S01]  /*5150*/  MUFU.EX2 R42, R42 ;  /* 0x0000002a002a7308 */ /* 0x000ea20000000800 */
[----:B---3--:R-:W-:-:S07]  /*5160*/  FADD.FTZ R20, R54, R29 ;  /* 0x0000001d36147221 */ /* 0x008fce0000010000 */
[----:B------:R-:W3:Y:S01]  /*5170*/  MUFU.EX2 R43, R43 ;  /* 0x0000002b002b7308 */ /* 0x000ee20000000800 */
[C---:B-1----:R-:W-:Y:S01]  /*5180*/  FADD.FTZ R29, R55.reuse, R20 ;  /* 0x00000014371d7221 */ /* 0x042fe20000010000 */
[----:B------:R-:W-:Y:S01]  /*5190*/  FADD.FTZ R20, R32, R65 ;  /* 0x0000004120147221 */ /* 0x000fe20000010000 */
[----:B------:R-:W-:Y:S02]  /*51a0*/  F2FP.BF16.F32.PACK_AB R207, R55, R54 ;  /* 0x0000003637cf723e */ /* 0x000fe400000010ff */
[----:B------:R-:W-:Y:S02]  /*51b0*/  CS2R R64, SRZ ;  /* 0x0000000000407805 */ /* 0x000fe4000001ff00 */
[----:B------:R-:W-:Y:S01]  /*51c0*/  CS2R R54, SRZ ;  /* 0x0000000000367805 */ /* 0x000fe2000001ff00 */
[----:B------:R-:W-:Y:S01]  /*51d0*/  FADD.FTZ R31, R33, R20 ;  /* 0x00000014211f7221 */ /* 0x000fe20000010000 */
[----:B------:R-:W-:Y:S01]  /*51e0*/  CS2R R32, SRZ ;  /* 0x0000000000207805 */ /* 0x000fe2000001ff00 */
[----:B------:R-:W1:Y:S01]  /*51f0*/  MUFU.EX2 R46, R46 ;  /* 0x0000002e002e7308 */ /* 0x000e620000000800 */
[----:B--2---:R-:W-:Y:S01]  /*5200*/  FADD.FTZ R0, R42, R29 ;  /* 0x0000001d2a007221 */ /* 0x004fe20000010000 */
[----:B------:R-:W-:-:S06]  /*5210*/  FADD.FTZ R20, R36, R31 ;  /* 0x0000001f24147221 */ /* 0x000fcc0000010000 */
[----:B------:R-:W2:Y:S01]  /*5220*/  MUFU.EX2 R47, R47 ;  /* 0x0000002f002f7308 */ /* 0x000ea20000000800 */
[C---:B---3--:R-:W-:Y:S01]  /*5230*/  FADD.FTZ R29, R43.reuse, R0 ;  /* 0x000000002b1d7221 */ /* 0x048fe20000010000 */
[----:B------:R-:W-:Y:S02]  /*5240*/  F2FP.BF16.F32.PACK_AB R201, R43, R42 ;  /* 0x0000002a2bc9723e */ /* 0x000fe400000010ff */
[----:B------:R-:W-:-:S04]  /*5250*/  CS2R R42, SRZ ;  /* 0x00000000002a7805 */ /* 0x000fc8000001ff00 */
        /* <DEDUP_REMOVED lines=10> */
[----:B------:R-:W-:Y:S02]  /*5300*/  F2FP.BF16.F32.PACK_AB R198, R37, R36 ;  /* 0x0000002425c6723e */ /* 0x000fe400000010ff */
[----:B------:R-:W-:-:S04]  /*5310*/  CS2R R36, SRZ ;  /* 0x0000000000247805 */ /* 0x000fc8000001ff00 */
[----:B------:R-:W1:Y:S01]  /*5320*/  MUFU.EX2 R38, R38 ;  /* 0x0000002600267308 */ /* 0x000e620000000800 */
[C---:B--2---:R-:W-:Y:S01]  /*5330*/  FADD.FTZ R29, R35.reuse, R0 ;  /* 0x00000000231d7221 */ /* 0x044fe20000010000 */
[----:B------:R-:W-:Y:S02]  /*5340*/  F2FP.BF16.F32.PACK_AB R197, R35, R34 ;  /* 0x0000002223c5723e */ /* 0x000fe400000010ff */
[----:B------:R-:W-:-:S04]  /*5350*/  CS2R R34, SRZ ;  /* 0x0000000000227805 */ /* 0x000fc8000001ff00 */
[----:B------:R-:W2:Y:S01]  /*5360*/  MUFU.EX2 R25, R25 ;  /* 0x0000001900197308 */ /* 0x000ea20000000800 */
[----:B---3--:R-:W-:-:S07]  /*5370*/  FADD.FTZ R20, R24, R31 ;  /* 0x0000001f18147221 */ /* 0x008fce0000010000 */
[----:B------:R-:W3:Y:S01]  /*5380*/  MUFU.EX2 R39, R39 ;  /* 0x0000002700277308 */ /* 0x000ee20000000800 */
[----:B-1----:R-:W-:-:S07]  /*5390*/  FADD.FTZ R0, R38, R29 ;  /* 0x0000001d26007221 */ /* 0x002fce0000010000 */
[----:B------:R-:W1:Y:S01]  /*53a0*/  MUFU.EX2 R28, R28 ;  /* 0x0000001c001c7308 */ /* 0x000e620000000800 */
[C---:B--2---:R-:W-:Y:S01]  /*53b0*/  FADD.FTZ R31, R25.reuse, R20 ;  /* 0x00000014191f7221 */ /* 0x044fe20000010000 */
[----:B------:R-:W-:Y:S02]  /*53c0*/  F2FP.BF16.F32.PACK_AB R192, R25, R24 ;  /* 0x0000001819c0723e */ /* 0x000fe400000010ff */
[----:B------:R-:W-:-:S04]  /*53d0*/  CS2R R24, SRZ ;  /* 0x0000000000187805 */ /* 0x000fc8000001ff00 */
[----:B------:R-:W2:Y:S01]  /*53e0*/  MUFU.EX2 R26, R26 ;  /* 0x0000001a001a7308 */ /* 0x000ea20000000800 */
[C---:B---3--:R-:W-:Y:S01]  /*53f0*/  FADD.FTZ R29, R39.reuse, R0 ;  /* 0x00000000271d7221 */ /* 0x048fe20000010000 */
[----:B------:R-:W-:Y:S02]  /*5400*/  F2FP.BF16.F32.PACK_AB R199, R39, R38 ;  /* 0x0000002627c7723e */ /* 0x000fe400000010ff */
[----:B------:R-:W-:-:S04]  /*5410*/  CS2R R38, SRZ ;  /* 0x0000000000267805 */ /* 0x000fc8000001ff00 */
[----:B------:R-:W3:Y:S01]  /*5420*/  MUFU.EX2 R27, R27 ;  /* 0x0000001b001b7308 */ /* 0x000ee20000000800 */
[----:B-1----:R-:W-:Y:S01]  /*5430*/  FADD.FTZ R20, R28, R31 ;  /* 0x0000001f1c147221 */ /* 0x002fe20000010000 */
[----:B------:R-:W-:-:S03]  /*5440*/  F2FP.BF16.F32.PACK_AB R194, R5, R28 ;  /* 0x0000001c05c2723e */ /* 0x000fc600000010ff */
[----:B------:R-:W-:-:S03]  /*5450*/  FADD.FTZ R20, R5, R20 ;  /* 0x0000001405147221 */ /* 0x000fc60000010000 */
[----:B------:R-:W1:Y:S01]  /*5460*/  MUFU.EX2 R30, R30 ;  /* 0x0000001e001e7308 */ /* 0x000e620000000800 */
[----:B--2---:R-:W-:Y:S01]  /*5470*/  FADD.FTZ R0, R26, R29 ;  /* 0x0000001d1a007221 */ /* 0x004fe20000010000 */
[----:B------:R-:W-:-:S06]  /*5480*/  CS2R R28, SRZ ;  /* 0x00000000001c7805 */ /* 0x000fcc000001ff00 */
[----:B------:R2:W4:Y:S01]  /*5490*/  MUFU.EX2 R195, R2 ;  /* 0x0000000200c37308 */ /* 0x0005220000000800 */
[C---:B---3--:R-:W-:Y:S01]  /*54a0*/  FADD.FTZ R5, R27.reuse, R0 ;  /* 0x000000001b057221 */ /* 0x048fe20000010000 */
[----:B------:R-:W-:Y:S02]  /*54b0*/  F2FP.BF16.F32.PACK_AB R193, R27, R26 ;  /* 0x0000001a1bc1723e */ /* 0x000fe400000010ff */
[----:B------:R-:W-:Y:S01]  /*54c0*/  CS2R R26, SRZ ;  /* 0x00000000001a7805 */ /* 0x000fe2000001ff00 */
[----:B-1----:R-:W-:Y:S01]  /*54d0*/  FADD.FTZ R0, R30, R5 ;  /* 0x000000051e007221 */ /* 0x002fe20000010000 */
[----:B--2---:R-:W-:-:S03]  /*54e0*/  IMAD.MOV.U32 R2, RZ, RZ, 0x3f800000 ;  /* 0x3f800000ff027424 */ /* 0x004fc600078e00ff */
[C---:B----4-:R-:W-:Y:S01]  /*54f0*/  FADD.FTZ R5, R195.reuse, R0 ;  /* 0x00000000c3057221 */ /* 0x050fe20000010000 */
[----:B------:R-:W-:Y:S01]  /*5500*/  F2FP.BF16.F32.PACK_AB R195, R195, R30 ;  /* 0x0000001ec3c3723e */ /* 0x000fe200000010ff */
[----:B------:R-:W-:Y:S01]  /*5510*/  IMAD.MOV.U32 R0, RZ, RZ, 0x3f800000 ;  /* 0x3f800000ff007424 */ /* 0x000fe200078e00ff */
[----:B------:R-:W-:Y:S01]  /*5520*/  CS2R R30, SRZ ;  /* 0x00000000001e7805 */ /* 0x000fe2000001ff00 */
[----:B------:R-:W-:Y:S06]  /*5530*/  @!P1 BRA `(.L_x_137) ;  /* 0x0000003c001c9947 */ /* 0x000fec0003800000 */
[----:B------:R-:W-:Y:S01]  /*5540*/  R2UR UR61, R19 ;  /* 0x00000000133d72ca */ /* 0x000fe200000e0000 */
[----:B------:R-:W-:Y:S01]  /*5550*/  UIADD3 UR4, UR39, -0x2, URZ ;  /* 0xfffffffe27047890 */ /* 0x000fe2000fffe03f */
[----:B------:R-:W-:Y:S01]  /*5560*/  MOV R222, R3 ;  /* 0x0000000300de7202 */ /* 0x000fe20000000f00 */
[----:B------:R-:W-:Y:S01]  /*5570*/  IMAD.MOV.U32 R223, RZ, RZ, R4 ;  /* 0x000000ffffdf7224 */ /* 0x000fe200078e0004 */
[----:B------:R-:W-:Y:S01]  /*5580*/  MOV R151, RZ ;  /* 0x000000ff00977202 */ /* 0x000fe20000000f00 */
[----:B------:R-:W-:Y:S01]  /*5590*/  IMAD.MOV.U32 R0, RZ, RZ, 0x3f800000 ;  /* 0x3f800000ff007424 */ /* 0x000fe200078e00ff */
[----:B------:R-:W-:Y:S01]  /*55a0*/  UMOV UR39, UR38 ;  /* 0x0000002600277c82 */ /* 0x000fe20008000000 */
[----:B------:R-:W-:Y:S01]  /*55b0*/  IMAD.U32 R224, RZ, RZ, UR4 ;  /* 0x00000004ffe07e24 */ /* 0x000fe2000f8e00ff */
[----:B------:R-:W-:-:S07]  /*55c0*/  ULDC UR37, c[0x0][0x9d8] ;  /* 0x0002760000257ab9 */ /* 0x000fce0000000800 */
.L_x_148:
        /* <DEDUP_REMOVED lines=8> */
.L_x_138:
        /* <DEDUP_REMOVED lines=8> */
.L_x_139:
[----:B--2---:R-:W-:Y:S05]  /*56d0*/  @P1 BRA `(.L_x_140) ;  /* 0x0000000000081947 */ /* 0x004fea0003800000 */
[----:B------:R-:W2:Y:S02]  /*56e0*/  SYNCS.PHASECHK.TRANS64.TRYWAIT P1, [UR60+0x38830], R3 ;  /* 0x03883003ff0075a7 */ /* 0x000ea4000802017c */
[----:B--2---:R-:W-:Y:S05]  /*56f0*/  @!P1 BRA `(.L_x_141) ;  /* 0x0000009800e49947 */ /* 0x004fea0003800000 */
.L_x_140:
        /* <DEDUP_REMOVED lines=23> */
[----:B------:R-:W-:Y:S01]  /*5870*/  UIADD3 UR58, UR4, 0x80, URZ ;  /* 0x00000080043a7890 */ /* 0x000fe2000fffe03f */
[-C--:B------:R-:W-:Y:S01]  /*5880*/  FMUL.FTZ R28, R28, R2.reuse ;  /* 0x000000021c1c7220 */ /* 0x080fe20000410000 */
        /* <DEDUP_REMOVED lines=57> */
[----:B------:R-:W-:Y:S01]  /*5c20*/  UIADD3 UR58, UR4, 0x100, URZ ;  /* 0x00000100043a7890 */ /* 0x000fe2000fffe03f */
[-C--:B------:R-:W-:Y:S01]  /*5c30*/  FMUL.FTZ R109, R109, R2.reuse ;  /* 0x000000026d6d7220 */ /* 0x080fe20000410000 */
[----:B------:R-:W-:Y:S01]  /*5c40*/  UMOV UR56, UR6 ;  /* 0x0000000600387c82 */ /* 0x000fe20008000000 */
[----:B------:R-:W-:Y:S01]  /*5c50*/  UMOV UR57, UR7 ;  /* 0x0000000700397c82 */ /* 0x000fe20008000000 */
        /* <DEDUP_REMOVED lines=95> */
[----:B------:R-:W-:Y:S01]  /*6250*/  UIADD3 UR58, UR4, 0x200, URZ ;  /* 0x00000200043a7890 */ /* 0x000fe2000fffe03f */
[----:B------:R-:W-:Y:S01]  /*6260*/  UMOV UR56, UR6 ;  /* 0x0000000600387c82 */ /* 0x000fe20008000000 */
[----:B------:R-:W-:Y:S01]  /*6270*/  UMOV UR57, UR7 ;  /* 0x0000000700397c82 */ /* 0x000fe20008000000 */
[----:B------:R-:W-:Y:S01]  /*6280*/  UMOV UR59, 0x40000040 ;  /* 0x40000040003b7882 */ /* 0x000fe20000000000 */
        /* <DEDUP_REMOVED lines=142> */
[----:B------:R-:W-:-:S11]  /*6b70*/  R2UR UR11, R7 ;  /* 0x00000000070b72ca */ /* 0x000fd600000e0000 */
[----:B------:R-:W-:Y:S02]  /*6b80*/  UMOV UR56, UR10 ;  /* 0x0000000a00387c82 */ /* 0x000fe40008000000 */
[----:B------:R-:W-:Y:S01]  /*6b90*/  UMOV UR57, UR11 ;  /* 0x0000000b00397c82 */ /* 0x000fe20008000000 */
[----:B------:R-:W-:Y:S01]  /*6ba0*/  UMOV UR5, UR11 ;  /* 0x0000000b00057c82 */ /* 0x000fe20008000000 */
        /* <DEDUP_REMOVED lines=257> */
[----:B------:R-:W-:Y:S03]  /*7bc0*/  HGMMA.64x16x16.F32.BF16 R152, gdesc[UR4], R152, gsb0 ;  /* 0x00200000049879f0 */ /* 0x000fe60008001898 */
[----:B------:R-:W-:Y:S02]  /*7bd0*/  WARPGROUP.DEPBAR.LE gsb0, 0x0 ;  /* 0x00008000000079c5 */ /* 0x000fe40000010000 */
[----:B------:R-:W-:Y:S05]  /*7be0*/  @!P0 BRA `(.L_x_142) ;  /* 0x0000000000048947 */ /* 0x000fea0003800000 */
[----:B------:R-:W-:Y:S01]  /*7bf0*/  BPT.TRAP 0x1 ;  /* 0x000000040000795c */ /* 0x000fe20000300000 */
.L_x_142:
[----:B------:R-:W-:Y:S01]  /*7c00*/  R2UR UR4, R18 ;  /* 0x00000000120472ca */ /* 0x000fe200000e0000 */
[----:B------:R-:W-:-:S05]  /*7c10*/  IMAD.U32 R0, RZ, RZ, UR61 ;  /* 0x0000003dff007e24 */ /* 0x000fca000f8e00ff */
[----:B------:R-:W-:-:S07]  /*7c20*/  SHF.L.U32 R0, R0, 0x1f, RZ ;  /* 0x0000001f00007819 */ /* 0x000fce00000006ff */
[----:B------:R-:W-:-:S09]  /*7c30*/  ULEA UR4, UR39, UR4, 0x3 ;  /* 0x0000000427047291 */ /* 0x000fd2000f8e183f */
[----:B------:R3:W4:Y:S01]  /*7c40*/  SYNCS.PHASECHK.TRANS64.TRYWAIT P1, [UR4+0x38850], R0 ;  /* 0x03885000ff0075a7 */ /* 0x0007220008020144 */
[----:B------:R-:W-:Y:S05]  /*7c50*/  @!P0 BRA `(.L_x_143) ;  /* 0x0000000000048947 */ /* 0x000fea0003800000 */
[----:B------:R-:W-:Y:S01]  /*7c60*/  BPT.TRAP 0x1 ;  /* 0x000000040000795c */ /* 0x000fe20000300000 */
.L_x_143:
[----:B----4-:R-:W-:Y:S05]  /*7c70*/  @P1 BRA `(.L_x_144) ;  /* 0x0000000000081947 */ /* 0x010fea0003800000 */
[----:B------:R-:W4:Y:S02]  /*7c80*/  SYNCS.PHASECHK.TRANS64.TRYWAIT P1, [UR4+0x38850], R0 ;  /* 0x03885000ff0075a7 */ /* 0x000f240008020144 */
[----:B----4-:R-:W-:Y:S05]  /*7c90*/  @!P1 BRA `(.L_x_145) ;  /* 0x0000007400949947 */ /* 0x010fea0003800000 */
.L_x_144:
[----:B------:R-:W-:Y:S01]  /*7ca0*/  R2UR UR5, R18 ;  /* 0x00000000120572ca */ /* 0x000fe200000e0000 */
[----:B------:R-:W-:Y:S01]  /*7cb0*/  WARPGROUP.ARRIVE ;  /* 0x00000000000079c5 */ /* 0x000fe20000000000 */
[----:B------:R-:W-:-:S11]  /*7cc0*/  UMOV UR7, 0x40000040 ;  /* 0x4000004000077882 */ /* 0x000fd60000000000 */
[----:B------:R-:W-:-:S04]  /*7cd0*/  UIADD3 UR5, UR5, 0x400, URZ ;  /* 0x0000040005057890 */ /* 0x000fc8000fffe03f */
[----:B------:R-:W-:-:S04]  /*7ce0*/  USHF.R.U32.HI UR5, URZ, 0x4, UR5 ;  /* 0x000000043f057899 */ /* 0x000fc80008011605 */
[----:B------:R-:W-:-:S04]  /*7cf0*/  ULOP3.LUT UR5, UR5, 0x3fff, URZ, 0xc0, !UPT ;  /* 0x00003fff05057892 */ /* 0x000fc8000f8ec03f */
[----:B------:R-:W-:-:S04]  /*7d00*/  ULOP3.LUT UR5, UR5, 0x2800000, URZ, 0xfc, !UPT ;  /* 0x0280000005057892 */ /* 0x000fc8000f8efc3f */
[----:B------:R-:W-:-:S07]  /*7d10*/  UIMAD UR5, UR39, 0xa00, UR5 ;  /* 0x00000a00270578a4 */ /* 0x000fce000f8e0205 */
[----:B------:R-:W-:Y:S02]  /*7d20*/  UMOV UR6, UR5 ;  /* 0x0000000500067c82 */ /* 0x000fe40008000000 */
[----:B------:R-:W-:Y:S01]  /*7d30*/  HGMMA.64x256x16.F32.BF16 R24, R208, gdesc[UR4].tnspB, R24, gsb0 ;  /* 0x43e00004d0187df0 */ /* 0x000fe20008001818 */
[----:B------:R-:W-:Y:S01]  /*7d40*/  UIADD3 UR6, UR5, 0x80, URZ ;  /* 0x0000008005067890 */ /* 0x000fe2000fffe03f */
[----:B------:R-:W-:Y:S01]  /*7d50*/  UMOV UR7, 0x40000040 ;  /* 0x4000004000077882 */ /* 0x000fe20000000000 */
[----:B------:R-:W-:Y:S02]  /*7d60*/  WARPGROUP.DEPBAR.LE gsb0, 0x0 ;  /* 0x00008000000079c5 */ /* 0x000fe40000010000 */
[----:B------:R-:W-:-:S15]  /*7d70*/  WARPGROUP.ARRIVE ;  /* 0x00000000000079c5 */ /* 0x000fde0000000000 */
[----:B------:R-:W-:-:S08]  /*7d80*/  NOP ;  /* 0x0000000000007918 */ /* 0x000fd00000000000 */
        /* <DEDUP_REMOVED lines=18> */
[----:B------:R-:W-:Y:S03]  /*7eb0*/  HGMMA.64x256x16.F32.BF16 R24, R192, gdesc[UR4].tnspB, R24, gsb0 ;  /* 0x43e00004c0187df0 */ /* 0x000fe60008001818 */
[----:B------:R-:W-:Y:S02]  /*7ec0*/  WARPGROUP.DEPBAR.LE gsb0, 0x0 ;  /* 0x00008000000079c5 */ /* 0x000fe40000010000 */
[----:B------:R-:W-:Y:S05]  /*7ed0*/  @!P0 BRA `(.L_x_146) ;  /* 0x0000000000048947 */ /* 0x000fea0003800000 */
[----:B------:R-:W-:Y:S01]  /*7ee0*/  BPT.TRAP 0x1 ;  /* 0x000000040000795c */ /* 0x000fe20000300000 */
.L_x_146:
[----:B------:R-:W4:Y:S01]  /*7ef0*/  LDL R225, [R1+0x4] ;  /* 0x0000040001e17983 */ /* 0x000f220000100800 */
[----:B------:R-:W-:Y:S01]  /*7f00*/  FMUL.FTZ R192, R184, UR37 ;  /* 0x00000025b8c07c20 */ /* 0x000fe20008410000 */
[----:B------:R-:W-:Y:S01]  /*7f10*/  FMUL.FTZ R193, R185, UR37 ;  /* 0x00000025b9c17c20 */ /* 0x000fe20008410000 */
[----:B------:R-:W-:Y:S01]  /*7f20*/  FMUL.FTZ R185, R186, UR37 ;  /* 0x00000025bab97c20 */ /* 0x000fe20008410000 */
[----:B------:R-:W-:Y:S01]  /*7f30*/  FMUL.FTZ R184, R187, UR37 ;  /* 0x00000025bbb87c20 */ /* 0x000fe20008410000 */
[----:B------:R-:W-:Y:S01]  /*7f40*/  FMUL.FTZ R188, R188, UR37 ;  /* 0x00000025bcbc7c20 */ /* 0x000fe20008410000 */
[----:B------:R-:W-:Y:S01]  /*7f50*/  FMUL.FTZ R186, R190, UR37 ;  /* 0x00000025beba7c20 */ /* 0x000fe20008410000 */
[----:B------:R-:W1:Y:S01]  /*7f60*/  MUFU.TANH R192, R192 ;  /* 0x000000c000c07308 */ /* 0x000e620000002400 */
[----:B------:R-:W-:Y:S01]  /*7f70*/  FMUL.FTZ R189, R189, UR37 ;  /* 0x00000025bdbd7c20 */ /* 0x000fe20008410000 */
[----:B------:R-:W-:Y:S01]  /*7f80*/  FMUL.FTZ R187, R191, UR37 ;  /* 0x00000025bfbb7c20 */ /* 0x000fe20008410000 */
[----:B------:R-:W-:Y:S01]  /*7f90*/  FMUL.FTZ R190, R176, UR37 ;  /* 0x00000025b0be7c20 */ /* 0x000fe20008410000 */
[----:B------:R-:W-:Y:S01]  /*7fa0*/  FMUL.FTZ R176, R178, UR37 ;  /* 0x00000025b2b07c20 */ /* 0x000fe20008410000 */
[----:B------:R-:W-:Y:S01]  /*7fb0*/  FMUL.FTZ R191, R177, UR37 ;  /* 0x00000025b1bf7c20 */ /* 0x000fe20008410000 */
[----:B------:R-:W-:Y:S01]  /*7fc0*/  FMUL.FTZ R177, R179, UR37 ;  /* 0x00000025b3b17c20 */ /* 0x000fe20008410000 */
[----:B------:R-:W-:Y:S01]  /*7fd0*/  FMUL.FTZ R180, R180, UR37 ;  /* 0x00000025b4b47c20 */ /* 0x000fe20008410000 */
[----:B------:R-:W2:Y:S01]  /*7fe0*/  MUFU.TANH R185, R185 ;  /* 0x000000b900b97308 */ /* 0x000ea20000002400 */
[----:B------:R-:W-:Y:S01]  /*7ff0*/  FMUL.FTZ R194, R161, UR37 ;  /* 0x00000025a1c27c20 */ /* 0x000fe20008410000 */
[----:B------:R-:W-:Y:S01]  /*8000*/  FMUL.FTZ R161, R163, UR37 ;  /* 0x00000025a3a17c20 */ /* 0x000fe20008410000 */
[----:B------:R-:W-:Y:S01]  /*8010*/  FMUL.FTZ R163, R167, UR37 ;  /* 0x00000025a7a37c20 */ /* 0x000fe20008410000 */
[----:B------:R-:W-:Y:S01]  /*8020*/  FMUL.FTZ R178, R182, UR37 ;  /* 0x00000025b6b27c20 */ /* 0x000fe20008410000 */
[----:B------:R-:W-:Y:S01]  /*8030*/  FMUL.FTZ R181, R181, UR37 ;  /* 0x00000025b5b57c20 */ /* 0x000fe20008410000 */
[----:B------:R-:W-:Y:S01]  /*8040*/  FMUL.FTZ R179, R183, UR37 ;  /* 0x00000025b7b37c20 */ /* 0x000fe20008410000 */
[----:B------:R-:W-:Y:S01]  /*8050*/  FMUL.FTZ R182, R168, UR37 ;  /* 0x00000025a8b67c20 */ /* 0x000fe20008410000 */
[----:B------:R-:W5:Y:S01]  /*8060*/  MUFU.TANH R193, R193 ;  /* 0x000000c100c17308 */ /* 0x000f620000002400 */
[----:B-1-3--:R-:W-:Y:S01]  /*8070*/  FMNMX.FTZ R0, R192, R223, !PT ;  /* 0x000000dfc0007209 */ /* 0x00afe20007810000 */
[----:B------:R-:W-:Y:S01]  /*8080*/  FMUL.FTZ R168, R170, UR37 ;  /* 0x00000025aaa87c20 */ /* 0x000fe20008410000 */
[----:B------:R-:W-:Y:S01]  /*8090*/  FMUL.FTZ R183, R169, UR37 ;  /* 0x00000025a9b77c20 */ /* 0x000fe20008410000 */
[----:B------:R-:W-:Y:S01]  /*80a0*/  FMUL.FTZ R195, R153, UR37 ;  /* 0x0000002599c37c20 */ /* 0x000fe20008410000 */
[----:B------:R-:W-:Y:S01]  /*80b0*/  FMUL.FTZ R169, R171, UR37 ;  /* 0x00000025aba97c20 */ /* 0x000fe20008410000 */
[----:B------:R-:W-:Y:S01]  /*80c0*/  FMUL.FTZ R172, R172, UR37 ;  /* 0x00000025acac7c20 */ /* 0x000fe20008410000 */
[----:B------:R-:W-:Y:S01]  /*80d0*/  FMUL.FTZ R170, R174, UR37 ;  /* 0x00000025aeaa7c20 */ /* 0x000fe20008410000 */
[----:B------:R-:W1:Y:S01]  /*80e0*/  MUFU.TANH R184, R184 ;  /* 0x000000b800b87308 */ /* 0x000e620000002400 */
[----:B--2---:R-:W-:Y:S01]  /*80f0*/  FMNMX.FTZ R3, R185, R222, !PT ;  /* 0x000000deb9037209 */ /* 0x004fe20007810000 */
[----:B------:R-:W-:Y:S01]  /*8100*/  FMUL.FTZ R173, R173, UR37 ;  /* 0x00000025adad7c20 */ /* 0x000fe20008410000 */
[----:B------:R-:W-:Y:S01]  /*8110*/  FMUL.FTZ R171, R175, UR37 ;  /* 0x00000025afab7c20 */ /* 0x000fe20008410000 */
[----:B------:R-:W-:Y:S01]  /*8120*/  FMUL.FTZ R174, R160, UR37 ;  /* 0x00000025a0ae7c20 */ /* 0x000fe20008410000 */
[----:B------:R-:W-:Y:S01]  /*8130*/  FMUL.FTZ R160, R162, UR37 ;  /* 0x00000025a2a07c20 */ /* 0x000fe20008410000 */
[----:B------:R-:W-:Y:S01]  /*8140*/  FMUL.FTZ R164, R164, UR37 ;  /* 0x00000025a4a47c20 */ /* 0x000fe20008410000 */
[----:B------:R-:W-:Y:S01]  /*8150*/  FMUL.FTZ R165, R165, UR37 ;  /* 0x00000025a5a57c20 */ /* 0x000fe20008410000 */
[----:B------:R-:W2:Y:S01]  /*8160*/  MUFU.TANH R188, R188 ;  /* 0x000000bc00bc7308 */ /* 0x000ea20000002400 */
[----:B-----5:R-:W-:Y:S01]  /*8170*/  FMNMX.FTZ R167, R193, R0, !PT ;  /* 0x00000000c1a77209 */ /* 0x020fe20007810000 */
[----:B------:R-:W-:Y:S01]  /*8180*/  FMUL.FTZ R162, R166, UR37 ;  /* 0x00000025a6a27c20 */ /* 0x000fe20008410000 */
[----:B------:R-:W-:Y:S01]  /*8190*/  FMUL.FTZ R166, R152, UR37 ;  /* 0x0000002598a67c20 */ /* 0x000fe20008410000 */
[----:B------:R-:W-:Y:S01]  /*81a0*/  FMUL.FTZ R152, R154, UR37 ;  /* 0x000000259a987c20 */ /* 0x000fe20008410000 */
[----:B------:R-:W-:Y:S01]  /*81b0*/  FMUL.FTZ R156, R156, UR37 ;  /* 0x000000259c9c7c20 */ /* 0x000fe20008410000 */
[----:B------:R-:W-:Y:S01]  /*81c0*/  FMUL.FTZ R197, R157, UR37 ;  /* 0x000000259dc57c20 */ /* 0x000fe20008410000 */
[----:B------:R-:W-:Y:S01]  /*81d0*/  FMUL.FTZ R154, R158, UR37 ;  /* 0x000000259e9a7c20 */ /* 0x000fe20008410000 */
[----:B------:R-:W3:Y:S01]  /*81e0*/  MUFU.TANH R186, R186 ;  /* 0x000000ba00ba7308 */ /* 0x000ee20000002400 */
[----:B-1----:R-:W-:Y:S01]  /*81f0*/  FMNMX.FTZ R3, R184, R3, !PT ;  /* 0x00000003b8037209 */ /* 0x002fe20007810000 */
[----:B------:R-:W-:Y:S01]  /*8200*/  ULDC UR5, c[0x0][0x988] ;  /* 0x0002620000057ab9 */ /* 0x000fe20000000800 */
[----:B------:R-:W-:-:S05]  /*8210*/  ISETP.NE.AND P1, PT, R23, RZ, PT ;  /* 0x000000ff1700720c */ /* 0x000fca0003f25270 */
[----:B------:R-:W1:Y:S01]  /*8220*/  MUFU.TANH R189, R189 ;  /* 0x000000bd00bd7308 */ /* 0x000e620000002400 */
[----:B--2---:R-:W-:-:S07]  /*8230*/  FMNMX.FTZ R0, R188, R167, !PT ;  /* 0x000000a7bc007209 */ /* 0x004fce0007810000 */
[----:B------:R-:W2:Y:S01]  /*8240*/  MUFU.TANH R187, R187 ;  /* 0x000000bb00bb7308 */ /* 0x000ea20000002400 */
[----:B---3--:R-:W-:-:S07]  /*8250*/  FMNMX.FTZ R2, R186, R3, !PT ;  /* 0x00000003ba027209 */ /* 0x008fce0007810000 */
[----:B------:R-:W3:Y:S01]  /*8260*/  MUFU.TANH R190, R190 ;  /* 0x000000be00be7308 */ /* 0x000ee20000002400 */
[----:B-1----:R-:W-:-:S07]  /*8270*/  FMNMX.FTZ R3, R189, R0, !PT ;  /* 0x00000000bd037209 */ /* 0x002fce0007810000 */
[----:B------:R-:W1:Y:S01]  /*8280*/  MUFU.TANH R176, R176 ;  /* 0x000000b000b07308 */ /* 0x000e620000002400 */
[----:B--2---:R-:W-:-:S07]  /*8290*/  FMNMX.FTZ R153, R187, R2, !PT ;  /* 0x00000002bb997209 */ /* 0x004fce0007810000 */
[----:B------:R-:W2:Y:S01]  /*82a0*/  MUFU.TANH R191, R191 ;  /* 0x000000bf00bf7308 */ /* 0x000ea20000002400 */
[----:B---3--:R-:W-:-:S07]  /*82b0*/  FMNMX.FTZ R0, R190, R3, !PT ;  /* 0x00000003be007209 */ /* 0x008fce0007810000 */
[----:B------:R-:W3:Y:S01]  /*82c0*/  MUFU.TANH R177, R177 ;  /* 0x000000b100b17308 */ /* 0x000ee20000002400 */
[----:B-1----:R-:W-:Y:S01]  /*82d0*/  FMNMX.FTZ R2, R176, R153, !PT ;  /* 0x00000099b0027209 */ /* 0x002fe20007810000 */
[----:B------:R-:W-:-:S06]  /*82e0*/  FMUL.FTZ R153, R155, UR37 ;  /* 0x000000259b997c20 */ /* 0x000fcc0008410000 */
        /* <DEDUP_REMOVED lines=31> */
[----:B--2---:R-:W-:Y:S01]  /*84e0*/  FMNMX.FTZ R0, R160, R155, !PT ;  /* 0x0000009ba0007209 */ /* 0x004fe20007810000 */
[----:B------:R-:W-:-:S06]  /*84f0*/  FMUL.FTZ R155, R159, UR37 ;  /* 0x000000259f9b7c20 */ /* 0x000fcc0008410000 */
        /* <DEDUP_REMOVED lines=23> */
[----:B--2---:R-:W-:-:S05]  /*8670*/  FMNMX.FTZ R0, R197, R0, !PT ;  /* 0x00000000c5007209 */ /* 0x004fca0007810000 */
[----:B------:R-:W2:Y:S01]  /*8680*/  SHFL.BFLY PT, R3, R0, 0x2, 0x1f ;  /* 0x0c401f0000037f89 */ /* 0x000ea200000e0000 */
[----:B---3--:R-:W-:-:S04]  /*8690*/  FMNMX.FTZ R2, R154, R157, !PT ;  /* 0x0000009d9a027209 */ /* 0x008fc80007810000 */
[----:B-1----:R-:W-:-:S05]  /*86a0*/  FMNMX.FTZ R2, R155, R2, !PT ;  /* 0x000000029b027209 */ /* 0x002fca0007810000 */
[----:B------:R-:W1:Y:S01]  /*86b0*/  SHFL.BFLY PT, R159, R2, 0x2, 0x1f ;  /* 0x0c401f00029f7f89 */ /* 0x000e6200000e0000 */
[----:B--2---:R-:W-:-:S05]  /*86c0*/  FMNMX.FTZ R157, R0, R3, !PT ;  /* 0x00000003009d7209 */ /* 0x004fca0007810000 */
[----:B------:R-:W2:Y:S01]  /*86d0*/  SHFL.BFLY PT, R4, R157, 0x1, 0x1f ;  /* 0x0c201f009d047f89 */ /* 0x000ea200000e0000 */
[----:B-1----:R-:W-:-:S05]  /*86e0*/  FMNMX.FTZ R159, R2, R159, !PT ;  /* 0x0000009f029f7209 */ /* 0x002fca0007810000 */
[----:B------:R-:W1:Y:S01]  /*86f0*/  SHFL.BFLY PT, R158, R159, 0x1, 0x1f ;  /* 0x0c201f009f9e7f89 */ /* 0x000e6200000e0000 */
[----:B--2---:R-:W-:-:S05]  /*8700*/  FMNMX.FTZ R4, R157, R4, !PT ;  /* 0x000000049d047209 */ /* 0x004fca0007810000 */
[----:B------:R-:W-:-:S04]  /*8710*/  FMUL.FTZ R199, R4, UR5 ;  /* 0x0000000504c77c20 */ /* 0x000fc80008410000 */
[--C-:B------:R-:W-:Y:S01]  /*8720*/  FFMA.FTZ R167, R194, UR5, -R199.reuse ;  /* 0x00000005c2a77c23 */ /* 0x100fe200080108c7 */
[--C-:B------:R-:W-:Y:S01]  /*8730*/  FFMA.FTZ R194, R156, UR5, -R199.reuse ;  /* 0x000000059cc27c23 */ /* 0x100fe200080108c7 */
[--C-:B------:R-:W-:Y:S01]  /*8740*/  FFMA.FTZ R157, R192, UR5, -R199.reuse ;  /* 0x00000005c09d7c23 */ /* 0x100fe200080108c7 */
[--C-:B------:R-:W-:Y:S01]  /*8750*/  FFMA.FTZ R208, R193, UR5, -R199.reuse ;  /* 0x00000005c1d07c23 */ /* 0x100fe200080108c7 */
[--C-:B------:R-:W-:Y:S01]  /*8760*/  FFMA.FTZ R210, R188, UR5, -R199.reuse ;  /* 0x00000005bcd27c23 */ /* 0x100fe200080108c7 */
[--C-:B------:R-:W-:Y:S01]  /*8770*/  FFMA.FTZ R193, R189, UR5, -R199.reuse ;  /* 0x00000005bdc17c23 */ /* 0x100fe200080108c7 */
[----:B------:R-:W-:Y:S01]  /*8780*/  FFMA.FTZ R198, R164, UR5, -R199 ;  /* 0x00000005a4c67c23 */ /* 0x000fe200080108c7 */
[----:B-1----:R-:W-:Y:S01]  /*8790*/  FMNMX.FTZ R3, R159, R158, !PT ;  /* 0x0000009e9f037209 */ /* 0x002fe20007810000 */
[----:B------:R-:W-:Y:S01]  /*87a0*/  FADD.FTZ R158, -R4, R223 ;  /* 0x000000df049e7221 */ /* 0x000fe20000010100 */
[----:B------:R-:W-:Y:S01]  /*87b0*/  MUFU.EX2 R157, R157 ;  /* 0x0000009d009d7308 */ /* 0x000fe20000000800 */
[--C-:B------:R-:W-:Y:S01]  /*87c0*/  FFMA.FTZ R204, R190, UR5, -R199.reuse ;  /* 0x00000005becc7c23 */ /* 0x100fe200080108c7 */
[--C-:B------:R-:W-:Y:S01]  /*87d0*/  FFMA.FTZ R189, R191, UR5, -R199.reuse ;  /* 0x00000005bfbd7c23 */ /* 0x100fe200080108c7 */
[C---:B------:R-:W-:Y:S01]  /*87e0*/  FADD.FTZ R0, -R3.reuse, R222 ;  /* 0x000000de03007221 */ /* 0x040fe20000010100 */
[----:B------:R-:W-:Y:S01]  /*87f0*/  FMUL.FTZ R156, R3, UR5 ;  /* 0x00000005039c7c20 */ /* 0x000fe20008410000 */
[----:B------:R-:W-:Y:S01]  /*8800*/  FMUL.FTZ R158, R158, UR5 ;  /* 0x000000059e9e7c20 */ /* 0x000fe20008410000 */
[--C-:B------:R-:W-:Y:S01]  /*8810*/  FFMA.FTZ R192, R166, UR5, -R199.reuse ;  /* 0x00000005a6c07c23 */ /* 0x100fe200080108c7 */
[----:B------:R-:W-:Y:S01]  /*8820*/  FMUL.FTZ R0, R0, UR5 ;  /* 0x0000000500007c20 */ /* 0x000fe20008410000 */
[--C-:B------:R-:W-:Y:S01]  /*8830*/  FFMA.FTZ R209, R185, UR5, -R156.reuse ;  /* 0x00000005b9d17c23 */ /* 0x100fe2000801089c */
[----:B------:R1:W2:Y:S01]  /*8840*/  MUFU.EX2 R2, R158 ;  /* 0x0000009e00027308 */ /* 0x0002a20000000800 */
[--C-:B------:R-:W-:Y:S01]  /*8850*/  FFMA.FTZ R211, R186, UR5, -R156.reuse ;  /* 0x00000005bad37c23 */ /* 0x100fe2000801089c */
[--C-:B------:R-:W-:Y:S01]  /*8860*/  FFMA.FTZ R164, R187, UR5, -R156.reuse ;  /* 0x00000005bba47c23 */ /* 0x100fe2000801089c */
[--C-:B------:R-:W-:Y:S01]  /*8870*/  FFMA.FTZ R205, R176, UR5, -R156.reuse ;  /* 0x00000005b0cd7c23 */ /* 0x100fe2000801089c */
[--C-:B------:R-:W-:Y:S01]  /*8880*/  FFMA.FTZ R166, R177, UR5, -R156.reuse ;  /* 0x00000005b1a67c23 */ /* 0x100fe2000801089c */
[--C-:B------:R-:W-:Y:S01]  /*8890*/  FFMA.FTZ R201, R168, UR5, -R156.reuse ;  /* 0x00000005a8c97c23 */ /* 0x100fe2000801089c */
[--C-:B------:R-:W-:Y:S01]  /*88a0*/  FFMA.FTZ R168, R169, UR5, -R156.reuse ;  /* 0x00000005a9a87c23 */ /* 0x100fe2000801089c */
[--C-:B------:R-:W-:Y:S01]  /*88b0*/  FFMA.FTZ R206, R180, UR5, -R199.reuse ;  /* 0x00000005b4ce7c23 */ /* 0x100fe200080108c7 */
[----:B------:R-:W-:Y:S01]  /*88c0*/  MUFU.EX2 R0, R0 ;  /* 0x0000000000007308 */ /* 0x000fe20000000800 */
[--C-:B-1----:R-:W-:Y:S01]  /*88d0*/  FFMA.FTZ R158, R184, UR5, -R156.reuse ;  /* 0x00000005b89e7c23 */ /* 0x102fe2000801089c */
[--C-:B------:R-:W-:Y:S01]  /*88e0*/  FFMA.FTZ R207, R178, UR5, -R156.reuse ;  /* 0x00000005b2cf7c23 */ /* 0x100fe2000801089c */
[--C-:B------:R-:W-:Y:S01]  /*88f0*/  FFMA.FTZ R181, R181, UR5, -R199.reuse ;  /* 0x00000005b5b57c23 */ /* 0x100fe200080108c7 */
[--C-:B------:R-:W-:Y:S01]  /*8900*/  FFMA.FTZ R202, R172, UR5, -R199.reuse ;  /* 0x00000005acca7c23 */ /* 0x100fe200080108c7 */
[--C-:B------:R-:W-:Y:S01]  /*8910*/  FFMA.FTZ R172, R179, UR5, -R156.reuse ;  /* 0x00000005b3ac7c23 */ /* 0x100fe2000801089c */
[--C-:B------:R-:W-:Y:S01]  /*8920*/  FFMA.FTZ R196, R174, UR5, -R199.reuse ;  /* 0x00000005aec47c23 */ /* 0x100fe200080108c7 */
[----:B------:R-:W-:Y:S01]  /*8930*/  FFMA.FTZ R175, R183, UR5, -R199 ;  /* 0x00000005b7af7c23 */ /* 0x000fe200080108c7 */
[----:B------:R-:W1:Y:S01]  /*8940*/  MUFU.EX2 R209, R209 ;  /* 0x000000d100d17308 */ /* 0x000e620000000800 */
[----:B--2---:R-:W-:Y:S01]  /*8950*/  FFMA.FTZ R169, R2, R20, R157 ;  /* 0x0000001402a97223 */ /* 0x004fe2000001009d */
[--C-:B------:R-:W-:Y:S01]  /*8960*/  FFMA.FTZ R200, R182, UR5, -R199.reuse ;  /* 0x00000005b6c87c23 */ /* 0x100fe200080108c7 */
[--C-:B------:R-:W-:Y:S01]  /*8970*/  FFMA.FTZ R183, R197, UR5, -R199.reuse ;  /* 0x00000005c5b77c23 */ /* 0x100fe200080108c7 */
[--C-:B------:R-:W-:Y:S01]  /*8980*/  FFMA.FTZ R197, R160, UR5, -R156.reuse ;  /* 0x00000005a0c57c23 */ /* 0x100fe2000801089c */
[--C-:B------:R-:W-:Y:S01]  /*8990*/  FFMA.FTZ R160, R161, UR5, -R156.reuse ;  /* 0x00000005a1a07c23 */ /* 0x100fe2000801089c */
[--C-:B------:R-:W-:Y:S01]  /*89a0*/  FFMA.FTZ R173, R173, UR5, -R199.reuse ;  /* 0x00000005adad7c23 */ /* 0x100fe200080108c7 */
[--C-:B------:R-:W-:Y:S01]  /*89b0*/  FFMA.FTZ R165, R165, UR5, -R199.reuse ;  /* 0x00000005a5a57c23 */ /* 0x100fe200080108c7 */
[----:B------:R-:W2:Y:S01]  /*89c0*/  MUFU.EX2 R208, R208 ;  /* 0x000000d000d07308 */ /* 0x000ea20000000800 */
[----:B------:R-:W-:Y:S01]  /*89d0*/  FFMA.FTZ R159, R195, UR5, -R199 ;  /* 0x00000005c39f7c23 */ /* 0x000fe200080108c7 */
[--C-:B------:R-:W-:Y:S01]  /*89e0*/  FFMA.FTZ R199, R162, UR5, -R156.reuse ;  /* 0x00000005a2c77c23 */ /* 0x100fe2000801089c */
[--C-:B------:R-:W-:Y:S01]  /*89f0*/  FFMA.FTZ R203, R170, UR5, -R156.reuse ;  /* 0x00000005aacb7c23 */ /* 0x100fe2000801089c */
[--C-:B------:R-:W-:Y:S01]  /*8a00*/  FFMA.FTZ R170, R171, UR5, -R156.reuse ;  /* 0x00000005abaa7c23 */ /* 0x100fe2000801089c */
[--C-:B------:R-:W-:Y:S01]  /*8a10*/  FFMA.FTZ R152, R152, UR5, -R156.reuse ;  /* 0x0000000598987c23 */ /* 0x100fe2000801089c */
[--C-:B------:R-:W-:Y:S01]  /*8a20*/  FFMA.FTZ R153, R153, UR5, -R156.reuse ;  /* 0x0000000599997c23 */ /* 0x100fe2000801089c */
[--C-:B------:R-:W-:Y:S01]  /*8a30*/  FFMA.FTZ R195, R154, UR5, -R156.reuse ;  /* 0x000000059ac37c23 */ /* 0x100fe2000801089c */
[----:B------:R-:W3:Y:S01]  /*8a40*/  MUFU.EX2 R158, R158 ;  /* 0x0000009e009e7308 */ /* 0x000ee20000000800 */
[----:B-1----:R-:W-:Y:S01]  /*8a50*/  FFMA.FTZ R5, R0, R5, R209 ;  /* 0x0000000500057223 */ /* 0x002fe200000100d1 */
[----:B------:R-:W-:-:S06]  /*8a60*/  FFMA.FTZ R155, R155, UR5, -R156 ;  /* 0x000000059b9b7c23 */ /* 0x000fcc000801089c */
[----:B------:R-:W1:Y:S01]  /*8a70*/  MUFU.EX2 R210, R210 ;  /* 0x000000d200d27308 */ /* 0x000e620000000800 */
[----:B--2---:R-:W-:-:S07]  /*8a80*/  FADD.FTZ R169, R208, R169 ;  /* 0x000000a9d0a97221 */ /* 0x004fce0000010000 */
[----:B------:R-:W2:Y:S01]  /*8a90*/  MUFU.EX2 R211, R211 ;  /* 0x000000d300d37308 */ /* 0x000ea20000000800 */
[----:B---3--:R-:W-:-:S07]  /*8aa0*/  FADD.FTZ R20, R158, R5 ;  /* 0x000000059e147221 */ /* 0x008fce0000010000 */
[----:B------:R-:W3:Y:S01]  /*8ab0*/  MUFU.EX2 R193, R193 ;  /* 0x000000c100c17308 */ /* 0x000ee20000000800 */
[----:B-1----:R-:W-:-:S07]  /*8ac0*/  FADD.FTZ R174, R210, R169 ;  /* 0x000000a9d2ae7221 */ /* 0x002fce0000010000 */
        /* <DEDUP_REMOVED lines=11> */
[----:B-1----:R-:W-:Y:S01]  /*8b80*/  FADD.FTZ R161, R189, R162 ;  /* 0x000000a2bda17221 */ /* 0x002fe20000010000 */
        /* <DEDUP_REMOVED lines=26> */
[----:B--2---:R-:W-:Y:S01]  /*8d30*/  FADD.FTZ R20, R170, R5 ;  /* 0x00000005aa147221 */ /* 0x004fe20000010000 */
[----:B------:R-:W-:-:S05]  /*8d40*/  MOV R5, UR60 ;  /* 0x0000003c00057c02 */ /* 0x000fca0008000f00 */
[----:B------:R-:W-:Y:S01]  /*8d50*/  @P1 VIADD R5, R5, 0x38840 ;  /* 0x0003884005051836 */ /* 0x000fe20000000000 */
[----:B------:R-:W2:Y:S01]  /*8d60*/  MUFU.EX2 R167, R167 ;  /* 0x000000a700a77308 */ /* 0x000ea20000000800 */
[----:B---3--:R-:W-:-:S03]  /*8d70*/  FADD.FTZ R154, R196, R161 ;  /* 0x000000a1c49a7221 */ /* 0x008fc60000010000 */
[----:B----4-:R-:W-:-:S04]  /*8d80*/  @P1 PRMT R5, R225, 0x654, R5 ;  /* 0x00000654e1051816 */ /* 0x010fc80000000005 */
[----:B------:R-:W3:Y:S01]  /*8d90*/  MUFU.EX2 R160, R160 ;  /* 0x000000a000a07308 */ /* 0x000ee20000000800 */
[----:B-1----:R-:W-:Y:S01]  /*8da0*/  FADD.FTZ R161, R197, R20 ;  /* 0x00000014c5a17221 */ /* 0x002fe20000010000 */
[----:B------:R1:W-:Y:S06]  /*8db0*/  @P1 SYNCS.ARRIVE.TRANS64.RED.A1T0 RZ, [R5+URZ], RZ ;  /* 0x000000ff05ff19a7 */ /* 0x0003ec000810043f */
[----:B------:R-:W4:Y:S01]  /*8dc0*/  MUFU.EX2 R198, R198 ;  /* 0x000000c600c67308 */ /* 0x000f220000000800 */
[----:B--2---:R-:W-:-:S07]  /*8dd0*/  FADD.FTZ R163, R167, R154 ;  /* 0x0000009aa7a37221 */ /* 0x004fce0000010000 */
[----:B------:R-:W2:Y:S01]  /*8de0*/  MUFU.EX2 R199, R199 ;  /* 0x000000c700c77308 */ /* 0x000ea20000000800 */
[----:B---3--:R-:W-:-:S07]  /*8df0*/  FADD.FTZ R20, R160, R161 ;  /* 0x000000a1a0147221 */ /* 0x008fce0000010000 */
[----:B------:R-:W1:Y:S01]  /*8e00*/  MUFU.EX2 R165, R165 ;  /* 0x000000a500a57308 */ /* 0x000e620000000800 */
[----:B----4-:R-:W-:-:S07]  /*8e10*/  FADD.FTZ R154, R198, R163 ;  /* 0x000000a3c69a7221 */ /* 0x010fce0000010000 */
[----:B------:R-:W3:Y:S01]  /*8e20*/  MUFU.EX2 R162, R162 ;  /* 0x000000a200a27308 */ /* 0x000ee20000000800 */
[----:B--2---:R-:W-:-:S07]  /*8e30*/  FADD.FTZ R161, R199, R20 ;  /* 0x00000014c7a17221 */ /* 0x004fce0000010000 */
[----:B------:R-:W2:Y:S01]  /*8e40*/  MUFU.EX2 R192, R192 ;  /* 0x000000c000c07308 */ /* 0x000ea20000000800 */
[----:B-1----:R-:W-:-:S07]  /*8e50*/  FADD.FTZ R5, R165, R154 ;  /* 0x0000009aa5057221 */ /* 0x002fce0000010000 */
[----:B------:R-:W1:Y:S01]  /*8e60*/  MUFU.EX2 R152, R152 ;  /* 0x0000009800987308 */ /* 0x000e620000000800 */
[----:B---3--:R-:W-:-:S07]  /*8e70*/  FADD.FTZ R161, R162, R161 ;  /* 0x000000a1a2a17221 */ /* 0x008fce0000010000 */
        /* <DEDUP_REMOVED lines=11> */
[----:B---3--:R-:W-:Y:S01]  /*8f30*/  FADD.FTZ R154, R195, R154 ;  /* 0x0000009ac39a7221 */ /* 0x008fe20000010000 */
[----:B--2---:R-:W-:-:S03]  /*8f40*/  FADD.FTZ R20, R183, R20 ;  /* 0x00000014b7147221 */ /* 0x004fc60000010000 */
[----:B-1----:R-:W-:Y:S01]  /*8f50*/  FADD.FTZ R5, R155, R154 ;  /* 0x0000009a9b057221 */ /* 0x002fe20000010000 */
[----:B------:R-:W-:Y:S06]  /*8f60*/  @!P0 BRA `(.L_x_147) ;  /* 0x0000000000048947 */ /* 0x000fec0003800000 */
[----:B------:R-:W-:Y:S01]  /*8f70*/  BPT.TRAP 0x1 ;  /* 0x000000040000795c */ /* 0x000fe20000300000 */
.L_x_147:
[----:B------:R-:W2:Y:S01]  /*8f80*/  LDL R156, [R1] ;  /* 0x00000000019c7983 */ /* 0x000ea20000100800 */
[----:B------:R-:W-:Y:S01]  /*8f90*/  ISETP.NE.AND P1, PT, R22, RZ, PT ;  /* 0x000000ff1600720c */ /* 0x000fe20003f25270 */
[----:B------:R-:W-:Y:S01]  /*8fa0*/  IMAD.U32 R154, RZ, RZ, UR4 ;  /* 0x00000004ff9a7e24 */ /* 0x000fe2000f8e00ff */
[----:B------:R-:W-:Y:S01]  /*8fb0*/  R2UR UR6, R224 ;  /* 0x00000000e00672ca */ /* 0x000fe200000e0000 */
[----:B------:R-:W-:Y:S01]  /*8fc0*/  UMOV UR39, UR38 ;  /* 0x0000002600277c82 */ /* 0x000fe20008000000 */
[----:B------:R-:W-:Y:S01]  /*8fd0*/  R2UR UR61, R19 ;  /* 0x00000000133d72ca */ /* 0x000fe200000e0000 */
[----:B------:R-:W-:Y:S01]  /*8fe0*/  IMAD.MOV.U32 R223, RZ, RZ, R4 ;  /* 0x000000ffffdf7224 */ /* 0x000fe200078e0004 */
[----:B------:R-:W-:Y:S02]  /*8ff0*/  F2FP.BF16.F32.PACK_AB R210, R193, R210 ;  /* 0x000000d2c1d2723e */ /* 0x000fe400000010ff */
[----:B------:R-:W-:Y:S02]  /*9000*/  F2FP.BF16.F32.PACK_AB R208, R208, R157 ;  /* 0x0000009dd0d0723e */ /* 0x000fe400000010ff */
[----:B------:R-:W-:-:S02]  /*9010*/  F2FP.BF16.F32.PACK_AB R209, R158, R209 ;  /* 0x000000d19ed1723e */ /* 0x000fc400000010ff */
[----:B------:R-:W-:Y:S01]  /*9020*/  F2FP.BF16.F32.PACK_AB R211, R164, R211 ;  /* 0x000000d3a4d3723e */ /* 0x000fe200000010ff */
[----:B------:R-:W-:Y:S01]  /*9030*/  @P1 VIADD R154, R154, 0x38860 ;  /* 0x000388609a9a1836 */ /* 0x000fe20000000000 */
[----:B------:R-:W-:Y:S01]  /*9040*/  F2FP.BF16.F32.PACK_AB R204, R189, R204 ;  /* 0x000000ccbdcc723e */ /* 0x000fe200000010ff */
[----:B------:R-:W-:Y:S01]  /*9050*/  UIADD3 UR4, UR6, -0x1, URZ ;  /* 0xffffffff06047890 */ /* 0x000fe2000fffe03f */
[----:B------:R-:W-:Y:S02]  /*9060*/  F2FP.BF16.F32.PACK_AB R205, R166, R205 ;  /* 0x000000cda6cd723e */ /* 0x000fe400000010ff */
[----:B------:R-:W-:Y:S02]  /*9070*/  F2FP.BF16.F32.PACK_AB R206, R181, R206 ;  /* 0x000000ceb5ce723e */ /* 0x000fe400000010ff */
[----:B------:R-:W-:Y:S01]  /*9080*/  F2FP.BF16.F32.PACK_AB R207, R172, R207 ;  /* 0x000000cfaccf723e */ /* 0x000fe200000010ff */
[----:B------:R-:W-:Y:S01]  /*9090*/  IMAD.U32 R224, RZ, RZ, UR4 ;  /* 0x00000004ffe07e24 */ /* 0x000fe2000f8e00ff */
[----:B------:R-:W-:-:S02]  /*90a0*/  F2FP.BF16.F32.PACK_AB R200, R175, R200 ;  /* 0x000000c8afc8723e */ /* 0x000fc400000010ff */
[----:B------:R-:W-:Y:S02]  /*90b0*/  F2FP.BF16.F32.PACK_AB R201, R168, R201 ;  /* 0x000000c9a8c9723e */ /* 0x000fe400000010ff */
[----:B------:R-:W-:Y:S02]  /*90c0*/  F2FP.BF16.F32.PACK_AB R202, R173, R202 ;  /* 0x000000caadca723e */ /* 0x000fe400000010ff */
[----:B------:R-:W-:Y:S02]  /*90d0*/  F2FP.BF16.F32.PACK_AB R203, R170, R203 ;  /* 0x000000cbaacb723e */ /* 0x000fe400000010ff */
[----:B------:R-:W-:Y:S02]  /*90e0*/  F2FP.BF16.F32.PACK_AB R196, R167, R196 ;  /* 0x000000c4a7c4723e */ /* 0x000fe400000010ff */
[----:B------:R-:W-:Y:S02]  /*90f0*/  F2FP.BF16.F32.PACK_AB R197, R160, R197 ;  /* 0x000000c5a0c5723e */ /* 0x000fe400000010ff */
[----:B------:R-:W-:-:S02]  /*9100*/  F2FP.BF16.F32.PACK_AB R198, R165, R198 ;  /* 0x000000c6a5c6723e */ /* 0x000fc400000010ff */
[----:B------:R-:W-:Y:S02]  /*9110*/  F2FP.BF16.F32.PACK_AB R199, R162, R199 ;  /* 0x000000c7a2c7723e */ /* 0x000fe400000010ff */
[----:B------:R-:W-:Y:S02]  /*9120*/  F2FP.BF16.F32.PACK_AB R192, R159, R192 ;  /* 0x000000c09fc0723e */ /* 0x000fe400000010ff */
[----:B------:R-:W-:Y:S02]  /*9130*/  F2FP.BF16.F32.PACK_AB R193, R153, R152 ;  /* 0x0000009899c1723e */ /* 0x000fe400000010ff */
[----:B------:R-:W-:Y:S02]  /*9140*/  F2FP.BF16.F32.PACK_AB R194, R183, R194 ;  /* 0x000000c2b7c2723e */ /* 0x000fe400000010ff */
[----:B------:R-:W-:Y:S02]  /*9150*/  F2FP.BF16.F32.PACK_AB R195, R155, R195 ;  /* 0x000000c39bc3723e */ /* 0x000fe400000010ff */
[----:B------:R-:W-:-:S02]  /*9160*/  MOV R222, R3 ;  /* 0x0000000300de7202 */ /* 0x000fc40000000f00 */
[----:B--2---:R-:W-:-:S04]  /*9170*/  @P1 PRMT R154, R156, 0x654, R154 ;  /* 0x000006549c9a1816 */ /* 0x004fc8000000009a */
[----:B------:R1:W-:Y:S01]  /*9180*/  @P1 SYNCS.ARRIVE.TRANS64.RED.A1T0 RZ, [R154+URZ], RZ ;  /* 0x000000ff9aff19a7 */ /* 0x0003e2000810043f */
[----:B------:R-:W-:-:S13]  /*9190*/  ISETP.LT.AND P1, PT, RZ, UR6, PT ;  /* 0x00000006ff007c0c */ /* 0x000fda000bf21270 */
[----:B-1----:R-:W-:Y:S05]  /*91a0*/  @P1 BRA `(.L_x_148) ;  /* 0xffffffc400081947 */ /* 0x002fea000383ffff */
.L_x_137:
        /* <DEDUP_REMOVED lines=131> */
.L_x_149:
        /* <DEDUP_REMOVED lines=8> */
.L_x_150:
[----:B--2---:R-:W-:Y:S05]  /*9a60*/  @P1 BRA `(.L_x_151) ;  /* 0x0000000000081947 */ /* 0x004fea0003800000 */
[----:B------:R-:W2:Y:S02]  /*9a70*/  SYNCS.PHASECHK.TRANS64.TRYWAIT P1, [UR8+0x38850], R0 ;  /* 0x03885000ff0075a7 */ /* 0x000ea40008020148 */
[----:B--2---:R-:W-:Y:S05]  /*9a80*/  @!P1 BRA `(.L_x_152) ;  /* 0x0000005800309947 */ /* 0x004fea0003800000 */
.L_x_151:
[----:B------:R-:W-:Y:S01]  /*9a90*/  R2UR UR4, R18 ;  /* 0x00000000120472ca */ /* 0x000fe200000e0000 */
[----:B------:R-:W-:Y:S01]  /*9aa0*/  WARPGROUP.ARRIVE ;  /* 0x00000000000079c5 */ /* 0x000fe20000000000 */
[----:B------:R-:W-:Y:S01]  /*9ab0*/  UMOV UR7, 0x40000040 ;  /* 0x4000004000077882 */ /* 0x000fe20000000000 */
[----:B--2---:R-:W2:Y:S04]  /*9ac0*/  SHFL.BFLY PT, R7, R20, 0x2, 0x1f ;  /* 0x0c401f0014077f89 */ /* 0x004ea800000e0000 */
[----:B-1----:R-:W1:Y:S06]  /*9ad0*/  SHFL.BFLY PT, R0, R5, 0x2, 0x1f ;  /* 0x0c401f0005007f89 */ /* 0x002e6c00000e0000 */
[----:B------:R-:W-:-:S04]  /*9ae0*/  UIADD3 UR4, UR4, 0x400, URZ ;  /* 0x0000040004047890 */ /* 0x000fc8000fffe03f */
[----:B------:R-:W-:-:S04]  /*9af0*/  USHF.R.U32.HI UR4, URZ, 0x4, UR4 ;  /* 0x000000043f047899 */ /* 0x000fc80008011604 */
[----:B------:R-:W-:-:S04]  /*9b00*/  ULOP3.LUT UR4, UR4, 0x3fff, URZ, 0xc0, !UPT ;  /* 0x00003fff04047892 */ /* 0x000fc8000f8ec03f */
[----:B------:R-:W-:Y:S01]  /*9b10*/  ULOP3.LUT UR4, UR4, 0x2800000, URZ, 0xfc, !UPT ;  /* 0x0280000004047892 */ /* 0x000fe2000f8efc3f */
[----:B--2---:R-:W-:Y:S01]  /*9b20*/  FADD.FTZ R7, R7, R20 ;  /* 0x0000001407077221 */ /* 0x004fe20000010000 */
[----:B------:R-:W-:Y:S02]  /*9b30*/  MOV R20, RZ ;  /* 0x000000ff00147202 */ /* 0x000fe40000000f00 */
[----:B------:R-:W-:Y:S01]  /*9b40*/  UIMAD UR4, UR38, 0xa00, UR4 ;  /* 0x00000a00260478a4 */ /* 0x000fe2000f8e0204 */
[----:B-1----:R-:W-:Y:S01]  /*9b50*/  FADD.FTZ R2, R0, R5 ;  /* 0x0000000500027221 */ /* 0x002fe20000010000 */
[----:B------:R-:W-:Y:S01]  /*9b60*/  IMAD.U32 R5, RZ, RZ, UR5 ;  /* 0x00000005ff057e24 */ /* 0x000fe2000f8e00ff */
[----:B------:R-:W1:Y:S04]  /*9b70*/  SHFL.BFLY PT, R0, R7, 0x1, 0x1f ;  /* 0x0c201f0007007f89 */ /* 0x000e6800000e0000 */
[----:B------:R-:W-:Y:S01]  /*9b80*/  UMOV UR6, UR4 ;  /* 0x0000000400067c82 */ /* 0x000fe20008000000 */
[----:B------:R-:W2:Y:S01]  /*9b90*/  SHFL.BFLY PT, R9, R2, 0x1, 0x1f ;  /* 0x0c201f0002097f89 */ /* 0x000ea200000e0000 */
[----:B------:R-:W-:Y:S01]  /*9ba0*/  HGMMA.64x256x16.F32.BF16 R24, R208, gdesc[UR4].tnspB, R24, gsb0 ;  /* 0x43e00004d0187df0 */ /* 0x000fe20008001818 */
[----:B------:R-:W-:Y:S01]  /*9bb0*/  UIADD3 UR6, UR4, 0x80, URZ ;  /* 0x0000008004067890 */ /* 0x000fe2000fffe03f */
[----:B------:R-:W-:Y:S01]  /*9bc0*/  UMOV UR7, 0x40000040 ;  /* 0x4000004000077882 */ /* 0x000fe20000000000 */
[----:B-1----:R-:W-:Y:S01]  /*9bd0*/  FADD.FTZ R10, R7, R0 ;  /* 0x00000000070a7221 */ /* 0x002fe20000010000 */
[----:B------:R-:W-:-:S02]  /*9be0*/  IMAD.U32 R7, RZ, RZ, UR5 ;  /* 0x00000005ff077e24 */ /* 0x000fc4000f8e00ff */
[----:B------:R-:W-:Y:S02]  /*9bf0*/  IMAD.MOV.U32 R0, RZ, RZ, -0x800000 ;  /* 0xff800000ff007424 */ /* 0x000fe400078e00ff */
[----:B--2---:R-:W-:Y:S01]  /*9c00*/  FADD.FTZ R11, R2, R9 ;  /* 0x00000009020b7221 */ /* 0x004fe20000010000 */
[----:B------:R-:W-:Y:S01]  /*9c10*/  FSETP.NE.FTZ.AND P1, PT, R10, RZ, PT ;  /* 0x000000ff0a00720b */ /* 0x000fe20003f35000 */
[----:B------:R-:W-:Y:S01]  /*9c20*/  IMAD.MOV.U32 R9, RZ, RZ, RZ ;  /* 0x000000ffff097224 */ /* 0x000fe200078e00ff */
[----:B------:R-:W-:Y:S02]  /*9c30*/  MOV R2, 0xff800000 ;  /* 0xff80000000027802 */ /* 0x000fe40000000f00 */
[----:B------:R-:W-:-:S09]  /*9c40*/  FSETP.NE.FTZ.AND P2, PT, R11, RZ, PT ;  /* 0x000000ff0b00720b */ /* 0x000fd20003f55000 */
[----:B------:R-:W1:Y:S01]  /*9c50*/  @P1 MUFU.LG2 R6, R10 ;  /* 0x0000000a00061308 */ /* 0x000e620000000c00 */
[----:B------:R-:W-:-:S03]  /*9c60*/  @P1 FMUL.FTZ R5, R5, 0.69314718246459960938 ;  /* 0x3f31721805051820 */ /* 0x000fc60000410000 */
[----:B------:R-:W-:-:S04]  /*9c70*/  @P2 FMUL.FTZ R7, R7, 0.69314718246459960938 ;  /* 0x3f31721807072820 */ /* 0x000fc80000410000 */
[----:B------:R-:W2:Y:S08]  /*9c80*/  @P2 MUFU.LG2 R8, R11 ;  /* 0x0000000b00082308 */ /* 0x000eb00000000c00 */
[----:B------:R3:W4:Y:S01]  /*9c90*/  @P1 MUFU.RCP R20, R10 ;  /* 0x0000000a00141308 */ /* 0x0007220000001000 */
[----:B-1----:R-:W-:-:S04]  /*9ca0*/  @P1 FMUL.FTZ R6, R6, 0.69314718246459960938 ;  /* 0x3f31721806061820 */ /* 0x002fc80000410000 */
[----:B------:R-:W-:-:S03]  /*9cb0*/  @P1 FFMA.FTZ R2, R5, R4, R6 ;  /* 0x0000000405021223 */ /* 0x000fc60000010006 */
[----:B------:R3:W1:Y:S01]  /*9cc0*/  @P2 MUFU.RCP R9, R11 ;  /* 0x0000000b00092308 */ /* 0x0006620000001000 */
[----:B--2---:R-:W-:-:S04]  /*9cd0*/  @P2 FMUL.FTZ R8, R8, 0.69314718246459960938 ;  /* 0x3f31721808082820 */ /* 0x004fc80000410000 */
[----:B------:R-:W-:Y:S01]  /*9ce0*/  @P2 FFMA.FTZ R0, R7, R3, R8 ;  /* 0x0000000307002223 */ /* 0x000fe20000010008 */
[----:B------:R-:W-:Y:S02]  /*9cf0*/  WARPGROUP.DEPBAR.LE gsb0, 0x0 ;  /* 0x00008000000079c5 */ /* 0x000fe40000010000 */
[----:B------:R-:W-:-:S06]  /*9d00*/  WARPGROUP.ARRIVE ;  /* 0x00000000000079c5 */ /* 0x000fcc0000000000 */
        /* <DEDUP_REMOVED lines=9> */
[----:B------:R-:W-:Y:S01]  /*9da0*/  UIADD3 UR4, UR4, 0x200, URZ ;  /* 0x0000020004047890 */ /* 0x000fe2000fffe03f */
[----:B------:R-:W-:Y:S02]  /*9db0*/  WARPGROUP.DEPBAR.LE gsb0, 0x0 ;  /* 0x00008000000079c5 */ /* 0x000fe40000010000 */
[----:B------:R-:W-:-:S15]  /*9dc0*/  WARPGROUP.ARRIVE ;  /* 0x00000000000079c5 */ /* 0x000fde0000000000 */
[----:B------:R-:W-:-:S07]  /*9dd0*/  NOP ;  /* 0x0000000000007918 */ /* 0x000fce0000000000 */
[----:B------:R-:W-:Y:S01]  /*9de0*/  HGMMA.64x256x16.F32.BF16 R24, R196, gdesc[UR4].tnspB, R24, gsb0 ;  /* 0x43e00004c4187df0 */ /* 0x000fe20008001818 */
[----:B------:R-:W-:Y:S01]  /*9df0*/  UMOV UR6, UR4 ;  /* 0x0000000400067c82 */ /* 0x000fe20008000000 */
[----:B------:R-:W-:Y:S01]  /*9e00*/  UMOV UR7, 0x40000040 ;  /* 0x4000004000077882 */ /* 0x000fe20000000000 */
[----:B------:R-:W-:Y:S02]  /*9e10*/  WARPGROUP.DEPBAR.LE gsb0, 0x0 ;  /* 0x00008000000079c5 */ /* 0x000fe40000010000 */
[----:B------:R-:W-:-:S15]  /*9e20*/  WARPGROUP.ARRIVE ;  /* 0x00000000000079c5 */ /* 0x000fde0000000000 */
[----:B------:R-:W-:-:S08]  /*9e30*/  NOP ;  /* 0x0000000000007918 */ /* 0x000fd00000000000 */
[----:B------:R-:W-:Y:S03]  /*9e40*/  HGMMA.64x256x16.F32.BF16 R24, R192, gdesc[UR4].tnspB, R24, gsb0 ;  /* 0x43e00004c0187df0 */ /* 0x000fe60008001818 */
[----:B------:R-:W-:Y:S02]  /*9e50*/  WARPGROUP.DEPBAR.LE gsb0, 0x0 ;  /* 0x00008000000079c5 */ /* 0x000fe40000010000 */
[----:B-1-34-:R-:W-:Y:S05]  /*9e60*/  @!P0 BRA `(.L_x_153) ;  /* 0x0000000000048947 */ /* 0x01afea0003800000 */
[----:B------:R-:W-:Y:S01]  /*9e70*/  BPT.TRAP 0x1 ;  /* 0x000000040000795c */ /* 0x000fe20000300000 */
.L_x_153:
[----:B------:R-:W2:Y:S01]  /*9e80*/  LDL R21, [R1] ;  /* 0x0000000001157983 */ /* 0x000ea20000100800 */
[----:B------:R-:W-:Y:S01]  /*9e90*/  ISETP.NE.AND P0, PT, R22, RZ, PT ;  /* 0x000000ff1600720c */ /* 0x000fe20003f05270 */
        /* <DEDUP_REMOVED lines=64> */
[----:B------:R-:W-:Y:S01]  /*a2a0*/  IMAD.U32 R20, RZ, RZ, UR8 ;  /* 0x00000008ff147e24 */ /* 0x000fe2000f8e00ff */
[----:B------:R-:W-:Y:S01]  /*a2b0*/  IADD3 R29, P4, R16, 0x60, RZ ;  /* 0x00000060101d7810 */ /* 0x000fe20007f9e0ff */
[-C--:B------:R-:W-:Y:S01]  /*a2c0*/  FMUL.FTZ R156, R35, R9.reuse ;  /* 0x00000009239c7220 */ /* 0x080fe20000410000 */
[----:B------:R-:W-:Y:S01]  /*a2d0*/  R2UR UR5, R216 ;  /* 0x00000000d80572ca */ /* 0x000fe200000e0000 */
[----:B------:R-:W-:Y:S01]  /*a2e0*/  @P0 VIADD R20, R20, 0x38860 ;  /* 0x0003886014140836 */ /* 0x000fe20000000000 */
[----:B------:R-:W-:Y:S01]  /*a2f0*/  LOP3.LUT R28, R29, 0x380, RZ, 0xc0, !PT ;  /* 0x000003801d1c7812 */ /* 0x000fe200078ec0ff */
[-C--:B------:R-:W-:Y:S01]  /*a300*/  FMUL.FTZ R25, R39, R9.reuse ;  /* 0x0000000927197220 */ /* 0x080fe20000410000 */
[----:B------:R-:W-:Y:S01]  /*a310*/  IADD3 R35, P6, R16, 0x4020, RZ ;  /* 0x0000402010237810 */ /* 0x000fe20007fde0ff */
[-C--:B------:R-:W-:Y:S01]  /*a320*/  FMUL.FTZ R49, R27, R9.reuse ;  /* 0x000000091b317220 */ /* 0x080fe20000410000 */
[----:B------:R-:W-:Y:S01]  /*a330*/  SHF.R.U64 R28, R28, 0x3, RZ ;  /* 0x000000031c1c7819 */ /* 0x000fe200000012ff */
[-C--:B------:R-:W-:Y:S01]  /*a340*/  FMUL.FTZ R56, R26, R9.reuse ;  /* 0x000000091a387220 */ /* 0x080fe20000410000 */
[----:B------:R-:W-:Y:S01]  /*a350*/  R2UR UR6, R215 ;  /* 0x00000000d70672ca */ /* 0x000fe200000e0000 */
[----:B------:R-:W-:Y:S01]  /*a360*/  FMUL.FTZ R53, R31, R9 ;  /* 0x000000091f357220 */ /* 0x000fe20000410000 */
[----:B------:R-:W-:Y:S01]  /*a370*/  LOP3.LUT R28, R28, R29, RZ, 0x3c, !PT ;  /* 0x0000001d1c1c7212 */ /* 0x000fe200078e3cff */
[-C--:B------:R-:W-:Y:S01]  /*a380*/  FMUL.FTZ R164, R30, R9.reuse ;  /* 0x000000091ea47220 */ /* 0x080fe20000410000 */
[----:B------:R-:W-:Y:S01]  /*a390*/  IADD3 R39, P5, R16, 0x4040, RZ ;  /* 0x0000404010277810 */ /* 0x000fe20007fbe0ff */
        /* <DEDUP_REMOVED lines=58> */
[--C-:B------:R-:W-:Y:S01]  /*a740*/  IMAD.X R29, RZ, RZ, R17.reuse, P4 ;  /* 0x000000ffff1d7224 */ /* 0x100fe200020e0611 */
[C---:B------:R-:W-:Y:S01]  /*a750*/  IADD3 R9, P4, R16.reuse, 0x8040, RZ ;  /* 0x0000804010097810 */ /* 0x040fe20007f9e0ff */
[----:B------:R-:W-:Y:S01]  /*a760*/  UIADD3 UR34, -UR5, URZ, URZ ;  /* 0x0000003f05227290 */ /* 0x000fe2000fffe13f */
[----:B------:R-:W-:Y:S01]  /*a770*/  LOP3.LUT R34, R35, 0x380, RZ, 0xc0, !PT ;  /* 0x0000038023227812 */ /* 0x000fe200078ec0ff */
[----:B------:R-:W-:Y:S01]  /*a780*/  ULDC UR4, c[0x0][0xda8] ;  /* 0x00036a0000047ab9 */ /* 0x000fe20000000800 */
[C---:B------:R-:W-:Y:S01]  /*a790*/  IADD3 R31, P3, R16.reuse, 0x4000, RZ ;  /* 0x00004000101f7810 */ /* 0x040fe20007f7e0ff */
[----:B------:R-:W-:Y:S01]  /*a7a0*/  UIMAD UR34, UR4, UR34, UR6 ;  /* 0x00000022042272a4 */ /* 0x000fe2000f8e0206 */
[----:B------:R-:W-:Y:S01]  /*a7b0*/  LOP3.LUT R38, R39, 0x380, RZ, 0xc0, !PT ;  /* 0x0000038027267812 */ /* 0x000fe200078ec0ff */
[----:B------:R-:W-:Y:S01]  /*a7c0*/  UIADD3 UR35, -UR36, URZ, URZ ;  /* 0x0000003f24237290 */ /* 0x000fe2000fffe13f */
[----:B------:R-:W-:Y:S01]  /*a7d0*/  LOP3.LUT R55, R16, 0x380, RZ, 0xc0, !PT ;  /* 0x0000038010377812 */ /* 0x000fe200078ec0ff */
[----:B------:R-:W-:Y:S01]  /*a7e0*/  ULDC UR4, c[0x0][0xdb4] ;  /* 0x00036d0000047ab9 */ /* 0x000fe20000000800 */
[----:B------:R-:W-:Y:S01]  /*a7f0*/  LOP3.LUT R48, R9, 0x380, RZ, 0xc0, !PT ;  /* 0x0000038009307812 */ /* 0x000fe200078ec0ff */
[----:B------:R-:W-:Y:S01]  /*a800*/  USHF.L.U32 UR34, UR34, 0x7, URZ ;  /* 0x0000000722227899 */ /* 0x000fe2000800063f */
[----:B------:R-:W-:Y:S01]  /*a810*/  SHF.R.U64 R34, R34, 0x3, RZ ;  /* 0x0000000322227819 */ /* 0x000fe200000012ff */
[----:B------:R-:W-:Y:S01]  /*a820*/  UIMAD UR35, UR4, UR35, UR5 ;  /* 0x00000023042372a4 */ /* 0x000fe2000f8e0205 */
[----:B------:R-:W-:Y:S01]  /*a830*/  LOP3.LUT R30, R31, 0x380, RZ, 0xc0, !PT ;  /* 0x000003801f1e7812 */ /* 0x000fe200078ec0ff */
[----:B------:R-:W-:Y:S01]  /*a840*/  ULDC.64 UR8, c[0x0][0xb70] ;  /* 0x0002dc0000087ab9 */ /* 0x000fe20000000a00 */
[----:B------:R-:W-:Y:S01]  /*a850*/  SHF.R.U64 R38, R38, 0x3, RZ ;  /* 0x0000000326267819 */ /* 0x000fe200000012ff */
[----:B------:R-:W-:Y:S01]  /*a860*/  USHF.R.S32.HI UR4, URZ, 0x1f, UR35 ;  /* 0x0000001f3f047899 */ /* 0x000fe20008011423 */
[----:B------:R-:W-:Y:S01]  /*a870*/  SHF.R.U64 R55, R55, 0x3, RZ ;  /* 0x0000000337377819 */ /* 0x000fe200000012ff */
[----:B------:R-:W-:Y:S01]  /*a880*/  ULDC UR7, c[0x0][0xa88] ;  /* 0x0002a20000077ab9 */ /* 0x000fe20000000800 */
[----:B------:R-:W-:Y:S01]  /*a890*/  SHF.R.U64 R48, R48, 0x3, RZ ;  /* 0x0000000330307819 */ /* 0x000fe200000012ff */
[----:B------:R-:W-:Y:S01]  /*a8a0*/  UIMAD UR6, UR4, UR8, URZ ;  /* 0x00000008040672a4 */ /* 0x000fe2000f8e023f */
[----:B------:R-:W-:Y:S01]  /*a8b0*/  LOP3.LUT R34, R34, R35, RZ, 0x3c, !PT ;  /* 0x0000002322227212 */ /* 0x000fe200078e3cff */
[----:B------:R-:W-:Y:S01]  /*a8c0*/  UIMAD.WIDE.U32 UR4, UR35, UR8, URZ ;  /* 0x00000008230472a5 */ /* 0x000fe2000f8e003f */
[----:B------:R-:W-:Y:S01]  /*a8d0*/  SHF.R.U64 R30, R30, 0x3, RZ ;  /* 0x000000031e1e7819 */ /* 0x000fe200000012ff */
[----:B------:R-:W-:Y:S01]  /*a8e0*/  UIMAD UR6, UR35, UR9, UR6 ;  /* 0x00000009230672a4 */ /* 0x000fe2000f8e0206 */
[----:B------:R-:W-:Y:S01]  /*a8f0*/  LOP3.LUT R38, R38, R39, RZ, 0x3c, !PT ;  /* 0x0000002726267212 */ /* 0x000fe200078e3cff */
[----:B------:R-:W-:Y:S01]  /*a900*/  ULDC.64 UR12, c[0x0][0x208] ;  /* 0x00008200000c7ab9 */ /* 0x000fe20000000a00 */
[----:B------:R-:W-:Y:S01]  /*a910*/  IADD3.X R35, RZ, R17, RZ, P6, !PT ;  /* 0x00000011ff237210 */ /* 0x000fe200037fe4ff */
[----:B------:R-:W-:Y:S01]  /*a920*/  UIADD3 UR6, UR5, UR6, URZ ;  /* 0x0000000605067290 */ /* 0x000fe2000fffe03f */
[----:B------:R-:W-:Y:S01]  /*a930*/  LOP3.LUT R54, R55, R16, RZ, 0x3c, !PT ;  /* 0x0000001037367212 */ /* 0x000fe200078e3cff */
[----:B------:R-:W-:Y:S01]  /*a940*/  IMAD.MOV.U32 R55, RZ, RZ, R17 ;  /* 0x000000ffff377224 */ /* 0x000fe200078e0011 */
[----:B------:R-:W-:-:S02]  /*a950*/  IADD3 R39, P6, R16, 0xc000, RZ ;  /* 0x0000c00010277810 */ /* 0x000fc40007fde0ff */
[----:B------:R-:W-:Y:S02]  /*a960*/  IADD3 R43, P2, R16, 0x4060, RZ ;  /* 0x00004060102b7810 */ /* 0x000fe40007f5e0ff */
[----:B------:R-:W-:Y:S02]  /*a970*/  LOP3.LUT R48, R48, R9, RZ, 0x3c, !PT ;  /* 0x0000000930307212 */ /* 0x000fe400078e3cff */
[----:B------:R-:W-:Y:S01]  /*a980*/  LOP3.LUT R30, R30, R31, RZ, 0x3c, !PT ;  /* 0x0000001f1e1e7212 */ /* 0x000fe200078e3cff */
[----:B------:R-:W-:Y:S01]  /*a990*/  IMAD.X R31, RZ, RZ, R17, P3 ;  /* 0x000000ffff1f7224 */ /* 0x000fe200018e0611 */
[----:B------:R-:W-:Y:S02]  /*a9a0*/  LOP3.LUT R52, R39, 0x380, RZ, 0xc0, !PT ;  /* 0x0000038027347812 */ /* 0x000fe400078ec0ff */
[----:B------:R-:W-:Y:S02]  /*a9b0*/  LOP3.LUT R42, R43, 0x380, RZ, 0xc0, !PT ;  /* 0x000003802b2a7812 */ /* 0x000fe400078ec0ff */
[----:B------:R-:W-:-:S02]  /*a9c0*/  MOV R55, R54 ;  /* 0x0000003600377202 */ /* 0x000fc40000000f00 */
[----:B------:R-:W-:Y:S02]  /*a9d0*/  F2FP.BF16.F32.PACK_AB R6, R6, R7 ;  /* 0x000000070606723e */ /* 0x000fe400000010ff */
[----:B------:R-:W-:Y:S02]  /*a9e0*/  F2FP.BF16.F32.PACK_AB R7, R53, R164 ;  /* 0x000000a43507723e */ /* 0x000fe400000010ff */
[----:B------:R-:W-:Y:S02]  /*a9f0*/  MOV R164, R28 ;  /* 0x0000001c00a47202 */ /* 0x000fe40000000f00 */
[----:B------:R-:W-:Y:S01]  /*aa00*/  SHF.R.U64 R52, R52, 0x3, RZ ;  /* 0x0000000334347819 */ /* 0x000fe200000012ff */
[----:B------:R-:W1:Y:S01]  /*aa10*/  LDC.64 R28, c[0x0][0xb78] ;  /* 0x0002de00ff1c7b82 */ /* 0x000e620000000a00 */
[----:B------:R-:W-:Y:S02]  /*aa20*/  SHF.R.U64 R42, R42, 0x3, RZ ;  /* 0x000000032a2a7819 */ /* 0x000fe400000012ff */
[----:B------:R-:W-:-:S02]  /*aa30*/  MOV R30, R30 ;  /* 0x0000001e001e7202 */ /* 0x000fc40000000f00 */
[----:B------:R-:W-:Y:S02]  /*aa40*/  IADD3 R31, R219, UR34, RZ ;  /* 0x00000022db1f7c10 */ /* 0x000fe4000fffe0ff */
[----:B------:R-:W-:Y:S02]  /*aa50*/  F2FP.BF16.F32.PACK_AB R4, R4, R5 ;  /* 0x000000050404723e */ /* 0x000fe400000010ff */
[----:B------:R-:W-:Y:S02]  /*aa60*/  IADD3 R51, P3, R16, 0x8060, RZ ;  /* 0x0000806010337810 */ /* 0x000fe40007f7e0ff */
[----:B------:R-:W-:Y:S01]  /*aa70*/  LOP3.LUT R52, R52, R39, RZ, 0x3c, !PT ;  /* 0x0000002734347212 */ /* 0x000fe200078e3cff */
[--C-:B------:R-:W-:Y:S01]  /*aa80*/  IMAD.X R39, RZ, RZ, R17.reuse, P5 ;  /* 0x000000ffff277224 */ /* 0x100fe200028e0611 */
[----:B------:R-:W-:Y:S01]  /*aa90*/  F2FP.BF16.F32.PACK_AB R5, R49, R56 ;  /* 0x000000383105723e */ /* 0x000fe200000010ff */
[--C-:B------:R-:W-:Y:S01]  /*aaa0*/  IMAD.X R49, RZ, RZ, R17.reuse, P4 ;  /* 0x000000ffff317224 */ /* 0x100fe200020e0611 */
[----:B------:R-:W-:Y:S01]  /*aab0*/  LOP3.LUT R42, R42, R43, RZ, 0x3c, !PT ;  /* 0x0000002b2a2a7212 */ /* 0x000fe200078e3cff */
[----:B------:R-:W-:Y:S01]  /*aac0*/  IMAD.X R43, RZ, RZ, R17, P2 ;  /* 0x000000ffff2b7224 */ /* 0x000fe200010e0611 */
[----:B------:R-:W-:-:S02]  /*aad0*/  IADD3 R57, P5, R16, 0xc020, RZ ;  /* 0x0000c02010397810 */ /* 0x000fc40007fbe0ff */
[----:B------:R-:W-:Y:S02]  /*aae0*/  IADD3 R59, P2, R16, 0xc040, RZ ;  /* 0x0000c040103b7810 */ /* 0x000fe40007f5e0ff */
[----:B------:R-:W-:Y:S02]  /*aaf0*/  LOP3.LUT R50, R51, 0x380, RZ, 0xc0, !PT ;  /* 0x0000038033327812 */ /* 0x000fe400078ec0ff */
[----:B------:R-:W-:Y:S02]  /*ab00*/  LOP3.LUT R56, R57, 0x380, RZ, 0xc0, !PT ;  /* 0x0000038039387812 */ /* 0x000fe400078ec0ff */
[----:B------:R-:W-:Y:S02]  /*ab10*/  LOP3.LUT R58, R59, 0x380, RZ, 0xc0, !PT ;  /* 0x000003803b3a7812 */ /* 0x000fe400078ec0ff */
[----:B------:R-:W-:Y:S02]  /*ab20*/  SHF.R.U64 R50, R50, 0x3, RZ ;  /* 0x0000000332327819 */ /* 0x000fe400000012ff */
[----:B------:R-:W-:-:S02]  /*ab30*/  F2FP.BF16.F32.PACK_AB R10, R10, R11 ;  /* 0x0000000b0a0a723e */ /* 0x000fc400000010ff */
[----:B------:R-:W-:Y:S02]  /*ab40*/  F2FP.BF16.F32.PACK_AB R8, R41, R8 ;  /* 0x000000082908723e */ /* 0x000fe400000010ff */
[----:B------:R-:W-:Y:S02]  /*ab50*/  F2FP.BF16.F32.PACK_AB R11, R40, R163 ;  /* 0x000000a3280b723e */ /* 0x000fe400000010ff */
[----:B------:R-:W-:Y:S02]  /*ab60*/  F2FP.BF16.F32.PACK_AB R12, R12, R13 ;  /* 0x0000000d0c0c723e */ /* 0x000fe400000010ff */
[----:B------:R-:W-:Y:S02]  /*ab70*/  F2FP.BF16.F32.PACK_AB R14, R14, R15 ;  /* 0x0000000f0e0e723e */ /* 0x000fe400000010ff */
[----:B------:R-:W-:Y:S02]  /*ab80*/  SHF.R.U64 R56, R56, 0x3, RZ ;  /* 0x0000000338387819 */ /* 0x000fe400000012ff */
[----:B------:R-:W-:-:S02]  /*ab90*/  F2FP.BF16.F32.PACK_AB R13, R153, R160 ;  /* 0x000000a0990d723e */ /* 0x000fc400000010ff */
[----:B------:R-:W-:Y:S02]  /*aba0*/  F2FP.BF16.F32.PACK_AB R15, R154, R161 ;  /* 0x000000a19a0f723e */ /* 0x000fe400000010ff */
[----:B------:R-:W-:Y:S02]  /*abb0*/  SHF.R.U64 R58, R58, 0x3, RZ ;  /* 0x000000033a3a7819 */ /* 0x000fe400000012ff */
[----:B------:R-:W-:Y:S02]  /*abc0*/  F2FP.BF16.F32.PACK_AB R24, R24, R3 ;  /* 0x000000031818723e */ /* 0x000fe400000010ff */
[----:B------:R-:W-:Y:S02]  /*abd0*/  F2FP.BF16.F32.PACK_AB R72, R73, R72 ;  /* 0x000000484948723e */ /* 0x000fe400000010ff */
[----:B------:R-:W-:Y:S01]  /*abe0*/  LOP3.LUT R50, R50, R51, RZ, 0x3c, !PT ;  /* 0x0000003332327212 */ /* 0x000fe200078e3cff */
[----:B------:R-:W-:Y:S01]  /*abf0*/  IMAD.X R51, RZ, RZ, R17, P3 ;  /* 0x000000ffff337224 */ /* 0x000fe200018e0611 */
[----:B------:R-:W-:-:S02]  /*ac00*/  MOV R34, R34 ;  /* 0x0000002200227202 */ /* 0x000fc40000000f00 */
[----:B------:R-:W-:Y:S02]  /*ac10*/  F2FP.BF16.F32.PACK_AB R73, R75, R74 ;  /* 0x0000004a4b49723e */ /* 0x000fe400000010ff */
[----:B------:R-:W-:Y:S02]  /*ac20*/  F2FP.BF16.F32.PACK_AB R80, R81, R80 ;  /* 0x000000505150723e */ /* 0x000fe400000010ff */
[----:B------:R-:W-:Y:S02]  /*ac30*/  MOV R38, R38 ;  /* 0x0000002600267202 */ /* 0x000fe40000000f00 */
[----:B------:R-:W-:Y:S02]  /*ac40*/  F2FP.BF16.F32.PACK_AB R74, R77, R76 ;  /* 0x0000004c4d4a723e */ /* 0x000fe400000010ff */
[----:B------:R-:W-:Y:S02]  /*ac50*/  F2FP.BF16.F32.PACK_AB R75, R79, R78 ;  /* 0x0000004e4f4b723e */ /* 0x000fe400000010ff */
[----:B------:R-:W-:-:S02]  /*ac60*/  F2FP.BF16.F32.PACK_AB R81, R83, R82 ;  /* 0x000000525351723e */ /* 0x000fc400000010ff */
[----:B------:R-:W-:Y:S02]  /*ac70*/  F2FP.BF16.F32.PACK_AB R88, R89, R88 ;  /* 0x000000585958723e */ /* 0x000fe400000010ff */
[----:B------:R-:W-:Y:S01]  /*ac80*/  LOP3.LUT R56, R56, R57, RZ, 0x3c, !PT ;  /* 0x0000003938387212 */ /* 0x000fe200078e3cff */
[----:B------:R-:W-:Y:S01]  /*ac90*/  IMAD.X R57, RZ, RZ, R17, P5 ;  /* 0x000000ffff397224 */ /* 0x000fe200028e0611 */
[----:B------:R-:W-:Y:S02]  /*aca0*/  MOV R42, R42 ;  /* 0x0000002a002a7202 */ /* 0x000fe40000000f00 */
[----:B------:R-:W-:Y:S02]  /*acb0*/  F2FP.BF16.F32.PACK_AB R82, R85, R84 ;  /* 0x000000545552723e */ /* 0x000fe400000010ff */
[----:B------:R-:W-:Y:S02]  /*acc0*/  F2FP.BF16.F32.PACK_AB R83, R87, R86 ;  /* 0x000000565753723e */ /* 0x000fe400000010ff */
[----:B------:R-:W-:-:S02]  /*acd0*/  F2FP.BF16.F32.PACK_AB R89, R91, R90 ;  /* 0x0000005a5b59723e */ /* 0x000fc400000010ff */
[----:B------:R-:W-:Y:S02]  /*ace0*/  F2FP.BF16.F32.PACK_AB R96, R97, R96 ;  /* 0x000000606160723e */ /* 0x000fe400000010ff */
[----:B------:R-:W-:Y:S01]  /*acf0*/  LOP3.LUT R58, R58, R59, RZ, 0x3c, !PT ;  /* 0x0000003b3a3a7212 */ /* 0x000fe200078e3cff */
[----:B------:R-:W-:Y:S01]  /*ad00*/  IMAD.X R59, RZ, RZ, R17, P2 ;  /* 0x000000ffff3b7224 */ /* 0x000fe200010e0611 */
[----:B------:R-:W-:Y:S02]  /*ad10*/  IADD3.X R53, RZ, R17, RZ, P6, !PT ;  /* 0x00000011ff357210 */ /* 0x000fe400037fe4ff */
        /* <DEDUP_REMOVED lines=9> */
[----:B------:R-:W-:Y:S02]  /*adb0*/  F2FP.BF16.F32.PACK_AB R106, R109, R108 ;  /* 0x0000006c6d6a723e */ /* 0x000fe400000010ff */
[----:B------:R-:W-:Y:S02]  /*adc0*/  F2FP.BF16.F32.PACK_AB R107, R111, R110 ;  /* 0x0000006e6f6b723e */ /* 0x000fe400000010ff */
[----:B--2---:R-:W-:Y:S02]  /*add0*/  @P0 PRMT R20, R21, 0x654, R20 ;  /* 0x0000065415140816 */ /* 0x004fe40000000014 */
[C---:B------:R-:W-:Y:S02]  /*ade0*/  IADD3 R21, P1, R16.reuse, 0x20, RZ ;  /* 0x0000002010157810 */ /* 0x040fe40007f3e0ff */
[----:B------:R2:W-:Y:S01]  /*adf0*/  @P0 SYNCS.ARRIVE.TRANS64.RED.A1T0 RZ, [R20+URZ], RZ ;  /* 0x000000ff14ff09a7 */ /* 0x0005e2000810043f */
[----:B------:R-:W-:Y:S01]  /*ae00*/  IADD3 R27, P0, R16, 0x40, RZ ;  /* 0x00000040101b7810 */ /* 0x000fe20007f1e0ff */
[----:B------:R-:W-:Y:S01]  /*ae10*/  BAR.SYNC.DEFER_BLOCKING 0x1, 0x100 ;  /* 0x0044000000007b1d */ /* 0x000fe20000010000 */
[----:B------:R-:W-:-:S02]  /*ae20*/  F2FP.BF16.F32.PACK_AB R113, R115, R114 ;  /* 0x000000727371723e */ /* 0x000fc400000010ff */
[----:B------:R-:W-:Y:S02]  /*ae30*/  LOP3.LUT R26, R27, 0x380, RZ, 0xc0, !PT ;  /* 0x000003801b1a7812 */ /* 0x000fe400078ec0ff */
[----:B------:R-:W-:Y:S02]  /*ae40*/  F2FP.BF16.F32.PACK_AB R120, R121, R120 ;  /* 0x000000787978723e */ /* 0x000fe400000010ff */
[----:B--2---:R-:W-:Y:S02]  /*ae50*/  LOP3.LUT R20, R21, 0x380, RZ, 0xc0, !PT ;  /* 0x0000038015147812 */ /* 0x004fe400078ec0ff */
[----:B------:R-:W-:Y:S02]  /*ae60*/  SHF.R.U64 R26, R26, 0x3, RZ ;  /* 0x000000031a1a7819 */ /* 0x000fe400000012ff */
[----:B------:R-:W-:Y:S02]  /*ae70*/  SHF.R.U64 R20, R20, 0x3, RZ ;  /* 0x0000000314147819 */ /* 0x000fe400000012ff */
[----:B------:R-:W-:Y:S01]  /*ae80*/  LOP3.LUT R26, R26, R27, RZ, 0x3c, !PT ;  /* 0x0000001b1a1a7212 */ /* 0x000fe200078e3cff */
[----:B------:R-:W-:Y:S01]  /*ae90*/  IMAD.X R27, RZ, RZ, R17, P0 ;  /* 0x000000ffff1b7224 */ /* 0x000fe200000e0611 */
[----:B------:R-:W-:-:S02]  /*aea0*/  LOP3.LUT R20, R20, R21, RZ, 0x3c, !PT ;  /* 0x0000001514147212 */ /* 0x000fc400078e3cff */
[----:B------:R-:W-:Y:S02]  /*aeb0*/  IADD3.X R21, RZ, R17, RZ, P1, !PT ;  /* 0x00000011ff157210 */ /* 0x000fe40000ffe4ff */
[C---:B------:R-:W-:Y:S02]  /*aec0*/  IADD3 R45, P1, R16.reuse, 0x8000, RZ ;  /* 0x00008000102d7810 */ /* 0x040fe40007f3e0ff */
[----:B------:R-:W-:Y:S02]  /*aed0*/  IADD3 R47, P0, R16, 0x8020, RZ ;  /* 0x00008020102f7810 */ /* 0x000fe40007f1e0ff */
[----:B------:R-:W-:Y:S01]  /*aee0*/  LOP3.LUT R44, R45, 0x380, RZ, 0xc0, !PT ;  /* 0x000003802d2c7812 */ /* 0x000fe200078ec0ff */
[----:B------:R2:W-:Y:S01]  /*aef0*/  STSM.16.M88.4 [R55], R4 ;  /* 0x0000000437007844 */ /* 0x0005e20000000200 */
[----:B------:R-:W-:Y:S02]  /*af00*/  LOP3.LUT R46, R47, 0x380, RZ, 0xc0, !PT ;  /* 0x000003802f2e7812 */ /* 0x000fe400078ec0ff */
[----:B------:R-:W-:-:S02]  /*af10*/  SHF.R.U64 R44, R44, 0x3, RZ ;  /* 0x000000032c2c7819 */ /* 0x000fc400000012ff */
[----:B------:R-:W-:Y:S02]  /*af20*/  SHF.R.U64 R46, R46, 0x3, RZ ;  /* 0x000000032e2e7819 */ /* 0x000fe400000012ff */
[----:B------:R-:W-:Y:S02]  /*af30*/  LOP3.LUT R44, R44, R45, RZ, 0x3c, !PT ;  /* 0x0000002d2c2c7212 */ /* 0x000fe400078e3cff */
[----:B------:R-:W-:Y:S02]  /*af40*/  IADD3.X R45, RZ, R17, RZ, P1, !PT ;  /* 0x00000011ff2d7210 */ /* 0x000fe40000ffe4ff */
[----:B------:R-:W-:Y:S02]  /*af50*/  IADD3 R9, P1, R16, 0xc060, RZ ;  /* 0x0000c06010097810 */ /* 0x000fe40007f3e0ff */
[----:B------:R-:W-:Y:S01]  /*af60*/  LOP3.LUT R46, R46, R47, RZ, 0x3c, !PT ;  /* 0x0000002f2e2e7212 */ /* 0x000fe200078e3cff */
[--C-:B------:R-:W-:Y:S01]  /*af70*/  IMAD.X R47, RZ, RZ, R17.reuse, P0 ;  /* 0x000000ffff2f7224 */ /* 0x100fe200000e0611 */
[----:B------:R-:W-:Y:S01]  /*af80*/  LOP3.LUT R54, R9, 0x380, RZ, 0xc0, !PT ;  /* 0x0000038009367812 */ /* 0x000fe200078ec0ff */
[----:B--2---:R-:W-:Y:S01]  /*af90*/  IMAD.X R55, RZ, RZ, R17, P1 ;  /* 0x000000ffff377224 */ /* 0x004fe200008e0611 */
[----:B------:R-:W-:-:S02]  /*afa0*/  LOP3.LUT P0, RZ, R214, 0x3, RZ, 0xc0, !PT ;  /* 0x00000003d6ff7812 */ /* 0x000fc4000780c0ff */
[----:B------:R-:W-:Y:S02]  /*afb0*/  SHF.R.U64 R54, R54, 0x3, RZ ;  /* 0x0000000336367819 */ /* 0x000fe400000012ff */
[----:B------:R-:W-:Y:S01]  /*afc0*/  MOV R20, R20 ;  /* 0x0000001400147202 */ /* 0x000fe20000000f00 */
[----:B------:R-:W-:Y:S01]  /*afd0*/  IMAD.U32 R21, RZ, RZ, UR5 ;  /* 0x00000005ff157e24 */ /* 0x000fe2000f8e00ff */
[----:B------:R-:W-:Y:S01]  /*afe0*/  LOP3.LUT R54, R54, R9, RZ, 0x3c, !PT ;  /* 0x0000000936367212 */ /* 0x000fe200078e3cff */
[----:B------:R-:W-:Y:S01]  /*aff0*/  VIADD R9, R31, 0x8 ;  /* 0x000000081f097836 */ /* 0x000fe20000000000 */
[----:B------:R-:W-:Y:S02]  /*b000*/  F2FP.BF16.F32.PACK_AB R4, R33, R32 ;  /* 0x000000202104723e */ /* 0x000fe400000010ff */
[----:B------:R-:W-:Y:S02]  /*b010*/  F2FP.BF16.F32.PACK_AB R5, R156, R157 ;  /* 0x0000009d9c05723e */ /* 0x000fe400000010ff */
[----:B------:R-:W-:-:S02]  /*b020*/  F2FP.BF16.F32.PACK_AB R6, R37, R36 ;  /* 0x000000242506723e */ /* 0x000fc400000010ff */
[----:B------:R-:W-:Y:S02]  /*b030*/  F2FP.BF16.F32.PACK_AB R7, R25, R158 ;  /* 0x0000009e1907723e */ /* 0x000fe400000010ff */
[----:B------:R-:W-:Y:S02]  /*b040*/  ISETP.GE.OR P1, PT, R9, UR7, P0 ;  /* 0x0000000709007c0c */ /* 0x000fe40008726670 */
[----:B------:R-:W-:Y:S01]  /*b050*/  MOV R165, R26 ;  /* 0x0000001a00a57202 */ /* 0x000fe20000000f00 */
[----:B------:R2:W-:Y:S01]  /*b060*/  STSM.16.M88.4 [R20], R4 ;  /* 0x0000000414007844 */ /* 0x0005e20000000200 */
[----:B------:R-:W-:Y:S02]  /*b070*/  F2FP.BF16.F32.PACK_AB R9, R155, R162 ;  /* 0x000000a29b09723e */ /* 0x000fe400000010ff */
[----:B------:R-:W-:Y:S02]  /*b080*/  F2FP.BF16.F32.PACK_AB R25, R152, R159 ;  /* 0x0000009f9819723e */ /* 0x000fe400000010ff */
[----:B------:R-:W-:Y:S01]  /*b090*/  F2FP.BF16.F32.PACK_AB R26, R61, R60 ;  /* 0x0000003c3d1a723e */ /* 0x000fe200000010ff */
[----:B------:R-:W-:Y:S01]  /*b0a0*/  STSM.16.M88.4 [R165], R8 ;  /* 0x00000008a5007844 */ /* 0x000fe20000000200 */
[----:B------:R-:W-:-:S02]  /*b0b0*/  F2FP.BF16.F32.PACK_AB R27, R63, R62 ;  /* 0x0000003e3f1b723e */ /* 0x000fc400000010ff */
[----:B------:R-:W-:Y:S01]  /*b0c0*/  MOV R44, R44 ;  /* 0x0000002c002c7202 */ /* 0x000fe20000000f00 */
[----:B------:R-:W-:Y:S01]  /*b0d0*/  STSM.16.M88.4 [R164], R12 ;  /* 0x0000000ca4007844 */ /* 0x000fe20000000200 */
[----:B------:R-:W-:Y:S02]  /*b0e0*/  MOV R21, UR6 ;  /* 0x0000000600157c02 */ /* 0x000fe40008000f00 */
[----:B------:R-:W-:Y:S01]  /*b0f0*/  MOV R46, R46 ;  /* 0x0000002e002e7202 */ /* 0x000fe20000000f00 */
[----:B------:R-:W-:Y:S01]  /*b100*/  STSM.16.M88.4 [R30], R24 ;  /* 0x000000181e007844 */ /* 0x000fe20000000200 */
[----:B------:R-:W-:Y:S01]  /*b110*/  MOV R50, R50 ;  /* 0x0000003200327202 */ /* 0x000fe20000000f00 */
[----:B--2---:R-:W-:Y:S01]  /*b120*/  IMAD.U32 R20, RZ, RZ, UR4 ;  /* 0x00000004ff147e24 */ /* 0x004fe2000f8e00ff */
[----:B------:R-:W-:Y:S01]  /*b130*/  F2FP.BF16.F32.PACK_AB R4, R65, R64 ;  /* 0x000000404104723e */ /* 0x000fe200000010ff */
[----:B------:R-:W-:Y:S01]  /*b140*/  USHF.R.S32.HI UR4, URZ, 0x1f, UR36 ;  /* 0x0000001f3f047899 */ /* 0x000fe20008011424 */
[----:B------:R-:W-:Y:S01]  /*b150*/  F2FP.BF16.F32.PACK_AB R5, R67, R66 ;  /* 0x000000424305723e */ /* 0x000fe200000010ff */
[----:B-1----:R-:W-:Y:S01]  /*b160*/  IMAD.WIDE.U32 R20, R28, UR36, R20 ;  /* 0x000000241c147c25 */ /* 0x002fe2000f8e0014 */
[----:B------:R-:W-:-:S02]  /*b170*/  F2FP.BF16.F32.PACK_AB R6, R69, R68 ;  /* 0x000000444506723e */ /* 0x000fc400000010ff */
[----:B------:R-:W-:Y:S02]  /*b180*/  F2FP.BF16.F32.PACK_AB R7, R71, R70 ;  /* 0x000000464707723e */ /* 0x000fe400000010ff */
[----:B------:R-:W-:Y:S02]  /*b190*/  F2FP.BF16.F32.PACK_AB R114, R117, R116 ;  /* 0x000000747572723e */ /* 0x000fe400000010ff */
[----:B------:R-:W-:Y:S01]  /*b1a0*/  F2FP.BF16.F32.PACK_AB R115, R119, R118 ;  /* 0x000000767773723e */ /* 0x000fe200000010ff */
[----:B------:R1:W-:Y:S01]  /*b1b0*/  STSM.16.M88.4 [R34], R4 ;  /* 0x0000000422007844 */ /* 0x0003e20000000200 */
[----:B------:R-:W-:Y:S02]  /*b1c0*/  F2FP.BF16.F32.PACK_AB R121, R123, R122 ;  /* 0x0000007a7b79723e */ /* 0x000fe400000010ff */
[----:B------:R-:W-:Y:S01]  /*b1d0*/  F2FP.BF16.F32.PACK_AB R128, R129, R128 ;  /* 0x000000808180723e */ /* 0x000fe200000010ff */
[----:B------:R-:W-:Y:S01]  /*b1e0*/  STSM.16.M88.4 [R38], R72 ;  /* 0x0000004826007844 */ /* 0x000fe20000000200 */
[----:B------:R-:W-:-:S02]  /*b1f0*/  MOV R52, R52 ;  /* 0x0000003400347202 */ /* 0x000fc40000000f00 */
[----:B------:R-:W-:Y:S01]  /*b200*/  F2FP.BF16.F32.PACK_AB R122, R125, R124 ;  /* 0x0000007c7d7a723e */ /* 0x000fe200000010ff */
[----:B------:R-:W-:Y:S01]  /*b210*/  STSM.16.M88.4 [R42], R80 ;  /* 0x000000502a007844 */ /* 0x000fe20000000200 */
[----:B------:R-:W-:Y:S02]  /*b220*/  F2FP.BF16.F32.PACK_AB R123, R127, R126 ;  /* 0x0000007e7f7b723e */ /* 0x000fe400000010ff */
[----:B------:R-:W-:Y:S01]  /*b230*/  F2FP.BF16.F32.PACK_AB R129, R131, R130 ;  /* 0x000000828381723e */ /* 0x000fe200000010ff */
[----:B------:R-:W-:Y:S01]  /*b240*/  STSM.16.M88.4 [R44], R88 ;  /* 0x000000582c007844 */ /* 0x000fe20000000200 */
[----:B------:R-:W-:Y:S02]  /*b250*/  F2FP.BF16.F32.PACK_AB R136, R137, R136 ;  /* 0x000000888988723e */ /* 0x000fe400000010ff */
[----:B------:R-:W-:Y:S01]  /*b260*/  MOV R56, R56 ;  /* 0x0000003800387202 */ /* 0x000fe20000000f00 */
[----:B-1----:R-:W-:Y:S01]  /*b270*/  IMAD R4, R28, UR4, RZ ;  /* 0x000000041c047c24 */ /* 0x002fe2000f8e02ff */
[----:B------:R-:W-:Y:S01]  /*b280*/  F2FP.BF16.F32.PACK_AB R130, R133, R132 ;  /* 0x000000848582723e */ /* 0x000fe200000010ff */
[----:B------:R-:W-:Y:S01]  /*b290*/  STSM.16.M88.4 [R46], R96 ;  /* 0x000000602e007844 */ /* 0x000fe20000000200 */
[----:B------:R-:W-:Y:S01]  /*b2a0*/  F2FP.BF16.F32.PACK_AB R131, R135, R134 ;  /* 0x000000868783723e */ /* 0x000fe200000010ff */
[----:B------:R-:W-:Y:S01]  /*b2b0*/  IMAD R4, R29, UR36, R4 ;  /* 0x000000241d047c24 */ /* 0x000fe2000f8e0204 */
[----:B------:R-:W-:Y:S01]  /*b2c0*/  F2FP.BF16.F32.PACK_AB R137, R139, R138 ;  /* 0x0000008a8b89723e */ /* 0x000fe200000010ff */
[----:B------:R-:W-:Y:S01]  /*b2d0*/  STSM.16.M88.4 [R48], R104 ;  /* 0x0000006830007844 */ /* 0x000fe20000000200 */
[----:B------:R-:W-:Y:S01]  /*b2e0*/  F2FP.BF16.F32.PACK_AB R144, R145, R144 ;  /* 0x000000909190723e */ /* 0x000fe200000010ff */
[----:B------:R-:W-:Y:S01]  /*b2f0*/  ULDC.64 UR4, c[0x0][0xb40] ;  /* 0x0002d00000047ab9 */ /* 0x000fe20000000a00 */
[----:B------:R-:W-:Y:S01]  /*b300*/  MOV R58, R58 ;  /* 0x0000003a003a7202 */ /* 0x000fe20000000f00 */
[----:B------:R-:W-:Y:S01]  /*b310*/  STSM.16.M88.4 [R50], R112 ;  /* 0x0000007032007844 */ /* 0x000fe20000000200 */
[----:B------:R-:W-:-:S02]  /*b320*/  F2FP.BF16.F32.PACK_AB R138, R141, R140 ;  /* 0x0000008c8d8a723e */ /* 0x000fc400000010ff */
[----:B------:R-:W-:Y:S01]  /*b330*/  F2FP.BF16.F32.PACK_AB R139, R143, R142 ;  /* 0x0000008e8f8b723e */ /* 0x000fe200000010ff */
[----:B------:R-:W-:Y:S01]  /*b340*/  STSM.16.M88.4 [R52], R120 ;  /* 0x0000007834007844 */ /* 0x000fe20000000200 */
[----:B------:R-:W-:Y:S02]  /*b350*/  F2FP.BF16.F32.PACK_AB R145, R147, R146 ;  /* 0x000000929391723e */ /* 0x000fe400000010ff */
[----:B------:R-:W-:Y:S01]  /*b360*/  MOV R54, R54 ;  /* 0x0000003600367202 */ /* 0x000fe20000000f00 */
[----:B------:R-:W-:Y:S01]  /*b370*/  STSM.16.M88.4 [R56], R128 ;  /* 0x0000008038007844 */ /* 0x000fe20000000200 */
[----:B------:R-:W-:Y:S02]  /*b380*/  F2FP.BF16.F32.PACK_AB R146, R149, R148 ;  /* 0x000000949592723e */ /* 0x000fe400000010ff */
[----:B------:R-:W-:Y:S01]  /*b390*/  F2FP.BF16.F32.PACK_AB R147, R151, R150 ;  /* 0x000000969793723e */ /* 0x000fe200000010ff */
[----:B------:R-:W-:Y:S01]  /*b3a0*/  STSM.16.M88.4 [R58], R136 ;  /* 0x000000883a007844 */ /* 0x000fe20000000200 */
[----:B------:R-:W-:-:S02]  /*b3b0*/  SHF.R.S32.HI R3, RZ, 0x1f, R31 ;  /* 0x0000001fff037819 */ /* 0x000fc4000001141f */
[C---:B------:R-:W-:Y:S01]  /*b3c0*/  IADD3 R5, P2, R31.reuse, R20, RZ ;  /* 0x000000141f057210 */ /* 0x040fe20007f5e0ff */
[----:B------:R-:W-:Y:S01]  /*b3d0*/  STSM.16.M88.4 [R54], R144 ;  /* 0x0000009036007844 */ /* 0x000fe20000000200 */
[----:B------:R-:W-:Y:S02]  /*b3e0*/  ISETP.GE.OR P0, PT, R31, UR7, P0 ;  /* 0x000000071f007c0c */ /* 0x000fe40008706670 */
        /* <DEDUP_REMOVED lines=8> */
[----:B------:R-:W-:Y:S01]  /*b470*/  LEA R4, P2, R5, UR4, 0x2 ;  /* 0x0000000405047c11 */ /* 0x000fe2000f8410ff */
[----:B------:R-:W-:Y:S01]  /*b480*/  ULDC UR4, c[0x0][0xc] ;  /* 0x0000030000047ab9 */ /* 0x000fe20000000800 */
[----:B------:R-:W1:Y:S01]  /*b490*/  SHFL.IDX PT, R3, R218, RZ, 0x1f ;  /* 0x00001fffda037589 */ /* 0x000e6200000e0000 */
[----:B------:R-:W-:-:S02]  /*b4a0*/  R2UR UR10, R212 ;  /* 0x00000000d40a72ca */ /* 0x000fc400000e0000 */
[----:B------:R-:W-:-:S05]  /*b4b0*/  LEA.HI.X R5, R5, UR5, R20, 0x2, P2 ;  /* 0x0000000505057c11 */ /* 0x000fca00090f1414 */
[----:B------:R2:W-:Y:S04]  /*b4c0*/  @!P0 STG.E desc[UR12][R4.64], R2 ;  /* 0x0000000204008986 */ /* 0x0005e8000c10190c */
[----:B------:R2:W-:Y:S02]  /*b4d0*/  @!P1 STG.E desc[UR12][R4.64+0x20], R0 ;  /* 0x0000200004009986 */ /* 0x0005e4000c10190c */
[----:B------:R-:W-:-:S06]  /*b4e0*/  UIADD3 UR10, UR4, UR10, URZ ;  /* 0x0000000a040a7290 */ /* 0x000fcc000fffe03f */
[----:B------:R-:W-:Y:S01]  /*b4f0*/  IMAD.U32 R212, RZ, RZ, UR10 ;  /* 0x0000000affd47e24 */ /* 0x000fe2000f8e00ff */
        /* <DEDUP_REMOVED lines=25> */
[----:B------:R1:W-:Y:S01]  /*b690*/  UTMASTG.5D [UR32], [UR4] ;  /* 0x00000020040073b5 */ /* 0x0003e20008020000 */
[----:B------:R-:W-:Y:S01]  /*b6a0*/  UMOV UR8, 0x1 ;  /* 0x0000000100087882 */ /* 0x000fe20000000000 */
[----:B-1----:R-:W-:Y:S01]  /*b6b0*/  UMOV UR32, UR9 ;  /* 0x0000000900207c82 */ /* 0x002fe20008000000 */
[----:B------:R-:W-:Y:S01]  /*b6c0*/  UMOV UR33, UR6 ;  /* 0x0000000600217c82 */ /* 0x000fe20008000000 */
[----:B------:R-:W-:Y:S01]  /*b6d0*/  UIADD3 UR6, UR10, 0x38820, URZ ;  /* 0x000388200a067890 */ /* 0x000fe2000fffe03f */
[----:B------:R1:W-:Y:S03]  /*b6e0*/  UTMASTG.5D [UR32], [UR4] ;  /* 0x00000020040073b5 */ /* 0x0003e60008020000 */
[----:B------:R-:W-:-:S02]  /*b6f0*/  UPRMT UR7, URZ, 0x654, UR6 ;  /* 0x000006543f077896 */ /* 0x000fc40008000006 */
[----:B------:R-:W-:Y:S01]  /*b700*/  UPRMT UR6, UR8, 0x654, UR6 ;  /* 0x0000065408067896 */ /* 0x000fe20008000006 */
[----:B------:R0:W-:Y:S01]  /*b710*/  UTMACMDFLUSH ;  /* 0x00000000000079b7 */ /* 0x0001e20000000000 */
[----:B------:R-:W-:-:S05]  /*b720*/  DEPBAR.LE SB0, 0x0 ;  /* 0x000080000000791a */ /* 0x000fca0000000000 */
[----:B------:R-:W-:Y:S02]  /*b730*/  SYNCS.ARRIVE.TRANS64.RED.A1T0 RZ, [UR7], RZ ;  /* 0x000000ffffff79a7 */ /* 0x000fe40008100407 */
[----:B-1----:R-:W-:Y:S03]  /*b740*/  SYNCS.ARRIVE.TRANS64.RED.A1T0 RZ, [UR6], RZ ;  /* 0x000000ffffff79a7 */ /* 0x002fe60008100406 */
.L_x_155:
[----:B------:R-:W-:Y:S05]  /*b750*/  BSYNC B0 ;  /* 0x0000000000007941 */ /* 0x000fea0003800000 */
.L_x_154:
[----:B------:R-:W1:Y:S01]  /*b760*/  LDC R0, c[0x0][0xda4] ;  /* 0x00036900ff007b82 */ /* 0x000e620000000800 */
[----:B------:R-:W-:Y:S01]  /*b770*/  R2UR UR4, R213 ;  /* 0x00000000d50472ca */ /* 0x000fe200000e0000 */
[----:B------:R-:W-:Y:S01]  /*b780*/  UIADD3 UR38, UR38, 0x1, URZ ;  /* 0x0000000126267890 */ /* 0x000fe2000fffe03f */
[----:B------:R-:W-:Y:S02]  /*b790*/  R2UR UR6, R212 ;  /* 0x00000000d40672ca */ /* 0x000fe400000e0000 */
[----:B------:R-:W-:Y:S01]  /*b7a0*/  R2UR UR5, R19 ;  /* 0x00000000130572ca */ /* 0x000fe200000e0000 */
[----:B------:R-:W-:-:S04]  /*b7b0*/  UISETP.NE.AND UP0, UPT, UR38, 0x2, UPT ;  /* 0x000000022600788c */ /* 0x000fc8000bf05270 */
[----:B------:R-:W-:-:S04]  /*b7c0*/  USEL UR38, UR38, URZ, UP0 ;  /* 0x0000003f26267287 */ /* 0x000fc80008000000 */
[----:B------:R-:W-:-:S06]  /*b7d0*/  UIADD3 UR4, UR4, 0x1, URZ ;  /* 0x0000000104047890 */ /* 0x000fcc000fffe03f */
[----:B------:R-:W-:Y:S01]  /*b7e0*/  IMAD.U32 R213, RZ, RZ, UR4 ;  /* 0x00000004ffd57e24 */ /* 0x000fe2000f8e00ff */
[----:B------:R-:W-:Y:S01]  /*b7f0*/  USEL UR4, URZ, 0x1, UP0 ;  /* 0x000000013f047887 */ /* 0x000fe20008000000 */
[----:B-1----:R-:W-:-:S03]  /*b800*/  ISETP.LE.AND P0, PT, R0, UR6, PT ;  /* 0x0000000600007c0c */ /* 0x002fc6000bf03270 */
[----:B------:R-:W-:-:S06]  /*b810*/  ULOP3.LUT UR5, UR5, UR4, URZ, 0x3c, !UPT ;  /* 0x0000000405057292 */ /* 0x000fcc000f8e3c3f */
[----:B------:R-:W-:-:S04]  /*b820*/  IMAD.U32 R19, RZ, RZ, UR5 ;  /* 0x00000005ff137e24 */ /* 0x000fc8000f8e00ff */
[----:B------:R-:W-:Y:S05]  /*b830*/  @!P0 BRA `(.L_x_156) ;  /* 0xffffff5800bc8947 */ /* 0x000fea000383ffff */
[----:B------:R-:W-:Y:S05]  /*b840*/  EXIT ;  /* 0x000000000000794d */ /* 0x000fea0003800000 */
.L_x_128:
[----:B------:R-:W-:-:S08]  /*b850*/  NOP ;  /* 0x0000000000007918 */ /* 0x000fd00000000000 */
[----:B-1----:R-:W1:-:S00]  /*b860*/  USETMAXREG.DEALLOC.CTAPOOL 0x18 ;  /* 0x00000018000079c8 */ /* 0x002e4000080e0500 */
[----:B-1----:R-:W-:-:S06]  /*b870*/  LOP3.LUT R0, R0, 0x3, RZ, 0xc0, !PT ;  /* 0x0000000300007812 */ /* 0x002fcc00078ec0ff */
[----:B------:R-:W1:Y:S02]  /*b880*/  SHFL.IDX PT, R0, R0, RZ, 0x1f ;  /* 0x00001fff00007589 */ /* 0x000e6400000e0000 */
[----:B-1----:R-:W-:-:S13]  /*b890*/  ISETP.NE.AND P0, PT, R0, RZ, PT ;  /* 0x000000ff0000720c */ /* 0x002fda0003f05270 */
[----:B------:R-:W-:Y:S05]  /*b8a0*/  @P0 EXIT ;  /* 0x000000000000094d */ /* 0x000fea0003800000 */
[----:B------:R-:W1:Y:S01]  /*b8b0*/  S2UR UR4, SR_CTAID.X ;  /* 0x00000000000479c3 */ /* 0x000e620000002500 */
[----:B------:R-:W-:Y:S01]  /*b8c0*/  MOV R16, RZ ;  /* 0x000000ff00107202 */ /* 0x000fe20000000f00 */
[----:B------:R-:W-:Y:S02]  /*b8d0*/  IMAD.MOV.U32 R2, RZ, RZ, 0x1 ;  /* 0x00000001ff027424 */ /* 0x000fe400078e00ff */
[----:B------:R-:W-:-:S04]  /*b8e0*/  IMAD.MOV.U32 R19, RZ, RZ, 0x1 ;  /* 0x00000001ff137424 */ /* 0x000fc800078e00ff */
[----:B------:R-:W1:Y:S02]  /*b8f0*/  LDC R0, c[0x0][0xda4] ;  /* 0x00036900ff007b82 */ /* 0x000e640000000800 */
[----:B-1----:R-:W-:-:S13]  /*b900*/  ISETP.LE.AND P0, PT, R0, UR4, PT ;  /* 0x0000000400007c0c */ /* 0x002fda000bf03270 */
[----:B------:R-:W-:Y:S05]  /*b910*/  @P0 BRA `(.L_x_157) ;  /* 0x0000003400500947 */ /* 0x000fea0003800000 */
[----:B------:R-:W2:Y:S01]  /*b920*/  LDL R4, [R1+0x24] ;  /* 0x0000240001047983 */ /* 0x000ea20000100800 */
[----:B------:R-:W1:Y:S01]  /*b930*/  S2UR UR4, SR_CTAID.X ;  /* 0x00000000000479c3 */ /* 0x000e620000002500 */
[----:B------:R-:W-:Y:S01]  /*b940*/  MOV R16, RZ ;  /* 0x000000ff00107202 */ /* 0x000fe20000000f00 */
[----:B------:R-:W-:Y:S01]  /*b950*/  IMAD.MOV.U32 R19, RZ, RZ, 0x1 ;  /* 0x00000001ff137424 */ /* 0x000fe200078e00ff */
[----:B------:R-:W3:Y:S01]  /*b960*/  S2R R3, SR_TID.X ;  /* 0x0000000000037919 */ /* 0x000ee20000002100 */
[----:B------:R-:W-:Y:S01]  /*b970*/  ULDC.64 UR36, c[0x0][0x198] ;  /* 0x0000660000247ab9 */ /* 0x000fe20000000a00 */
[----:B------:R-:W-:Y:S01]  /*b980*/  ULDC UR39, c[0x0][0xc] ;  /* 0x0000030000277ab9 */ /* 0x000fe20000000800 */
[C---:B---3--:R-:W-:Y:S02]  /*b990*/  LOP3.LUT P1, RZ, R3.reuse, 0x7f, RZ, 0xc0, !PT ;  /* 0x0000007f03ff7812 */ /* 0x048fe4000782c0ff */
[----:B------:R-:W-:-:S04]  /*b9a0*/  LOP3.LUT P0, R0, R3, 0x1f, RZ, 0xc0, !PT ;  /* 0x0000001f03007812 */ /* 0x000fc8000780c0ff */
[----:B------:R-:W-:Y:S01]  /*b9b0*/  PLOP3.LUT P0, PT, P0, P1, PT, 0x8a, 0x0 ;  /* 0x000000000000781c */ /* 0x000fe20000703172 */
[----:B------:R1:W-:Y:S03]  /*b9c0*/  STL [R1+0x20], R0 ;  /* 0x0000200001007387 */ /* 0x0003e60000100800 */
[----:B------:R-:W-:-:S05]  /*b9d0*/  P2R R2, PR, RZ, 0x1 ;  /* 0x00000001ff027803 */ /* 0x000fca0000000000 */
[----:B------:R3:W-:Y:S01]  /*b9e0*/  STL [R1+0x4], R2 ;  /* 0x0000040201007387 */ /* 0x0007e20000100800 */
[----:B-1----:R-:W-:-:S05]  /*b9f0*/  IMAD.U32 R0, RZ, RZ, UR4 ;  /* 0x00000004ff007e24 */ /* 0x002fca000f8e00ff */
[----:B------:R3:W-:Y:S04]  /*ba00*/  STL [R1+0x14], R0 ;  /* 0x0000140001007387 */ /* 0x0007e80000100800 */
[----:B------:R3:W-:Y:S01]  /*ba10*/  STL [R1+0x1c], RZ ;  /* 0x00001cff01007387 */ /* 0x0007e20000100800 */
[----:B--2---:R-:W-:-:S13]  /*ba20*/  R2UR UR5, R4 ;  /* 0x00000000040572ca */ /* 0x004fda00000e0000 */
[----:B---3--:R-:W-:-:S12]  /*ba30*/  ULOP3.LUT UR38, UR5, 0x2, URZ, 0xfc, !UPT ;  /* 0x0000000205267892 */ /* 0x008fd8000f8efc3f */
.L_x_210:
[----:B--2---:R-:W2:Y:S01]  /*ba40*/  LDL R2, [R1+0x14] ;  /* 0x0000140001027983 */ /* 0x004ea20000100800 */
        /* <DEDUP_REMOVED lines=16> */
[----:B------:R-:W1:Y:S03]  /*bb50*/  LDC R0, c[0x0][0x2e0] ;  /* 0x0000b800ff007b82 */ /* 0x000e660000000800 */
[----:B------:R-:W-:Y:S01]  /*bb60*/  IMAD.MOV.U32 R17, RZ, RZ, R4 ;  /* 0x000000ffff117224 */ /* 0x000fe200078e0004 */
[----:B------:R2:W-:Y:S04]  /*bb70*/  STL [R1+0xc], R4 ;  /* 0x00000c0401007387 */ /* 0x0005e80000100800 */
[----:B------:R-:W4:Y:S01]  /*bb80*/  @P1 LDC.64 R2, c[0x0][0xdb8] ;  /* 0x00036e00ff021b82 */ /* 0x000f220000000a00 */
[----:B-1----:R-:W-:Y:S01]  /*bb90*/  IMAD R7, R0, UR4, RZ ;  /* 0x0000000400077c24 */ /* 0x002fe2000f8e02ff */
[----:B------:R-:W-:-:S04]  /*bba0*/  MOV R0, 0x400 ;  /* 0x0000040000007802 */ /* 0x000fc80000000f00 */
[----:B---3--:R-:W-:Y:S01]  /*bbb0*/  LEA R6, R5, R0, 0x18 ;  /* 0x0000000005067211 */ /* 0x008fe200078ec0ff */
[----:B------:R2:W-:Y:S01]  /*bbc0*/  STL [R1+0x18], R7 ;  /* 0x0000180701007387 */ /* 0x0005e20000100800 */
[----:B------:R-:W-:Y:S01]  /*bbd0*/  IADD3 R0, R7, 0x4f, RZ ;  /* 0x0000004f07007810 */ /* 0x000fe20007ffe0ff */
[----:B----4-:R-:W-:Y:S02]  /*bbe0*/  @P1 IMAD.HI.U32 R2, R4, R2, RZ ;  /* 0x0000000204021227 */ /* 0x010fe400078e00ff */
[----:B------:R2:W-:Y:S02]  /*bbf0*/  STL [R1+0x8], R6 ;  /* 0x0000080601007387 */ /* 0x0005e40000100800 */
[----:B------:R-:W-:Y:S01]  /*bc00*/  IMAD.HI R0, R0, 0x66666667, RZ ;  /* 0x6666666700007827 */ /* 0x000fe200078e02ff */
[----:B------:R-:W-:-:S03]  /*bc10*/  @P1 SHF.R.U32.HI R17, RZ, R3, R2 ;  /* 0x00000003ff111219 */ /* 0x000fc60000011602 */
[----:B------:R-:W-:Y:S02]  /*bc20*/  VIADD R2, R6, 0x24400 ;  /* 0x0002440006027836 */ /* 0x000fe40000000000 */
[----:B------:R-:W-:-:S03]  /*bc30*/  IMAD.MOV R3, RZ, RZ, -R17 ;  /* 0x000000ffff037224 */ /* 0x000fc600078e0a11 */
[----:B------:R-:W-:Y:S01]  /*bc40*/  LOP3.LUT P0, RZ, R2, 0x3ff, RZ, 0xc0, !PT ;  /* 0x000003ff02ff7812 */ /* 0x000fe2000780c0ff */
[----:B------:R-:W-:Y:S01]  /*bc50*/  IMAD R18, R18, R3, R4 ;  /* 0x0000000312127224 */ /* 0x000fe200078e0204 */
        /* <DEDUP_REMOVED lines=8> */
[----:B--2---:R-:W-:Y:S01]  /*bce0*/  IMAD.U32 R4, RZ, RZ, UR6 ;  /* 0x00000006ff047e24 */ /* 0x004fe2000f8e00ff */
[----:B------:R-:W-:Y:S01]  /*bcf0*/  MOV R5, UR7 ;  /* 0x0000000700057c02 */ /* 0x000fe20008000f00 */
[----:B------:R-:W1:Y:S01]  /*bd00*/  LDC.64 R2, c[0x4][R2] ;  /* 0x0100000002027b82 */ /* 0x000e620000000a00 */
[----:B------:R-:W-:Y:S01]  /*bd10*/  IMAD.U32 R6, RZ, RZ, UR8 ;  /* 0x00000008ff067e24 */ /* 0x000fe2000f8e00ff */
[----:B------:R-:W-:Y:S01]  /*bd20*/  MOV R11, UR5 ;  /* 0x00000005000b7c02 */ /* 0x000fe20008000f00 */
[----:B------:R-:W-:Y:S02]  /*bd30*/  IMAD.U32 R7, RZ, RZ, UR9 ;  /* 0x00000009ff077e24 */ /* 0x000fe4000f8e00ff */
[----:B------:R-:W-:-:S02]  /*bd40*/  IMAD.U32 R10, RZ, RZ, UR4 ;  /* 0x00000004ff0a7e24 */ /* 0x000fc4000f8e00ff */
[----:B------:R-:W-:Y:S02]  /*bd50*/  IMAD.MOV.U32 R8, RZ, RZ, 0x70 ;  /* 0x00000070ff087424 */ /* 0x000fe400078e00ff */
[----:B------:R-:W-:Y:S02]  /*bd60*/  IMAD.MOV.U32 R12, RZ, RZ, 0x1 ;  /* 0x00000001ff0c7424 */ /* 0x000fe400078e00ff */
[----:B------:R-:W-:-:S07]  /*bd70*/  IMAD.MOV.U32 R13, RZ, RZ, RZ ;  /* 0x000000ffff0d7224 */ /* 0x000fce00078e00ff */
[----:B------:R-:W-:-:S07]  /*bd80*/  LEPC R20, `(.L_x_158) ;  /* 0x000000001014794e */ /* 0x000fce0000000000 */
[----:B-1----:R-:W-:Y:S05]  /*bd90*/  CALL.ABS.NOINC R2 ;  /* 0x0000000002007343 */ /* 0x002fea0003c00000 */
.L_x_158:
[----:B------:R-:W2:Y:S02]  /*bda0*/  LDL R2, [R1+0x8] ;  /* 0x0000080001027983 */ /* 0x000ea40000100800 */
[----:B--2---:R-:W-:-:S04]  /*bdb0*/  IADD3 R0, R2, 0x400, RZ ;  /* 0x0000040002007810 */ /* 0x004fc80007ffe0ff */
[----:B------:R-:W-:-:S13]  /*bdc0*/  LOP3.LUT P0, RZ, R0, 0x3ff, RZ, 0xc0, !PT ;  /* 0x000003ff00ff7812 */ /* 0x000fda000780c0ff */
[----:B------:R-:W-:Y:S05]  /*bdd0*/  @!P0 BRA `(.L_x_159) ;  /* 0x0000000000808947 */ /* 0x000fea0003800000 */
[----:B------:R-:W-:Y:S01]  /*bde0*/  MOV R0, 0x0 ;  /* 0x0000000000007802 */ /* 0x000fe20000000f00 */
[----:B------:R-:W-:Y:S01]  /*bdf0*/  ULDC.64 UR6, c[0x4][0xa8] ;  /* 0x01002a0000067ab9 */ /* 0x000fe20000000a00 */
[----:B------:R-:W-:Y:S01]  /*be00*/  ULDC.64 UR8, c[0x4][0xb0] ;  /* 0x01002c0000087ab9 */ /* 0x000fe20000000a00 */
[----:B------:R-:W-:Y:S01]  /*be10*/  ULDC.64 UR4, c[0x4][0x10] ;  /* 0x0100040000047ab9 */ /* 0x000fe20000000a00 */
[----:B------:R1:W2:Y:S01]  /*be20*/  LDC.64 R2, c[0x4][R0] ;  /* 0x0100000000027b82 */ /* 0x0002a20000000a00 */
[----:B------:R-:W-:Y:S01]  /*be30*/  IMAD.U32 R4, RZ, RZ, UR6 ;  /* 0x00000006ff047e24 */ /* 0x000fe2000f8e00ff */
[----:B------:R-:W-:Y:S01]  /*be40*/  MOV R7, UR9 ;  /* 0x0000000900077c02 */ /* 0x000fe20008000f00 */
[----:B------:R-:W-:Y:S01]  /*be50*/  IMAD.U32 R5, RZ, RZ, UR7 ;  /* 0x00000007ff057e24 */ /* 0x000fe2000f8e00ff */
[----:B------:R-:W-:Y:S01]  /*be60*/  MOV R12, 0x1 ;  /* 0x00000001000c7802 */ /* 0x000fe20000000f00 */
[----:B------:R-:W-:Y:S02]  /*be70*/  IMAD.U32 R6, RZ, RZ, UR8 ;  /* 0x00000008ff067e24 */ /* 0x000fe4000f8e00ff */
[----:B------:R-:W-:-:S02]  /*be80*/  IMAD.U32 R10, RZ, RZ, UR4 ;  /* 0x00000004ff0a7e24 */ /* 0x000fc4000f8e00ff */
[----:B------:R-:W-:Y:S02]  /*be90*/  IMAD.U32 R11, RZ, RZ, UR5 ;  /* 0x00000005ff0b7e24 */ /* 0x000fe4000f8e00ff */
[----:B------:R-:W-:Y:S02]  /*bea0*/  IMAD.MOV.U32 R8, RZ, RZ, 0x70 ;  /* 0x00000070ff087424 */ /* 0x000fe400078e00ff */
[----:B-1----:R-:W-:-:S07]  /*beb0*/  IMAD.MOV.U32 R13, RZ, RZ, RZ ;  /* 0x000000ffff0d7224 */ /* 0x002fce00078e00ff */
[----:B------:R-:W-:-:S07]  /*bec0*/  LEPC R20, `(.L_x_160) ;  /* 0x000000001014794e */ /* 0x000fce0000000000 */
[----:B--2---:R-:W-:Y:S05]  /*bed0*/  CALL.ABS.NOINC R2 ;  /* 0x0000000002007343 */ /* 0x004fea0003c00000 */
.L_x_160:
        /* <DEDUP_REMOVED lines=8> */
[----:B------:R-:W-:Y:S01]  /*bf60*/  MOV R8, 0x70 ;  /* 0x0000007000087802 */ /* 0x000fe20000000f00 */
[----:B------:R-:W-:Y:S02]  /*bf70*/  IMAD.U32 R7, RZ, RZ, UR9 ;  /* 0x00000009ff077e24 */ /* 0x000fe4000f8e00ff */
[----:B------:R-:W-:-:S02]  /*bf80*/  IMAD.U32 R10, RZ, RZ, UR4 ;  /* 0x00000004ff0a7e24 */ /* 0x000fc4000f8e00ff */
[----:B------:R-:W-:Y:S02]  /*bf90*/  IMAD.U32 R11, RZ, RZ, UR5 ;  /* 0x00000005ff0b7e24 */ /* 0x000fe4000f8e00ff */
[----:B------:R-:W-:Y:S02]  /*bfa0*/  IMAD.MOV.U32 R12, RZ, RZ, 0x1 ;  /* 0x00000001ff0c7424 */ /* 0x000fe400078e00ff */
[----:B------:R-:W-:-:S07]  /*bfb0*/  IMAD.MOV.U32 R13, RZ, RZ, RZ ;  /* 0x000000ffff0d7224 */ /* 0x000fce00078e00ff */
[----:B------:R-:W-:-:S07]  /*bfc0*/  LEPC R20, `(.L_x_159) ;  /* 0x000000001014794e */ /* 0x000fce0000000000 */
[----:B-1----:R-:W-:Y:S05]  /*bfd0*/  CALL.ABS.NOINC R2 ;  /* 0x0000000002007343 */ /* 0x002fea0003c00000 */
.L_x_159:
[----:B------:R-:W-:Y:S01]  /*bfe0*/  ULDC.64 UR4, c[0x0][0x9f8] ;  /* 0x00027e0000047ab9 */ /* 0x000fe20000000a00 */
[----:B------:R-:W2:Y:S01]  /*bff0*/  LDL R9, [R1+0x20] ;  /* 0x0000200001097983 */ /* 0x000ea20000100800 */
[----:B------:R-:W-:Y:S01]  /*c000*/  ISETP.NE.U32.AND P0, PT, RZ, UR4, PT ;  /* 0x00000004ff007c0c */ /* 0x000fe2000bf05070 */
[----:B------:R-:W-:Y:S01]  /*c010*/  ULDC.64 UR6, c[0x0][0x208] ;  /* 0x0000820000067ab9 */ /* 0x000fe20000000a00 */
[----:B------:R-:W-:Y:S01]  /*c020*/  MOV R7, R17 ;  /* 0x0000001100077202 */ /* 0x000fe20000000f00 */
[----:B------:R-:W3:Y:S01]  /*c030*/  LDL.LU R6, [R1+0xc] ;  /* 0x00000c0001067983 */ /* 0x000ee20000300800 */
[----:B------:R-:W-:Y:S01]  /*c040*/  ISETP.NE.AND.EX P0, PT, RZ, UR5, PT, P0 ;  /* 0x00000005ff007c0c */ /* 0x000fe2000bf05300 */
[----:B------:R-:W1:Y:S01]  /*c050*/  LDC R0, c[0x0][0x428] ;  /* 0x00010a00ff007b82 */ /* 0x000e620000000800 */
[----:B------:R-:W-:Y:S01]  /*c060*/  ULDC UR4, c[0x0][0xda8] ;  /* 0x00036a0000047ab9 */ /* 0x000fe20000000800 */
[----:B------:R-:W4:Y:S10]  /*c070*/  LDL R8, [R1+0x14] ;  /* 0x0000140001087983 */ /* 0x000f340000100800 */
[----:B------:R-:W1:Y:S02]  /*c080*/  @P0 LDC.64 R2, c[0x0][0x9f8] ;  /* 0x00027e00ff020b82 */ /* 0x000e640000000a00 */
[----:B-1----:R-:W-:Y:S01]  /*c090*/  ISETP.NE.AND P1, PT, R0, 0x1, PT ;  /* 0x000000010000780c */ /* 0x002fe20003f25270 */
[----:B------:R-:W-:-:S02]  /*c0a0*/  IMAD.MOV.U32 R0, RZ, RZ, R18 ;  /* 0x000000ffff007224 */ /* 0x000fc400078e0012 */
[----:B------:R-:W-:-:S10]  /*c0b0*/  @P0 IMAD.WIDE R2, R17, 0x4, R2 ;  /* 0x0000000411020825 */ /* 0x000fd400078e0202 */
[----:B------:R-:W1:Y:S01]  /*c0c0*/  @P1 LDC R5, c[0x0][0x42c] ;  /* 0x00010b00ff051b82 */ /* 0x000e620000000800 */
[----:B------:R1:W5:Y:S07]  /*c0d0*/  @P0 LDG.E R7, desc[UR6][R2.64] ;  /* 0x0000000602070981 */ /* 0x00036e000c1e1900 */
[----:B------:R-:W1:Y:S02]  /*c0e0*/  @P1 LDC R4, c[0x0][0x430] ;  /* 0x00010c00ff041b82 */ /* 0x000e640000000800 */
[----:B-1----:R-:W-:-:S05]  /*c0f0*/  @P1 IMAD.HI.U32 R5, R18, R5, RZ ;  /* 0x0000000512051227 */ /* 0x002fca00078e00ff */
[----:B------:R-:W-:Y:S02]  /*c100*/  @P1 SHF.R.U32.HI R0, RZ, R4, R5 ;  /* 0x00000004ff001219 */ /* 0x000fe40000011605 */
[----:B------:R-:W1:Y:S01]  /*c110*/  S2R R4, SR_CgaCtaId ;  /* 0x0000000000047919 */ /* 0x000e620000008800 */
[----:B--2---:R-:W-:Y:S01]  /*c120*/  ISETP.NE.AND P1, PT, R9, RZ, PT ;  /* 0x000000ff0900720c */ /* 0x004fe20003f25270 */
[----:B---3--:R-:W-:-:S04]  /*c130*/  IMAD.MOV R6, RZ, RZ, -R6 ;  /* 0x000000ffff067224 */ /* 0x008fc800078e0a06 */
[----:B----4-:R-:W-:-:S08]  /*c140*/  IMAD R6, R6, UR4, R8 ;  /* 0x0000000406067c24 */ /* 0x010fd0000f8e0208 */
[----:B------:R-:W-:Y:S01]  /*c150*/  VOTEU.ALL UP1, P1 ;  /* 0x00000000003f7886 */ /* 0x000fe20000820000 */
[----:B------:R-:W-:-:S04]  /*c160*/  PLOP3.LUT P2, PT, P1, PT, PT, 0x8, 0x0 ;  /* 0x000000000000781c */ /* 0x000fc80000f4e170 */
[----:B------:R-:W-:Y:S01]  /*c170*/  @!UP1 UIADD3 UR8, UP0, UR36, 0x270, URZ ;  /* 0x0000027024089890 */ /* 0x000fe2000ff1e03f */
[----:B------:R-:W-:-:S03]  /*c180*/  IMAD.SHL.U32 R6, R6, 0x80, RZ ;  /* 0x0000008006067824 */ /* 0x000fc600078e00ff */
[----:B------:R-:W-:-:S03]  /*c190*/  @!UP1 UIADD3.X UR9, URZ, UR37, URZ, UP0, !UPT ;  /* 0x000000253f099290 */ /* 0x000fc600087fe43f */
[----:B-1----:R-:W-:-:S09]  /*c1a0*/  VOTEU.ALL UP0, P1 ;  /* 0x00000000003f7886 */ /* 0x002fd20000800000 */
.L_x_161:
        /* <DEDUP_REMOVED lines=13> */
.L_x_162:
        /* <DEDUP_REMOVED lines=12> */
.L_x_163:
        /* <DEDUP_REMOVED lines=12> */
.L_x_164:
        /* <DEDUP_REMOVED lines=10> */
[----:B------:R-:W-:Y:S01]  /*c4a0*/  LOP3.LUT R4, R4, 0x1, RZ, 0xc0, !PT ;  /* 0x0000000104047812 */ /* 0x000fe200078ec0ff */
[----:B------:R-:W-:-:S04]  /*c4b0*/  UMOV UR4, 0xffffffff ;  /* 0xffffffff00047882 */ /* 0x000fc80000000000 */
[C---:B------:R-:W-:Y:S02]  /*c4c0*/  IMAD R20, R4.reuse, 0x28, RZ ;  /* 0x0000002804147824 */ /* 0x040fe400078e02ff */
[----:B------:R-:W-:Y:S01]  /*c4d0*/  IMAD R21, R4, 0xa00, RZ ;  /* 0x00000a0004157824 */ /* 0x000fe200078e02ff */
[----:B-1----:R-:W-:-:S04]  /*c4e0*/  ISETP.NE.U32.AND P0, PT, R2, RZ, PT ;  /* 0x000000ff0200720c */ /* 0x002fc80003f05070 */
[----:B------:R-:W-:-:S04]  /*c4f0*/  ISETP.NE.AND.EX P0, PT, R3, RZ, PT, P0 ;  /* 0x000000ff0300720c */ /* 0x000fc80003f05300 */
[----:B-----5:R-:W-:Y:S01]  /*c500*/  SEL R4, R7, RZ, !P0 ;  /* 0x000000ff07047207 */ /* 0x020fe20004000000 */
[----:B------:R-:W-:Y:S08]  /*c510*/  BRA.DIV UR4, `(.L_x_165) ;  /* 0x0000002e04a47947 */ /* 0x000ff0000b800000 */
.L_x_226:
[----:B------:R-:W2:Y:S01]  /*c520*/  LDL R8, [R1+0x10] ;  /* 0x0000100001087983 */ /* 0x000ea20000100800 */
[----:B------:R-:W-:Y:S01]  /*c530*/  UMOV UR4, 0xffffffff ;  /* 0xffffffff00047882 */ /* 0x000fe20000000000 */
[--C-:B------:R-:W-:Y:S01]  /*c540*/  SHF.R.S32.HI R12, RZ, 0x1f, R7.reuse ;  /* 0x0000001fff0c7819 */ /* 0x100fe20000011407 */
[----:B------:R-:W-:Y:S01]  /*c550*/  IMAD.MOV.U32 R5, RZ, RZ, R7 ;  /* 0x000000ffff057224 */ /* 0x000fe200078e0007 */
[----:B--2---:R-:W-:Y:S01]  /*c560*/  IADD3 R8, R8, -0x1, RZ ;  /* 0xffffffff08087810 */ /* 0x004fe20007ffe0ff */
[----:B------:R-:W-:Y:S06]  /*c570*/  BRA.DIV UR4, `(.L_x_166) ;  /* 0x0000002e04c07947 */ /* 0x000fec000b800000 */
[----:B------:R-:W-:-:S13]  /*c580*/  ELECT P6, URZ, PT ;  /* 0x00000000003f782f */ /* 0x000fda00038c0000 */
.L_x_229:
[----:B------:R-:W-:Y:S05]  /*c590*/  @!P6 BRA `(.L_x_167) ;  /* 0x000000040044e947 */ /* 0x000fea0003800000 */
[----:B------:R1:W-:Y:S01]  /*c5a0*/  STL [R1], R8 ;  /* 0x0000000801007387 */ /* 0x0003e20000100800 */
[----:B------:R-:W-:Y:S05]  /*c5b0*/  @!P0 BRA `(.L_x_168) ;  /* 0x0000000000508947 */ /* 0x000fea0003800000 */
[----:B------:R-:W2:Y:S01]  /*c5c0*/  LDC R13, c[0x0][0x41c] ;  /* 0x00010700ff0d7b82 */ /* 0x000ea20000000800 */
[----:B------:R-:W-:Y:S01]  /*c5d0*/  IMAD.MOV.U32 R4, RZ, RZ, R8 ;  /* 0x000000ffff047224 */ /* 0x000fe200078e0008 */
[----:B------:R-:W-:Y:S01]  /*c5e0*/  ULDC.64 UR4, c[0x0][0x408] ;  /* 0x0001020000047ab9 */ /* 0x000fe20000000a00 */
[----:B------:R-:W-:Y:S01]  /*c5f0*/  ULDC.64 UR6, c[0x0][0x208] ;  /* 0x0000820000067ab9 */ /* 0x000fe20000000a00 */
[----:B--2---:R-:W-:-:S13]  /*c600*/  ISETP.NE.AND P1, PT, R13, 0x1, PT ;  /* 0x000000010d00780c */ /* 0x004fda0003f25270 */
[----:B------:R-:W2:Y:S02]  /*c610*/  @P1 LDC.64 R10, c[0x0][0x420] ;  /* 0x00010800ff0a1b82 */ /* 0x000ea40000000a00 */
[----:B--2---:R-:W-:-:S05]  /*c620*/  @P1 IMAD.HI.U32 R10, R8, R10, RZ ;  /* 0x0000000a080a1227 */ /* 0x004fca00078e00ff */
[----:B------:R-:W-:-:S04]  /*c630*/  @P1 SHF.R.U32.HI R4, RZ, R11, R10 ;  /* 0x0000000bff041219 */ /* 0x000fc8000001160a */
[--C-:B------:R-:W-:Y:S01]  /*c640*/  SHF.R.S32.HI R11, RZ, 0x1f, R4.reuse ;  /* 0x0000001fff0b7819 */ /* 0x100fe20000011404 */
[--C-:B------:R-:W-:Y:S02]  /*c650*/  IMAD.MOV R9, RZ, RZ, -R4.reuse ;  /* 0x000000ffff097224 */ /* 0x100fe400078e0a04 */
[----:B------:R-:W-:Y:S02]  /*c660*/  IMAD.MOV.U32 R10, RZ, RZ, R4 ;  /* 0x000000ffff0a7224 */ /* 0x000fe400078e0004 */
[----:B------:R-:W-:Y:S02]  /*c670*/  IMAD R9, R13, R9, R8 ;  /* 0x000000090d097224 */ /* 0x000fe400078e0208 */
[----:B------:R-:W-:-:S03]  /*c680*/  IMAD.WIDE.U32 R10, R7, UR4, R10 ;  /* 0x00000004070a7c25 */ /* 0x000fc6000f8e000a */
[----:B------:R2:W-:Y:S01]  /*c690*/  STL [R1], R9 ;  /* 0x0000000901007387 */ /* 0x0005e20000100800 */
[----:B------:R-:W-:Y:S01]  /*c6a0*/  LEA R14, P1, R10, R2, 0x2 ;  /* 0x000000020a0e7211 */ /* 0x000fe200078210ff */
[----:B--2---:R-:W-:-:S04]  /*c6b0*/  IMAD R9, R12, UR4, RZ ;  /* 0x000000040c097c24 */ /* 0x004fc8000f8e02ff */
[----:B------:R-:W-:-:S05]  /*c6c0*/  IMAD R4, R7, UR5, R9 ;  /* 0x0000000507047c24 */ /* 0x000fca000f8e0209 */
[----:B------:R-:W-:-:S04]  /*c6d0*/  IADD3 R4, R11, R4, RZ ;  /* 0x000000040b047210 */ /* 0x000fc80007ffe0ff */
[----:B------:R-:W-:-:S05]  /*c6e0*/  LEA.HI.X R15, R10, R3, R4, 0x2, P1 ;  /* 0x000000030a0f7211 */ /* 0x000fca00008f1404 */
[----:B------:R2:W5:Y:S02]  /*c6f0*/  LDG.E R7, desc[UR6][R14.64] ;  /* 0x000000060e077981 */ /* 0x000564000c1e1900 */
.L_x_168:
[----:B------:R-:W3:Y:S01]  /*c700*/  S2R R9, SR_CgaCtaId ;  /* 0x0000000000097919 */ /* 0x000ee20000008800 */
[----:B------:R-:W-:-:S04]  /*c710*/  MOV R4, 0x400 ;  /* 0x0000040000047802 */ /* 0x000fc80000000f00 */
[----:B---3--:R-:W-:Y:S02]  /*c720*/  LEA R4, R9, R4, 0x18 ;  /* 0x0000000409047211 */ /* 0x008fe400078ec0ff */
[----:B------:R-:W-:-:S03]  /*c730*/  SHF.L.U32 R9, R19, 0x1f, RZ ;  /* 0x0000001f13097819 */ /* 0x000fc600000006ff */
[----:B------:R-:W-:-:S04]  /*c740*/  IMAD R4, R16, 0x8, R4 ;  /* 0x0000000810047824 */ /* 0x000fc800078e0204 */
[----:B------:R-:W3:Y:S02]  /*c750*/  SYNCS.PHASECHK.TRANS64.TRYWAIT P1, [R4+URZ+0x38840], R9 ;  /* 0x03884009040075a7 */ /* 0x000ee4000802017f */
[----:B---3--:R-:W-:Y:S05]  /*c760*/  @!P1 BRA `(.L_x_169) ;  /* 0x0000002c00649947 */ /* 0x008fea0003800000 */
.L_x_230:
[----:B------:R-:W4:Y:S01]  /*c770*/  S2R R10, SR_TID.X ;  /* 0x00000000000a7919 */ /* 0x000f220000002100 */
[----:B------:R-:W-:-:S04]  /*c780*/  UPRMT UR4, UR38, 0x9910, URZ ;  /* 0x0000991026047896 */ /* 0x000fc8000800003f */
[----:B------:R-:W-:Y:S01]  /*c790*/  UISETP.NE.AND UP0, UPT, UR4, 0x2, UPT ;  /* 0x000000020400788c */ /* 0x000fe2000bf05270 */
[----:B----4-:R-:W-:-:S13]  /*c7a0*/  LOP3.LUT P1, RZ, R10, 0x7f, RZ, 0xc0, !PT ;  /* 0x0000007f0aff7812 */ /* 0x010fda000782c0ff */
[----:B---3--:R-:W-:-:S04]  /*c7b0*/  @!P1 IMAD.MOV.U32 R9, RZ, RZ, 0xa000 ;  /* 0x0000a000ff099424 */ /* 0x008fc800078e00ff */
[----:B------:R3:W-:Y:S01]  /*c7c0*/  @!P1 SYNCS.ARRIVE.TRANS64 RZ, [R4+URZ+0x38830], R9 ;  /* 0x0388300904ff99a7 */ /* 0x0007e2000800003f */
[----:B------:R-:W-:-:S13]  /*c7d0*/  PLOP3.LUT P1, PT, PT, PT, UP0, 0x80, 0x0 ;  /* 0x000000000000781c */ /* 0x000fda0003f2f008 */
[----:B---3--:R-:W-:Y:S05]  /*c7e0*/  @P1 BRA `(.L_x_170) ;  /* 0x0000000000041947 */ /* 0x008fea0003800000 */
[----:B------:R-:W-:Y:S01]  /*c7f0*/  BPT.TRAP 0x1 ;  /* 0x000000040000795c */ /* 0x000fe20000300000 */
.L_x_170:
[----:B------:R-:W3:Y:S02]  /*c800*/  LDL R9, [R1+0x4] ;  /* 0x0000040001097983 */ /* 0x000ee40000100800 */
[----:B---3--:R-:W-:-:S13]  /*c810*/  ISETP.NE.AND P1, PT, R9, RZ, PT ;  /* 0x000000ff0900720c */ /* 0x008fda0003f25270 */
[----:B------:R-:W-:Y:S05]  /*c820*/  @P1 BRA `(.L_x_171) ;  /* 0x0000000000041947 */ /* 0x000fea0003800000 */
[----:B------:R-:W-:Y:S01]  /*c830*/  BPT.TRAP 0x1 ;  /* 0x000000040000795c */ /* 0x000fe20000300000 */
.L_x_171:
[----:B------:R-:W3:Y:S01]  /*c840*/  LDL R9, [R1] ;  /* 0x0000000001097983 */ /* 0x000ee20000100800 */
[----:B------:R-:W-:Y:S01]  /*c850*/  MOV R10, 0x400 ;  /* 0x00000400000a7802 */ /* 0x000fe20000000f00 */
[----:B------:R-:W4:Y:S01]  /*c860*/  S2R R11, SR_CgaCtaId ;  /* 0x00000000000b7919 */ /* 0x000f220000008800 */
[----:B------:R-:W-:Y:S01]  /*c870*/  R2UR UR9, R4 ;  /* 0x00000000040972ca */ /* 0x000fe200000e0000 */
[----:B------:R-:W-:Y:S01]  /*c880*/  IMAD R4, R16, 0x5000, R21 ;  /* 0x0000500010047824 */ /* 0x000fe200078e0215 */
[----:B------:R-:W-:Y:S01]  /*c890*/  R2UR UR5, R20 ;  /* 0x00000000140572ca */ /* 0x000fe200000e0000 */
[----:B------:R-:W-:Y:S01]  /*c8a0*/  UIADD3 UR4, UP0, UR36, 0x370, URZ ;  /* 0x0000037024047890 */ /* 0x000fe2000ff1e03f */
[----:B------:R-:W-:Y:S02]  /*c8b0*/  R2UR UR12, R0 ;  /* 0x00000000000c72ca */ /* 0x000fe400000e0000 */
[----:B-----5:R-:W-:Y:S02]  /*c8c0*/  R2UR UR13, R7 ;  /* 0x00000000070d72ca */ /* 0x020fe400000e0000 */
[----:B----4-:R-:W-:-:S05]  /*c8d0*/  LEA R10, R11, R10, 0x18 ;  /* 0x0000000a0b0a7211 */ /* 0x010fca00078ec0ff */
[----:B------:R-:W-:-:S05]  /*c8e0*/  IMAD R4, R4, 0x2, R10 ;  /* 0x0000000204047824 */ /* 0x000fca00078e020a */
[----:B------:R-:W-:Y:S01]  /*c8f0*/  R2UR UR14, R4 ;  /* 0x00000000040e72ca */ /* 0x000fe200000e0000 */
[----:B------:R-:W-:Y:S01]  /*c900*/  UIADD3 UR9, UR9, 0x38830, URZ ;  /* 0x0003883009097890 */ /* 0x000fe2000fffe03f */
[----:B------:R-:W-:Y:S01]  /*c910*/  UMOV UR10, URZ ;  /* 0x0000003f000a7c82 */ /* 0x000fe20008000000 */
[----:B------:R-:W-:Y:S01]  /*c920*/  UMOV UR19, 0x30000 ;  /* 0x0003000000137882 */ /* 0x000fe20000000000 */
[----:B------:R-:W-:Y:S01]  /*c930*/  UMOV UR6, 0x0 ;  /* 0x0000000000067882 */ /* 0x000fe20000000000 */
[----:B------:R-:W-:-:S08]  /*c940*/  UMOV UR7, 0x14f00000 ;  /* 0x14f0000000077882 */ /* 0x000fd00000000000 */
[----:B------:R-:W-:Y:S02]  /*c950*/  UIADD3 UR8, UR14, 0x24400, URZ ;  /* 0x000244000e087890 */ /* 0x000fe4000fffe03f */
[----:B------:R-:W-:Y:S02]  /*c960*/  UIADD3 UR15, UR14, 0x26c00, URZ ;  /* 0x00026c000e0f7890 */ /* 0x000fe4000fffe03f */
[----:B------:R-:W-:Y:S01]  /*c970*/  UIADD3 UR17, UR14, 0x29400, URZ ;  /* 0x000294000e117890 */ /* 0x000fe2000fffe03f */
[----:B------:R-:W-:Y:S01]  /*c980*/  UMOV UR16, 0x40 ;  /* 0x0000004000107882 */ /* 0x000fe20000000000 */
[----:B------:R-:W-:-:S03]  /*c990*/  UIADD3 UR18, UR14, 0x2bc00, URZ ;  /* 0x0002bc000e127890 */ /* 0x000fc6000fffe03f */
[----:B------:R-:W-:Y:S01]  /*c9a0*/  UMOV UR14, 0x80 ;  /* 0x00000080000e7882 */ /* 0x000fe20000000000 */
[----:B------:R-:W-:Y:S02]  /*c9b0*/  MOV R4, R7 ;  /* 0x0000000700047202 */ /* 0x000fe40000000f00 */
[----:B---3--:R-:W-:-:S13]  /*c9c0*/  R2UR UR11, R9 ;  /* 0x00000000090b72ca */ /* 0x008fda00000e0000 */
[----:B------:R-:W-:Y:S02]  /*c9d0*/  UIMAD UR11, UR11, 0x50, UR5 ;  /* 0x000000500b0b78a4 */ /* 0x000fe4000f8e0205 */
[----:B------:R-:W-:-:S09]  /*c9e0*/  UIADD3.X UR5, URZ, UR37, URZ, UP0, !UPT ;  /* 0x000000253f057290 */ /* 0x000fd200087fe43f */
[----:B------:R3:W-:Y:S02]  /*c9f0*/  UTMALDG.4D.MULTICAST [UR8], [UR4], UR19, desc[UR6] ;  /* 0x00000608040073b4 */ /* 0x0007e40008019813 */
[----:B---3--:R-:W-:Y:S01]  /*ca00*/  UMOV UR8, UR15 ;  /* 0x0000000f00087c82 */ /* 0x008fe20008000000 */
[----:B------:R-:W-:Y:S02]  /*ca10*/  UMOV UR10, UR16 ;  /* 0x00000010000a7c82 */ /* 0x000fe40008000000 */
[----:B------:R3:W-:Y:S02]  /*ca20*/  UTMALDG.4D.MULTICAST [UR8], [UR4], UR19, desc[UR6] ;  /* 0x00000608040073b4 */ /* 0x0007e40008019813 */
[----:B---3--:R-:W-:Y:S01]  /*ca30*/  UMOV UR8, UR17 ;  /* 0x0000001100087c82 */ /* 0x008fe20008000000 */
[----:B------:R-:W-:Y:S01]  /*ca40*/  UMOV UR10, UR14 ;  /* 0x0000000e000a7c82 */ /* 0x000fe20008000000 */
[----:B------:R-:W-:Y:S01]  /*ca50*/  UMOV UR14, 0xc0 ;  /* 0x000000c0000e7882 */ /* 0x000fe20000000000 */
[----:B------:R3:W-:Y:S02]  /*ca60*/  UTMALDG.4D.MULTICAST [UR8], [UR4], UR19, desc[UR6] ;  /* 0x00000608040073b4 */ /* 0x0007e40008019813 */
[----:B---3--:R-:W-:Y:S01]  /*ca70*/  UMOV UR8, UR18 ;  /* 0x0000001200087c82 */ /* 0x008fe20008000000 */
[----:B------:R-:W-:-:S02]  /*ca80*/  UMOV UR10, UR14 ;  /* 0x0000000e000a7c82 */ /* 0x000fc40008000000 */
[----:B------:R3:W-:Y:S02]  /*ca90*/  UTMALDG.4D.MULTICAST [UR8], [UR4], UR19, desc[UR6] ;  /* 0x00000608040073b4 */ /* 0x0007e40008019813 */
[----:B---3--:R-:W-:Y:S01]  /*caa0*/  NOP ;  /* 0x0000000000007918 */ /* 0x008fe20000000000 */
.L_x_167:
[----:B------:R-:W3:Y:S01]  /*cab0*/  LDL R13, [R1+0x1c] ;  /* 0x00001c00010d7983 */ /* 0x000ee20000100800 */
[----:B------:R-:W-:-:S03]  /*cac0*/  MOV R10, 0x400 ;  /* 0x00000400000a7802 */ /* 0x000fc60000000f00 */
[----:B------:R-:W4:Y:S01]  /*cad0*/  LDL.LU R9, [R1+0x18] ;  /* 0x0000180001097983 */ /* 0x000f220000300800 */
[----:B------:R-:W5:Y:S01]  /*cae0*/  S2R R11, SR_CgaCtaId ;  /* 0x00000000000b7919 */ /* 0x000f620000008800 */
[----:B------:R-:W-:Y:S05]  /*caf0*/  WARPSYNC.ALL ;  /* 0x0000000000007948 */ /* 0x000fea0003800000 */
[----:B------:R-:W-:-:S13]  /*cb00*/  ELECT P1, URZ, PT ;  /* 0x00000000003f782f */ /* 0x000fda0003820000 */
[----:B------:R-:W-:Y:S01]  /*cb10*/  @P1 R2UR UR13, R17 ;  /* 0x00000000110d12ca */ /* 0x000fe200000e0000 */
[----:B------:R-:W-:Y:S01]  /*cb20*/  UIADD3 UR4, UP0, UR36, 0x270, URZ ;  /* 0x0000027024047890 */ /* 0x000fe2000ff1e03f */
[----:B------:R-:W-:Y:S02]  /*cb30*/  @P1 R2UR UR12, R18 ;  /* 0x00000000120c12ca */ /* 0x000fe400000e0000 */
[----:B------:R-:W-:Y:S01]  /*cb40*/  @P1 R2UR UR11, R6 ;  /* 0x00000000060b12ca */ /* 0x000fe200000e0000 */
[----:B------:R-:W-:Y:S01]  /*cb50*/  UIADD3.X UR5, URZ, UR37, URZ, UP0, !UPT ;  /* 0x000000253f057290 */ /* 0x000fe200087fe43f */
[----:B-----5:R-:W-:-:S04]  /*cb60*/  LEA R10, R11, R10, 0x18 ;  /* 0x0000000a0b0a7211 */ /* 0x020fc800078ec0ff */
[----:B------:R-:W-:Y:S01]  /*cb70*/  R2UR UR30, R10 ;  /* 0x000000000a1e72ca */ /* 0x000fe200000e0000 */
[----:B------:R-:W-:Y:S01]  /*cb80*/  @P1 IMAD.MOV.U32 R7, RZ, RZ, 0x10000 ;  /* 0x00010000ff071424 */ /* 0x000fe200078e00ff */
[----:B------:R-:W-:Y:S01]  /*cb90*/  BAR.SYNC.DEFER_BLOCKING 0x8, 0x120 ;  /* 0x0204800000007b1d */ /* 0x000fe20000010000 */
[----:B------:R-:W-:Y:S02]  /*cba0*/  @P1 R2UR UR29, R17 ;  /* 0x00000000111d12ca */ /* 0x000fe400000e0000 */
[----:B------:R-:W-:-:S08]  /*cbb0*/  @P1 R2UR UR28, R18 ;  /* 0x00000000121c12ca */ /* 0x000fd000000e0000 */
        /* <DEDUP_REMOVED lines=8> */
[----:B------:R-:W-:Y:S01]  /*cc40*/  @P1 R2UR UR19, R6 ;  /* 0x00000000061312ca */ /* 0x000fe200000e0000 */
[----:B------:R1:W-:Y:S01]  /*cc50*/  @P1 SYNCS.ARRIVE.TRANS64 RZ, [R10+URZ+0x38800], R7 ;  /* 0x038800070aff19a7 */ /* 0x0003e2000800003f */
[----:B------:R5:W-:Y:S01]  /*cc60*/  UTMALDG.4D [UR8], [UR4], desc[UR6] ;  /* 0x00000608040075b4 */ /* 0x000be20008019000 */
[----:B------:R-:W-:-:S02]  /*cc70*/  UIADD3 UR24, UR30, 0x18400, URZ ;  /* 0x000184001e187890 */ /* 0x000fc4000fffe03f */
        /* <DEDUP_REMOVED lines=11> */
[----:B-----5:R-:W-:-:S02]  /*cd30*/  @P1 R2UR UR13, R17 ;  /* 0x00000000110d12ca */ /* 0x020fc400000e0000 */
        /* <DEDUP_REMOVED lines=8> */
[----:B---3--:R-:W-:-:S04]  /*cdc0*/  LOP3.LUT R6, R13, 0x1, RZ, 0xc, !PT ;  /* 0x000000010d067812 */ /* 0x008fc800078e0cff */
[----:B------:R-:W-:-:S04]  /*cdd0*/  SHF.L.U32 R6, R6, 0x1f, RZ ;  /* 0x0000001f06067819 */ /* 0x000fc800000006ff */
[----:B------:R-:W3:Y:S01]  /*cde0*/  SYNCS.PHASECHK.TRANS64.TRYWAIT P1, [R10+URZ+0x38820], R6 ;  /* 0x038820060a0075a7 */ /* 0x000ee2000802017f */
[----:B----4-:R-:W-:Y:S01]  /*cdf0*/  ISETP.GE.AND P2, PT, R9, 0x51, PT ;  /* 0x000000510900780c */ /* 0x010fe20003f46270 */
[----:B-1-3--:R-:W-:-:S12]  /*ce00*/  @!P1 BRA `(.L_x_173) ;  /* 0x0000002400d09947 */ /* 0x00afd80003800000 */
.L_x_231:
[----:B------:R-:W-:Y:S05]  /*ce10*/  BSYNC B0 ;  /* 0x0000000000007941 */ /* 0x000fea0003800000 */
.L_x_172:
[----:B------:R-:W-:Y:S05]  /*ce20*/  @!P2 BRA `(.L_x_174) ;  /* 0x0000001800dca947 */ /* 0x000fea0003800000 */
[----:B-1----:R-:W2:Y:S01]  /*ce30*/  LDL R7, [R1+0x10] ;  /* 0x0000100001077983 */ /* 0x002ea20000100800 */
[----:B------:R-:W-:Y:S02]  /*ce40*/  IMAD.MOV.U32 R6, RZ, RZ, 0x1 ;  /* 0x00000001ff067424 */ /* 0x000fe400078e00ff */
[----:B--2---:R-:W-:-:S05]  /*ce50*/  IMAD.MOV R14, RZ, RZ, -R7 ;  /* 0x000000ffff0e7224 */ /* 0x004fca00078e0a07 */
[----:B------:R-:W-:-:S04]  /*ce60*/  VIADDMNMX R14, R14, R6, 0xffffffff, !PT ;  /* 0xffffffff0e0e7446 */ /* 0x000fc80007800106 */
[----:B------:R-:W-:-:S04]  /*ce70*/  IADD3 R6, R7, R14, RZ ;  /* 0x0000000e07067210 */ /* 0x000fc80007ffe0ff */
[----:B------:R-:W-:-:S04]  /*ce80*/  LOP3.LUT R6, R6, 0x1, RZ, 0xc0, !PT ;  /* 0x0000000106067812 */ /* 0x000fc800078ec0ff */
[----:B------:R-:W-:Y:S01]  /*ce90*/  ISETP.NE.U32.AND P1, PT, R6, 0x1, PT ;  /* 0x000000010600780c */ /* 0x000fe20003f25070 */
[----:B------:R-:W-:-:S12]  /*cea0*/  VIADD R6, R7, 0xfffffffe ;  /* 0xfffffffe07067836 */ /* 0x000fd80000000000 */
        /* <DEDUP_REMOVED lines=8> */
[----:B------:R-:W-:Y:S01]  /*cf30*/  IMAD.MOV.U32 R7, RZ, RZ, R4 ;  /* 0x000000ffff077224 */ /* 0x000fe200078e0004 */
[----:B------:R-:W-:Y:S06]  /*cf40*/  @!P0 BRA `(.L_x_178) ;  /* 0x00000000004c8947 */ /* 0x000fec0003800000 */
[----:B------:R-:W1:Y:S01]  /*cf50*/  LDC R15, c[0x0][0x41c] ;  /* 0x00010700ff0f7b82 */ /* 0x000e620000000800 */
[----:B------:R-:W-:Y:S01]  /*cf60*/  MOV R7, R6 ;  /* 0x0000000600077202 */ /* 0x000fe20000000f00 */
[----:B------:R-:W-:Y:S01]  /*cf70*/  ULDC.64 UR4, c[0x0][0x408] ;  /* 0x0001020000047ab9 */ /* 0x000fe20000000a00 */
[----:B------:R-:W-:Y:S01]  /*cf80*/  ULDC.64 UR6, c[0x0][0x208] ;  /* 0x0000820000067ab9 */ /* 0x000fe20000000a00 */
[----:B-1----:R-:W-:-:S13]  /*cf90*/  ISETP.NE.AND P1, PT, R15, 0x1, PT ;  /* 0x000000010f00780c */ /* 0x002fda0003f25270 */
[----:B------:R-:W1:Y:S02]  /*cfa0*/  @P1 LDC.64 R10, c[0x0][0x420] ;  /* 0x00010800ff0a1b82 */ /* 0x000e640000000a00 */
[----:B-1----:R-:W-:-:S05]  /*cfb0*/  @P1 IMAD.HI.U32 R10, R6, R10, RZ ;  /* 0x0000000a060a1227 */ /* 0x002fca00078e00ff */
[----:B------:R-:W-:-:S04]  /*cfc0*/  @P1 SHF.R.U32.HI R7, RZ, R11, R10 ;  /* 0x0000000bff071219 */ /* 0x000fc8000001160a */
[--C-:B------:R-:W-:Y:S01]  /*cfd0*/  SHF.R.S32.HI R11, RZ, 0x1f, R7.reuse ;  /* 0x0000001fff0b7819 */ /* 0x100fe20000011407 */
[----:B------:R-:W-:-:S04]  /*cfe0*/  IMAD.MOV R10, RZ, RZ, -R7 ;  /* 0x000000ffff0a7224 */ /* 0x000fc800078e0a07 */
[----:B------:R-:W-:Y:S02]  /*cff0*/  IMAD R6, R15, R10, R6 ;  /* 0x0000000a0f067224 */ /* 0x000fe400078e0206 */
[----:B------:R-:W-:Y:S02]  /*d000*/  IMAD R15, R12, UR4, RZ ;  /* 0x000000040c0f7c24 */ /* 0x000fe4000f8e02ff */
[----:B------:R-:W-:Y:S02]  /*d010*/  IMAD.MOV.U32 R10, RZ, RZ, R7 ;  /* 0x000000ffff0a7224 */ /* 0x000fe400078e0007 */
[C---:B------:R-:W-:Y:S02]  /*d020*/  IMAD R7, R5.reuse, UR5, R15 ;  /* 0x0000000505077c24 */ /* 0x040fe4000f8e020f */
[----:B------:R-:W-:-:S04]  /*d030*/  IMAD.WIDE.U32 R10, R5, UR4, R10 ;  /* 0x00000004050a7c25 */ /* 0x000fc8000f8e000a */
[----:B------:R-:W-:Y:S01]  /*d040*/  IMAD.IADD R7, R7, 0x1, R11 ;  /* 0x0000000107077824 */ /* 0x000fe200078e020b */
[----:B------:R-:W-:-:S04]  /*d050*/  LEA R2, P1, R10, R2, 0x2 ;  /* 0x000000020a027211 */ /* 0x000fc800078210ff */
[----:B------:R-:W-:-:S05]  /*d060*/  LEA.HI.X R3, R10, R3, R7, 0x2, P1 ;  /* 0x000000030a037211 */ /* 0x000fca00008f1407 */
[----:B------:R1:W5:Y:S04]  /*d070*/  LDG.E R7, desc[UR6][R2.64] ;  /* 0x0000000602077981 */ /* 0x000368000c1e1900 */
.L_x_178:
[----:B-1----:R-:W1:Y:S01]  /*d080*/  S2R R3, SR_CgaCtaId ;  /* 0x0000000000037919 */ /* 0x002e620000008800 */
[----:B------:R-:W-:-:S04]  /*d090*/  MOV R2, 0x400 ;  /* 0x0000040000027802 */ /* 0x000fc80000000f00 */
[----:B-1----:R-:W-:Y:S02]  /*d0a0*/  LEA R2, R3, R2, 0x18 ;  /* 0x0000000203027211 */ /* 0x002fe400078ec0ff */
[----:B------:R-:W-:Y:S02]  /*d0b0*/  SHF.L.U32 R3, R13, 0x1f, RZ ;  /* 0x0000001f0d037819 */ /* 0x000fe400000006ff */
[----:B------:R-:W-:-:S04]  /*d0c0*/  LEA R2, R9, R2, 0x3 ;  /* 0x0000000209027211 */ /* 0x000fc800078e18ff */
[----:B------:R-:W1:Y:S02]  /*d0d0*/  SYNCS.PHASECHK.TRANS64.TRYWAIT P1, [R2+URZ+0x38840], R3 ;  /* 0x03884003020075a7 */ /* 0x000e64000802017f */
[----:B-1----:R-:W-:Y:S05]  /*d0e0*/  @!P1 BRA `(.L_x_179) ;  /* 0x0000002400389947 */ /* 0x002fea0003800000 */
.L_x_232:
[----:B------:R-:W2:Y:S01]  /*d0f0*/  S2R R10, SR_TID.X ;  /* 0x00000000000a7919 */ /* 0x000ea20000002100 */
[----:B------:R-:W-:Y:S01]  /*d100*/  UPRMT UR4, UR38, 0x9910, URZ ;  /* 0x0000991026047896 */ /* 0x000fe2000800003f */
[----:B--2---:R-:W-:-:S13]  /*d110*/  LOP3.LUT P1, RZ, R10, 0x7f, RZ, 0xc0, !PT ;  /* 0x0000007f0aff7812 */ /* 0x004fda000782c0ff */
[----:B-1----:R-:W-:-:S04]  /*d120*/  @!P1 IMAD.MOV.U32 R3, RZ, RZ, 0xa000 ;  /* 0x0000a000ff039424 */ /* 0x002fc800078e00ff */
[----:B------:R1:W-:Y:S02]  /*d130*/  @!P1 SYNCS.ARRIVE.TRANS64 RZ, [R2+URZ+0x38830], R3 ;  /* 0x0388300302ff99a7 */ /* 0x0003e4000800003f */
[----:B-1----:R-:W-:-:S05]  /*d140*/  IMAD.U32 R3, RZ, RZ, UR4 ;  /* 0x00000004ff037e24 */ /* 0x002fca000f8e00ff */
[----:B------:R-:W-:-:S13]  /*d150*/  ISETP.NE.AND P2, PT, R3, 0x2, PT ;  /* 0x000000020300780c */ /* 0x000fda0003f45270 */
[----:B------:R-:W-:Y:S05]  /*d160*/  @P2 BRA `(.L_x_180) ;  /* 0x0000000000042947 */ /* 0x000fea0003800000 */
[----:B------:R-:W-:Y:S01]  /*d170*/  BPT.TRAP 0x1 ;  /* 0x000000040000795c */ /* 0x000fe20000300000 */
.L_x_180:
[----:B------:R-:W2:Y:S02]  /*d180*/  LDL R3, [R1+0x4] ;  /* 0x0000040001037983 */ /* 0x000ea40000100800 */
[----:B--2---:R-:W-:-:S13]  /*d190*/  ISETP.NE.AND P1, PT, R3, RZ, PT ;  /* 0x000000ff0300720c */ /* 0x004fda0003f25270 */
[----:B------:R-:W-:Y:S05]  /*d1a0*/  @P1 BRA `(.L_x_181) ;  /* 0x0000000000041947 */ /* 0x000fea0003800000 */
[----:B------:R-:W-:Y:S01]  /*d1b0*/  BPT.TRAP 0x1 ;  /* 0x000000040000795c */ /* 0x000fe20000300000 */
.L_x_181:
[----:B------:R-:W1:Y:S01]  /*d1c0*/  S2R R11, SR_CgaCtaId ;  /* 0x00000000000b7919 */ /* 0x000e620000008800 */
[----:B------:R-:W-:Y:S01]  /*d1d0*/  MOV R10, 0x400 ;  /* 0x00000400000a7802 */ /* 0x000fe20000000f00 */
[----:B------:R-:W-:Y:S01]  /*d1e0*/  UIADD3 UR4, UP0, UR36, 0x370, URZ ;  /* 0x0000037024047890 */ /* 0x000fe2000ff1e03f */
[----:B------:R-:W-:Y:S01]  /*d1f0*/  R2UR UR9, R2 ;  /* 0x00000000020972ca */ /* 0x000fe200000e0000 */
[----:B------:R-:W-:Y:S01]  /*d200*/  IMAD R2, R9, 0x5000, R21 ;  /* 0x0000500009027824 */ /* 0x000fe200078e0215 */
[----:B------:R-:W-:Y:S01]  /*d210*/  R2UR UR11, R6 ;  /* 0x00000000060b72ca */ /* 0x000fe200000e0000 */
[----:B------:R-:W-:Y:S01]  /*d220*/  UMOV UR10, URZ ;  /* 0x0000003f000a7c82 */ /* 0x000fe20008000000 */
[----:B------:R-:W-:Y:S01]  /*d230*/  R2UR UR5, R20 ;  /* 0x00000000140572ca */ /* 0x000fe200000e0000 */
[----:B------:R-:W-:Y:S01]  /*d240*/  UMOV UR19, 0x30000 ;  /* 0x0003000000137882 */ /* 0x000fe20000000000 */
[----:B------:R-:W-:Y:S01]  /*d250*/  R2UR UR12, R0 ;  /* 0x00000000000c72ca */ /* 0x000fe200000e0000 */
[----:B------:R-:W-:Y:S01]  /*d260*/  UMOV UR6, 0x0 ;  /* 0x0000000000067882 */ /* 0x000fe20000000000 */
[----:B-----5:R-:W-:Y:S01]  /*d270*/  R2UR UR13, R7 ;  /* 0x00000000070d72ca */ /* 0x020fe200000e0000 */
[----:B------:R-:W-:Y:S01]  /*d280*/  UMOV UR7, 0x14f00000 ;  /* 0x14f0000000077882 */ /* 0x000fe20000000000 */
[----:B------:R-:W-:Y:S01]  /*d290*/  UMOV UR17, 0x40 ;  /* 0x0000004000117882 */ /* 0x000fe20000000000 */
[----:B------:R-:W-:Y:S01]  /*d2a0*/  UMOV UR18, 0x80 ;  /* 0x0000008000127882 */ /* 0x000fe20000000000 */
[----:B------:R-:W-:Y:S01]  /*d2b0*/  SHF.L.U32 R3, R19, 0x1f, RZ ;  /* 0x0000001f13037819 */ /* 0x000fe200000006ff */
[----:B------:R-:W-:-:S04]  /*d2c0*/  UIADD3 UR9, UR9, 0x38830, URZ ;  /* 0x0003883009097890 */ /* 0x000fc8000fffe03f */
[----:B------:R-:W-:Y:S02]  /*d2d0*/  UIMAD UR11, UR11, 0x50, UR5 ;  /* 0x000000500b0b78a4 */ /* 0x000fe4000f8e0205 */
[----:B------:R-:W-:Y:S01]  /*d2e0*/  UIADD3.X UR5, URZ, UR37, URZ, UP0, !UPT ;  /* 0x000000253f057290 */ /* 0x000fe200087fe43f */
[----:B-1----:R-:W-:-:S05]  /*d2f0*/  LEA R10, R11, R10, 0x18 ;  /* 0x0000000a0b0a7211 */ /* 0x002fca00078ec0ff */
[----:B------:R-:W-:-:S05]  /*d300*/  IMAD R2, R2, 0x2, R10 ;  /* 0x0000000202027824 */ /* 0x000fca00078e020a */
[----:B------:R-:W-:Y:S02]  /*d310*/  R2UR UR14, R2 ;  /* 0x00000000020e72ca */ /* 0x000fe400000e0000 */
[----:B------:R-:W-:-:S11]  /*d320*/  LEA R2, R16, R10, 0x3 ;  /* 0x0000000a10027211 */ /* 0x000fd600078e18ff */
[----:B------:R-:W-:Y:S02]  /*d330*/  UIADD3 UR8, UR14, 0x24400, URZ ;  /* 0x000244000e087890 */ /* 0x000fe4000fffe03f */
[----:B------:R-:W-:Y:S02]  /*d340*/  UIADD3 UR15, UR14, 0x26c00, URZ ;  /* 0x00026c000e0f7890 */ /* 0x000fe4000fffe03f */
[----:B------:R-:W-:Y:S02]  /*d350*/  UIADD3 UR16, UR14, 0x29400, URZ ;  /* 0x000294000e107890 */ /* 0x000fe4000fffe03f */
[----:B------:R-:W-:-:S03]  /*d360*/  UIADD3 UR14, UR14, 0x2bc00, URZ ;  /* 0x0002bc000e0e7890 */ /* 0x000fc6000fffe03f */
[----:B------:R1:W-:Y:S02]  /*d370*/  UTMALDG.4D.MULTICAST [UR8], [UR4], UR19, desc[UR6] ;  /* 0x00000608040073b4 */ /* 0x0003e40008019813 */
[----:B-1----:R-:W-:Y:S01]  /*d380*/  UMOV UR8, UR15 ;  /* 0x0000000f00087c82 */ /* 0x002fe20008000000 */
[----:B------:R-:W-:Y:S01]  /*d390*/  UMOV UR10, UR17 ;  /* 0x00000011000a7c82 */ /* 0x000fe20008000000 */
[----:B------:R-:W-:Y:S01]  /*d3a0*/  UMOV UR15, 0xc0 ;  /* 0x000000c0000f7882 */ /* 0x000fe20000000000 */
[----:B------:R1:W-:Y:S02]  /*d3b0*/  UTMALDG.4D.MULTICAST [UR8], [UR4], UR19, desc[UR6] ;  /* 0x00000608040073b4 */ /* 0x0003e40008019813 */
[----:B-1----:R-:W-:Y:S01]  /*d3c0*/  UMOV UR8, UR16 ;  /* 0x0000001000087c82 */ /* 0x002fe20008000000 */
[----:B------:R-:W-:Y:S02]  /*d3d0*/  UMOV UR10, UR18 ;  /* 0x00000012000a7c82 */ /* 0x000fe40008000000 */
[----:B------:R1:W-:Y:S02]  /*d3e0*/  UTMALDG.4D.MULTICAST [UR8], [UR4], UR19, desc[UR6] ;  /* 0x00000608040073b4 */ /* 0x0003e40008019813 */
[----:B-1----:R-:W-:Y:S01]  /*d3f0*/  UMOV UR8, UR14 ;  /* 0x0000000e00087c82 */ /* 0x002fe20008000000 */
[----:B------:R-:W-:-:S02]  /*d400*/  UMOV UR10, UR15 ;  /* 0x0000000f000a7c82 */ /* 0x000fc40008000000 */
[----:B------:R1:W-:Y:S01]  /*d410*/  UTMALDG.4D.MULTICAST [UR8], [UR4], UR19, desc[UR6] ;  /* 0x00000608040073b4 */ /* 0x0003e20008019813 */
[----:B------:R-:W2:Y:S02]  /*d420*/  SYNCS.PHASECHK.TRANS64.TRYWAIT P1, [R2+URZ+0x38860], R3 ;  /* 0x03886003020075a7 */ /* 0x000ea4000802017f */
[----:B-12---:R-:W-:Y:S05]  /*d430*/  @!P1 BRA `(.L_x_182) ;  /* 0x0000002000789947 */ /* 0x006fea0003800000 */
.L_x_233:
[----:B------:R-:W2:Y:S02]  /*d440*/  S2R R10, SR_TID.X ;  /* 0x00000000000a7919 */ /* 0x000ea40000002100 */
[----:B--2---:R-:W-:-:S13]  /*d450*/  LOP3.LUT P1, RZ, R10, 0x7f, RZ, 0xc0, !PT ;  /* 0x0000007f0aff7812 */ /* 0x004fda000782c0ff */
[----:B-1----:R-:W-:-:S04]  /*d460*/  @!P1 IMAD.MOV.U32 R3, RZ, RZ, 0xa000 ;  /* 0x0000a000ff039424 */ /* 0x002fc800078e00ff */
[----:B------:R1:W-:Y:S01]  /*d470*/  @!P1 SYNCS.ARRIVE.TRANS64 RZ, [R2+URZ+0x38850], R3 ;  /* 0x0388500302ff99a7 */ /* 0x0003e2000800003f */
[----:B------:R-:W-:Y:S05]  /*d480*/  @P2 BRA `(.L_x_183) ;  /* 0x0000000000042947 */ /* 0x000fea0003800000 */
[----:B------:R-:W-:Y:S01]  /*d490*/  BPT.TRAP 0x1 ;  /* 0x000000040000795c */ /* 0x000fe20000300000 */
.L_x_183:
[----:B-1----:R-:W2:Y:S02]  /*d4a0*/  LDL R3, [R1+0x4] ;  /* 0x0000040001037983 */ /* 0x002ea40000100800 */
[----:B--2---:R-:W-:-:S13]  /*d4b0*/  ISETP.NE.AND P1, PT, R3, RZ, PT ;  /* 0x000000ff0300720c */ /* 0x004fda0003f25270 */
[----:B------:R-:W-:Y:S05]  /*d4c0*/  @P1 BRA `(.L_x_184) ;  /* 0x0000000000041947 */ /* 0x000fea0003800000 */
[----:B------:R-:W-:Y:S01]  /*d4d0*/  BPT.TRAP 0x1 ;  /* 0x000000040000795c */ /* 0x000fe20000300000 */
.L_x_184:
[----:B------:R-:W2:Y:S01]  /*d4e0*/  LDL.LU R3, [R1] ;  /* 0x0000000001037983 */ /* 0x000ea20000300800 */
[----:B------:R-:W-:Y:S01]  /*d4f0*/  MOV R10, 0x400 ;  /* 0x00000400000a7802 */ /* 0x000fe20000000f00 */
[----:B------:R-:W-:Y:S01]  /*d500*/  UIADD3 UR4, UP0, UR36, 0x470, URZ ;  /* 0x0000047024047890 */ /* 0x000fe2000ff1e03f */
[----:B------:R-:W-:Y:S01]  /*d510*/  R2UR UR5, R20 ;  /* 0x00000000140572ca */ /* 0x000fe200000e0000 */
[----:B------:R-:W1:Y:S01]  /*d520*/  S2R R11, SR_CgaCtaId ;  /* 0x00000000000b7919 */ /* 0x000e620000008800 */
[----:B------:R-:W-:Y:S01]  /*d530*/  R2UR UR9, R2 ;  /* 0x00000000020972ca */ /* 0x000fe200000e0000 */
[----:B------:R-:W-:Y:S01]  /*d540*/  UMOV UR10, URZ ;  /* 0x0000003f000a7c82 */ /* 0x000fe20008000000 */
[----:B------:R-:W-:Y:S01]  /*d550*/  R2UR UR13, R4 ;  /* 0x00000000040d72ca */ /* 0x000fe200000e0000 */
[----:B------:R-:W-:Y:S01]  /*d560*/  UMOV UR18, 0x30000 ;  /* 0x0003000000127882 */ /* 0x000fe20000000000 */
[----:B------:R-:W-:Y:S01]  /*d570*/  R2UR UR12, R0 ;  /* 0x00000000000c72ca */ /* 0x000fe200000e0000 */
[----:B------:R-:W-:Y:S01]  /*d580*/  UMOV UR6, 0x0 ;  /* 0x0000000000067882 */ /* 0x000fe20000000000 */
[----:B------:R-:W-:Y:S01]  /*d590*/  UMOV UR7, 0x14f00000 ;  /* 0x14f0000000077882 */ /* 0x000fe20000000000 */
[----:B------:R-:W-:Y:S01]  /*d5a0*/  UMOV UR17, 0x40 ;  /* 0x0000004000117882 */ /* 0x000fe20000000000 */
[----:B------:R3:W-:Y:S01]  /*d5b0*/  STL [R1], R6 ;  /* 0x0000000601007387 */ /* 0x0007e20000100800 */
[----:B------:R-:W-:-:S04]  /*d5c0*/  IMAD.MOV.U32 R4, RZ, RZ, R7 ;  /* 0x000000ffff047224 */ /* 0x000fc800078e0007 */
[----:B------:R-:W-:Y:S01]  /*d5d0*/  UIADD3 UR9, UR9, 0x38850, URZ ;  /* 0x0003885009097890 */ /* 0x000fe2000fffe03f */
[----:B-1----:R-:W-:Y:S02]  /*d5e0*/  LEA R10, R11, R10, 0x18 ;  /* 0x0000000a0b0a7211 */ /* 0x002fe400078ec0ff */
[----:B--2---:R-:W-:Y:S01]  /*d5f0*/  R2UR UR11, R3 ;  /* 0x00000000030b72ca */ /* 0x004fe200000e0000 */
[----:B------:R-:W-:-:S04]  /*d600*/  IMAD R3, R16, 0x5000, R21 ;  /* 0x0000500010037824 */ /* 0x000fc800078e0215 */
[----:B------:R-:W-:-:S05]  /*d610*/  IMAD R3, R3, 0x2, R10 ;  /* 0x0000000203037824 */ /* 0x000fca00078e020a */
[----:B------:R-:W-:-:S03]  /*d620*/  R2UR UR16, R3 ;  /* 0x00000000031072ca */ /* 0x000fc600000e0000 */
[----:B------:R-:W-:Y:S02]  /*d630*/  UIMAD UR11, UR11, 0x50, UR5 ;  /* 0x000000500b0b78a4 */ /* 0x000fe4000f8e0205 */
[----:B------:R-:W-:-:S08]  /*d640*/  UIADD3.X UR5, URZ, UR37, URZ, UP0, !UPT ;  /* 0x000000253f057290 */ /* 0x000fd000087fe43f */
        /* <DEDUP_REMOVED lines=10> */
[----:B------:R-:W-:Y:S01]  /*d6f0*/  UMOV UR10, UR14 ;  /* 0x0000000e000a7c82 */ /* 0x000fe20008000000 */
[----:B------:R-:W-:Y:S01]  /*d700*/  UMOV UR14, 0xc0 ;  /* 0x000000c0000e7882 */ /* 0x000fe20000000000 */
[----:B------:R1:W-:Y:S02]  /*d710*/  UTMALDG.4D.MULTICAST [UR8], [UR4], UR18, desc[UR6] ;  /* 0x00000608040073b4 */ /* 0x0003e40008019812 */
[----:B-1----:R-:W-:Y:S01]  /*d720*/  UMOV UR8, UR16 ;  /* 0x0000001000087c82 */ /* 0x002fe20008000000 */
[----:B------:R-:W-:-:S02]  /*d730*/  UMOV UR10, UR14 ;  /* 0x0000000e000a7c82 */ /* 0x000fc40008000000 */
[----:B------:R3:W-:Y:S02]  /*d740*/  UTMALDG.4D.MULTICAST [UR8], [UR4], UR18, desc[UR6] ;  /* 0x00000608040073b4 */ /* 0x0007e40008019812 */
[----:B---3--:R-:W-:Y:S01]  /*d750*/  NOP ;  /* 0x0000000000007918 */ /* 0x008fe20000000000 */
.L_x_177:
[----:B------:R-:W-:Y:S05]  /*d760*/  BSYNC B0 ;  /* 0x0000000000007941 */ /* 0x000fea0003800000 */
.L_x_176:
[----:B------:R-:W2:Y:S01]  /*d770*/  LDL.LU R2, [R1+0x10] ;  /* 0x0000100001027983 */ /* 0x000ea20000300800 */
[----:B------:R-:W-:Y:S02]  /*d780*/  IMAD.MOV.U32 R16, RZ, RZ, R9 ;  /* 0x000000ffff107224 */ /* 0x000fe400078e0009 */
[----:B------:R-:W-:Y:S01]  /*d790*/  IMAD.MOV.U32 R19, RZ, RZ, R13 ;  /* 0x000000ffff137224 */ /* 0x000fe200078e000d */
[----:B--2---:R-:W-:-:S07]  /*d7a0*/  IADD3 R6, R2, -0x3, RZ ;  /* 0xfffffffd02067810 */ /* 0x004fce0007ffe0ff */
.L_x_175:
[----:B------:R-:W-:Y:S01]  /*d7b0*/  IMAD.MOV R3, RZ, RZ, -R14 ;  /* 0x000000ffff037224 */ /* 0x000fe200078e0a0e */
[----:B------:R-:W-:Y:S04]  /*d7c0*/  BSSY B0, `(.L_x_174) ;  /* 0x000011d000007945 */ /* 0x000fe80003800000 */
[----:B------:R-:W-:-:S13]  /*d7d0*/  ISETP.NE.AND P1, PT, R8, R3, PT ;  /* 0x000000030800720c */ /* 0x000fda0003f25270 */
[----:B------:R-:W-:Y:S05]  /*d7e0*/  @!P1 BRA `(.L_x_185) ;  /* 0x0000001000689947 */ /* 0x000fea0003800000 */
[----:B------:R-:W-:-:S07]  /*d7f0*/  MOV R8, R4 ;  /* 0x0000000400087202 */ /* 0x000fce0000000f00 */
.L_x_204:
        /* <DEDUP_REMOVED lines=18> */
[----:B------:R-:W-:Y:S02]  /*d920*/  @P1 SHF.R.U32.HI R2, RZ, R3, R8 ;  /* 0x00000003ff021219 */ /* 0x000fe40000011608 */
[----:B------:R-:W1:Y:S02]  /*d930*/  LDC.64 R8, c[0x0][0x3f8] ;  /* 0x0000fe00ff087b82 */ /* 0x000e640000000a00 */
[----:B------:R-:W-:-:S05]  /*d940*/  IADD3 R3, -R2, RZ, RZ ;  /* 0x000000ff02037210 */ /* 0x000fca0007ffe1ff */
[----:B------:R-:W-:Y:S01]  /*d950*/  IMAD R11, R11, R3, R6 ;  /* 0x000000030b0b7224 */ /* 0x000fe200078e0206 */
[----:B------:R-:W-:-:S03]  /*d960*/  SHF.R.S32.HI R3, RZ, 0x1f, R2 ;  /* 0x0000001fff037819 */ /* 0x000fc60000011402 */
[----:B------:R-:W-:-:S04]  /*d970*/  IMAD.WIDE.U32 R2, R5, UR4, R2 ;  /* 0x0000000405027c25 */ /* 0x000fc8000f8e0002 */
[----:B------:R-:W-:Y:S01]  /*d980*/  IMAD.IADD R13, R13, 0x1, R3 ;  /* 0x000000010d0d7824 */ /* 0x000fe200078e0203 */
[----:B-1----:R-:W-:-:S04]  /*d990*/  LEA R8, P1, R2, R8, 0x2 ;  /* 0x0000000802087211 */ /* 0x002fc800078210ff */
[----:B------:R-:W-:-:S05]  /*d9a0*/  LEA.HI.X R9, R2, R9, R13, 0x2, P1 ;  /* 0x0000000902097211 */ /* 0x000fca00008f140d */
[----:B------:R1:W5:Y:S04]  /*d9b0*/  LDG.E R8, desc[UR6][R8.64] ;  /* 0x0000000608087981 */ /* 0x000368000c1e1900 */
.L_x_188:
[----:B------:R-:W2:Y:S01]  /*d9c0*/  S2R R3, SR_CgaCtaId ;  /* 0x0000000000037919 */ /* 0x000ea20000008800 */
[----:B------:R-:W-:-:S04]  /*d9d0*/  MOV R2, 0x400 ;  /* 0x0000040000027802 */ /* 0x000fc80000000f00 */
[----:B--2---:R-:W-:Y:S02]  /*d9e0*/  LEA R2, R3, R2, 0x18 ;  /* 0x0000000203027211 */ /* 0x004fe400078ec0ff */
[----:B------:R-:W-:-:S03]  /*d9f0*/  SHF.L.U32 R3, R10, 0x1f, RZ ;  /* 0x0000001f0a037819 */ /* 0x000fc600000006ff */
[----:B------:R-:W-:-:S04]  /*da00*/  IMAD R2, R7, 0x8, R2 ;  /* 0x0000000807027824 */ /* 0x000fc800078e0202 */
[----:B------:R-:W2:Y:S02]  /*da10*/  SYNCS.PHASECHK.TRANS64.TRYWAIT P1, [R2+URZ+0x38840], R3 ;  /* 0x03884003020075a7 */ /* 0x000ea4000802017f */
[----:B--2---:R-:W-:Y:S05]  /*da20*/  @!P1 BRA `(.L_x_189) ;  /* 0x0000001c00109947 */ /* 0x004fea0003800000 */
.L_x_234:
[----:B-1----:R-:W1:Y:S01]  /*da30*/  S2R R9, SR_TID.X ;  /* 0x0000000000097919 */ /* 0x002e620000002100 */
[----:B------:R-:W-:Y:S01]  /*da40*/  UPRMT UR4, UR38, 0x9910, URZ ;  /* 0x0000991026047896 */ /* 0x000fe2000800003f */
[----:B-1----:R-:W-:-:S13]  /*da50*/  LOP3.LUT P1, RZ, R9, 0x7f, RZ, 0xc0, !PT ;  /* 0x0000007f09ff7812 */ /* 0x002fda000782c0ff */
[----:B--2---:R-:W-:-:S04]  /*da60*/  @!P1 IMAD.MOV.U32 R3, RZ, RZ, 0xa000 ;  /* 0x0000a000ff039424 */ /* 0x004fc800078e00ff */
[----:B------:R1:W-:Y:S02]  /*da70*/  @!P1 SYNCS.ARRIVE.TRANS64 RZ, [R2+URZ+0x38830], R3 ;  /* 0x0388300302ff99a7 */ /* 0x0003e4000800003f */
[----:B-1----:R-:W-:-:S04]  /*da80*/  MOV R3, UR4 ;  /* 0x0000000400037c02 */ /* 0x002fc80008000f00 */
[----:B------:R-:W-:-:S13]  /*da90*/  ISETP.NE.AND P2, PT, R3, 0x2, PT ;  /* 0x000000020300780c */ /* 0x000fda0003f45270 */
[----:B------:R-:W-:Y:S05]  /*daa0*/  @P2 BRA `(.L_x_190) ;  /* 0x0000000000042947 */ /* 0x000fea0003800000 */
[----:B------:R-:W-:Y:S01]  /*dab0*/  BPT.TRAP 0x1 ;  /* 0x000000040000795c */ /* 0x000fe20000300000 */
.L_x_190:
[----:B------:R-:W2:Y:S02]  /*dac0*/  LDL R3, [R1+0x4] ;  /* 0x0000040001037983 */ /* 0x000ea40000100800 */
[----:B--2---:R-:W-:-:S13]  /*dad0*/  ISETP.NE.AND P1, PT, R3, RZ, PT ;  /* 0x000000ff0300720c */ /* 0x004fda0003f25270 */
[----:B------:R-:W-:Y:S05]  /*dae0*/  @P1 BRA `(.L_x_191) ;  /* 0x0000000000041947 */ /* 0x000fea0003800000 */
[----:B------:R-:W-:Y:S01]  /*daf0*/  BPT.TRAP 0x1 ;  /* 0x000000040000795c */ /* 0x000fe20000300000 */
.L_x_191:
        /* <DEDUP_REMOVED lines=21> */
[----:B------:R-:W-:Y:S01]  /*dc50*/  R2UR UR14, R2 ;  /* 0x00000000020e72ca */ /* 0x000fe200000e0000 */
[----:B------:R-:W-:-:S12]  /*dc60*/  IMAD R2, R16, 0x8, R3 ;  /* 0x0000000810027824 */ /* 0x000fd800078e0203 */
        /* <DEDUP_REMOVED lines=17> */
.L_x_235:
[----:B------:R-:W2:Y:S02]  /*dd80*/  S2R R3, SR_TID.X ;  /* 0x0000000000037919 */ /* 0x000ea40000002100 */
[----:B--2---:R-:W-:-:S13]  /*dd90*/  LOP3.LUT P1, RZ, R3, 0x7f, RZ, 0xc0, !PT ;  /* 0x0000007f03ff7812 */ /* 0x004fda000782c0ff */
[----:B------:R-:W-:-:S04]  /*dda0*/  @!P1 IMAD.MOV.U32 R3, RZ, RZ, 0xa000 ;  /* 0x0000a000ff039424 */ /* 0x000fc800078e00ff */
[----:B------:R2:W-:Y:S01]  /*ddb0*/  @!P1 SYNCS.ARRIVE.TRANS64 RZ, [R2+URZ+0x38850], R3 ;  /* 0x0388500302ff99a7 */ /* 0x0005e2000800003f */
[----:B------:R-:W-:Y:S05]  /*ddc0*/  @P2 BRA `(.L_x_193) ;  /* 0x0000000000042947 */ /* 0x000fea0003800000 */
[----:B------:R-:W-:Y:S01]  /*ddd0*/  BPT.TRAP 0x1 ;  /* 0x000000040000795c */ /* 0x000fe20000300000 */
.L_x_193:
[----:B--2---:R-:W2:Y:S02]  /*dde0*/  LDL R3, [R1+0x4] ;  /* 0x0000040001037983 */ /* 0x004ea40000100800 */
[----:B--2---:R-:W-:-:S13]  /*ddf0*/  ISETP.NE.AND P1, PT, R3, RZ, PT ;  /* 0x000000ff0300720c */ /* 0x004fda0003f25270 */
[----:B------:R-:W-:Y:S05]  /*de00*/  @P1 BRA `(.L_x_194) ;  /* 0x0000000000041947 */ /* 0x000fea0003800000 */
[----:B------:R-:W-:Y:S01]  /*de10*/  BPT.TRAP 0x1 ;  /* 0x000000040000795c */ /* 0x000fe20000300000 */
.L_x_194:
[----:B------:R-:W2:Y:S01]  /*de20*/  LDL.LU R13, [R1] ;  /* 0x00000000010d7983 */ /* 0x000ea20000300800 */
[----:B------:R-:W-:Y:S01]  /*de30*/  MOV R3, 0x400 ;  /* 0x0000040000037802 */ /* 0x000fe20000000f00 */
[----:B------:R-:W-:Y:S01]  /*de40*/  IMAD R16, R16, 0x5000, R21 ;  /* 0x0000500010107824 */ /* 0x000fe200078e0215 */
[----:B------:R-:W-:Y:S01]  /*de50*/  R2UR UR5, R20 ;  /* 0x00000000140572ca */ /* 0x000fe200000e0000 */
[----:B------:R-:W3:Y:S01]  /*de60*/  S2R R9, SR_CgaCtaId ;  /* 0x0000000000097919 */ /* 0x000ee20000008800 */
[----:B------:R-:W-:Y:S01]  /*de70*/  R2UR UR9, R2 ;  /* 0x00000000020972ca */ /* 0x000fe200000e0000 */
[----:B------:R-:W-:Y:S01]  /*de80*/  UIADD3 UR4, UP0, UR36, 0x470, URZ ;  /* 0x0000047024047890 */ /* 0x000fe2000ff1e03f */
[----:B------:R-:W-:Y:S01]  /*de90*/  R2UR UR13, R4 ;  /* 0x00000000040d72ca */ /* 0x000fe200000e0000 */
[----:B------:R-:W-:Y:S01]  /*dea0*/  UMOV UR10, URZ ;  /* 0x0000003f000a7c82 */ /* 0x000fe20008000000 */
[----:B------:R-:W-:Y:S01]  /*deb0*/  R2UR UR12, R0 ;  /* 0x00000000000c72ca */ /* 0x000fe200000e0000 */
[----:B------:R-:W-:Y:S01]  /*dec0*/  UMOV UR18, 0x30000 ;  /* 0x0003000000127882 */ /* 0x000fe20000000000 */
[----:B------:R-:W-:Y:S01]  /*ded0*/  UMOV UR6, 0x0 ;  /* 0x0000000000067882 */ /* 0x000fe20000000000 */
[----:B------:R-:W-:Y:S01]  /*dee0*/  UMOV UR7, 0x14f00000 ;  /* 0x14f0000000077882 */ /* 0x000fe20000000000 */
[----:B------:R-:W-:Y:S01]  /*def0*/  UMOV UR17, 0x40 ;  /* 0x0000004000117882 */ /* 0x000fe20000000000 */
[----:B------:R4:W-:Y:S01]  /*df00*/  STL [R1], R11 ;  /* 0x0000000b01007387 */ /* 0x0009e20000100800 */
[----:B------:R-:W-:-:S03]  /*df10*/  IMAD.MOV.U32 R4, RZ, RZ, R8 ;  /* 0x000000ffff047224 */ /* 0x000fc600078e0008 */
[----:B------:R-:W-:Y:S01]  /*df20*/  UIADD3 UR9, UR9, 0x38850, URZ ;  /* 0x0003885009097890 */ /* 0x000fe2000fffe03f */
[----:B---3--:R-:W-:-:S04]  /*df30*/  LEA R3, R9, R3, 0x18 ;  /* 0x0000000309037211 */ /* 0x008fc800078ec0ff */
[----:B------:R-:W-:-:S04]  /*df40*/  LEA R16, R16, R3, 0x1 ;  /* 0x0000000310107211 */ /* 0x000fc800078e08ff */
[----:B------:R-:W-:-:S13]  /*df50*/  R2UR UR14, R16 ;  /* 0x00000000100e72ca */ /* 0x000fda00000e0000 */
[----:B------:R-:W-:Y:S02]  /*df60*/  UIADD3 UR8, UR14, 0x400, URZ ;  /* 0x000004000e087890 */ /* 0x000fe4000fffe03f */
[----:B------:R-:W-:Y:S02]  /*df70*/  UIADD3 UR15, UR14, 0x2c00, URZ ;  /* 0x00002c000e0f7890 */ /* 0x000fe4000fffe03f */
[----:B------:R-:W-:Y:S02]  /*df80*/  UIADD3 UR16, UR14, 0x5400, URZ ;  /* 0x000054000e107890 */ /* 0x000fe4000fffe03f */
[----:B------:R-:W-:Y:S01]  /*df90*/  UIADD3 UR14, UR14, 0x7c00, URZ ;  /* 0x00007c000e0e7890 */ /* 0x000fe2000fffe03f */
[----:B--2---:R-:W-:-:S13]  /*dfa0*/  R2UR UR11, R13 ;  /* 0x000000000d0b72ca */ /* 0x004fda00000e0000 */
[----:B------:R-:W-:Y:S02]  /*dfb0*/  UIMAD UR11, UR11, 0x50, UR5 ;  /* 0x000000500b0b78a4 */ /* 0x000fe4000f8e0205 */
[----:B------:R-:W-:-:S09]  /*dfc0*/  UIADD3.X UR5, URZ, UR37, URZ, UP0, !UPT ;  /* 0x000000253f057290 */ /* 0x000fd200087fe43f */
[----:B------:R2:W-:Y:S02]  /*dfd0*/  UTMALDG.4D.MULTICAST [UR8], [UR4], UR18, desc[UR6] ;  /* 0x00000608040073b4 */ /* 0x0005e40008019812 */
[----:B--2---:R-:W-:Y:S01]  /*dfe0*/  UMOV UR8, UR15 ;  /* 0x0000000f00087c82 */ /* 0x004fe20008000000 */
[----:B------:R-:W-:Y:S01]  /*dff0*/  UMOV UR10, UR17 ;  /* 0x00000011000a7c82 */ /* 0x000fe20008000000 */
[----:B------:R-:W-:Y:S01]  /*e000*/  UMOV UR15, 0x80 ;  /* 0x00000080000f7882 */ /* 0x000fe20000000000 */
[----:B------:R2:W-:Y:S02]  /*e010*/  UTMALDG.4D.MULTICAST [UR8], [UR4], UR18, desc[UR6] ;  /* 0x00000608040073b4 */ /* 0x0005e40008019812 */
[----:B--2---:R-:W-:Y:S01]  /*e020*/  UMOV UR8, UR16 ;  /* 0x0000001000087c82 */ /* 0x004fe20008000000 */
[----:B------:R-:W-:Y:S01]  /*e030*/  UMOV UR10, UR15 ;  /* 0x0000000f000a7c82 */ /* 0x000fe20008000000 */
[----:B------:R-:W-:Y:S01]  /*e040*/  UMOV UR15, 0xc0 ;  /* 0x000000c0000f7882 */ /* 0x000fe20000000000 */
[----:B------:R2:W-:Y:S02]  /*e050*/  UTMALDG.4D.MULTICAST [UR8], [UR4], UR18, desc[UR6] ;  /* 0x00000608040073b4 */ /* 0x0005e40008019812 */
[----:B--2---:R-:W-:Y:S01]  /*e060*/  UMOV UR8, UR14 ;  /* 0x0000000e00087c82 */ /* 0x004fe20008000000 */
[----:B------:R-:W-:-:S02]  /*e070*/  UMOV UR10, UR15 ;  /* 0x0000000f000a7c82 */ /* 0x000fc40008000000 */
[----:B------:R4:W-:Y:S02]  /*e080*/  UTMALDG.4D.MULTICAST [UR8], [UR4], UR18, desc[UR6] ;  /* 0x00000608040073b4 */ /* 0x0009e40008019812 */
[----:B----4-:R-:W-:Y:S01]  /*e090*/  NOP ;  /* 0x0000000000007918 */ /* 0x010fe20000000000 */
.L_x_187:
[----:B------:R-:W-:Y:S05]  /*e0a0*/  BSYNC B1 ;  /* 0x0000000000017941 */ /* 0x000fea0003800000 */
.L_x_186:
[----:B------:R-:W-:Y:S01]  /*e0b0*/  VIADD R16, R7, 0x1 ;  /* 0x0000000107107836 */ /* 0x000fe20000000000 */
[----:B------:R-:W-:Y:S04]  /*e0c0*/  BSSY B1, `(.L_x_195) ;  /* 0x0000089000017945 */ /* 0x000fe80003800000 */
[----:B------:R-:W-:-:S04]  /*e0d0*/  ISETP.NE.AND P1, PT, R16, 0x2, PT ;  /* 0x000000021000780c */ /* 0x000fc80003f25270 */
[----:B-1----:R-:W-:Y:S02]  /*e0e0*/  SEL R19, RZ, 0x1, P1 ;  /* 0x00000001ff137807 */ /* 0x002fe40000800000 */
[----:B------:R-:W-:Y:S02]  /*e0f0*/  SEL R16, R16, RZ, P1 ;  /* 0x000000ff10107207 */ /* 0x000fe40000800000 */
[----:B------:R-:W-:Y:S01]  /*e100*/  LOP3.LUT R19, R10, R19, RZ, 0x3c, !PT ;  /* 0x000000130a137212 */ /* 0x000fe200078e3cff */
[----:B------:R-:W-:Y:S06]  /*e110*/  @!P6 BRA `(.L_x_196) ;  /* 0x00000008000ce947 */ /* 0x000fec0003800000 */
[----:B------:R-:W-:Y:S01]  /*e120*/  IADD3 R11, R6, -0x1, RZ ;  /* 0xffffffff060b7810 */ /* 0x000fe20007ffe0ff */
        /* <DEDUP_REMOVED lines=20> */
.L_x_197:
[----:B------:R-:W2:Y:S01]  /*e270*/  S2R R3, SR_CgaCtaId ;  /* 0x0000000000037919 */ /* 0x000ea20000008800 */
[----:B------:R-:W-:-:S04]  /*e280*/  MOV R2, 0x400 ;  /* 0x0000040000027802 */ /* 0x000fc80000000f00 */
[----:B--2---:R-:W-:Y:S02]  /*e290*/  LEA R2, R3, R2, 0x18 ;  /* 0x0000000203027211 */ /* 0x004fe400078ec0ff */
[----:B------:R-:W-:-:S03]  /*e2a0*/  SHF.L.U32 R3, R19, 0x1f, RZ ;  /* 0x0000001f13037819 */ /* 0x000fc600000006ff */
[----:B------:R-:W-:-:S04]  /*e2b0*/  IMAD R2, R16, 0x8, R2 ;  /* 0x0000000810027824 */ /* 0x000fc800078e0202 */
[----:B------:R-:W2:Y:S02]  /*e2c0*/  SYNCS.PHASECHK.TRANS64.TRYWAIT P1, [R2+URZ+0x38840], R3 ;  /* 0x03884003020075a7 */ /* 0x000ea4000802017f */
[----:B--2---:R-:W-:Y:S05]  /*e2d0*/  @!P1 BRA `(.L_x_198) ;  /* 0x00000014000c9947 */ /* 0x004fea0003800000 */
.L_x_236:
        /* <DEDUP_REMOVED lines=9> */
.L_x_199:
[----:B------:R-:W2:Y:S02]  /*e370*/  LDL R3, [R1+0x4] ;  /* 0x0000040001037983 */ /* 0x000ea40000100800 */
[----:B--2---:R-:W-:-:S13]  /*e380*/  ISETP.NE.AND P1, PT, R3, RZ, PT ;  /* 0x000000ff0300720c */ /* 0x004fda0003f25270 */
[----:B------:R-:W-:Y:S05]  /*e390*/  @P1 BRA `(.L_x_200) ;  /* 0x0000000000041947 */ /* 0x000fea0003800000 */
[----:B------:R-:W-:Y:S01]  /*e3a0*/  BPT.TRAP 0x1 ;  /* 0x000000040000795c */ /* 0x000fe20000300000 */
.L_x_200:
        /* <DEDUP_REMOVED lines=40> */
.L_x_237:
[----:B------:R-:W2:Y:S02]  /*e630*/  S2R R3, SR_TID.X ;  /* 0x0000000000037919 */ /* 0x000ea40000002100 */
[----:B--2---:R-:W-:-:S13]  /*e640*/  LOP3.LUT P1, RZ, R3, 0x7f, RZ, 0xc0, !PT ;  /* 0x0000007f03ff7812 */ /* 0x004fda000782c0ff */
[----:B------:R-:W-:-:S04]  /*e650*/  @!P1 MOV R3, 0xa000 ;  /* 0x0000a00000039802 */ /* 0x000fc80000000f00 */
[----:B------:R2:W-:Y:S01]  /*e660*/  @!P1 SYNCS.ARRIVE.TRANS64 RZ, [R2+URZ+0x38850], R3 ;  /* 0x0388500302ff99a7 */ /* 0x0005e2000800003f */
[----:B------:R-:W-:Y:S05]  /*e670*/  @P2 BRA `(.L_x_202) ;  /* 0x0000000000042947 */ /* 0x000fea0003800000 */
[----:B------:R-:W-:Y:S01]  /*e680*/  BPT.TRAP 0x1 ;  /* 0x000000040000795c */ /* 0x000fe20000300000 */
.L_x_202:
[----:B--2---:R-:W2:Y:S02]  /*e690*/  LDL R3, [R1+0x4] ;  /* 0x0000040001037983 */ /* 0x004ea40000100800 */
[----:B--2---:R-:W-:-:S13]  /*e6a0*/  ISETP.NE.AND P1, PT, R3, RZ, PT ;  /* 0x000000ff0300720c */ /* 0x004fda0003f25270 */
[----:B------:R-:W-:Y:S05]  /*e6b0*/  @P1 BRA `(.L_x_203) ;  /* 0x0000000000041947 */ /* 0x000fea0003800000 */
[----:B------:R-:W-:Y:S01]  /*e6c0*/  BPT.TRAP 0x1 ;  /* 0x000000040000795c */ /* 0x000fe20000300000 */
.L_x_203:
[----:B-1----:R-:W2:Y:S01]  /*e6d0*/  LDL.LU R10, [R1] ;  /* 0x00000000010a7983 */ /* 0x002ea20000300800 */
[----:B------:R-:W-:Y:S01]  /*e6e0*/  MOV R3, 0x400 ;  /* 0x0000040000037802 */ /* 0x000fe20000000f00 */
[----:B------:R-:W-:Y:S01]  /*e6f0*/  IMAD R7, R7, 0x5000, R21 ;  /* 0x0000500007077824 */ /* 0x000fe200078e0215 */
[----:B------:R-:W-:Y:S01]  /*e700*/  R2UR UR5, R20 ;  /* 0x00000000140572ca */ /* 0x000fe200000e0000 */
[----:B------:R-:W1:Y:S01]  /*e710*/  S2R R9, SR_CgaCtaId ;  /* 0x0000000000097919 */ /* 0x000e620000008800 */
        /* <DEDUP_REMOVED lines=12> */
[----:B-1----:R-:W-:-:S05]  /*e7e0*/  LEA R3, R9, R3, 0x18 ;  /* 0x0000000309037211 */ /* 0x002fca00078ec0ff */
[----:B------:R-:W-:-:S05]  /*e7f0*/  IMAD R7, R7, 0x2, R3 ;  /* 0x0000000207077824 */ /* 0x000fca00078e0203 */
        /* <DEDUP_REMOVED lines=21> */
.L_x_196:
[----:B------:R-:W-:Y:S05]  /*e950*/  BSYNC B1 ;  /* 0x0000000000017941 */ /* 0x000fea0003800000 */
.L_x_195:
[C---:B------:R-:W-:Y:S02]  /*e960*/  ISETP.GT.AND P1, PT, R6.reuse, 0x1, PT ;  /* 0x000000010600780c */ /* 0x040fe40003f24270 */
[----:B------:R-:W-:-:S11]  /*e970*/  IADD3 R6, R6, -0x2, RZ ;  /* 0xfffffffe06067810 */ /* 0x000fd60007ffe0ff */
[----:B------:R-:W-:Y:S05]  /*e980*/  @P1 BRA `(.L_x_204) ;  /* 0xffffffec009c1947 */ /* 0x000fea000383ffff */
.L_x_185:
[----:B------:R-:W-:Y:S05]  /*e990*/  BSYNC B0 ;  /* 0x0000000000007941 */ /* 0x000fea0003800000 */
.L_x_174:
[----:B------:R-:W-:Y:S04]  /*e9a0*/  BSSY B0, `(.L_x_205) ;  /* 0x000003c000007945 */ /* 0x000fe80003800000 */
[----:B------:R-:W-:Y:S05]  /*e9b0*/  @!P6 BRA `(.L_x_206) ;  /* 0x0000000000e8e947 */ /* 0x000fea0003800000 */
[----:B------:R-:W3:Y:S01]  /*e9c0*/  S2R R3, SR_CgaCtaId ;  /* 0x0000000000037919 */ /* 0x000ee20000008800 */
[----:B------:R-:W-:-:S04]  /*e9d0*/  MOV R2, 0x400 ;  /* 0x0000040000027802 */ /* 0x000fc80000000f00 */
[----:B---3--:R-:W-:-:S05]  /*e9e0*/  LEA R2, R3, R2, 0x18 ;  /* 0x0000000203027211 */ /* 0x008fca00078ec0ff */
[----:B------:R-:W-:Y:S01]  /*e9f0*/  IMAD R3, R16, 0x8, R2 ;  /* 0x0000000810037824 */ /* 0x000fe200078e0202 */
[----:B------:R-:W-:-:S04]  /*ea00*/  SHF.L.U32 R2, R19, 0x1f, RZ ;  /* 0x0000001f13027819 */ /* 0x000fc800000006ff */
[----:B------:R-:W3:Y:S02]  /*ea10*/  SYNCS.PHASECHK.TRANS64.TRYWAIT P0, [R3+URZ+0x38860], R2 ;  /* 0x03886002030075a7 */ /* 0x000ee4000800017f */
[----:B---3--:R-:W-:Y:S05]  /*ea20*/  @!P0 BRA `(.L_x_207) ;  /* 0x0000000c00608947 */ /* 0x008fea0003800000 */
.L_x_238:
        /* <DEDUP_REMOVED lines=9> */
.L_x_208:
[----:B------:R-:W3:Y:S02]  /*eac0*/  LDL R2, [R1+0x4] ;  /* 0x0000040001027983 */ /* 0x000ee40000100800 */
[----:B---3--:R-:W-:-:S13]  /*ead0*/  ISETP.NE.AND P0, PT, R2, RZ, PT ;  /* 0x000000ff0200720c */ /* 0x008fda0003f05270 */
[----:B------:R-:W-:Y:S05]  /*eae0*/  @P0 BRA `(.L_x_209) ;  /* 0x0000000000040947 */ /* 0x000fea0003800000 */
[----:B------:R-:W-:Y:S01]  /*eaf0*/  BPT.TRAP 0x1 ;  /* 0x000000040000795c */ /* 0x000fe20000300000 */
.L_x_209:
[----:B------:R-:W3:Y:S01]  /*eb00*/  LDL R2, [R1] ;  /* 0x0000000001027983 */ /* 0x000ee20000100800 */
[----:B------:R-:W-:Y:S01]  /*eb10*/  MOV R5, 0x400 ;  /* 0x0000040000057802 */ /* 0x000fe20000000f00 */
[----:B-1----:R-:W1:Y:S01]  /*eb20*/  S2R R6, SR_CgaCtaId ;  /* 0x0000000000067919 */ /* 0x002e620000008800 */
[----:B------:R-:W-:Y:S01]  /*eb30*/  IMAD R21, R16, 0x5000, R21 ;  /* 0x0000500010157824 */ /* 0x000fe200078e0215 */
[----:B------:R-:W-:Y:S02]  /*eb40*/  R2UR UR5, R20 ;  /* 0x00000000140572ca */ /* 0x000fe400000e0000 */
[----:B------:R-:W-:Y:S01]  /*eb50*/  R2UR UR9, R3 ;  /* 0x00000000030972ca */ /* 0x000fe200000e0000 */
[----:B------:R-:W-:Y:S01]  /*eb60*/  UIADD3 UR4, UP0, UR36, 0x470, URZ ;  /* 0x0000047024047890 */ /* 0x000fe2000ff1e03f */
[----:B------:R-:W-:Y:S02]  /*eb70*/  R2UR UR12, R0 ;  /* 0x00000000000c72ca */ /* 0x000fe400000e0000 */
[----:B------:R-:W-:-:S02]  /*eb80*/  R2UR UR13, R4 ;  /* 0x00000000040d72ca */ /* 0x000fc400000e0000 */
[----:B-1----:R-:W-:-:S04]  /*eb90*/  LEA R5, R6, R5, 0x18 ;  /* 0x0000000506057211 */ /* 0x002fc800078ec0ff */
[----:B------:R-:W-:-:S04]  /*eba0*/  LEA R21, R21, R5, 0x1 ;  /* 0x0000000515157211 */ /* 0x000fc800078e08ff */
        /* <DEDUP_REMOVED lines=10> */
[----:B------:R-:W-:Y:S01]  /*ec50*/  UIADD3 UR14, UR14, 0x7c00, URZ ;  /* 0x00007c000e0e7890 */ /* 0x000fe2000fffe03f */
[----:B---3--:R-:W-:-:S13]  /*ec60*/  R2UR UR11, R2 ;  /* 0x00000000020b72ca */ /* 0x008fda00000e0000 */
        /* <DEDUP_REMOVED lines=15> */
.L_x_206:
[----:B------:R-:W-:Y:S05]  /*ed60*/  BSYNC B0 ;  /* 0x0000000000007941 */ /* 0x000fea0003800000 */
.L_x_205:
[----:B------:R-:W3:Y:S01]  /*ed70*/  LDL.LU R0, [R1+0x14] ;  /* 0x0000140001007983 */ /* 0x000ee20000300800 */
[----:B------:R-:W-:-:S03]  /*ed80*/  ULDC UR4, c[0x0][0xda4] ;  /* 0x0003690000047ab9 */ /* 0x000fc60000000800 */
[----:B------:R-:W4:Y:S01]  /*ed90*/  LDL.LU R2, [R1+0x1c] ;  /* 0x00001c0001027983 */ /* 0x000f220000300800 */
[----:B------:R-:W-:-:S05]  /*eda0*/  VIADD R16, R16, 0x1 ;  /* 0x0000000110107836 */ /* 0x000fca0000000000 */
[----:B------:R-:W-:-:S04]  /*edb0*/  ISETP.NE.AND P0, PT, R16, 0x2, PT ;  /* 0x000000021000780c */ /* 0x000fc80003f05270 */
[----:B------:R-:W-:Y:S01]  /*edc0*/  SEL R16, R16, RZ, P0 ;  /* 0x000000ff10107207 */ /* 0x000fe20000000000 */
[----:B---3--:R-:W-:Y:S01]  /*edd0*/  VIADD R0, R0, UR39 ;  /* 0x0000002700007c36 */ /* 0x008fe20008000000 */
[----:B----4-:R-:W-:-:S04]  /*ede0*/  IADD3 R2, R2, 0x1, RZ ;  /* 0x0000000102027810 */ /* 0x010fc80007ffe0ff */
[----:B------:R3:W-:Y:S01]  /*edf0*/  STL [R1+0x14], R0 ;  /* 0x0000140001007387 */ /* 0x0007e20000100800 */
[----:B------:R-:W-:-:S03]  /*ee00*/  ISETP.GE.AND P1, PT, R0, UR4, PT ;  /* 0x0000000400007c0c */ /* 0x000fc6000bf26270 */
[----:B------:R4:W-:Y:S01]  /*ee10*/  STL [R1+0x1c], R2 ;  /* 0x00001c0201007387 */ /* 0x0009e20000100800 */
[----:B---3--:R-:W-:-:S04]  /*ee20*/  SEL R0, RZ, 0x1, P0 ;  /* 0x00000001ff007807 */ /* 0x008fc80000000000 */
[----:B------:R-:W-:-:S05]  /*ee30*/  LOP3.LUT R19, R19, R0, RZ, 0x3c, !PT ;  /* 0x0000000013137212 */ /* 0x000fca00078e3cff */
[----:B----4-:R-:W-:Y:S05]  /*ee40*/  @!P1 BRA `(.L_x_210) ;  /* 0xffffffc800fc9947 */ /* 0x010fea000383ffff */
[----:B------:R-:W-:-:S07]  /*ee50*/  LOP3.LUT R2, R2, 0x1, RZ, 0xc, !PT ;  /* 0x0000000102027812 */ /* 0x000fce00078e0cff */
.L_x_157:
[----:B------:R-:W3:Y:S01]  /*ee60*/  S2R R3, SR_CgaCtaId ;  /* 0x0000000000037919 */ /* 0x000ee20000008800 */
[----:B------:R-:W-:Y:S01]  /*ee70*/  MOV R0, 0x400 ;  /* 0x0000040000007802 */ /* 0x000fe20000000f00 */
[----:B------:R-:W-:Y:S03]  /*ee80*/  BSSY B0, `(.L_x_211) ;  /* 0x0000005000007945 */ /* 0x000fe60003800000 */
[----:B---3--:R-:W-:Y:S02]  /*ee90*/  LEA R0, R3, R0, 0x18 ;  /* 0x0000000003007211 */ /* 0x008fe400078ec0ff */
[----:B------:R-:W-:-:S04]  /*eea0*/  SHF.L.U32 R3, R2, 0x1f, RZ ;  /* 0x0000001f02037819 */ /* 0x000fc800000006ff */
[----:B------:R-:W3:Y:S02]  /*eeb0*/  SYNCS.PHASECHK.TRANS64.TRYWAIT P0, [R0+URZ+0x38820], R3 ;  /* 0x03882003000075a7 */ /* 0x000ee4000800017f */
[----:B---3--:R-:W-:Y:S05]  /*eec0*/  @!P0 BRA `(.L_x_212) ;  /* 0x00000008004c8947 */ /* 0x008fea0003800000 */
.L_x_239:
[----:B------:R-:W-:Y:S05]  /*eed0*/  BSYNC B0 ;  /* 0x0000000000007941 */ /* 0x000fea0003800000 */
.L_x_211:
[----:B------:R-:W-:-:S03]  /*eee0*/  UMOV UR4, 0xffffffff ;  /* 0xffffffff00047882 */ /* 0x000fc60000000000 */
[----:B------:R-:W-:Y:S05]  /*eef0*/  BRA.DIV UR4, `(.L_x_213) ;  /* 0x0000000a04547947 */ /* 0x000fea000b800000 */
[----:B------:R-:W4:Y:S02]  /*ef00*/  S2R R2, SR_TID.X ;  /* 0x0000000000027919 */ /* 0x000f240000002100 */
[----:B----4-:R-:W-:-:S04]  /*ef10*/  SHF.R.U32.HI R2, RZ, 0x5, R2 ;  /* 0x00000005ff027819 */ /* 0x010fc80000011602 */
[----:B------:R-:W-:-:S05]  /*ef20*/  LOP3.LUT R2, R2, 0x3, RZ, 0xc0, !PT ;  /* 0x0000000302027812 */ /* 0x000fca00078ec0ff */
[----:B--2---:R2:W4:Y:S02]  /*ef30*/  SHFL.IDX PT, R14, R2, RZ, 0x1f ;  /* 0x00001fff020e7589 */ /* 0x00452400000e0000 */
.L_x_242:
[----:B----4-:R-:W-:Y:S01]  /*ef40*/  ISETP.NE.AND P0, PT, R14, RZ, PT ;  /* 0x000000ff0e00720c */ /* 0x010fe20003f05270 */
[----:B------:R-:W-:-:S12]  /*ef50*/  BSSY B0, `(.L_x_214) ;  /* 0x0000026000007945 */ /* 0x000fd80003800000 */
[----:B------:R-:W-:Y:S05]  /*ef60*/  @P0 BRA `(.L_x_215) ;  /* 0x0000000000900947 */ /* 0x000fea0003800000 */
[----:B------:R-:W-:-:S03]  /*ef70*/  UMOV UR4, 0xffffffff ;  /* 0xffffffff00047882 */ /* 0x000fc60000000000 */
[----:B------:R-:W-:Y:S05]  /*ef80*/  BRA.DIV UR4, `(.L_x_216) ;  /* 0x0000000a04647947 */ /* 0x000fea000b800000 */
[----:B------:R-:W-:-:S13]  /*ef90*/  ELECT P6, URZ, PT ;  /* 0x00000000003f782f */ /* 0x000fda00038c0000 */
.L_x_245:
[----:B------:R-:W-:Y:S05]  /*efa0*/  @!P6 BRA `(.L_x_215) ;  /* 0x000000000080e947 */ /* 0x000fea0003800000 */
[----:B--2---:R-:W2:Y:S02]  /*efb0*/  LDL R2, [R1+0x24] ;  /* 0x0000240001027983 */ /* 0x004ea40000100800 */
[----:B--2---:R-:W-:-:S13]  /*efc0*/  R2UR UR4, R2 ;  /* 0x00000000020472ca */ /* 0x004fda00000e0000 */
[----:B------:R-:W-:-:S06]  /*efd0*/  ULOP3.LUT UR4, UR4, 0x2, URZ, 0xfc, !UPT ;  /* 0x0000000204047892 */ /* 0x000fcc000f8efc3f */
[----:B------:R-:W-:-:S05]  /*efe0*/  IMAD.U32 R2, RZ, RZ, UR4 ;  /* 0x00000004ff027e24 */ /* 0x000fca000f8e00ff */
[----:B------:R-:W-:-:S13]  /*eff0*/  ISETP.NE.AND P2, PT, R2, 0x3, PT ;  /* 0x000000030200780c */ /* 0x000fda0003f45270 */
[----:B------:R-:W-:Y:S05]  /*f000*/  @!P2 BRA `(.L_x_217) ;  /* 0x000000000004a947 */ /* 0x000fea0003800000 */
[----:B------:R-:W-:Y:S01]  /*f010*/  BPT.TRAP 0x1 ;  /* 0x000000040000795c */ /* 0x000fe20000300000 */
.L_x_217:
[----:B---3--:R-:W-:Y:S01]  /*f020*/  VIADD R3, R0, 0x38840 ;  /* 0x0003884000037836 */ /* 0x008fe20000000000 */
[----:B------:R-:W-:Y:S01]  /*f030*/  SHF.L.U32 R5, R19, 0x1f, RZ ;  /* 0x0000001f13057819 */ /* 0x000fe200000006ff */
[----:B------:R-:W-:-:S03]  /*f040*/  VIADD R2, R16, 0x1 ;  /* 0x0000000110027836 */ /* 0x000fc60000000000 */
[----:B-1----:R-:W-:Y:S02]  /*f050*/  LEA R6, R16, R3, 0x3 ;  /* 0x0000000310067211 */ /* 0x002fe400078e18ff */
[----:B------:R-:W-:Y:S02]  /*f060*/  ISETP.NE.AND P1, PT, R2, 0x2, PT ;  /* 0x000000020200780c */ /* 0x000fe40003f25270 */
[----:B------:R-:W1:Y:S02]  /*f070*/  SYNCS.PHASECHK.TRANS64.TRYWAIT P0, [R6+URZ], R5 ;  /* 0x00000005060075a7 */ /* 0x000e64000800017f */
[----:B------:R-:W-:-:S04]  /*f080*/  SEL R4, RZ, 0x1, P1 ;  /* 0x00000001ff047807 */ /* 0x000fc80000800000 */
[----:B------:R-:W-:Y:S02]  /*f090*/  LOP3.LUT R19, R19, R4, RZ, 0x3c, !PT ;  /* 0x0000000413137212 */ /* 0x000fe400078e3cff */
[----:B------:R-:W-:Y:S02]  /*f0a0*/  SEL R4, R2, RZ, P1 ;  /* 0x000000ff02047207 */ /* 0x000fe40000800000 */
[----:B------:R-:W-:-:S03]  /*f0b0*/  SHF.L.U32 R2, R19, 0x1f, RZ ;  /* 0x0000001f13027819 */ /* 0x000fc600000006ff */
[----:B------:R-:W-:Y:S01]  /*f0c0*/  IMAD R3, R4, 0x8, R3 ;  /* 0x0000000804037824 */ /* 0x000fe200078e0203 */
[----:B-1----:R-:W-:Y:S06]  /*f0d0*/  @!P0 BRA `(.L_x_218) ;  /* 0x0000000800308947 */ /* 0x002fec0003800000 */
.L_x_246:
[----:B------:R-:W2:Y:S02]  /*f0e0*/  SYNCS.PHASECHK.TRANS64.TRYWAIT P0, [R3+URZ], R2 ;  /* 0x00000002030075a7 */ /* 0x000ea4000800017f */
[----:B--2---:R-:W-:Y:S05]  /*f0f0*/  @!P0 BRA `(.L_x_219) ;  /* 0x00000008003c8947 */ /* 0x004fea0003800000 */
.L_x_247:
[----:B------:R-:W-:Y:S05]  /*f100*/  @!P2 BRA `(.L_x_220) ;  /* 0x000000000004a947 */ /* 0x000fea0003800000 */
[----:B------:R-:W-:Y:S01]  /*f110*/  BPT.TRAP 0x1 ;  /* 0x000000040000795c */ /* 0x000fe20000300000 */
.L_x_220:
[----:B--2---:R-:W-:-:S05]  /*f120*/  IADD3 R3, R0, 0x38860, RZ ;  /* 0x0003886000037810 */ /* 0x004fca0007ffe0ff */
[----:B------:R-:W-:-:S04]  /*f130*/  IMAD R16, R16, 0x8, R3 ;  /* 0x0000000810107824 */ /* 0x000fc800078e0203 */
[----:B------:R-:W2:Y:S02]  /*f140*/  SYNCS.PHASECHK.TRANS64.TRYWAIT P0, [R16+URZ], R5 ;  /* 0x00000005100075a7 */ /* 0x000ea4000800017f */
[----:B--2---:R-:W-:Y:S05]  /*f150*/  @!P0 BRA `(.L_x_221) ;  /* 0x0000000800388947 */ /* 0x004fea0003800000 */
.L_x_248:
[----:B------:R-:W-:-:S07]  /*f160*/  IMAD R3, R4, 0x8, R3 ;  /* 0x0000000804037824 */ /* 0x000fce00078e0203 */
.L_x_222:
[----:B---3--:R3:W4:Y:S02]  /*f170*/  SYNCS.PHASECHK.TRANS64.TRYWAIT P0, [R3+URZ], R2 ;  /* 0x00000002030075a7 */ /* 0x008724000800017f */
[----:B----4-:R-:W-:Y:S05]  /*f180*/  @!P0 NANOSLEEP.SYNCS 0x989680 ;  /* 0x009896800000895d */ /* 0x010fea0003900000 */
[----:B------:R-:W4:Y:S02]  /*f190*/  @!P0 SYNCS.PHASECHK.TRANS64 P0, [R3+URZ], R2 ;  /* 0x00000002030085a7 */ /* 0x000f24000800007f */
[----:B----4-:R-:W-:Y:S05]  /*f1a0*/  @!P0 BRA `(.L_x_222) ;  /* 0xfffffffc00f08947 */ /* 0x010fea000383ffff */
.L_x_215:
[----:B------:R-:W-:Y:S05]  /*f1b0*/  BSYNC B0 ;  /* 0x0000000000007941 */ /* 0x000fea0003800000 */
.L_x_214:
[----:B------:R-:W-:Y:S05]  /*f1c0*/  EXIT ;  /* 0x000000000000794d */ /* 0x000fea0003800000 */
.L_x_131:
[----:B------:R-:W-:-:S13]  /*f1d0*/  R2UR UR4, R18 ;  /* 0x00000000120472ca */ /* 0x000fda00000e0000 */
[----:B-1----:R-:W-:-:S04]  /*f1e0*/  MOV R3, UR4 ;  /* 0x0000000400037c02 */ /* 0x002fc80008000f00 */
[----:B------:R1:W2:Y:S03]  /*f1f0*/  SYNCS.PHASECHK.TRANS64.TRYWAIT P1, [R3+URZ+0x38800], R0 ;  /* 0x03880000030075a7 */ /* 0x0002a6000802017f */
[----:B--2---:R-:W-:Y:S05]  /*f200*/  @!P1 NANOSLEEP.SYNCS 0x989680 ;  /* 0x009896800000995d */ /* 0x004fea0003900000 */
[----:B------:R-:W2:Y:S02]  /*f210*/  @!P1 SYNCS.PHASECHK.TRANS64 P1, [R3+URZ+0x38800], R0 ;  /* 0x03880000030095a7 */ /* 0x000ea4000802007f */
[----:B--2---:R-:W-:Y:S05]  /*f220*/  @!P1 BRA `(.L_x_131) ;  /* 0xfffffffc00e89947 */ /* 0x004fea000383ffff */
[----:B------:R-:W-:Y:S05]  /*f230*/  BRA `(.L_x_223) ;  /* 0xffffff2400487947 */ /* 0x000fea000383ffff */
.L_x_135:
[----:B--2---:R2:W3:Y:S02]  /*f240*/  SYNCS.PHASECHK.TRANS64.TRYWAIT P1, [R0+URZ+0x38830], R3 ;  /* 0x03883003000075a7 */ /* 0x0044e4000802017f */
[----:B---3--:R-:W-:Y:S05]  /*f250*/  @!P1 NANOSLEEP.SYNCS 0x989680 ;  /* 0x009896800000995d */ /* 0x008fea0003900000 */
[----:B------:R-:W3:Y:S02]  /*f260*/  @!P1 SYNCS.PHASECHK.TRANS64 P1, [R0+URZ+0x38830], R3 ;  /* 0x03883003000095a7 */ /* 0x000ee4000802007f */
[----:B---3--:R-:W-:Y:S05]  /*f270*/  @!P1 BRA `(.L_x_135) ;  /* 0xfffffffc00f09947 */ /* 0x008fea000383ffff */
[----:B------:R-:W-:Y:S05]  /*f280*/  BRA `(.L_x_134) ;  /* 0xffffff24006c7947 */ /* 0x000fea000383ffff */
.L_x_141:
[----:B--2---:R-:W-:-:S04]  /*f290*/  IMAD.U32 R4, RZ, RZ, UR60 ;  /* 0x0000003cff047e24 */ /* 0x004fc8000f8e00ff */
[----:B------:R2:W3:Y:S03]  /*f2a0*/  SYNCS.PHASECHK.TRANS64.TRYWAIT P1, [R4+URZ+0x38830], R3 ;  /* 0x03883003040075a7 */ /* 0x0004e6000802017f */
[----:B---3--:R-:W-:Y:S05]  /*f2b0*/  @!P1 NANOSLEEP.SYNCS 0x989680 ;  /* 0x009896800000995d */ /* 0x008fea0003900000 */
[----:B------:R-:W3:Y:S02]  /*f2c0*/  @!P1 SYNCS.PHASECHK.TRANS64 P1, [R4+URZ+0x38830], R3 ;  /* 0x03883003040095a7 */ /* 0x000ee4000802007f */
[----:B---3--:R-:W-:Y:S05]  /*f2d0*/  @!P1 BRA `(.L_x_141) ;  /* 0xfffffffc00ec9947 */ /* 0x008fea000383ffff */
[----:B------:R-:W-:Y:S05]  /*f2e0*/  BRA `(.L_x_140) ;  /* 0xffffff6400047947 */ /* 0x000fea000383ffff */
.L_x_145:
[----:B-12---:R-:W-:-:S04]  /*f2f0*/  IMAD.U32 R3, RZ, RZ, UR4 ;  /* 0x00000004ff037e24 */ /* 0x006fc8000f8e00ff */
[----:B------:R1:W2:Y:S03]  /*f300*/  SYNCS.PHASECHK.TRANS64.TRYWAIT P1, [R3+URZ+0x38850], R0 ;  /* 0x03885000030075a7 */ /* 0x0002a6000802017f */
[----:B--2---:R-:W-:Y:S05]  /*f310*/  @!P1 NANOSLEEP.SYNCS 0x989680 ;  /* 0x009896800000995d */ /* 0x004fea0003900000 */
[----:B------:R-:W2:Y:S02]  /*f320*/  @!P1 SYNCS.PHASECHK.TRANS64 P1, [R3+URZ+0x38850], R0 ;  /* 0x03885000030095a7 */ /* 0x000ea4000802007f */
[----:B--2---:R-:W-:Y:S05]  /*f330*/  @!P1 BRA `(.L_x_145) ;  /* 0xfffffffc00ec9947 */ /* 0x004fea000383ffff */
[----:B------:R-:W-:Y:S05]  /*f340*/  BRA `(.L_x_144) ;  /* 0xffffff8800547947 */ /* 0x000fea000383ffff */
.L_x_152:
[----:B--2---:R-:W-:-:S04]  /*f350*/  MOV R7, UR8 ;  /* 0x0000000800077c02 */ /* 0x004fc80008000f00 */
[----:B------:R2:W3:Y:S03]  /*f360*/  SYNCS.PHASECHK.TRANS64.TRYWAIT P1, [R7+URZ+0x38850], R0 ;  /* 0x03885000070075a7 */ /* 0x0004e6000802017f */
[----:B---3--:R-:W-:Y:S05]  /*f370*/  @!P1 NANOSLEEP.SYNCS 0x989680 ;  /* 0x009896800000995d */ /* 0x008fea0003900000 */
[----:B------:R-:W3:Y:S02]  /*f380*/  @!P1 SYNCS.PHASECHK.TRANS64 P1, [R7+URZ+0x38850], R0 ;  /* 0x03885000070095a7 */ /* 0x000ee4000802007f */
[----:B---3--:R-:W-:Y:S05]  /*f390*/  @!P1 BRA `(.L_x_152) ;  /* 0xfffffffc00ec9947 */ /* 0x008fea000383ffff */
[----:B------:R-:W-:Y:S05]  /*f3a0*/  BRA `(.L_x_151) ;  /* 0xffffffa400b87947 */ /* 0x000fea000383ffff */
.L_x_165:
[----:B------:R-:W1:Y:S01]  /*f3b0*/  S2R R5, SR_TID.X ;  /* 0x0000000000057919 */ /* 0x000e620000002100 */
[----:B------:R-:W-:Y:S01]  /*f3c0*/  BSSY B0, `(.L_x_224) ;  /* 0x000000a000007945 */ /* 0x000fe20003800000 */
[----:B------:R-:W-:Y:S01]  /*f3d0*/  IMAD.MOV.U32 R12, RZ, RZ, RZ ;  /* 0x000000ffff0c7224 */ /* 0x000fe200078e00ff */
[----:B------:R-:W-:Y:S01]  /*f3e0*/  MOV R11, 0x1f ;  /* 0x0000001f000b7802 */ /* 0x000fe20000000f00 */
[----:B------:R-:W-:Y:S01]  /*f3f0*/  IMAD.MOV.U32 R15, RZ, RZ, -0x1 ;  /* 0xffffffffff0f7424 */ /* 0x000fe200078e00ff */
[----:B-1----:R-:W-:-:S04]  /*f400*/  SHF.R.U32.HI R5, RZ, 0x5, R5 ;  /* 0x00000005ff057819 */ /* 0x002fc80000011605 */
[----:B------:R-:W-:-:S05]  /*f410*/  LOP3.LUT R5, R5, 0x3, RZ, 0xc0, !PT ;  /* 0x0000000305057812 */ /* 0x000fca00078ec0ff */
[----:B------:R-:W-:-:S07]  /*f420*/  IMAD.MOV.U32 R13, RZ, RZ, R5 ;  /* 0x000000ffff0d7224 */ /* 0x000fce00078e0005 */
[----:B------:R-:W-:Y:S05]  /*f430*/  WARPSYNC.COLLECTIVE R15, `(.L_x_225) ;  /* 0x000000000f087348 */ /* 0x000fea0003c00000 */
[----:B------:R1:W2:Y:S02]  /*f440*/  SHFL.IDX P6, R14, R13, R12, R11 ;  /* 0x0000000c0d0e7389 */ /* 0x0002a400000c000b */
[----:B-12---:R-:W-:Y:S01]  /*f450*/  ENDCOLLECTIVE ;  /* 0x000000000000791b */ /* 0x006fe20003800000 */
.L_x_225:
[----:B------:R-:W-:Y:S05]  /*f460*/  BSYNC B0 ;  /* 0x0000000000007941 */ /* 0x000fea0003800000 */
.L_x_224:
[----:B------:R-:W-:Y:S05]  /*f470*/  BRA `(.L_x_226) ;  /* 0xffffffd000287947 */ /* 0x000fea000383ffff */
.L_x_166:
[----:B------:R-:W-:Y:S01]  /*f480*/  BSSY B0, `(.L_x_227) ;  /* 0x0000006000007945 */ /* 0x000fe20003800000 */
[----:B------:R-:W-:-:S07]  /*f490*/  IMAD.MOV.U32 R15, RZ, RZ, -0x1 ;  /* 0xffffffffff0f7424 */ /* 0x000fce00078e00ff */
[----:B------:R-:W-:Y:S05]  /*f4a0*/  WARPSYNC.COLLECTIVE R15, `(.L_x_228) ;  /* 0x000000000f0c7348 */ /* 0x000fea0003c00000 */
[----:B------:R-:W-:Y:S02]  /*f4b0*/  ELECT P6, UR62, PT ;  /* 0x00000000003e782f */ /* 0x000fe400038c0000 */
[----:B------:R-:W-:Y:S01]  /*f4c0*/  MOV R14, UR62 ;  /* 0x0000003e000e7c02 */ /* 0x000fe20008000f00 */
[----:B------:R-:W-:Y:S10]  /*f4d0*/  ENDCOLLECTIVE ;  /* 0x000000000000791b */ /* 0x000ff40003800000 */
.L_x_228:
[----:B------:R-:W-:Y:S05]  /*f4e0*/  BSYNC B0 ;  /* 0x0000000000007941 */ /* 0x000fea0003800000 */
.L_x_227:
[----:B------:R-:W-:Y:S05]  /*f4f0*/  BRA `(.L_x_229) ;  /* 0xffffffd000247947 */ /* 0x000fea000383ffff */
.L_x_169:
[----:B---3--:R3:W4:Y:S02]  /*f500*/  SYNCS.PHASECHK.TRANS64.TRYWAIT P1, [R4+URZ+0x38840], R9 ;  /* 0x03884009040075a7 */ /* 0x008724000802017f */
[----:B----4-:R-:W-:Y:S05]  /*f510*/  @!P1 NANOSLEEP.SYNCS 0x989680 ;  /* 0x009896800000995d */ /* 0x010fea0003900000 */
[----:B------:R-:W4:Y:S02]  /*f520*/  @!P1 SYNCS.PHASECHK.TRANS64 P1, [R4+URZ+0x38840], R9 ;  /* 0x03884009040095a7 */ /* 0x000f24000802007f */
[----:B----4-:R-:W-:Y:S05]  /*f530*/  @!P1 BRA `(.L_x_169) ;  /* 0xfffffffc00f09947 */ /* 0x010fea000383ffff */
[----:B------:R-:W-:Y:S05]  /*f540*/  BRA `(.L_x_230) ;  /* 0xffffffd000887947 */ /* 0x000fea000383ffff */
.L_x_173:
[----:B-1----:R-:W1:Y:S01]  /*f550*/  S2R R9, SR_CgaCtaId ;  /* 0x0000000000097919 */ /* 0x002e620000008800 */
[----:B------:R-:W-:-:S04]  /*f560*/  MOV R7, 0x400 ;  /* 0x0000040000077802 */ /* 0x000fc80000000f00 */
[----:B-1----:R-:W-:-:S04]  /*f570*/  LEA R7, R9, R7, 0x18 ;  /* 0x0000000709077211 */ /* 0x002fc800078ec0ff */
[----:B------:R1:W3:Y:S03]  /*f580*/  SYNCS.PHASECHK.TRANS64.TRYWAIT P1, [R7+URZ+0x38820], R6 ;  /* 0x03882006070075a7 */ /* 0x0002e6000802017f */
[----:B---3--:R-:W-:Y:S05]  /*f590*/  @!P1 NANOSLEEP.SYNCS 0x989680 ;  /* 0x009896800000995d */ /* 0x008fea0003900000 */
[----:B------:R-:W3:Y:S02]  /*f5a0*/  @!P1 SYNCS.PHASECHK.TRANS64 P1, [R7+URZ+0x38820], R6 ;  /* 0x03882006070095a7 */ /* 0x000ee4000802007f */
[----:B---3--:R-:W-:Y:S05]  /*f5b0*/  @!P1 BRA `(.L_x_173) ;  /* 0xfffffffc00e49947 */ /* 0x008fea000383ffff */
[----:B------:R-:W-:Y:S05]  /*f5c0*/  BRA `(.L_x_231) ;  /* 0xffffffd800107947 */ /* 0x000fea000383ffff */
.L_x_179:
[----:B-1----:R1:W2:Y:S02]  /*f5d0*/  SYNCS.PHASECHK.TRANS64.TRYWAIT P1, [R2+URZ+0x38840], R3 ;  /* 0x03884003020075a7 */ /* 0x0022a4000802017f */
[----:B--2---:R-:W-:Y:S05]  /*f5e0*/  @!P1 NANOSLEEP.SYNCS 0x989680 ;  /* 0x009896800000995d */ /* 0x004fea0003900000 */
[----:B------:R-:W2:Y:S02]  /*f5f0*/  @!P1 SYNCS.PHASECHK.TRANS64 P1, [R2+URZ+0x38840], R3 ;  /* 0x03884003020095a7 */ /* 0x000ea4000802007f */
[----:B--2---:R-:W-:Y:S05]  /*f600*/  @!P1 BRA `(.L_x_179) ;  /* 0xfffffffc00f09947 */ /* 0x004fea000383ffff */
[----:B------:R-:W-:Y:S05]  /*f610*/  BRA `(.L_x_232) ;  /* 0xffffffd800b47947 */ /* 0x000fea000383ffff */
.L_x_182:
[----:B-1----:R1:W2:Y:S02]  /*f620*/  SYNCS.PHASECHK.TRANS64.TRYWAIT P1, [R2+URZ+0x38860], R3 ;  /* 0x03886003020075a7 */ /* 0x0022a4000802017f */
[----:B--2---:R-:W-:Y:S05]  /*f630*/  @!P1 NANOSLEEP.SYNCS 0x989680 ;  /* 0x009896800000995d */ /* 0x004fea0003900000 */
[----:B------:R-:W2:Y:S02]  /*f640*/  @!P1 SYNCS.PHASECHK.TRANS64 P1, [R2+URZ+0x38860], R3 ;  /* 0x03886003020095a7 */ /* 0x000ea4000802007f */
[----:B--2---:R-:W-:Y:S05]  /*f650*/  @!P1 BRA `(.L_x_182) ;  /* 0xfffffffc00f09947 */ /* 0x004fea000383ffff */
[----:B------:R-:W-:Y:S05]  /*f660*/  BRA `(.L_x_233) ;  /* 0xffffffdc00747947 */ /* 0x000fea000383ffff */
.L_x_189:
[----:B--2---:R2:W3:Y:S02]  /*f670*/  SYNCS.PHASECHK.TRANS64.TRYWAIT P1, [R2+URZ+0x38840], R3 ;  /* 0x03884003020075a7 */ /* 0x0044e4000802017f */
[----:B---3--:R-:W-:Y:S05]  /*f680*/  @!P1 NANOSLEEP.SYNCS 0x989680 ;  /* 0x009896800000995d */ /* 0x008fea0003900000 */
[----:B------:R-:W3:Y:S02]  /*f690*/  @!P1 SYNCS.PHASECHK.TRANS64 P1, [R2+URZ+0x38840], R3 ;  /* 0x03884003020095a7 */ /* 0x000ee4000802007f */
[----:B---3--:R-:W-:Y:S05]  /*f6a0*/  @!P1 BRA `(.L_x_189) ;  /* 0xfffffffc00f09947 */ /* 0x008fea000383ffff */
[----:B------:R-:W-:Y:S05]  /*f6b0*/  BRA `(.L_x_234) ;  /* 0xffffffe000dc7947 */ /* 0x000fea000383ffff */
.L_x_192:
[----:B-1----:R1:W2:Y:S02]  /*f6c0*/  SYNCS.PHASECHK.TRANS64.TRYWAIT P1, [R2+URZ+0x38860], R19 ;  /* 0x03886013020075a7 */ /* 0x0022a4000802017f */
[----:B--2---:R-:W-:Y:S05]  /*f6d0*/  @!P1 NANOSLEEP.SYNCS 0x989680 ;  /* 0x009896800000995d */ /* 0x004fea0003900000 */
[----:B------:R-:W2:Y:S02]  /*f6e0*/  @!P1 SYNCS.PHASECHK.TRANS64 P1, [R2+URZ+0x38860], R19 ;  /* 0x03886013020095a7 */ /* 0x000ea4000802007f */
[----:B--2---:R-:W-:Y:S05]  /*f6f0*/  @!P1 BRA `(.L_x_192) ;  /* 0xfffffffc00f09947 */ /* 0x004fea000383ffff */
[----:B------:R-:W-:Y:S05]  /*f700*/  BRA `(.L_x_235) ;  /* 0xffffffe4009c7947 */ /* 0x000fea000383ffff */
.L_x_198:
[----:B--2---:R2:W3:Y:S02]  /*f710*/  SYNCS.PHASECHK.TRANS64.TRYWAIT P1, [R2+URZ+0x38840], R3 ;  /* 0x03884003020075a7 */ /* 0x0044e4000802017f */
[----:B---3--:R-:W-:Y:S05]  /*f720*/  @!P1 NANOSLEEP.SYNCS 0x989680 ;  /* 0x009896800000995d */ /* 0x008fea0003900000 */
[----:B------:R-:W3:Y:S02]  /*f730*/  @!P1 SYNCS.PHASECHK.TRANS64 P1, [R2+URZ+0x38840], R3 ;  /* 0x03884003020095a7 */ /* 0x000ee4000802007f */
[----:B---3--:R-:W-:Y:S05]  /*f740*/  @!P1 BRA `(.L_x_198) ;  /* 0xfffffffc00f09947 */ /* 0x008fea000383ffff */
[----:B------:R-:W-:Y:S05]  /*f750*/  BRA `(.L_x_236) ;  /* 0xffffffe800e07947 */ /* 0x000fea000383ffff */
.L_x_201:
[----:B-1----:R1:W2:Y:S02]  /*f760*/  SYNCS.PHASECHK.TRANS64.TRYWAIT P1, [R2+URZ+0x38860], R10 ;  /* 0x0388600a020075a7 */ /* 0x0022a4000802017f */
[----:B--2---:R-:W-:Y:S05]  /*f770*/  @!P1 NANOSLEEP.SYNCS 0x989680 ;  /* 0x009896800000995d */ /* 0x004fea0003900000 */
[----:B------:R-:W2:Y:S02]  /*f780*/  @!P1 SYNCS.PHASECHK.TRANS64 P1, [R2+URZ+0x38860], R10 ;  /* 0x0388600a020095a7 */ /* 0x000ea4000802007f */
[----:B--2---:R-:W-:Y:S05]  /*f790*/  @!P1 BRA `(.L_x_201) ;  /* 0xfffffffc00f09947 */ /* 0x004fea000383ffff */
[----:B------:R-:W-:Y:S05]  /*f7a0*/  BRA `(.L_x_237) ;  /* 0xffffffec00a07947 */ /* 0x000fea000383ffff */
.L_x_207:
[----:B---3--:R3:W4:Y:S02]  /*f7b0*/  SYNCS.PHASECHK.TRANS64.TRYWAIT P0, [R3+URZ+0x38860], R2 ;  /* 0x03886002030075a7 */ /* 0x008724000800017f */
[----:B----4-:R-:W-:Y:S05]  /*f7c0*/  @!P0 NANOSLEEP.SYNCS 0x989680 ;  /* 0x009896800000895d */ /* 0x010fea0003900000 */
[----:B------:R-:W4:Y:S02]  /*f7d0*/  @!P0 SYNCS.PHASECHK.TRANS64 P0, [R3+URZ+0x38860], R2 ;  /* 0x03886002030085a7 */ /* 0x000f24000800007f */
[----:B----4-:R-:W-:Y:S05]  /*f7e0*/  @!P0 BRA `(.L_x_207) ;  /* 0xfffffffc00f08947 */ /* 0x010fea000383ffff */
[----:B------:R-:W-:Y:S05]  /*f7f0*/  BRA `(.L_x_238) ;  /* 0xfffffff0008c7947 */ /* 0x000fea000383ffff */
.L_x_212:
[----:B---3--:R3:W4:Y:S02]  /*f800*/  SYNCS.PHASECHK.TRANS64.TRYWAIT P0, [R0+URZ+0x38820], R3 ;  /* 0x03882003000075a7 */ /* 0x008724000800017f */
[----:B----4-:R-:W-:Y:S05]  /*f810*/  @!P0 NANOSLEEP.SYNCS 0x989680 ;  /* 0x009896800000895d */ /* 0x010fea0003900000 */
[----:B------:R-:W4:Y:S02]  /*f820*/  @!P0 SYNCS.PHASECHK.TRANS64 P0, [R0+URZ+0x38820], R3 ;  /* 0x03882003000085a7 */ /* 0x000f24000800007f */
[----:B----4-:R-:W-:Y:S05]  /*f830*/  @!P0 BRA `(.L_x_212) ;  /* 0xfffffffc00f08947 */ /* 0x010fea000383ffff */
[----:B------:R-:W-:Y:S05]  /*f840*/  BRA `(.L_x_239) ;  /* 0xfffffff400a07947 */ /* 0x000fea000383ffff */
.L_x_213:
[----:B------:R-:W4:Y:S01]  /*f850*/  S2R R2, SR_TID.X ;  /* 0x0000000000027919 */ /* 0x000f220000002100 */
[----:B------:R-:W-:Y:S01]  /*f860*/  BSSY B0, `(.L_x_240) ;  /* 0x000000a000007945 */ /* 0x000fe20003800000 */
[----:B------:R-:W-:Y:S01]  /*f870*/  IMAD.MOV.U32 R12, RZ, RZ, RZ ;  /* 0x000000ffff0c7224 */ /* 0x000fe200078e00ff */
[----:B--2---:R-:W-:Y:S01]  /*f880*/  MOV R15, 0xffffffff ;  /* 0xffffffff000f7802 */ /* 0x004fe20000000f00 */
[----:B------:R-:W-:Y:S01]  /*f890*/  IMAD.MOV.U32 R11, RZ, RZ, 0x1f ;  /* 0x0000001fff0b7424 */ /* 0x000fe200078e00ff */
[----:B----4-:R-:W-:-:S04]  /*f8a0*/  SHF.R.U32.HI R2, RZ, 0x5, R2 ;  /* 0x00000005ff027819 */ /* 0x010fc80000011602 */
[----:B------:R-:W-:-:S04]  /*f8b0*/  LOP3.LUT R2, R2, 0x3, RZ, 0xc0, !PT ;  /* 0x0000000302027812 */ /* 0x000fc800078ec0ff */
[----:B------:R-:W-:-:S07]  /*f8c0*/  MOV R13, R2 ;  /* 0x00000002000d7202 */ /* 0x000fce0000000f00 */
[----:B-1-3--:R-:W-:Y:S05]  /*f8d0*/  WARPSYNC.COLLECTIVE R15, `(.L_x_241) ;  /* 0x000000000f087348 */ /* 0x00afea0003c00000 */
[----:B------:R2:W4:Y:S02]  /*f8e0*/  SHFL.IDX P6, R14, R13, R12, R11 ;  /* 0x0000000c0d0e7389 */ /* 0x00052400000c000b */
[----:B-1234-:R-:W-:Y:S01]  /*f8f0*/  ENDCOLLECTIVE ;  /* 0x000000000000791b */ /* 0x01efe20003800000 */
.L_x_241:
[----:B------:R-:W-:Y:S05]  /*f900*/  BSYNC B0 ;  /* 0x0000000000007941 */ /* 0x000fea0003800000 */
.L_x_240:
[----:B------:R-:W-:Y:S05]  /*f910*/  BRA `(.L_x_242) ;  /* 0xfffffff400887947 */ /* 0x000fea000383ffff */
.L_x_216:
[----:B------:R-:W-:Y:S01]  /*f920*/  BSSY B1, `(.L_x_243) ;  /* 0x0000006000017945 */ /* 0x000fe20003800000 */
[----:B------:R-:W-:-:S07]  /*f930*/  IMAD.MOV.U32 R15, RZ, RZ, -0x1 ;  /* 0xffffffffff0f7424 */ /* 0x000fce00078e00ff */
[----:B-123--:R-:W-:Y:S05]  /*f940*/  WARPSYNC.COLLECTIVE R15, `(.L_x_244) ;  /* 0x000000000f0c7348 */ /* 0x00efea0003c00000 */
[----:B------:R-:W-:Y:S02]  /*f950*/  ELECT P6, UR62, PT ;  /* 0x00000000003e782f */ /* 0x000fe400038c0000 */
[----:B------:R-:W-:Y:S01]  /*f960*/  MOV R14, UR62 ;  /* 0x0000003e000e7c02 */ /* 0x000fe20008000f00 */
[----:B-123--:R-:W-:Y:S10]  /*f970*/  ENDCOLLECTIVE ;  /* 0x000000000000791b */ /* 0x00eff40003800000 */
.L_x_244:
[----:B------:R-:W-:Y:S05]  /*f980*/  BSYNC B1 ;  /* 0x0000000000017941 */ /* 0x000fea0003800000 */
.L_x_243:
[----:B------:R-:W-:Y:S05]  /*f990*/  BRA `(.L_x_245) ;  /* 0xfffffff400807947 */ /* 0x000fea000383ffff */
.L_x_218:
[----:B-1----:R1:W2:Y:S02]  /*f9a0*/  SYNCS.PHASECHK.TRANS64.TRYWAIT P0, [R6+URZ], R5 ;  /* 0x00000005060075a7 */ /* 0x0022a4000800017f */
[----:B--2---:R-:W-:Y:S05]  /*f9b0*/  @!P0 NANOSLEEP.SYNCS 0x989680 ;  /* 0x009896800000895d */ /* 0x004fea0003900000 */
[----:B------:R-:W2:Y:S02]  /*f9c0*/  @!P0 SYNCS.PHASECHK.TRANS64 P0, [R6+URZ], R5 ;  /* 0x00000005060085a7 */ /* 0x000ea4000800007f */
[----:B--2---:R-:W-:Y:S05]  /*f9d0*/  @!P0 BRA `(.L_x_218) ;  /* 0xfffffffc00f08947 */ /* 0x004fea000383ffff */
[----:B------:R-:W-:Y:S05]  /*f9e0*/  BRA `(.L_x_246) ;  /* 0xfffffff400bc7947 */ /* 0x000fea000383ffff */
.L_x_219:
[----:B--2---:R2:W3:Y:S02]  /*f9f0*/  SYNCS.PHASECHK.TRANS64.TRYWAIT P0, [R3+URZ], R2 ;  /* 0x00000002030075a7 */ /* 0x0044e4000800017f */
[----:B---3--:R-:W-:Y:S05]  /*fa00*/  @!P0 NANOSLEEP.SYNCS 0x989680 ;  /* 0x009896800000895d */ /* 0x008fea0003900000 */
[----:B------:R-:W3:Y:S02]  /*fa10*/  @!P0 SYNCS.PHASECHK.TRANS64 P0, [R3+URZ], R2 ;  /* 0x00000002030085a7 */ /* 0x000ee4000800007f */
[----:B---3--:R-:W-:Y:S05]  /*fa20*/  @!P0 BRA `(.L_x_219) ;  /* 0xfffffffc00f08947 */ /* 0x008fea000383ffff */
[----:B------:R-:W-:Y:S05]  /*fa30*/  BRA `(.L_x_247) ;  /* 0xfffffff400b07947 */ /* 0x000fea000383ffff */
.L_x_221:
[----:B--2---:R2:W3:Y:S02]  /*fa40*/  SYNCS.PHASECHK.TRANS64.TRYWAIT P0, [R16+URZ], R5 ;  /* 0x00000005100075a7 */ /* 0x0044e4000800017f */
[----:B---3--:R-:W-:Y:S05]  /*fa50*/  @!P0 NANOSLEEP.SYNCS 0x989680 ;  /* 0x009896800000895d */ /* 0x008fea0003900000 */
[----:B------:R-:W3:Y:S02]  /*fa60*/  @!P0 SYNCS.PHASECHK.TRANS64 P0, [R16+URZ], R5 ;  /* 0x00000005100085a7 */ /* 0x000ee4000800007f */
[----:B---3--:R-:W-:Y:S05]  /*fa70*/  @!P0 BRA `(.L_x_221) ;  /* 0xfffffffc00f08947 */ /* 0x008fea000383ffff */
[----:B------:R-:W-:Y:S05]  /*fa80*/  BRA `(.L_x_248) ;  /* 0xfffffff400b47947 */ /* 0x000fea000383ffff */
.L_x_249:
        /* <DEDUP_REMOVED lines=15> */
.L_x_2839:


//--------------------- .text._ZN7cutlass13device_kernelIN5flash11enable_sm90INS1_16FlashAttnFwdSm90INS1_25CollectiveMainloopFwdSm90ILi2EN4cute5tupleIJNS5_1CILi1EEES8_S8_EEENS6_IJNS7_ILi128EEENS7_ILi80EEENS7_ILi256EEEEEELi256ENS_10bfloat16_tEfNS_4arch4Sm90ELb0ELb0ELb1ELb1ELb0ELb0ELb0ELb1ELb1ELb0ELb0ELb0EEENS1_21CollectiveEpilogueFwdINS6_IJSA_SC_SB_EEES9_SE_SG_Li256ELb1ELb0ELb0ELb0EEENS1_36VarlenDynamicPersistentTileSchedulerILi128ELi80ELi256ELi32ELb0ELb0ELb1ELb0ELb1ELb1EEEEEEEEEvNT_6ParamsE --------------------------
	.section	.text._ZN7cutlass13device_kernelIN5flash11enable_sm90INS1_16FlashAttnFwdSm90INS1_25CollectiveMainloopFwdSm90ILi2EN4cute5tupleIJNS5_1CILi1EEES8_S8_EEENS6_IJNS7_ILi128EEENS7_ILi80EEENS7_ILi256EEEEEELi256ENS_10bfloat16_tEfNS_4arch4Sm90ELb0ELb0ELb1ELb1ELb0ELb0ELb0ELb1ELb1ELb0ELb0ELb0EEENS1_21CollectiveEpilogueFwdINS6_IJSA_SC_SB_EEES9_SE_SG_Li256ELb1ELb0ELb0ELb0EEENS1_36VarlenDynamicPersistentTileSchedulerILi128ELi80ELi256ELi32ELb0ELb0ELb1ELb0ELb1ELb1EEEEEEEEEvNT_6ParamsE,"ax",@progbits
	.align	128
.text._ZN7cutlass13device_kernelIN5flash11enable_sm90INS1_16FlashAttnFwdSm90INS1_25CollectiveMainloopFwdSm90ILi2EN4cute5tupleIJNS5_1CILi1EEES8_S8_EEENS6_IJNS7_ILi128EEENS7_ILi80EEENS7_ILi256EEEEEELi256ENS_10bfloat16_tEfNS_4arch4Sm90ELb0ELb0ELb1ELb1ELb0ELb0ELb0ELb1ELb1ELb0ELb0ELb0EEENS1_21CollectiveEpilogueFwdINS6_IJSA_SC_SB_EEES9_SE_SG_Li256ELb1ELb0ELb0ELb0EEENS1_36VarlenDynamicPersistentTileSchedulerILi128ELi80ELi256ELi32ELb0ELb0ELb1ELb0ELb1ELb1EEEEEEEEEvNT_6ParamsE:
        .type           _ZN7cutlass13device_kernelIN5flash11enable_sm90INS1_16FlashAttnFwdSm90INS1_25CollectiveMainloopFwdSm90ILi2EN4cute5tupleIJNS5_1CILi1EEES8_S8_EEENS6_IJNS7_ILi128EEENS7_ILi80EEENS7_ILi256EEEEEELi256ENS_10bfloat16_tEfNS_4arch4Sm90ELb0ELb0ELb1ELb1ELb0ELb0ELb0ELb1ELb1ELb0ELb0ELb0EEENS1_21CollectiveEpilogueFwdINS6_IJSA_SC_SB_EEES9_SE_SG_Li256ELb1ELb0ELb0ELb0EEENS1_36VarlenDynamicPersistentTileSchedulerILi128ELi80ELi256ELi32ELb0ELb0ELb1ELb0ELb1ELb1EEEEEEEEEvNT_6ParamsE,@function
        .size           _ZN7cutlass13device_kernelIN5flash11enable_sm90INS1_16FlashAttnFwdSm90INS1_25CollectiveMainloopFwdSm90ILi2EN4cute5tupleIJNS5_1CILi1EEES8_S8_EEENS6_IJNS7_ILi128EEENS7_ILi80EEENS7_ILi256EEEEEELi256ENS_10bfloat16_tEfNS_4arch4Sm90ELb0ELb0ELb1ELb1ELb0ELb0ELb0ELb1ELb1ELb0ELb0ELb0EEENS1_21CollectiveEpilogueFwdINS6_IJSA_SC_SB_EEES9_SE_SG_Li256ELb1ELb0ELb0ELb0EEENS1_36VarlenDynamicPersistentTileSchedulerILi128ELi80ELi256ELi32ELb0ELb0ELb1ELb0ELb1ELb1EEEEEEEEEvNT_6ParamsE,(.L_x_2840 - _ZN7cutlass13device_kernelIN5flash11enable_sm90INS1_16FlashAttnFwdSm90INS1_25CollectiveMainloopFwdSm90ILi2EN4cute5tupleIJNS5_1CILi1EEES8_S8_EEENS6_IJNS7_ILi128EEENS7_ILi80EEENS7_ILi256EEEEEELi256ENS_10bfloat16_tEfNS_4arch4Sm90ELb0ELb0ELb1ELb1ELb0ELb0ELb0ELb1ELb1ELb0ELb0ELb0EEENS1_21CollectiveEpilogueFwdINS6_IJSA_SC_SB_EEES9_SE_SG_Li256ELb1ELb0ELb0ELb0EEENS1_36VarlenDynamicPersistentTileSchedulerILi128ELi80ELi256ELi32ELb0ELb0ELb1ELb0ELb1ELb1EEEEEEEEEvNT_6ParamsE)
        .other          _ZN7cutlass13device_kernelIN5flash11enable_sm90INS1_16FlashAttnFwdSm90INS1_25CollectiveMainloopFwdSm90ILi2EN4cute5tupleIJNS5_1CILi1EEES8_S8_EEENS6_IJNS7_ILi128EEENS7_ILi80EEENS7_ILi256EEEEEELi256ENS_10bfloat16_tEfNS_4arch4Sm90ELb0ELb0ELb1ELb1ELb0ELb0ELb0ELb1ELb1ELb0ELb0ELb0EEENS1_21CollectiveEpilogueFwdINS6_IJSA_SC_SB_EEES9_SE_SG_Li256ELb1ELb0ELb0ELb0EEENS1_36VarlenDynamicPersistentTileSchedulerILi128ELi80ELi256ELi32ELb0ELb0ELb1ELb0ELb1ELb1EEEEEEEEEvNT_6ParamsE,@"STO_CUDA_ENTRY STV_DEFAULT"
_ZN7cutlass13device_kernelIN5flash11enable_sm90INS1_16FlashAttnFwdSm90INS1_25CollectiveMainloopFwdSm90ILi2EN4cute5tupleIJNS5_1CILi1EEES8_S8_EEENS6_IJNS7_ILi128EEENS7_ILi80EEENS7_ILi256EEEEEELi256ENS_10bfloat16_tEfNS_4arch4Sm90ELb0ELb0ELb1ELb1ELb0ELb0ELb0ELb1ELb1ELb0ELb0ELb0EEENS1_21CollectiveEpilogueFwdINS6_IJSA_SC_SB_EEES9_SE_SG_Li256ELb1ELb0ELb0ELb0EEENS1_36VarlenDynamicPersistentTileSchedulerILi128ELi80ELi256ELi32ELb0ELb0ELb1ELb0ELb1ELb1EEEEEEEEEvNT_6ParamsE:
[----:B------:R-:W0:Y:S02]  /*0000*/  LDC R1, c[0x0][0x28] ;  /* 0x00000a00ff017b82 */ /* 0x000e240000000800 */
[----:B0-----:R-:W-:Y:S01]  /*0010*/  VIADD R1, R1, 0xffffffc8 ;  /* 0xffffffc801017836 */ /* 0x001fe20000000000 */
[----:B------:R-:W0:Y:S01]  /*0020*/  S2R R3, SR_TID.X ;  /* 0x0000000000037919 */ /* 0x000e220000002100 */
[----:B------:R-:W-:Y:S01]  /*0030*/  ELECT P0, URZ, PT ;  /* 0x00000000003f782f */ /* 0x000fe20003800000 */
[----:B------:R-:W-:Y:S01]  /*0040*/  BSSY B0, `(.L_x_250) ;  /* 0x0000011000007945 */ /* 0x000fe20003800000 */
[----:B0-----:R-:W-:-:S05]  /*0050*/  SHF.R.U32.HI R0, RZ, 0x5, R3 ;  /* 0x00000005ff007819 */ /* 0x001fca0000011603 */
[----:B------:R-:W0:Y:S02]  /*0060*/  SHFL.IDX PT, R2, R0, RZ, 0x1f ;  /* 0x00001fff00027589 */ /* 0x000e2400000e0000 */
[----:B0-----:R-:W-:Y:S02]  /*0070*/  ISETP.EQ.AND P0, PT, R2, RZ, P0 ;  /* 0x000000ff0200720c */ /* 0x001fe40000702270 */
[----:B------:R-:W-:-:S11]  /*0080*/  SHF.R.U32.HI R2, RZ, 0x7, R3 ;  /* 0x00000007ff027819 */ /* 0x000fd60000011603 */
[----:B------:R-:W-:Y:S05]  /*0090*/  @!P0 BRA `(.L_x_251) ;  /* 0x00000000002c8947 */ /* 0x000fea0003800000 */
[----:B------:R-:W-:Y:S02]  /*00a0*/  ULDC.64 UR4, c[0x0][0x198] ;  /* 0x0000660000047ab9 */ /* 0x000fe40000000a00 */
[----:B------:R-:W-:Y:S02]  /*00b0*/  UIADD3 UR6, UP0, UR4, 0x270, URZ ;  /* 0x0000027004067890 */ /* 0x000fe4000ff1e03f */
[----:B------:R-:W-:Y:S02]  /*00c0*/  UIADD3 UR8, UP1, UR4, 0x370, URZ ;  /* 0x0000037004087890 */ /* 0x000fe4000ff3e03f */
[----:B------:R-:W-:Y:S02]  /*00d0*/  UIADD3 UR4, UP2, UR4, 0x470, URZ ;  /* 0x0000047004047890 */ /* 0x000fe4000ff5e03f */
[----:B------:R-:W-:Y:S02]  /*00e0*/  UIADD3.X UR7, URZ, UR5, URZ, UP0, !UPT ;  /* 0x000000053f077290 */ /* 0x000fe400087fe43f */
[----:B------:R-:W-:-:S02]  /*00f0*/  UIADD3.X UR9, URZ, UR5, URZ, UP1, !UPT ;  /* 0x000000053f097290 */ /* 0x000fc40008ffe43f */
[----:B------:R-:W-:-:S05]  /*0100*/  UIADD3.X UR5, URZ, UR5, URZ, UP2, !UPT ;  /* 0x000000053f057290 */ /* 0x000fca00097fe43f */
[----:B------:R0:W-:Y:S02]  /*0110*/  UTMACCTL.PF [UR6] ;  /* 0x00000000060079b9 */ /* 0x0001e40008040000 */
[----:B------:R0:W-:Y:S02]  /*0120*/  UTMACCTL.PF [UR8] ;  /* 0x00000000080079b9 */ /* 0x0001e40008040000 */
[----:B------:R0:W-:Y:S02]  /*0130*/  UTMACCTL.PF [UR4] ;  /* 0x00000000040079b9 */ /* 0x0001e40008040000 */
[----:B0-----:R-:W-:Y:S01]  /*0140*/  NOP ;  /* 0x0000000000007918 */ /* 0x001fe20000000000 */
.L_x_251:
[----:B------:R-:W-:Y:S05]  /*0150*/  BSYNC B0 ;  /* 0x0000000000007941 */ /* 0x000fea0003800000 */
.L_x_250:
[----:B------:R-:W-:Y:S01]  /*0160*/  VOTEU.ANY UP0, P0 ;  /* 0x00000000003f7886 */ /* 0x000fe20000000100 */
[----:B------:R-:W0:Y:S01]  /*0170*/  SHFL.IDX PT, R2, R2, RZ, 0x1f ;  /* 0x00001fff02027589 */ /* 0x000e2200000e0000 */
[----:B------:R-:W-:Y:S01]  /*0180*/  UMOV UR4, 0x1 ;  /* 0x0000000100047882 */ /* 0x000fe20000000000 */
[----:B------:R-:W-:Y:S01]  /*0190*/  UMOV UR7, 0x100 ;  /* 0x0000010000077882 */ /* 0x000fe20000000000 */
[----:B------:R-:W-:Y:S01]  /*01a0*/  VOTEU.ANY UP1, P0 ;  /* 0x00000000003f7886 */ /* 0x000fe20000020100 */
[----:B------:R-:W1:Y:S01]  /*01b0*/  @UP0 S2UR UR8, SR_CgaCtaId ;  /* 0x00000000000809c3 */ /* 0x000e620000008800 */
[----:B------:R-:W2:Y:S01]  /*01c0*/  SHFL.IDX PT, R3, R0, RZ, 0x1f ;  /* 0x00001fff00037589 */ /* 0x000ea200000e0000 */
[----:B------:R-:W-:Y:S01]  /*01d0*/  @UP0 UMOV UR6, 0x400 ;  /* 0x0000040000060882 */ /* 0x000fe20000000000 */
[----:B------:R-:W-:-:S04]  /*01e0*/  @UP0 UIADD3 UR4, -UR4, 0x100000, URZ ;  /* 0x0010000004040890 */ /* 0x000fc8000fffe13f */
[----:B------:R-:W-:Y:S02]  /*01f0*/  @UP0 USHF.L.U32 UR5, UR4, 0xb, URZ ;  /* 0x0000000b04050899 */ /* 0x000fe4000800063f */
[----:B------:R-:W-:Y:S01]  /*0200*/  @UP0 USHF.L.U32 UR4, UR4, 0x1, URZ ;  /* 0x0000000104040899 */ /* 0x000fe2000800063f */
[----:B------:R-:W-:Y:S01]  /*0210*/  VOTEU.ANY UP2, P0 ;  /* 0x00000000003f7886 */ /* 0x000fe20000040100 */
[----:B0-----:R-:W-:Y:S01]  /*0220*/  R2UR UR9, R2 ;  /* 0x00000000020972ca */ /* 0x001fe200000e0000 */
[----:B-1----:R-:W-:Y:S01]  /*0230*/  @UP0 ULEA UR8, UR8, UR6, 0x18 ;  /* 0x0000000608080291 */ /* 0x002fe2000f8ec03f */
[----:B--2---:R-:W-:Y:S01]  /*0240*/  ISETP.NE.AND P1, PT, R3, RZ, PT ;  /* 0x000000ff0300720c */ /* 0x004fe20003f25270 */
[----:B------:R-:W-:-:S04]  /*0250*/  @UP0 UIADD3 UR6, -UR7, 0x100000, URZ ;  /* 0x0010000007060890 */ /* 0x000fc8000fffe13f */
[----:B------:R-:W-:Y:S02]  /*0260*/  @UP0 USHF.L.U32 UR7, UR6, 0xb, URZ ;  /* 0x0000000b06070899 */ /* 0x000fe4000800063f */
[----:B------:R-:W-:-:S04]  /*0270*/  @UP0 USHF.L.U32 UR6, UR6, 0x1, URZ ;  /* 0x0000000106060899 */ /* 0x000fc8000800063f */
[----:B------:R-:W-:Y:S01]  /*0280*/  UISETP.NE.AND UP0, UPT, UR9, URZ, UPT ;  /* 0x0000003f0900728c */ /* 0x000fe2000bf05270 */
[----:B------:R-:W0:Y:S02]  /*0290*/  FENCE.VIEW.ASYNC.S ;  /* 0x00000000000073c6 */ /* 0x000e240000000000 */
[----:B0-----:R0:W1:Y:S05]  /*02a0*/  @UP1 SYNCS.EXCH.64 URZ, [UR8+0x38800], UR4 ;  /* 0x03880004083f15b2 */ /* 0x00106a0008000100 */
[----:B------:R0:W2:Y:S01]  /*02b0*/  @UP2 SYNCS.EXCH.64 URZ, [UR8+0x38820], UR6 ;  /* 0x03882006083f25b2 */ /* 0x0000a20008000100 */
[----:B------:R-:W-:Y:S05]  /*02c0*/  @P1 BRA `(.L_x_252) ;  /* 0x0000000000481947 */ /* 0x000fea0003800000 */
[----:B0-----:R-:W0:Y:S01]  /*02d0*/  S2UR UR5, SR_CgaCtaId ;  /* 0x00000000000579c3 */ /* 0x001e220000008800 */
[----:B------:R-:W-:Y:S01]  /*02e0*/  UMOV UR4, 0x400 ;  /* 0x0000040000047882 */ /* 0x000fe20000000000 */
[----:B------:R-:W-:Y:S01]  /*02f0*/  UMOV UR6, 0x1 ;  /* 0x0000000100067882 */ /* 0x000fe20000000000 */
[----:B------:R-:W-:Y:S01]  /*0300*/  UMOV UR9, 0x2 ;  /* 0x0000000200097882 */ /* 0x000fe20000000000 */
[----:B------:R-:W-:-:S04]  /*0310*/  UIADD3 UR6, -UR6, 0x100000, URZ ;  /* 0x0010000006067890 */ /* 0x000fc8000fffe13f */
[----:B------:R-:W-:Y:S02]  /*0320*/  USHF.L.U32 UR7, UR6, 0xb, URZ ;  /* 0x0000000b06077899 */ /* 0x000fe4000800063f */
[----:B------:R-:W-:Y:S01]  /*0330*/  USHF.L.U32 UR6, UR6, 0x1, URZ ;  /* 0x0000000106067899 */ /* 0x000fe2000800063f */
[----:B------:R-:W-:Y:S01]  /*0340*/  ELECT P0, URZ, PT ;  /* 0x00000000003f782f */ /* 0x000fe20003800000 */
[----:B0-----:R-:W-:Y:S02]  /*0350*/  ULEA UR8, UR5, UR4, 0x18 ;  /* 0x0000000405087291 */ /* 0x001fe4000f8ec03f */
[----:B------:R-:W-:-:S04]  /*0360*/  UIADD3 UR4, -UR9, 0x100000, URZ ;  /* 0x0010000009047890 */ /* 0x000fc8000fffe13f */
[----:B------:R-:W-:Y:S02]  /*0370*/  USHF.L.U32 UR5, UR4, 0xb, URZ ;  /* 0x0000000b04057899 */ /* 0x000fe4000800063f */
[----:B------:R-:W-:Y:S01]  /*0380*/  USHF.L.U32 UR4, UR4, 0x1, URZ ;  /* 0x0000000104047899 */ /* 0x000fe2000800063f */
[----:B------:R-:W0:Y:S03]  /*0390*/  FENCE.VIEW.ASYNC.S ;  /* 0x00000000000073c6 */ /* 0x000e260000000000 */
[----:B0-----:R3:W4:Y:S08]  /*03a0*/  SYNCS.EXCH.64 URZ, [UR8+0x38830], UR6 ;  /* 0x03883006083f75b2 */ /* 0x0017300008000100 */
[----:B------:R3:W0:Y:S01]  /*03b0*/  SYNCS.EXCH.64 URZ, [UR8+0x38840], UR4 ;  /* 0x03884004083f75b2 */ /* 0x0006220008000100 */
[----:B------:R3:W0:Y:S01]  /*03c0*/  SYNCS.EXCH.64 URZ, [UR8+0x38838], UR6 ;  /* 0x03883806083f75b2 */ /* 0x0006220008000100 */
[----:B------:R3:W0:Y:S02]  /*03d0*/  SYNCS.EXCH.64 URZ, [UR8+0x38848], UR4 ;  /* 0x03884804083f75b2 */ /* 0x0006240008000100 */
[----:B---3--:R-:W-:Y:S01]  /*03e0*/  NOP ;  /* 0x0000000000007918 */ /* 0x008fe20000000000 */
.L_x_252:
[----:B------:R-:W3:Y:S01]  /*03f0*/  SHFL.IDX PT, R2, R0, RZ, 0x1f ;  /* 0x00001fff00027589 */ /* 0x000ee200000e0000 */
[----:B------:R-:W-:Y:S01]  /*0400*/  NOP ;  /* 0x0000000000007918 */ /* 0x000fe20000000000 */
[----:B---3--:R-:W-:-:S13]  /*0410*/  ISETP.NE.AND P0, PT, R2, RZ, PT ;  /* 0x000000ff0200720c */ /* 0x008fda0003f05270 */
[----:B------:R-:W-:Y:S05]  /*0420*/  @P0 BRA `(.L_x_253) ;  /* 0x0000000000480947 */ /* 0x000fea0003800000 */
[----:B0-----:R-:W0:Y:S01]  /*0430*/  S2UR UR5, SR_CgaCtaId ;  /* 0x00000000000579c3 */ /* 0x001e220000008800 */
[----:B------:R-:W-:Y:S01]  /*0440*/  UMOV UR4, 0x400 ;  /* 0x0000040000047882 */ /* 0x000fe20000000000 */
[----:B------:R-:W-:Y:S01]  /*0450*/  UMOV UR6, 0x1 ;  /* 0x0000000100067882 */ /* 0x000fe20000000000 */
[----:B------:R-:W-:Y:S01]  /*0460*/  UMOV UR7, 0x2 ;  /* 0x0000000200077882 */ /* 0x000fe20000000000 */
[----:B------:R-:W-:Y:S01]  /*0470*/  ELECT P0, URZ, PT ;  /* 0x00000000003f782f */ /* 0x000fe20003800000 */
[----:B0-----:R-:W-:Y:S02]  /*0480*/  ULEA UR8, UR5, UR4, 0x18 ;  /* 0x0000000405087291 */ /* 0x001fe4000f8ec03f */
[----:B------:R-:W-:-:S04]  /*0490*/  UIADD3 UR4, -UR6, 0x100000, URZ ;  /* 0x0010000006047890 */ /* 0x000fc8000fffe13f */
[----:B------:R-:W-:Y:S02]  /*04a0*/  USHF.L.U32 UR5, UR4, 0xb, URZ ;  /* 0x0000000b04057899 */ /* 0x000fe4000800063f */
[----:B------:R-:W-:Y:S02]  /*04b0*/  USHF.L.U32 UR4, UR4, 0x1, URZ ;  /* 0x0000000104047899 */ /* 0x000fe4000800063f */
[----:B------:R-:W-:-:S04]  /*04c0*/  UIADD3 UR6, -UR7, 0x100000, URZ ;  /* 0x0010000007067890 */ /* 0x000fc8000fffe13f */
[----:B------:R-:W-:Y:S02]  /*04d0*/  USHF.L.U32 UR7, UR6, 0xb, URZ ;  /* 0x0000000b06077899 */ /* 0x000fe4000800063f */
[----:B------:R-:W-:Y:S01]  /*04e0*/  USHF.L.U32 UR6, UR6, 0x1, URZ ;  /* 0x0000000106067899 */ /* 0x000fe2000800063f */
[----:B------:R-:W0:Y:S03]  /*04f0*/  FENCE.VIEW.ASYNC.S ;  /* 0x00000000000073c6 */ /* 0x000e260000000000 */
[----:B0-----:R3:W0:Y:S08]  /*0500*/  SYNCS.EXCH.64 URZ, [UR8+0x38850], UR4 ;  /* 0x03885004083f75b2 */ /* 0x0016300008000100 */
[----:B------:R3:W0:Y:S01]  /*0510*/  SYNCS.EXCH.64 URZ, [UR8+0x38860], UR6 ;  /* 0x03886006083f75b2 */ /* 0x0006220008000100 */
[----:B------:R3:W0:Y:S01]  /*0520*/  SYNCS.EXCH.64 URZ, [UR8+0x38858], UR4 ;  /* 0x03885804083f75b2 */ /* 0x0006220008000100 */
[----:B------:R3:W0:Y:S02]  /*0530*/  SYNCS.EXCH.64 URZ, [UR8+0x38868], UR6 ;  /* 0x03886806083f75b2 */ /* 0x0006240008000100 */
[----:B---3--:R-:W-:Y:S01]  /*0540*/  NOP ;  /* 0x0000000000007918 */ /* 0x008fe20000000000 */
.L_x_253:
[----:B------:R-:W3:Y:S01]  /*0550*/  SHFL.IDX PT, R2, R0, RZ, 0x1f ;  /* 0x00001fff00027589 */ /* 0x000ee200000e0000 */
[----:B------:R-:W-:Y:S01]  /*0560*/  NOP ;  /* 0x0000000000007918 */ /* 0x000fe20000000000 */
[----:B---3--:R-:W-:-:S13]  /*0570*/  ISETP.NE.AND P0, PT, R2, RZ, PT ;  /* 0x000000ff0200720c */ /* 0x008fda0003f05270 */
[----:B------:R-:W-:Y:S05]  /*0580*/  @P0 BRA `(.L_x_254) ;  /* 0x0000000000380947 */ /* 0x000fea0003800000 */
[----:B0-----:R-:W0:Y:S01]  /*0590*/  S2UR UR5, SR_CgaCtaId ;  /* 0x00000000000579c3 */ /* 0x001e220000008800 */
[----:B------:R-:W-:Y:S01]  /*05a0*/  UMOV UR4, 0x400 ;  /* 0x0000040000047882 */ /* 0x000fe20000000000 */
[----:B------:R-:W-:Y:S01]  /*05b0*/  UMOV UR7, 0x1 ;  /* 0x0000000100077882 */ /* 0x000fe20000000000 */
[----:B------:R-:W-:Y:S01]  /*05c0*/  ELECT P0, URZ, PT ;  /* 0x00000000003f782f */ /* 0x000fe20003800000 */
[----:B0-----:R-:W-:Y:S02]  /*05d0*/  ULEA UR6, UR5, UR4, 0x18 ;  /* 0x0000000405067291 */ /* 0x001fe4000f8ec03f */
[----:B------:R-:W-:-:S04]  /*05e0*/  UIADD3 UR4, -UR7, 0x100000, URZ ;  /* 0x0010000007047890 */ /* 0x000fc8000fffe13f */
[----:B------:R-:W-:Y:S02]  /*05f0*/  USHF.L.U32 UR5, UR4, 0xb, URZ ;  /* 0x0000000b04057899 */ /* 0x000fe4000800063f */
[----:B------:R-:W-:Y:S01]  /*0600*/  USHF.L.U32 UR4, UR4, 0x1, URZ ;  /* 0x0000000104047899 */ /* 0x000fe2000800063f */
[----:B------:R-:W0:Y:S11]  /*0610*/  FENCE.VIEW.ASYNC.S ;  /* 0x00000000000073c6 */ /* 0x000e360000000000 */
[----:B0-----:R3:W0:Y:S01]  /*0620*/  SYNCS.EXCH.64 URZ, [UR6+0x38870], UR4 ;  /* 0x03887004063f75b2 */ /* 0x0016220008000100 */
[----:B------:R3:W0:Y:S01]  /*0630*/  SYNCS.EXCH.64 URZ, [UR6+0x38880], UR4 ;  /* 0x03888004063f75b2 */ /* 0x0006220008000100 */
[----:B------:R3:W0:Y:S01]  /*0640*/  SYNCS.EXCH.64 URZ, [UR6+0x38878], UR4 ;  /* 0x03887804063f75b2 */ /* 0x0006220008000100 */
[----:B------:R3:W0:Y:S02]  /*0650*/  SYNCS.EXCH.64 URZ, [UR6+0x38888], UR4 ;  /* 0x03888804063f75b2 */ /* 0x0006240008000100 */
[----:B---3--:R-:W-:Y:S01]  /*0660*/  NOP ;  /* 0x0000000000007918 */ /* 0x008fe20000000000 */
.L_x_254:
        /* <DEDUP_REMOVED lines=22> */
.L_x_255:
        /* <DEDUP_REMOVED lines=22> */
.L_x_256:
[----:B0-----:R-:W-:Y:S01]  /*0930*/  UMOV UR4, 0x1 ;  /* 0x0000000100047882 */ /* 0x001fe20000000000 */
[----:B------:R-:W-:Y:S01]  /*0940*/  PLOP3.LUT P0, PT, PT, PT, UP0, 0x80, 0x0 ;  /* 0x000000000000781c */ /* 0x000fe20003f0f008 */
[----:B------:R-:W-:Y:S01]  /*0950*/  USEL UR4, UR4, 0x2, !UP0 ;  /* 0x0000000204047887 */ /* 0x000fe2000c000000 */
[----:B------:R-:W-:-:S05]  /*0960*/  NOP ;  /* 0x0000000000007918 */ /* 0x000fca0000000000 */
[----:B------:R-:W-:-:S05]  /*0970*/  IMAD.U32 R2, RZ, RZ, UR4 ;  /* 0x00000004ff027e24 */ /* 0x000fca000f8e00ff */
[----:B------:R0:W-:Y:S01]  /*0980*/  STL [R1+0x30], R2 ;  /* 0x0000300201007387 */ /* 0x0001e20000100800 */
[----:B-12-4-:R-:W-:Y:S06]  /*0990*/  BAR.SYNC.DEFER_BLOCKING 0x0 ;  /* 0x0000000000007b1d */ /* 0x016fec0000010000 */
[----:B------:R-:W-:Y:S05]  /*09a0*/  @!P0 BRA `(.L_x_257) ;  /* 0x000000d400908947 */ /* 0x000fea0003800000 */
.L_x_258:
[----:B------:R-:W-:-:S08]  /*09b0*/  NOP ;  /* 0x0000000000007918 */ /* 0x000fd00000000000 */
[----:B------:R-:W1:Y:S02]  /*09c0*/  USETMAXREG.TRY_ALLOC.CTAPOOL UP0, 0xf0 ;  /* 0x000000f0000079c8 */ /* 0x000e640008000600 */
[----:B-1----:R-:W-:-:S13]  /*09d0*/  PLOP3.LUT P0, PT, PT, PT, UP0, 0x80, 0x0 ;  /* 0x000000000000781c */ /* 0x002fda0003f0f008 */
[----:B------:R-:W-:Y:S05]  /*09e0*/  @!P0 BRA `(.L_x_258) ;  /* 0xfffffffc00f08947 */ /* 0x000fea000383ffff */
[----:B------:R-:W1:Y:S08]  /*09f0*/  S2UR UR5, SR_CgaCtaId ;  /* 0x00000000000579c3 */ /* 0x000e700000008800 */
[----:B------:R-:W-:Y:S06]  /*0a00*/  BAR.ARV 0x8, 0x120 ;  /* 0x0204800000007b1d */ /* 0x000fec0000002000 */
[----:B------:R-:W-:-:S02]  /*0a10*/  UMOV UR4, 0x400 ;  /* 0x0000040000047882 */ /* 0x000fc40000000000 */
[----:B------:R-:W-:Y:S01]  /*0a20*/  BAR.SYNC.DEFER_BLOCKING 0x5, 0x120 ;  /* 0x0144800000007b1d */ /* 0x000fe20000010000 */
[----:B-1----:R-:W-:-:S09]  /*0a30*/  ULEA UR4, UR5, UR4, 0x18 ;  /* 0x0000000405047291 */ /* 0x002fd2000f8ec03f */
[----:B------:R-:W1:Y:S01]  /*0a40*/  LDS.128 R12, [UR4+0x388d0] ;  /* 0x0388d004ff0c7984 */ /* 0x000e620008000c00 */
[----:B------:R-:W-:Y:S01]  /*0a50*/  ULDC UR4, c[0x0][0xc14] ;  /* 0x0003050000047ab9 */ /* 0x000fe20000000800 */
[----:B------:R-:W-:Y:S06]  /*0a60*/  BAR.ARV 0x4, 0x120 ;  /* 0x0104800000007b1d */ /* 0x000fec0000002000 */
[----:B-1----:R-:W-:-:S13]  /*0a70*/  ISETP.GE.AND P0, PT, R15, UR4, PT ;  /* 0x000000040f007c0c */ /* 0x002fda000bf06270 */
[----:B------:R-:W-:Y:S05]  /*0a80*/  @P0 EXIT ;  /* 0x000000000000094d */ /* 0x000fea0003800000 */
[----:B0-----:R-:W2:Y:S01]  /*0a90*/  LDL R2, [R1+0x30] ;  /* 0x0000300001027983 */ /* 0x001ea20000100800 */
[----:B------:R-:W-:Y:S01]  /*0aa0*/  R2UR UR5, R14 ;  /* 0x000000000e0572ca */ /* 0x000fe200000e0000 */
[----:B------:R-:W-:Y:S01]  /*0ab0*/  IMAD.MOV.U32 R219, RZ, RZ, -0x2 ;  /* 0xfffffffeffdb7424 */ /* 0x000fe200078e00ff */
[----:B------:R-:W-:Y:S01]  /*0ac0*/  CS2R R16, SRZ ;  /* 0x0000000000107805 */ /* 0x000fe2000001ff00 */
[----:B------:R-:W0:Y:S01]  /*0ad0*/  S2R R0, SR_TID.X ;  /* 0x0000000000007919 */ /* 0x000e220000002100 */
[----:B------:R-:W-:Y:S02]  /*0ae0*/  IMAD.MOV.U32 R216, RZ, RZ, RZ ;  /* 0x000000ffffd87224 */ /* 0x000fe400078e00ff */
[----:B0-----:R-:W-:-:S05]  /*0af0*/  VIADD R223, R0, 0xffffff80 ;  /* 0xffffff8000df7836 */ /* 0x001fca0000000000 */
[----:B------:R-:W-:-:S04]  /*0b00*/  SHF.R.S32.HI R0, RZ, 0x1f, R223 ;  /* 0x0000001fff007819 */ /* 0x000fc800000114df */
[CC--:B------:R-:W-:Y:S02]  /*0b10*/  LEA.HI R3, R0.reuse, R223.reuse, RZ, 0x7 ;  /* 0x000000df00037211 */ /* 0x0c0fe400078f38ff */
[----:B------:R-:W-:Y:S02]  /*0b20*/  LEA.HI R4, R0, R223, RZ, 0x5 ;  /* 0x000000df00047211 */ /* 0x000fe400078f28ff */
[----:B------:R-:W-:-:S03]  /*0b30*/  SHF.R.S32.HI R218, RZ, 0x7, R3 ;  /* 0x00000007ffda7819 */ /* 0x000fc60000011403 */
[----:B------:R-:W-:-:S05]  /*0b40*/  IMAD.SHL.U32 R6, R4, 0x20, RZ ;  /* 0x0000002004067824 */ /* 0x000fca00078e00ff */
[----:B------:R-:W-:Y:S02]  /*0b50*/  LOP3.LUT R7, R6, 0xfffffc00, RZ, 0xc0, !PT ;  /* 0xfffffc0006077812 */ /* 0x000fe400078ec0ff */
[----:B--2---:R-:W-:Y:S02]  /*0b60*/  R2UR UR4, R2 ;  /* 0x00000000020472ca */ /* 0x004fe400000e0000 */
[C---:B------:R-:W-:Y:S02]  /*0b70*/  LOP3.LUT R2, R3.reuse, 0xffffff80, RZ, 0xc0, !PT ;  /* 0xffffff8003027812 */ /* 0x040fe400078ec0ff */
[----:B------:R-:W-:-:S03]  /*0b80*/  LEA.HI R3, R3, R218, RZ, 0x1 ;  /* 0x000000da03037211 */ /* 0x000fc600078f08ff */
[C---:B------:R-:W-:Y:S01]  /*0b90*/  IMAD.IADD R217, R223.reuse, 0x1, -R2 ;  /* 0x00000001dfd97824 */ /* 0x040fe200078e0a02 */
[CC--:B------:R-:W-:Y:S02]  /*0ba0*/  LEA.HI R2, R0.reuse, R223.reuse, RZ, 0x4 ;  /* 0x000000df00027211 */ /* 0x0c0fe400078f20ff */
[----:B------:R-:W-:Y:S02]  /*0bb0*/  LEA.HI R0, R0, R223, RZ, 0x3 ;  /* 0x000000df00007211 */ /* 0x000fe400078f18ff */
[----:B------:R-:W-:Y:S01]  /*0bc0*/  SHF.R.S32.HI R8, RZ, 0x1f, R217 ;  /* 0x0000001fff087819 */ /* 0x000fe200000114d9 */
[----:B------:R-:W-:Y:S01]  /*0bd0*/  ULOP3.LUT UR4, UR4, 0x1, URZ, 0xfc, !UPT ;  /* 0x0000000104047892 */ /* 0x000fe2000f8efc3f */
[----:B------:R-:W-:Y:S02]  /*0be0*/  SHF.R.S32.HI R5, RZ, 0x4, R2 ;  /* 0x00000004ff057819 */ /* 0x000fe40000011402 */
[----:B------:R-:W-:Y:S02]  /*0bf0*/  LOP3.LUT R4, R2, 0x3fffff0, RZ, 0xc0, !PT ;  /* 0x03fffff002047812 */ /* 0x000fe400078ec0ff */
[----:B------:R-:W-:Y:S01]  /*0c00*/  LEA.HI R9, R8, R217, RZ, 0x2 ;  /* 0x000000d908097211 */ /* 0x000fe200078f10ff */
[----:B------:R-:W-:Y:S01]  /*0c10*/  IMAD.U32 R222, RZ, RZ, UR4 ;  /* 0x00000004ffde7e24 */ /* 0x000fe2000f8e00ff */
[----:B------:R-:W-:Y:S01]  /*0c20*/  LEA.HI R2, R2, R5, RZ, 0x1 ;  /* 0x0000000502027211 */ /* 0x000fe200078f08ff */
[----:B------:R-:W-:Y:S01]  /*0c30*/  IMAD.IADD R4, R223, 0x1, -R4 ;  /* 0x00000001df047824 */ /* 0x000fe200078e0a04 */
[----:B------:R-:W-:-:S02]  /*0c40*/  SHF.R.S32.HI R6, RZ, 0x2, R9 ;  /* 0x00000002ff067819 */ /* 0x000fc40000011409 */
[----:B------:R-:W-:Y:S02]  /*0c50*/  SHF.R.S32.HI R11, RZ, 0x1f, R9 ;  /* 0x0000001fff0b7819 */ /* 0x000fe40000011409 */
[----:B------:R-:W-:Y:S02]  /*0c60*/  LOP3.LUT R2, R2, 0x1ffffffe, RZ, 0xc0, !PT ;  /* 0x1ffffffe02027812 */ /* 0x000fe400078ec0ff */
[----:B------:R-:W-:Y:S02]  /*0c70*/  LEA.HI R11, R11, R6, RZ, 0x3 ;  /* 0x000000060b0b7211 */ /* 0x000fe400078f18ff */
[----:B------:R-:W-:Y:S01]  /*0c80*/  LEA R7, R4, R7, 0x6 ;  /* 0x0000000704077211 */ /* 0x000fe200078e30ff */
[----:B------:R-:W-:Y:S01]  /*0c90*/  IMAD.IADD R2, R5, 0x1, -R2 ;  /* 0x0000000105027824 */ /* 0x000fe200078e0a02 */
[----:B------:R-:W-:Y:S01]  /*0ca0*/  LOP3.LUT R11, R11, 0xfffffff8, RZ, 0xc0, !PT ;  /* 0xfffffff80b0b7812 */ /* 0x000fe200078ec0ff */
[----:B------:R-:W-:Y:S01]  /*0cb0*/  IMAD.MOV.U32 R5, RZ, RZ, R13 ;  /* 0x000000ffff057224 */ /* 0x000fe200078e000d */
[----:B------:R-:W-:-:S02]  /*0cc0*/  LEA.HI R8, R8, R217, RZ, 0x5 ;  /* 0x000000d908087211 */ /* 0x000fc400078f28ff */
[----:B------:R-:W-:Y:S01]  /*0cd0*/  LEA R221, R2, R7, 0x3 ;  /* 0x0000000702dd7211 */ /* 0x000fe200078e18ff */
[----:B------:R-:W-:Y:S01]  /*0ce0*/  IMAD.IADD R11, R6, 0x1, -R11 ;  /* 0x00000001060b7824 */ /* 0x000fe200078e0a0b */
[----:B------:R-:W-:Y:S01]  /*0cf0*/  LOP3.LUT R2, R0, 0x1ffffff8, RZ, 0xc0, !PT ;  /* 0x1ffffff800027812 */ /* 0x000fe200078ec0ff */
[----:B------:R-:W-:Y:S01]  /*0d00*/  IMAD.MOV.U32 R7, RZ, RZ, R15 ;  /* 0x000000ffff077224 */ /* 0x000fe200078e000f */
[----:B------:R-:W-:Y:S02]  /*0d10*/  LOP3.LUT R4, R9, 0x7ffffffc, RZ, 0xc0, !PT ;  /* 0x7ffffffc09047812 */ /* 0x000fe400078ec0ff */
[----:B------:R-:W-:Y:S01]  /*0d20*/  SHF.R.S32.HI R8, RZ, 0x5, R8 ;  /* 0x00000005ff087819 */ /* 0x000fe20000011408 */
[----:B------:R-:W-:Y:S01]  /*0d30*/  IMAD.IADD R2, R223, 0x1, -R2 ;  /* 0x00000001df027824 */ /* 0x000fe200078e0a02 */
[----:B------:R-:W-:Y:S01]  /*0d40*/  LOP3.LUT R3, R3, 0x3fffffe, RZ, 0xc0, !PT ;  /* 0x03fffffe03037812 */ /* 0x000fe200078ec0ff */
[----:B------:R-:W-:Y:S01]  /*0d50*/  IMAD.IADD R4, R217, 0x1, -R4 ;  /* 0x00000001d9047824 */ /* 0x000fe200078e0a04 */
[----:B------:R-:W-:Y:S01]  /*0d60*/  SHF.R.S32.HI R22, RZ, 0x3, R0 ;  /* 0x00000003ff167819 */ /* 0x000fe20000011400 */
[----:B------:R-:W-:Y:S01]  /*0d70*/  IMAD R8, R8, 0x10, R11 ;  /* 0x0000001008087824 */ /* 0x000fe200078e020b */
[----:B------:R-:W-:Y:S01]  /*0d80*/  SHF.L.U32 R18, R2, 0x3, RZ ;  /* 0x0000000302127819 */ /* 0x000fe200000006ff */
[----:B------:R-:W-:-:S02]  /*0d90*/  IMAD.IADD R3, R218, 0x1, -R3 ;  /* 0x00000001da037824 */ /* 0x000fc400078e0a03 */
[----:B------:R-:W-:Y:S02]  /*0da0*/  IMAD R219, R4, R219, 0x50 ;  /* 0x0000005004db7424 */ /* 0x000fe400078e02db */
[----:B------:R-:W-:-:S07]  /*0db0*/  IMAD R220, R3, 0x40, R8 ;  /* 0x0000004003dc7824 */ /* 0x000fce00078e0208 */
.L_x_301:
[----:B0-----:R-:W0:Y:S01]  /*0dc0*/  LDC.64 R2, c[0x0][0xc60] ;  /* 0x00031800ff027b82 */ /* 0x001e220000000a00 */
[----:B------:R-:W-:Y:S01]  /*0dd0*/  ULDC.64 UR10, c[0x0][0x208] ;  /* 0x00008200000a7ab9 */ /* 0x000fe20000000a00 */
[----:B------:R-:W-:Y:S01]  /*0de0*/  ULDC.64 UR6, c[0x0][0xa28] ;  /* 0x00028a0000067ab9 */ /* 0x000fe20000000a00 */
[----:B------:R-:W-:Y:S01]  /*0df0*/  ULDC.64 UR8, c[0x0][0xa20] ;  /* 0x0002880000087ab9 */ /* 0x000fe20000000a00 */
[----:B0-----:R-:W-:-:S06]  /*0e00*/  IMAD.WIDE R2, R7, 0x4, R2 ;  /* 0x0000000407027825 */ /* 0x001fcc00078e0202 */
[----:B--2---:R-:W2:Y:S01]  /*0e10*/  LDG.E R2, desc[UR10][R2.64] ;  /* 0x0000000a02027981 */ /* 0x004ea2000c1e1900 */
[----:B------:R-:W-:Y:S02]  /*0e20*/  UISETP.NE.U32.AND UP0, UPT, UR6, URZ, UPT ;  /* 0x0000003f0600728c */ /* 0x000fe4000bf05070 */
[----:B------:R-:W-:Y:S02]  /*0e30*/  UISETP.NE.U32.AND UP1, UPT, UR8, URZ, UPT ;  /* 0x0000003f0800728c */ /* 0x000fe4000bf25070 */
[----:B------:R-:W-:Y:S02]  /*0e40*/  UISETP.NE.AND.EX UP0, UPT, UR7, URZ, UPT, UP0 ;  /* 0x0000003f0700728c */ /* 0x000fe4000bf05300 */
[----:B------:R-:W-:-:S04]  /*0e50*/  UISETP.NE.AND.EX UP1, UPT, UR9, URZ, UPT, UP1 ;  /* 0x0000003f0900728c */ /* 0x000fc8000bf25310 */
[----:B------:R-:W-:Y:S02]  /*0e60*/  PLOP3.LUT P0, PT, PT, PT, UP0, 0x80, 0x0 ;  /* 0x000000000000781c */ /* 0x000fe40003f0f008 */
[----:B------:R-:W-:Y:S02]  /*0e70*/  PLOP3.LUT P1, PT, PT, PT, UP1, 0x80, 0x0 ;  /* 0x000000000000781c */ /* 0x000fe40003f2f018 */
[----:B--2---:R-:W-:-:S13]  /*0e80*/  R2UR UR4, R2 ;  /* 0x00000000020472ca */ /* 0x004fda00000e0000 */
[----:B------:R-:W-:Y:S02]  /*0e90*/  USHF.R.S32.HI UR12, URZ, 0x1f, UR4 ;  /* 0x0000001f3f0c7899 */ /* 0x000fe40008011404 */
[----:B------:R-:W-:Y:S01]  /*0ea0*/  IMAD.U32 R214, RZ, RZ, UR4 ;  /* 0x00000004ffd67e24 */ /* 0x000fe2000f8e00ff */
[----:B------:R-:W-:Y:S02]  /*0eb0*/  @UP0 ULEA UR6, UP2, UR4, UR6, 0x2 ;  /* 0x0000000604060291 */ /* 0x000fe4000f84103f */
[----:B------:R-:W-:Y:S02]  /*0ec0*/  @UP1 ULEA UR8, UP3, UR4, UR8, 0x2 ;  /* 0x0000000804081291 */ /* 0x000fe4000f86103f */
[----:B------:R-:W-:Y:S02]  /*0ed0*/  @UP0 ULEA.HI.X UR7, UR4, UR7, UR12, 0x2, UP2 ;  /* 0x0000000704070291 */ /* 0x000fe400090f140c */
[----:B------:R-:W-:Y:S01]  /*0ee0*/  IMAD.U32 R215, RZ, RZ, UR12 ;  /* 0x0000000cffd77e24 */ /* 0x000fe2000f8e00ff */
[----:B------:R-:W-:Y:S01]  /*0ef0*/  @UP1 ULEA.HI.X UR9, UR4, UR9, UR12, 0x2, UP3 ;  /* 0x0000000904091291 */ /* 0x000fe200098f140c */
[----:B------:R-:W-:-:S02]  /*0f00*/  IMAD.U32 R2, RZ, RZ, UR6 ;  /* 0x00000006ff027e24 */ /* 0x000fc4000f8e00ff */
[----:B------:R-:W-:Y:S01]  /*0f10*/  IMAD.U32 R6, RZ, RZ, UR8 ;  /* 0x00000008ff067e24 */ /* 0x000fe2000f8e00ff */
[----:B------:R-:W-:Y:S01]  /*0f20*/  ULDC UR4, c[0x0][0x404] ;  /* 0x0001010000047ab9 */ /* 0x000fe20000000800 */
[----:B------:R-:W-:Y:S01]  /*0f30*/  IMAD.U32 R3, RZ, RZ, UR7 ;  /* 0x00000007ff037e24 */ /* 0x000fe2000f8e00ff */
[----:B------:R-:W-:Y:S01]  /*0f40*/  ULDC.64 UR6, c[0x0][0x3f8] ;  /* 0x0000fe0000067ab9 */ /* 0x000fe20000000a00 */
[----:B------:R-:W-:-:S03]  /*0f50*/  IMAD.U32 R7, RZ, RZ, UR9 ;  /* 0x00000009ff077e24 */ /* 0x000fc6000f8e00ff */
[----:B------:R-:W2:Y:S04]  /*0f60*/  @P0 LDG.E R2, desc[UR10][R2.64] ;  /* 0x0000000a02020981 */ /* 0x000ea8000c1e1900 */
[----:B---3--:R-:W3:Y:S01]  /*0f70*/  @P1 LDG.E R6, desc[UR10][R6.64] ;  /* 0x0000000a06061981 */ /* 0x008ee2000c1e1900 */
[----:B------:R-:W-:Y:S01]  /*0f80*/  UISETP.NE.U32.AND UP0, UPT, UR6, URZ, UPT ;  /* 0x0000003f0600728c */ /* 0x000fe2000bf05070 */
[----:B------:R-:W-:Y:S01]  /*0f90*/  MOV R212, R5 ;  /* 0x0000000500d47202 */ /* 0x000fe20000000f00 */
[----:B------:R-:W-:Y:S01]  /*0fa0*/  UMOV UR60, URZ ;  /* 0x0000003f003c7c82 */ /* 0x000fe20008000000 */
[----:B------:R-:W-:Y:S01]  /*0fb0*/  ULDC UR6, c[0x0][0x2e0] ;  /* 0x0000b80000067ab9 */ /* 0x000fe20000000800 */
[----:B------:R-:W-:Y:S01]  /*0fc0*/  UISETP.NE.AND.EX UP0, UPT, UR7, URZ, UPT, UP0 ;  /* 0x0000003f0700728c */ /* 0x000fe2000bf05300 */
[----:B------:R-:W-:Y:S01]  /*0fd0*/  IMAD.MOV.U32 R0, RZ, RZ, RZ ;  /* 0x000000ffff007224 */ /* 0x000fe200078e00ff */
[----:B------:R-:W-:-:S02]  /*0fe0*/  CS2R R150, SRZ ;  /* 0x0000000000967805 */ /* 0x000fc4000001ff00 */
[----:B------:R-:W-:Y:S01]  /*0ff0*/  CS2R R148, SRZ ;  /* 0x0000000000947805 */ /* 0x000fe2000001ff00 */
[----:B------:R-:W-:Y:S01]  /*1000*/  USEL UR4, UR4, 0x1, UP0 ;  /* 0x0000000104047887 */ /* 0x000fe20008000000 */
[----:B------:R-:W-:Y:S02]  /*1010*/  CS2R R146, SRZ ;  /* 0x0000000000927805 */ /* 0x000fe4000001ff00 */
[----:B------:R-:W-:Y:S02]  /*1020*/  CS2R R144, SRZ ;  /* 0x0000000000907805 */ /* 0x000fe4000001ff00 */
[----:B------:R-:W-:Y:S01]  /*1030*/  CS2R R142, SRZ ;  /* 0x00000000008e7805 */ /* 0x000fe2000001ff00 */
[----:B------:R-:W-:Y:S01]  /*1040*/  UIMAD UR4, UR4, UR6, URZ ;  /* 0x00000006040472a4 */ /* 0x000fe2000f8e023f */
        /* <DEDUP_REMOVED lines=22> */
[----:B------:R-:W-:Y:S01]  /*11b0*/  CS2R R96, SRZ ;  /* 0x0000000000607805 */ /* 0x000fe2000001ff00 */
[----:B------:R-:W-:Y:S01]  /*11c0*/  IMAD.MOV.U32 R165, RZ, RZ, RZ ;  /* 0x000000ffffa57224 */ /* 0x000fe200078e00ff */
[----:B------:R-:W-:Y:S02]  /*11d0*/  CS2R R86, SRZ ;  /* 0x0000000000567805 */ /* 0x000fe4000001ff00 */
[----:B------:R-:W-:Y:S02]  /*11e0*/  CS2R R92, SRZ ;  /* 0x00000000005c7805 */ /* 0x000fe4000001ff00 */
[----:B------:R-:W-:-:S02]  /*11f0*/  CS2R R90, SRZ ;  /* 0x00000000005a7805 */ /* 0x000fc4000001ff00 */
[----:B------:R-:W-:Y:S02]  /*1200*/  CS2R R88, SRZ ;  /* 0x0000000000587805 */ /* 0x000fe4000001ff00 */
[----:B-1----:R-:W-:Y:S02]  /*1210*/  CS2R R82, SRZ ;  /* 0x0000000000527805 */ /* 0x002fe4000001ff00 */
[----:B------:R-:W-:Y:S02]  /*1220*/  CS2R R84, SRZ ;  /* 0x0000000000547805 */ /* 0x000fe4000001ff00 */
[----:B------:R-:W-:Y:S01]  /*1230*/  CS2R R80, SRZ ;  /* 0x0000000000507805 */ /* 0x000fe2000001ff00 */
[----:B------:R-:W-:Y:S01]  /*1240*/  IMAD.MOV.U32 R19, RZ, RZ, RZ ;  /* 0x000000ffff137224 */ /* 0x000fe200078e00ff */
[----:B-----5:R-:W-:Y:S02]  /*1250*/  CS2R R74, SRZ ;  /* 0x00000000004a7805 */ /* 0x020fe4000001ff00 */
[----:B------:R-:W-:Y:S01]  /*1260*/  CS2R R76, SRZ ;  /* 0x00000000004c7805 */ /* 0x000fe2000001ff00 */
[----:B------:R-:W-:Y:S01]  /*1270*/  IMAD.MOV.U32 R153, RZ, RZ, RZ ;  /* 0x000000ffff997224 */ /* 0x000fe200078e00ff */
        /* <DEDUP_REMOVED lines=15> */
[----:B----4-:R-:W-:Y:S01]  /*1370*/  CS2R R44, SRZ ;  /* 0x00000000002c7805 */ /* 0x010fe2000001ff00 */
[----:B------:R-:W-:Y:S02]  /*1380*/  IMAD.MOV.U32 R41, RZ, RZ, RZ ;  /* 0x000000ffff297224 */ /* 0x000fe400078e00ff */
[----:B------:R-:W-:Y:S01]  /*1390*/  IMAD.U32 R213, RZ, RZ, UR5 ;  /* 0x00000005ffd57e24 */ /* 0x000fe2000f8e00ff */
[----:B--2---:R-:W-:Y:S02]  /*13a0*/  @P0 R2UR UR60, R2 ;  /* 0x00000000023c02ca */ /* 0x004fe400000e0000 */
[----:B------:R-:W-:-:S02]  /*13b0*/  CS2R R2, SRZ ;  /* 0x0000000000027805 */ /* 0x000fc4000001ff00 */
[----:B------:R-:W-:Y:S02]  /*13c0*/  PLOP3.LUT P0, PT, PT, PT, PT, 0x80, 0x0 ;  /* 0x000000000000781c */ /* 0x000fe40003f0f070 */
[----:B---3--:R-:W-:Y:S01]  /*13d0*/  @P1 R2UR UR4, R6 ;  /* 0x00000000060412ca */ /* 0x008fe200000e0000 */
[----:B------:R-:W-:-:S14]  /*13e0*/  @P1 BRA `(.L_x_259) ;  /* 0x00000000003c1947 */ /* 0x000fdc0003800000 */
[----:B------:R-:W-:Y:S02]  /*13f0*/  ULDC.64 UR6, c[0x0][0xa08] ;  /* 0x0002820000067ab9 */ /* 0x000fe40000000a00 */
[----:B------:R-:W-:-:S04]  /*1400*/  ISETP.NE.U32.AND P1, PT, RZ, UR6, PT ;  /* 0x00000006ff007c0c */ /* 0x000fc8000bf25070 */
[----:B------:R-:W-:-:S13]  /*1410*/  ISETP.NE.AND.EX P1, PT, RZ, UR7, PT, P1 ;  /* 0x00000007ff007c0c */ /* 0x000fda000bf25310 */
[----:B------:R-:W-:Y:S05]  /*1420*/  @!P1 BRA `(.L_x_259) ;  /* 0x00000000002c9947 */ /* 0x000fea0003800000 */
[----:B------:R-:W-:Y:S01]  /*1430*/  R2UR UR8, R214 ;  /* 0x00000000d60872ca */ /* 0x000fe200000e0000 */
[----:B------:R-:W-:Y:S01]  /*1440*/  ULDC.64 UR4, c[0x0][0xa08] ;  /* 0x0002820000047ab9 */ /* 0x000fe20000000a00 */
[----:B------:R-:W-:-:S11]  /*1450*/  ULDC.64 UR6, c[0x0][0x208] ;  /* 0x0000820000067ab9 */ /* 0x000fd60000000a00 */
[----:B------:R-:W-:-:S06]  /*1460*/  UIMAD.WIDE UR4, UR8, 0x4, UR4 ;  /* 0x00000004080478a5 */ /* 0x000fcc000f8e0204 */
[----:B------:R-:W-:Y:S01]  /*1470*/  MOV R4, UR4 ;  /* 0x0000000400047c02 */ /* 0x000fe20008000f00 */
[----:B------:R-:W-:-:S05]  /*1480*/  IMAD.U32 R5, RZ, RZ, UR5 ;  /* 0x00000005ff057e24 */ /* 0x000fca000f8e00ff */
[----:B------:R-:W2:Y:S04]  /*1490*/  LDG.E R7, desc[UR6][R4.64] ;  /* 0x0000000604077981 */ /* 0x000ea8000c1e1900 */
[----:B------:R-:W3:Y:S01]  /*14a0*/  LDG.E R6, desc[UR6][R4.64+0x4] ;  /* 0x0000040604067981 */ /* 0x000ee2000c1e1900 */
[----:B--2---:R-:W-:Y:S02]  /*14b0*/  R2UR UR4, R7 ;  /* 0x00000000070472ca */ /* 0x004fe400000e0000 */
[----:B---3--:R-:W-:-:S13]  /*14c0*/  R2UR UR5, R6 ;  /* 0x00000000060572ca */ /* 0x008fda00000e0000 */
[----:B------:R-:W-:-:S12]  /*14d0*/  UIADD3 UR4, -UR4, UR5, URZ ;  /* 0x0000000504047290 */ /* 0x000fd8000fffe13f */
.L_x_259:
[----:B------:R-:W-:Y:S01]  /*14e0*/  UIADD3 UR60, -UR60, UR4, URZ ;  /* 0x000000043c3c7290 */ /* 0x000fe2000fffe13f */
[----:B------:R-:W-:Y:S01]  /*14f0*/  IMAD.MOV.U32 R40, RZ, RZ, RZ ;  /* 0x000000ffff287224 */ /* 0x000fe200078e00ff */
[----:B------:R-:W-:Y:S02]  /*1500*/  CS2R R162, SRZ ;  /* 0x0000000000a27805 */ /* 0x000fe4000001ff00 */
[----:B------:R-:W-:Y:S01]  /*1510*/  CS2R R34, SRZ ;  /* 0x0000000000227805 */ /* 0x000fe2000001ff00 */
[----:B------:R-:W-:Y:S01]  /*1520*/  UIADD3 UR4, UR60, 0x4f, URZ ;  /* 0x0000004f3c047890 */ /* 0x000fe2000fffe03f */
[----:B------:R-:W-:Y:S01]  /*1530*/  CS2R R36, SRZ ;  /* 0x0000000000247805 */ /* 0x000fe2000001ff00 */
[----:B------:R-:W-:Y:S01]  /*1540*/  UISETP.GE.AND UP0, UPT, UR60, 0x1, UPT ;  /* 0x000000013c00788c */ /* 0x000fe2000bf06270 */
[----:B------:R-:W-:Y:S01]  /*1550*/  CS2R R32, SRZ ;  /* 0x0000000000207805 */ /* 0x000fe2000001ff00 */
[----:B------:R-:W-:Y:S01]  /*1560*/  UIMAD.WIDE UR4, UR4, 0x66666667, URZ ;  /* 0x66666667040478a5 */ /* 0x000fe2000f8e023f */
[----:B------:R-:W-:Y:S01]  /*1570*/  IMAD.MOV.U32 R10, RZ, RZ, RZ ;  /* 0x000000ffff0a7224 */ /* 0x000fe200078e00ff */
[----:B------:R-:W-:-:S02]  /*1580*/  CS2R R26, SRZ ;  /* 0x00000000001a7805 */ /* 0x000fc4000001ff00 */
[----:B------:R-:W-:Y:S02]  /*1590*/  CS2R R28, SRZ ;  /* 0x00000000001c7805 */ /* 0x000fe4000001ff00 */
[----:B------:R-:W-:Y:S01]  /*15a0*/  PLOP3.LUT P1, PT, PT, PT, UP0, 0x80, 0x0 ;  /* 0x000000000000781c */ /* 0x000fe20003f2f008 */
[----:B------:R-:W-:Y:S01]  /*15b0*/  USHF.R.U32.HI UR4, URZ, 0x1f, UR5 ;  /* 0x0000001f3f047899 */ /* 0x000fe20008011605 */
[----:B------:R-:W-:Y:S01]  /*15c0*/  IMAD.MOV.U32 R164, RZ, RZ, RZ ;  /* 0x000000ffffa47224 */ /* 0x000fe200078e00ff */
[----:B------:R-:W-:Y:S02]  /*15d0*/  CS2R R24, SRZ ;  /* 0x0000000000187805 */ /* 0x000fe4000001ff00 */
[----:B------:R-:W-:-:S06]  /*15e0*/  ULEA.HI.SX32 UR4, UR5, UR4, 0x1b ;  /* 0x0000000405047291 */ /* 0x000fcc000f8fda3f */
[----:B------:R-:W-:Y:S02]  /*15f0*/  IMAD.U32 R152, RZ, RZ, UR4 ;  /* 0x00000004ff987e24 */ /* 0x000fe4000f8e00ff */
[----:B------:R-:W-:Y:S05]  /*1600*/  @!P1 BRA `(.L_x_260) ;  /* 0x0000009c00609947 */ /* 0x000fea0003800000 */
[----:B------:R-:W0:Y:S01]  /*1610*/  SHFL.IDX PT, R0, R218, RZ, 0x1f ;  /* 0x00001fffda007589 */ /* 0x000e2200000e0000 */
[----:B------:R-:W1:Y:S01]  /*1620*/  S2UR UR7, SR_CgaCtaId ;  /* 0x00000000000779c3 */ /* 0x000e620000008800 */
[----:B------:R-:W-:Y:S01]  /*1630*/  UMOV UR6, 0x400 ;  /* 0x0000040000067882 */ /* 0x000fe20000000000 */
[----:B0-----:R-:W-:Y:S01]  /*1640*/  R2UR UR4, R0 ;  /* 0x00000000000472ca */ /* 0x001fe200000e0000 */
[----:B-1----:R-:W-:-:S04]  /*1650*/  ULEA UR6, UR7, UR6, 0x18 ;  /* 0x0000000607067291 */ /* 0x002fc8000f8ec03f */
[----:B------:R-:W-:-:S04]  /*1660*/  UIADD3 UR6, UR6, 0x14400, URZ ;  /* 0x0001440006067890 */ /* 0x000fc8000fffe03f */
[----:B------:R-:W-:-:S04]  /*1670*/  ULOP3.LUT UP0, URZ, UR6, 0x9f, URZ, 0xc0, !UPT ;  /* 0x0000009f063f7892 */ /* 0x000fc8000f80c03f */
[----:B------:R-:W-:Y:S02]  /*1680*/  ULEA.HI UR5, UR4, UR4, URZ, 0x1 ;  /* 0x0000000404057291 */ /* 0x000fe4000f8f083f */
[----:B------:R-:W-:Y:S02]  /*1690*/  PLOP3.LUT P0, PT, PT, PT, UP0, 0x80, 0x0 ;  /* 0x000000000000781c */ /* 0x000fe40003f0f008 */
[----:B------:R-:W-:-:S04]  /*16a0*/  ULOP3.LUT UR5, UR5, 0x1e, URZ, 0xc0, !UPT ;  /* 0x0000001e05057892 */ /* 0x000fc8000f8ec03f */
[----:B------:R-:W-:-:S04]  /*16b0*/  UIADD3 UR5, UR4, -UR5, URZ ;  /* 0x8000000504057290 */ /* 0x000fc8000fffe03f */
[----:B------:R-:W-:-:S04]  /*16c0*/  ULEA UR5, UR5, UR6, 0xd ;  /* 0x0000000605057291 */ /* 0x000fc8000f8e683f */
[----:B------:R-:W-:-:S04]  /*16d0*/  USHF.R.U32.HI UR5, URZ, 0x4, UR5 ;  /* 0x000000043f057899 */ /* 0x000fc80008011605 */
[----:B------:R-:W-:Y:S01]  /*16e0*/  ULOP3.LUT UR36, UR5, 0x3fff, URZ, 0xc0, !UPT ;  /* 0x00003fff05247892 */ /* 0x000fe2000f8ec03f */
[----:B------:R-:W-:Y:S11]  /*16f0*/  @!P0 BRA `(.L_x_261) ;  /* 0x0000000000408947 */ /* 0x000ff60003800000 */
[----:B------:R-:W-:Y:S01]  /*1700*/  MOV R0, 0x0 ;  /* 0x0000000000007802 */ /* 0x000fe20000000f00 */
[----:B------:R-:W-:Y:S01]  /*1710*/  ULDC.64 UR4, c[0x4][0xa8] ;  /* 0x01002a0000047ab9 */ /* 0x000fe20000000a00 */
[----:B------:R-:W-:Y:S01]  /*1720*/  ULDC.64 UR6, c[0x4][0x20] ;  /* 0x0100080000067ab9 */ /* 0x000fe20000000a00 */
[----:B------:R-:W-:Y:S01]  /*1730*/  IMAD.U32 R4, RZ, RZ, UR4 ;  /* 0x00000004ff047e24 */ /* 0x000fe2000f8e00ff */
[----:B------:R0:W1:Y:S01]  /*1740*/  LDC.64 R2, c[0x4][R0] ;  /* 0x0100000000027b82 */ /* 0x0000620000000a00 */
[----:B------:R-:W-:Y:S01]  /*1750*/  MOV R5, UR5 ;  /* 0x0000000500057c02 */ /* 0x000fe20008000f00 */
[----:B------:R-:W-:Y:S01]  /*1760*/  ULDC.64 UR4, c[0x4][0xb0] ;  /* 0x01002c0000047ab9 */ /* 0x000fe20000000a00 */
[----:B------:R-:W-:Y:S01]  /*1770*/  IMAD.U32 R10, RZ, RZ, UR6 ;  /* 0x00000006ff0a7e24 */ /* 0x000fe2000f8e00ff */
[----:B------:R-:W-:Y:S01]  /*1780*/  MOV R13, RZ ;  /* 0x000000ff000d7202 */ /* 0x000fe20000000f00 */
[----:B------:R-:W-:Y:S02]  /*1790*/  IMAD.U32 R6, RZ, RZ, UR4 ;  /* 0x00000004ff067e24 */ /* 0x000fe4000f8e00ff */
[----:B------:R-:W-:-:S02]  /*17a0*/  IMAD.U32 R7, RZ, RZ, UR5 ;  /* 0x00000005ff077e24 */ /* 0x000fc4000f8e00ff */
[----:B------:R-:W-:Y:S02]  /*17b0*/  IMAD.U32 R11, RZ, RZ, UR7 ;  /* 0x00000007ff0b7e24 */ /* 0x000fe4000f8e00ff */
[----:B------:R-:W-:Y:S02]  /*17c0*/  IMAD.MOV.U32 R8, RZ, RZ, 0x70 ;  /* 0x00000070ff087424 */ /* 0x000fe400078e00ff */
[----:B0-----:R-:W-:-:S07]  /*17d0*/  IMAD.MOV.U32 R12, RZ, RZ, 0x1 ;  /* 0x00000001ff0c7424 */ /* 0x001fce00078e00ff */
[----:B------:R-:W-:-:S07]  /*17e0*/  LEPC R20, `(.L_x_261) ;  /* 0x000000001014794e */ /* 0x000fce0000000000 */
[----:B-1----:R-:W-:Y:S05]  /*17f0*/  CALL.ABS.NOINC R2 ;  /* 0x0000000002007343 */ /* 0x002fea0003c00000 */
.L_x_261:
[----:B------:R-:W0:Y:S01]  /*1800*/  S2UR UR5, SR_CgaCtaId ;  /* 0x00000000000579c3 */ /* 0x000e220000008800 */
[----:B------:R-:W-:Y:S01]  /*1810*/  LEA.HI R0, R216, R216, RZ, 0x1 ;  /* 0x000000d8d8007211 */ /* 0x000fe200078f08ff */
[----:B------:R-:W-:Y:S01]  /*1820*/  UMOV UR4, 0x400 ;  /* 0x0000040000047882 */ /* 0x000fe20000000000 */
[----:B------:R-:W-:Y:S01]  /*1830*/  R2UR UR6, R222 ;  /* 0x00000000de0672ca */ /* 0x000fe200000e0000 */
[----:B------:R-:W-:Y:S01]  /*1840*/  BSSY B0, `(.L_x_262) ;  /* 0x000000a000007945 */ /* 0x000fe20003800000 */
[----:B------:R-:W-:-:S05]  /*1850*/  LOP3.LUT R3, R0, 0xfffffffe, RZ, 0xc0, !PT ;  /* 0xfffffffe00037812 */ /* 0x000fca00078ec0ff */
[----:B------:R-:W-:-:S05]  /*1860*/  IMAD.IADD R0, R216, 0x1, -R3 ;  /* 0x00000001d8007824 */ /* 0x000fca00078e0a03 */
[----:B------:R-:W-:Y:S01]  /*1870*/  SHF.L.U32 R0, R0, 0x1f, RZ ;  /* 0x0000001f00007819 */ /* 0x000fe200000006ff */
[----:B------:R-:W-:-:S05]  /*1880*/  IMAD.U32 R2, RZ, RZ, UR6 ;  /* 0x00000006ff027e24 */ /* 0x000fca000f8e00ff */
[----:B------:R-:W-:Y:S01]  /*1890*/  ISETP.NE.AND P0, PT, R2, 0x3, PT ;  /* 0x000000030200780c */ /* 0x000fe20003f05270 */
[----:B0-----:R-:W-:-:S06]  /*18a0*/  ULEA UR4, UR5, UR4, 0x18 ;  /* 0x0000000405047291 */ /* 0x001fcc000f8ec03f */
[----:B------:R-:W-:-:S04]  /*18b0*/  IMAD.U32 R5, RZ, RZ, UR4 ;  /* 0x00000004ff057e24 */ /* 0x000fc8000f8e00ff */
[----:B------:R-:W0:Y:S02]  /*18c0*/  SYNCS.PHASECHK.TRANS64.TRYWAIT P1, [R5+URZ+0x38800], R0 ;  /* 0x03880000050075a7 */ /* 0x000e24000802017f */
[----:B0-----:R-:W-:Y:S05]  /*18d0*/  @!P1 BRA `(.L_x_263) ;  /* 0x0000011800649947 */ /* 0x001fea0003800000 */
.L_x_388:
[----:B------:R-:W-:Y:S05]  /*18e0*/  BSYNC B0 ;  /* 0x0000000000007941 */ /* 0x000fea0003800000 */
.L_x_262:
[----:B------:R-:W-:Y:S05]  /*18f0*/  @!P0 BRA `(.L_x_264) ;  /* 0x0000000000048947 */ /* 0x000fea0003800000 */
[----:B------:R-:W-:Y:S01]  /*1900*/  BPT.TRAP 0x1 ;  /* 0x000000040000795c */ /* 0x000fe20000300000 */
.L_x_264:
[----:B0-----:R-:W-:Y:S01]  /*1910*/  IMAD R0, R16, 0x8, R5 ;  /* 0x0000000810007824 */ /* 0x001fe200078e0205 */
[----:B------:R-:W-:-:S04]  /*1920*/  SHF.L.U32 R3, R17, 0x1f, RZ ;  /* 0x0000001f11037819 */ /* 0x000fc800000006ff */
[----:B------:R0:W1:Y:S01]  /*1930*/  SYNCS.PHASECHK.TRANS64.TRYWAIT P2, [R0+URZ+0x38830], R3 ;  /* 0x03883003000075a7 */ /* 0x000062000804017f */
[----:B------:R-:W-:Y:S05]  /*1940*/  @!P0 BRA `(.L_x_265) ;  /* 0x0000000000048947 */ /* 0x000fea0003800000 */
[----:B------:R-:W-:Y:S01]  /*1950*/  BPT.TRAP 0x1 ;  /* 0x000000040000795c */ /* 0x000fe20000300000 */
.L_x_265:
[----:B------:R-:W2:Y:S01]  /*1960*/  S2R R2, SR_TID.X ;  /* 0x0000000000027919 */ /* 0x000ea20000002100 */
[----:B------:R-:W-:Y:S01]  /*1970*/  IMAD.MOV.U32 R151, RZ, RZ, RZ ;  /* 0x000000ffff977224 */ /* 0x000fe200078e00ff */
[----:B--2---:R-:W-:Y:S01]  /*1980*/  LOP3.LUT P1, RZ, R2, 0x7f, RZ, 0xc0, !PT ;  /* 0x0000007f02ff7812 */ /* 0x004fe2000782c0ff */
[----:B-1----:R-:W-:-:S12]  /*1990*/  @P2 BRA `(.L_x_266) ;  /* 0x0000000000082947 */ /* 0x002fd80003800000 */
[----:B------:R-:W1:Y:S02]  /*19a0*/  SYNCS.PHASECHK.TRANS64.TRYWAIT P2, [R0+URZ+0x38830], R3 ;  /* 0x03883003000075a7 */ /* 0x000e64000804017f */
[----:B-1----:R-:W-:Y:S05]  /*19b0*/  @!P2 BRA `(.L_x_267) ;  /* 0x000001180040a947 */ /* 0x002fea0003800000 */
.L_x_266:
[----:B------:R-:W-:Y:S05]  /*19c0*/  WARPSYNC.ALL ;  /* 0x0000000000007948 */ /* 0x000fea0003800000 */
[----:B------:R-:W-:Y:S01]  /*19d0*/  R2UR UR4, R5 ;  /* 0x00000000050472ca */ /* 0x000fe200000e0000 */
[----:B------:R-:W-:Y:S01]  /*19e0*/  ULOP3.LUT UR5, UR36, 0x10000, URZ, 0xfc, !UPT ;  /* 0x0001000024057892 */ /* 0x000fe2000f8efc3f */
[----:B------:R-:W-:Y:S01]  /*19f0*/  R2UR UR6, R16 ;  /* 0x00000000100672ca */ /* 0x000fe200000e0000 */
[----:B------:R-:W-:Y:S01]  /*1a00*/  WARPGROUP.ARRIVE ;  /* 0x00000000000079c5 */ /* 0x000fe20000000000 */
[----:B------:R-:W-:Y:S01]  /*1a10*/  UMOV UR9, 0x40000040 ;  /* 0x4000004000097882 */ /* 0x000fe20000000000 */
[----:B------:R-:W-:Y:S01]  /*1a20*/  UMOV UR11, 0x40000040 ;  /* 0x40000040000b7882 */ /* 0x000fe20000000000 */
[----:B------:R-:W-:Y:S01]  /*1a30*/  UMOV UR21, UR9 ;  /* 0x0000000900157c82 */ /* 0x000fe20008000000 */
[----:B------:R-:W-:Y:S01]  /*1a40*/  IMAD.U32 R13, RZ, RZ, UR9 ;  /* 0x00000009ff0d7e24 */ /* 0x000fe2000f8e00ff */
[----:B------:R-:W-:Y:S01]  /*1a50*/  UMOV UR8, UR5 ;  /* 0x0000000500087c82 */ /* 0x000fe20008000000 */
[----:B------:R-:W-:Y:S01]  /*1a60*/  UMOV UR13, UR21 ;  /* 0x00000015000d7c82 */ /* 0x000fe20008000000 */
[----:B------:R-:W-:Y:S01]  /*1a70*/  UMOV UR20, UR8 ;  /* 0x0000000800147c82 */ /* 0x000fe20008000000 */
[----:B------:R-:W-:Y:S01]  /*1a80*/  MOV R12, UR8 ;  /* 0x00000008000c7c02 */ /* 0x000fe20008000f00 */
[----:B------:R-:W-:Y:S01]  /*1a90*/  UMOV UR12, UR20 ;  /* 0x00000014000c7c82 */ /* 0x000fe20008000000 */
[----:B------:R-:W-:Y:S01]  /*1aa0*/  UIADD3 UR4, UR4, 0x24400, URZ ;  /* 0x0002440004047890 */ /* 0x000fe2000fffe03f */
[----:B------:R-:W-:Y:S01]  /*1ab0*/  P2R R20, PR, RZ, 0x1 ;  /* 0x00000001ff147803 */ /* 0x000fe20000000000 */
[----:B------:R-:W-:Y:S01]  /*1ac0*/  UMOV UR15, 0x40000040 ;  /* 0x40000040000f7882 */ /* 0x000fe20000000000 */
[----:B------:R-:W-:Y:S01]  /*1ad0*/  UMOV UR16, UR20 ;  /* 0x0000001400107c82 */ /* 0x000fe20008000000 */
[----:B------:R-:W-:Y:S01]  /*1ae0*/  USHF.R.U32.HI UR4, URZ, 0x4, UR4 ;  /* 0x000000043f047899 */ /* 0x000fe20008011604 */
[----:B01----:R-:W-:Y:S01]  /*1af0*/  @!P1 VIADD R0, R0, 0x38840 ;  /* 0x0003884000009836 */ /* 0x003fe20000000000 */
[----:B------:R-:W-:Y:S01]  /*1b00*/  UMOV UR17, UR21 ;  /* 0x0000001500117c82 */ /* 0x000fe20008000000 */
[----:B------:R-:W-:Y:S01]  /*1b10*/  UMOV UR19, 0x40000040 ;  /* 0x4000004000137882 */ /* 0x000fe20000000000 */
[----:B------:R-:W-:Y:S01]  /*1b20*/  ULOP3.LUT UR4, UR4, 0x3fff, URZ, 0xc0, !UPT ;  /* 0x00003fff04047892 */ /* 0x000fe2000f8ec03f */
[--C-:B------:R-:W-:Y:S01]  /*1b30*/  IMAD.MOV.U32 R150, RZ, RZ, R151.reuse ;  /* 0x000000ffff967224 */ /* 0x100fe200078e0097 */
[----:B------:R-:W-:Y:S01]  /*1b40*/  UMOV UR23, 0x40000040 ;  /* 0x4000004000177882 */ /* 0x000fe20000000000 */
[----:B------:R-:W-:Y:S01]  /*1b50*/  UMOV UR27, 0x40000040 ;  /* 0x40000040001b7882 */ /* 0x000fe20000000000 */
[----:B------:R-:W-:Y:S01]  /*1b60*/  ULOP3.LUT UR7, UR4, 0x10000, URZ, 0xfc, !UPT ;  /* 0x0001000004077892 */ /* 0x000fe2000f8efc3f */
[----:B------:R-:W-:Y:S01]  /*1b70*/  @!P1 PRMT R0, RZ, 0x654, R0 ;  /* 0x00000654ff009816 */ /* 0x000fe20000000000 */
[----:B------:R-:W-:Y:S01]  /*1b80*/  UMOV UR31, 0x40000040 ;  /* 0x40000040001f7882 */ /* 0x000fe20000000000 */
[----:B------:R-:W-:Y:S01]  /*1b90*/  UMOV UR35, 0x40000040 ;  /* 0x4000004000237882 */ /* 0x000fe20000000000 */
[----:B------:R-:W-:Y:S01]  /*1ba0*/  UIMAD UR4, UR6, 0xa00, UR7 ;  /* 0x00000a00060478a4 */ /* 0x000fe2000f8e0207 */
[-C--:B------:R-:W-:Y:S01]  /*1bb0*/  MOV R149, R151.reuse ;  /* 0x0000009700957202 */ /* 0x080fe20000000f00 */
[----:B------:R-:W-:Y:S01]  /*1bc0*/  IMAD.U32 R19, RZ, RZ, UR7 ;  /* 0x00000007ff137e24 */ /* 0x000fe2000f8e00ff */
[----:B------:R-:W-:Y:S01]  /*1bd0*/  UIADD3 UR6, UR5, 0x2, URZ ;  /* 0x0000000205067890 */ /* 0x000fe2000fffe03f */
[--C-:B------:R-:W-:Y:S01]  /*1be0*/  IMAD.MOV.U32 R148, RZ, RZ, R151.reuse ;  /* 0x000000ffff947224 */ /* 0x100fe200078e0097 */
[----:B------:R-:W-:Y:S01]  /*1bf0*/  UIADD3 UR14, UR4, 0x100, URZ ;  /* 0x00000100040e7890 */ /* 0x000fe2000fffe03f */
[--C-:B------:R-:W-:Y:S01]  /*1c00*/  IMAD.MOV.U32 R147, RZ, RZ, R151.reuse ;  /* 0x000000ffff937224 */ /* 0x100fe200078e0097 */
        /* <DEDUP_REMOVED lines=20> */
[----:B------:R-:W-:Y:S01]  /*1d50*/  UMOV UR39, 0x40000040 ;  /* 0x4000004000277882 */ /* 0x000fe20000000000 */
        /* <DEDUP_REMOVED lines=13> */
[-C--:B------:R-:W-:Y:S01]  /*1e30*/  MOV R135, R151.reuse ;  /* 0x0000009700877202 */ /* 0x080fe20000000f00 */
[----:B------:R-:W-:Y:S01]  /*1e40*/  UMOV UR59, 0x40000040 ;  /* 0x40000040003b7882 */ /* 0x000fe20000000000 */
[----:B------:R-:W-:Y:S01]  /*1e50*/  UISETP.GE.AND UP0, UPT, UR60, 0x51, UPT ;  /* 0x000000513c00788c */ /* 0x000fe2000bf06270 */
        /* <DEDUP_REMOVED lines=22> */
[----:B------:R-:W-:Y:S01]  /*1fc0*/  MOV R65, R151 ;  /* 0x0000009700417202 */ /* 0x000fe20000000f00 */
[--C-:B------:R-:W-:Y:S01]  /*1fd0*/  IMAD.MOV.U32 R122, RZ, RZ, R151.reuse ;  /* 0x000000ffff7a7224 */ /* 0x100fe200078e0097 */
[----:B------:R-:W-:Y:S01]  /*1fe0*/  HGMMA.64x16x16.F32.BF16 R48, gdesc[UR8], RZ, !UPT, gsb0 ;  /* 0x00200000083079f0 */ /* 0x000fe2000c0018ff */
[----:B------:R-:W-:Y:S01]  /*1ff0*/  UIADD3 UR10, UR4, 0x200, URZ ;  /* 0x00000200040a7890 */ /* 0x000fe2000fffe03f */
[--C-:B------:R-:W-:Y:S01]  /*2000*/  IMAD.MOV.U32 R120, RZ, RZ, R151.reuse ;  /* 0x000000ffff787224 */ /* 0x100fe200078e0097 */
[----:B------:R-:W-:Y:S01]  /*2010*/  UMOV UR8, UR20 ;  /* 0x0000001400087c82 */ /* 0x000fe20008000000 */
[----:B------:R-:W-:Y:S01]  /*2020*/  UMOV UR9, UR21 ;  /* 0x0000001500097c82 */ /* 0x000fe20008000000 */
[----:B------:R-:W-:Y:S01]  /*2030*/  UMOV UR11, 0x40000040 ;  /* 0x40000040000b7882 */ /* 0x000fe20000000000 */
        /* <DEDUP_REMOVED lines=22> */
[--C-:B------:R-:W-:Y:S01]  /*21a0*/  IMAD.MOV.U32 R94, RZ, RZ, R151.reuse ;  /* 0x000000ffff5e7224 */ /* 0x100fe200078e0097 */
[----:B------:R-:W-:Y:S02]  /*21b0*/  WARPGROUP.DEPBAR.LE gsb0, 0x0 ;  /* 0x00008000000079c5 */ /* 0x000fe40000010000 */
[----:B------:R-:W-:Y:S01]  /*21c0*/  WARPGROUP.ARRIVE ;  /* 0x00000000000079c5 */ /* 0x000fe20000000000 */
[----:B------:R-:W-:-:S02]  /*21d0*/  IMAD.MOV.U32 R92, RZ, RZ, R151 ;  /* 0x000000ffff5c7224 */ /* 0x000fc400078e0097 */
[--C-:B------:R-:W-:Y:S02]  /*21e0*/  IMAD.MOV.U32 R91, RZ, RZ, R151.reuse ;  /* 0x000000ffff5b7224 */ /* 0x100fe400078e0097 */
[--C-:B------:R-:W-:Y:S01]  /*21f0*/  IMAD.MOV.U32 R90, RZ, RZ, R151.reuse ;  /* 0x000000ffff5a7224 */ /* 0x100fe200078e0097 */
        /* <DEDUP_REMOVED lines=31> */
[--C-:B------:R-:W-:Y:S01]  /*23f0*/  IMAD.MOV.U32 R66, RZ, RZ, R151.reuse ;  /* 0x000000ffff427224 */ /* 0x100fe200078e0097 */
[----:B------:R-:W-:Y:S02]  /*2400*/  WARPGROUP.DEPBAR.LE gsb0, 0x0 ;  /* 0x00008000000079c5 */ /* 0x000fe40000010000 */
[----:B------:R-:W-:Y:S01]  /*2410*/  WARPGROUP.ARRIVE ;  /* 0x00000000000079c5 */ /* 0x000fe20000000000 */
[----:B------:R-:W-:-:S05]  /*2420*/  IMAD.MOV.U32 R64, RZ, RZ, R151 ;  /* 0x000000ffff407224 */ /* 0x000fca00078e0097 */
        /* <DEDUP_REMOVED lines=110> */
[----:B------:R-:W-:Y:S02]  /*2b10*/  MOV R2, UR13 ;  /* 0x0000000d00027c02 */ /* 0x000fe40008000f00 */
[----:B------:R-:W-:Y:S01]  /*2b20*/  MOV R3, UR12 ;  /* 0x0000000c00037c02 */ /* 0x000fe20008000f00 */
        /* <DEDUP_REMOVED lines=41> */
[----:B------:R-:W-:Y:S02]  /*2dc0*/  UMOV UR15, 0x40000040 ;  /* 0x40000040000f7882 */ /* 0x000fe40000000000 */
        /* <DEDUP_REMOVED lines=286> */
[----:B------:R-:W-:Y:S01]  /*3fb0*/  R2UR UR13, R2 ;  /* 0x00000000020d72ca */ /* 0x000fe200000e0000 */
[----:B------:R-:W-:Y:S01]  /*3fc0*/  VIADD R2, R219, UR60 ;  /* 0x0000003cdb027c36 */ /* 0x000fe20008000000 */
        /* <DEDUP_REMOVED lines=11> */
[----:B------:R-:W-:Y:S01]  /*4080*/  UMOV UR7, 0x40000040 ;  /* 0x4000004000077882 */ /* 0x000fe20000000000 */
[----:B------:R-:W-:-:S13]  /*4090*/  R2UR UR5, R152 ;  /* 0x00000000980572ca */ /* 0x000fda00000e0000 */
[----:B------:R-:W-:Y:S01]  /*40a0*/  IMAD.U32 R3, RZ, RZ, UR5 ;  /* 0x00000005ff037e24 */ /* 0x000fe2000f8e00ff */
[----:B------:R-:W-:-:S03]  /*40b0*/  UMOV UR5, UR15 ;  /* 0x0000000f00057c82 */ /* 0x000fc60008000000 */
        /* <DEDUP_REMOVED lines=31> */
[----:B------:R-:W0:Y:S01]  /*42b0*/  MUFU.TANH R56, R56 ;  /* 0x0000003800387308 */ /* 0x000e220000002400 */
[----:B------:R-:W-:Y:S01]  /*42c0*/  UMOV UR56, UR14 ;  /* 0x0000000e00387c82 */ /* 0x000fe20008000000 */
[----:B------:R-:W-:Y:S01]  /*42d0*/  UMOV UR57, UR15 ;  /* 0x0000000f00397c82 */ /* 0x000fe20008000000 */
[----:B------:R-:W-:Y:S01]  /*42e0*/  UMOV UR59, 0x40000040 ;  /* 0x40000040003b7882 */ /* 0x000fe20000000000 */
[----:B------:R-:W-:Y:S01]  /*42f0*/  FMUL.FTZ R59, R59, UR10 ;  /* 0x0000000a3b3b7c20 */ /* 0x000fe20008410000 */
[----:B------:R-:W-:Y:S01]  /*4300*/  FMUL.FTZ R62, R62, UR10 ;  /* 0x0000000a3e3e7c20 */ /* 0x000fe20008410000 */
[----:B------:R-:W-:-:S02]  /*4310*/  FMUL.FTZ R63, R63, UR10 ;  /* 0x0000000a3f3f7c20 */ /* 0x000fc40008410000 */
[----:B------:R-:W1:Y:S08]  /*4320*/  MUFU.TANH R57, R57 ;  /* 0x0000003900397308 */ /* 0x000e700000002400 */
[----:B------:R-:W2:Y:S01]  /*4330*/  MUFU.TANH R60, R60 ;  /* 0x0000003c003c7308 */ /* 0x000ea20000002400 */
[----:B0-----:R-:W-:-:S07]  /*4340*/  FSEL R56, R56, -INF , P6 ;  /* 0xff80000038387808 */ /* 0x001fce0003000000 */
[----:B------:R-:W0:Y:S01]  /*4350*/  MUFU.TANH R61, R61 ;  /* 0x0000003d003d7308 */ /* 0x000e220000002400 */
[----:B-1----:R-:W-:-:S04]  /*4360*/  FSEL R57, R57, -INF , P5 ;  /* 0xff80000039397808 */ /* 0x002fc80002800000 */
[----:B------:R-:W-:-:S03]  /*4370*/  FMNMX.FTZ R3, R56, R57, !PT ;  /* 0x0000003938037209 */ /* 0x000fc60007810000 */
[----:B------:R-:W1:Y:S01]  /*4380*/  MUFU.TANH R58, R58 ;  /* 0x0000003a003a7308 */ /* 0x000e620000002400 */
[----:B--2---:R-:W-:-:S04]  /*4390*/  FSEL R60, R60, -INF , P4 ;  /* 0xff8000003c3c7808 */ /* 0x004fc80002000000 */
[----:B------:R-:W-:-:S03]  /*43a0*/  FMNMX.FTZ R4, R60, R3, !PT ;  /* 0x000000033c047209 */ /* 0x000fc60007810000 */
[----:B------:R-:W2:Y:S01]  /*43b0*/  MUFU.TANH R59, R59 ;  /* 0x0000003b003b7308 */ /* 0x000ea20000002400 */
[----:B0-----:R-:W-:-:S04]  /*43c0*/  FSEL R61, R61, -INF , P2 ;  /* 0xff8000003d3d7808 */ /* 0x001fc80001000000 */
[----:B------:R-:W-:-:S03]  /*43d0*/  FMNMX.FTZ R3, R61, R4, !PT ;  /* 0x000000043d037209 */ /* 0x000fc60007810000 */
[----:B------:R-:W0:Y:S01]  /*43e0*/  MUFU.TANH R62, R62 ;  /* 0x0000003e003e7308 */ /* 0x000e220000002400 */
[----:B-1----:R-:W-:Y:S01]  /*43f0*/  FSEL R58, R58, -INF , P6 ;  /* 0xff8000003a3a7808 */ /* 0x002fe20003000000 */
        /* <DEDUP_REMOVED lines=13> */
[----:B------:R-:W-:Y:S01]  /*44d0*/  UMOV UR4, UR14 ;  /* 0x0000000e00047c82 */ /* 0x000fe20008000000 */
[----:B------:R-:W-:Y:S01]  /*44e0*/  FMUL.FTZ R51, R51, UR10 ;  /* 0x0000000a33337c20 */ /* 0x000fe20008410000 */
[----:B------:R-:W-:Y:S01]  /*44f0*/  FMUL.FTZ R54, R54, UR10 ;  /* 0x0000000a36367c20 */ /* 0x000fe20008410000 */
[C---:B------:R-:W-:Y:S01]  /*4500*/  ISETP.GT.AND P6, PT, R2.reuse, 0x11, PT ;  /* 0x000000110200780c */ /* 0x040fe20003fc4270 */
[----:B------:R-:W3:Y:S01]  /*4510*/  MUFU.TANH R49, R49 ;  /* 0x0000003100317308 */ /* 0x000ee20000002400 */
[----:B--2---:R-:W-:Y:S01]  /*4520*/  FSEL R59, R59, -INF , P5 ;  /* 0xff8000003b3b7808 */ /* 0x004fe20002800000 */
[----:B------:R-:W-:Y:S01]  /*4530*/  FMUL.FTZ R55, R55, UR10 ;  /* 0x0000000a37377c20 */ /* 0x000fe20008410000 */
[----:B------:R-:W-:-:S02]  /*4540*/  ISETP.GT.AND P5, PT, R2, 0x18, PT ;  /* 0x000000180200780c */ /* 0x000fc40003fa4270 */
[----:B0-----:R-:W-:Y:S02]  /*4550*/  FSEL R62, R62, -INF , P4 ;  /* 0xff8000003e3e7808 */ /* 0x001fe40002000000 */
[----:B------:R-:W-:Y:S01]  /*4560*/  ISETP.GT.AND P4, PT, R2, 0x19, PT ;  /* 0x000000190200780c */ /* 0x000fe20003f84270 */
[----:B------:R-:W0:Y:S01]  /*4570*/  MUFU.TANH R52, R52 ;  /* 0x0000003400347308 */ /* 0x000e220000002400 */
[----:B-1----:R-:W-:-:S04]  /*4580*/  FSEL R48, R48, -INF , P3 ;  /* 0xff80000030307808 */ /* 0x002fc80001800000 */
[----:B------:R-:W-:-:S03]  /*4590*/  FMNMX.FTZ R4, R48, R3, !PT ;  /* 0x0000000330047209 */ /* 0x000fc60007810000 */
[----:B------:R-:W1:Y:S01]  /*45a0*/  MUFU.TANH R63, R63 ;  /* 0x0000003f003f7308 */ /* 0x000e620000002400 */
[----:B---3--:R-:W-:-:S04]  /*45b0*/  FSEL R49, R49, -INF , P6 ;  /* 0xff80000031317808 */ /* 0x008fc80003000000 */
[----:B------:R-:W-:-:S03]  /*45c0*/  FMNMX.FTZ R3, R49, R4, !PT ;  /* 0x0000000431037209 */ /* 0x000fc60007810000 */
[----:B------:R-:W2:Y:S01]  /*45d0*/  MUFU.TANH R53, R53 ;  /* 0x0000003500357308 */ /* 0x000ea20000002400 */
[----:B0-----:R-:W-:-:S04]  /*45e0*/  FSEL R52, R52, -INF , P5 ;  /* 0xff80000034347808 */ /* 0x001fc80002800000 */
[----:B------:R-:W-:-:S03]  /*45f0*/  FMNMX.FTZ R4, R52, R3, !PT ;  /* 0x0000000334047209 */ /* 0x000fc60007810000 */
[----:B------:R-:W0:Y:S01]  /*4600*/  MUFU.TANH R50, R50 ;  /* 0x0000003200327308 */ /* 0x000e220000002400 */
[----:B-1----:R-:W-:Y:S02]  /*4610*/  FSEL R63, R63, -INF , P2 ;  /* 0xff8000003f3f7808 */ /* 0x002fe40001000000 */
[----:B------:R-:W-:-:S05]  /*4620*/  ISETP.GT.AND P2, PT, R2, 0x20, PT ;  /* 0x000000200200780c */ /* 0x000fca0003f44270 */
        /* <DEDUP_REMOVED lines=8> */
[----:B------:R-:W2:Y:S01]  /*46b0*/  MUFU.TANH R54, R54 ;  /* 0x0000003600367308 */ /* 0x000ea20000002400 */
[----:B------:R-:W-:Y:S01]  /*46c0*/  HGMMA.64x16x16.F32.BF16 R32, gdesc[UR56], R32, gsb0 ;  /* 0x00200000382079f0 */ /* 0x000fe20008001820 */
[----:B------:R-:W-:Y:S01]  /*46d0*/  FMUL.FTZ R43, R43, UR10 ;  /* 0x0000000a2b2b7c20 */ /* 0x000fe20008410000 */
[----:B------:R-:W-:Y:S01]  /*46e0*/  FMUL.FTZ R42, R42, UR10 ;  /* 0x0000000a2a2a7c20 */ /* 0x000fe20008410000 */
[----:B0-----:R-:W-:Y:S01]  /*46f0*/  FSEL R50, R50, -INF , P3 ;  /* 0xff80000032327808 */ /* 0x001fe20001800000 */
[----:B------:R-:W-:Y:S01]  /*4700*/  FMUL.FTZ R46, R46, UR10 ;  /* 0x0000000a2e2e7c20 */ /* 0x000fe20008410000 */
[----:B------:R-:W-:Y:S01]  /*4710*/  ISETP.GT.AND P3, PT, R2, 0x21, PT ;  /* 0x000000210200780c */ /* 0x000fe20003f64270 */
[----:B------:R-:W-:Y:S01]  /*4720*/  FMUL.FTZ R47, R47, UR10 ;  /* 0x0000000a2f2f7c20 */ /* 0x000fe20008410000 */
[----:B------:R-:W0:Y:S01]  /*4730*/  MUFU.TANH R40, R40 ;  /* 0x0000002800287308 */ /* 0x000e220000002400 */
[----:B------:R-:W-:-:S02]  /*4740*/  FMNMX.FTZ R3, R53, R4, !PT ;  /* 0x0000000435037209 */ /* 0x000fc40007810000 */
[----:B-1----:R-:W-:Y:S02]  /*4750*/  FSEL R51, R51, -INF , P6 ;  /* 0xff80000033337808 */ /* 0x002fe40003000000 */
[----:B------:R-:W-:-:S03]  /*4760*/  ISETP.GT.AND P6, PT, R2, 0x28, PT ;  /* 0x000000280200780c */ /* 0x000fc60003fc4270 */
[----:B------:R-:W1:Y:S01]  /*4770*/  MUFU.TANH R41, R41 ;  /* 0x0000002900297308 */ /* 0x000e620000002400 */
[----:B--2---:R-:W-:Y:S02]  /*4780*/  FSEL R54, R54, -INF , P5 ;  /* 0xff80000036367808 */ /* 0x004fe40002800000 */
[----:B------:R-:W-:-:S05]  /*4790*/  ISETP.GT.AND P5, PT, R2, 0x29, PT ;  /* 0x000000290200780c */ /* 0x000fca0003fa4270 */
[----:B------:R-:W2:Y:S01]  /*47a0*/  MUFU.TANH R44, R44 ;  /* 0x0000002c002c7308 */ /* 0x000ea20000002400 */
[----:B0-----:R-:W-:-:S04]  /*47b0*/  FSEL R40, R40, -INF , P2 ;  /* 0xff80000028287808 */ /* 0x001fc80001000000 */
[----:B------:R-:W-:-:S03]  /*47c0*/  FMNMX.FTZ R4, R40, R3, !PT ;  /* 0x0000000328047209 */ /* 0x000fc60007810000 */
[----:B------:R-:W0:Y:S01]  /*47d0*/  MUFU.TANH R55, R55 ;  /* 0x0000003700377308 */ /* 0x000e220000002400 */
[----:B-1----:R-:W-:-:S04]  /*47e0*/  FSEL R41, R41, -INF , P3 ;  /* 0xff80000029297808 */ /* 0x002fc80001800000 */
[----:B------:R-:W-:-:S03]  /*47f0*/  FMNMX.FTZ R3, R41, R4, !PT ;  /* 0x0000000429037209 */ /* 0x000fc60007810000 */
[----:B------:R-:W1:Y:S01]  /*4800*/  MUFU.TANH R45, R45 ;  /* 0x0000002d002d7308 */ /* 0x000e620000002400 */
[----:B--2---:R-:W-:-:S04]  /*4810*/  FSEL R44, R44, -INF , P6 ;  /* 0xff8000002c2c7808 */ /* 0x004fc80003000000 */
[----:B------:R-:W-:-:S03]  /*4820*/  FMNMX.FTZ R4, R44, R3, !PT ;  /* 0x000000032c047209 */ /* 0x000fc60007810000 */
[----:B------:R-:W2:Y:S01]  /*4830*/  MUFU.TANH R43, R43 ;  /* 0x0000002b002b7308 */ /* 0x000ea20000002400 */
[----:B0-----:R-:W-:Y:S02]  /*4840*/  FSEL R55, R55, -INF , P4 ;  /* 0xff80000037377808 */ /* 0x001fe40002000000 */
[----:B------:R-:W-:Y:S01]  /*4850*/  ISETP.GT.AND P4, PT, R2, 0x30, PT ;  /* 0x000000300200780c */ /* 0x000fe20003f84270 */
[----:B------:R-:W-:Y:S02]  /*4860*/  WARPGROUP.DEPBAR.LE gsb0, 0x0 ;  /* 0x00008000000079c5 */ /* 0x000fe40000010000 */
[----:B------:R-:W-:Y:S01]  /*4870*/  WARPGROUP.ARRIVE ;  /* 0x00000000000079c5 */ /* 0x000fe20000000000 */
[----:B------:R-:W-:Y:S01]  /*4880*/  FMUL.FTZ R32, R32, UR10 ;  /* 0x0000000a20207c20 */ /* 0x000fe20008410000 */
[----:B------:R-:W-:Y:S01]  /*4890*/  FMUL.FTZ R33, R33, UR10 ;  /* 0x0000000a21217c20 */ /* 0x000fe20008410000 */
[----:B------:R-:W-:Y:S01]  /*48a0*/  FMUL.FTZ R36, R36, UR10 ;  /* 0x0000000a24247c20 */ /* 0x000fe20008410000 */
[----:B------:R-:W0:Y:S01]  /*48b0*/  MUFU.TANH R42, R42 ;  /* 0x0000002a002a7308 */ /* 0x000e220000002400 */
[----:B------:R-:W-:Y:S01]  /*48c0*/  FMUL.FTZ R37, R37, UR10 ;  /* 0x0000000a25257c20 */ /* 0x000fe20008410000 */
[----:B------:R-:W-:Y:S01]  /*48d0*/  HGMMA.64x16x16.F32.BF16 R24, gdesc[UR4], R24, gsb0 ;  /* 0x00200000041879f0 */ /* 0x000fe20008001818 */
[----:B------:R-:W-:Y:S01]  /*48e0*/  FMUL.FTZ R34, R34, UR10 ;  /* 0x0000000a22227c20 */ /* 0x000fe20008410000 */
[----:B------:R-:W-:Y:S01]  /*48f0*/  FMUL.FTZ R35, R35, UR10 ;  /* 0x0000000a23237c20 */ /* 0x000fe20008410000 */
[----:B-1----:R-:W-:Y:S01]  /*4900*/  FSEL R45, R45, -INF , P5 ;  /* 0xff8000002d2d7808 */ /* 0x002fe20002800000 */
[----:B------:R-:W-:Y:S01]  /*4910*/  FMUL.FTZ R38, R38, UR10 ;  /* 0x0000000a26267c20 */ /* 0x000fe20008410000 */
[----:B--2---:R-:W-:Y:S01]  /*4920*/  FSEL R43, R43, -INF , P3 ;  /* 0xff8000002b2b7808 */ /* 0x004fe20001800000 */
[----:B------:R-:W1:Y:S01]  /*4930*/  MUFU.TANH R32, R32 ;  /* 0x0000002000207308 */ /* 0x000e620000002400 */
[----:B------:R-:W-:Y:S01]  /*4940*/  ISETP.GT.AND P3, PT, R2, 0x31, PT ;  /* 0x000000310200780c */ /* 0x000fe20003f64270 */
[----:B------:R-:W-:Y:S01]  /*4950*/  FMUL.FTZ R39, R39, UR10 ;  /* 0x0000000a27277c20 */ /* 0x000fe20008410000 */
[----:B------:R-:W-:Y:S01]  /*4960*/  FMNMX.FTZ R3, R45, R4, !PT ;  /* 0x000000042d037209 */ /* 0x000fe20007810000 */
[----:B------:R-:W-:-:S04]  /*4970*/  ULDC UR5, c[0x0][0x988] ;  /* 0x0002620000057ab9 */ /* 0x000fc80000000800 */
[----:B------:R-:W2:Y:S01]  /*4980*/  MUFU.TANH R33, R33 ;  /* 0x0000002100217308 */ /* 0x000ea20000002400 */
[----:B0-----:R-:W-:Y:S02]  /*4990*/  FSEL R42, R42, -INF , P2 ;  /* 0xff8000002a2a7808 */ /* 0x001fe40001000000 */
[----:B------:R-:W-:-:S05]  /*49a0*/  ISETP.GT.AND P2, PT, R2, 0x38, PT ;  /* 0x000000380200780c */ /* 0x000fca0003f44270 */
        /* <DEDUP_REMOVED lines=8> */
[----:B------:R-:W-:-:S05]  /*4a30*/  ISETP.GT.AND P6, PT, R2, 0x39, PT ;  /* 0x000000390200780c */ /* 0x000fca0003fc4270 */
[----:B------:R-:W0:Y:S01]  /*4a40*/  MUFU.TANH R37, R37 ;  /* 0x0000002500257308 */ /* 0x000e220000002400 */
[----:B-1----:R-:W-:-:S04]  /*4a50*/  FSEL R36, R36, -INF , P2 ;  /* 0xff80000024247808 */ /* 0x002fc80001000000 */
[----:B------:R-:W-:Y:S01]  /*4a60*/  FMNMX.FTZ R4, R36, R3, !PT ;  /* 0x0000000324047209 */ /* 0x000fe20007810000 */
[----:B------:R-:W-:Y:S02]  /*4a70*/  WARPGROUP.DEPBAR.LE gsb0, 0x0 ;  /* 0x00008000000079c5 */ /* 0x000fe40000010000 */
[----:B------:R-:W-:Y:S01]  /*4a80*/  FMUL.FTZ R24, R24, UR10 ;  /* 0x0000000a18187c20 */ /* 0x000fe20008410000 */
[----:B------:R-:W-:Y:S01]  /*4a90*/  FMUL.FTZ R25, R25, UR10 ;  /* 0x0000000a19197c20 */ /* 0x000fe20008410000 */
[----:B------:R-:W1:Y:S01]  /*4aa0*/  MUFU.TANH R34, R34 ;  /* 0x0000002200227308 */ /* 0x000e620000002400 */
[----:B------:R-:W-:Y:S01]  /*4ab0*/  FMUL.FTZ R28, R28, UR10 ;  /* 0x0000000a1c1c7c20 */ /* 0x000fe20008410000 */
[----:B------:R-:W-:Y:S01]  /*4ac0*/  FMUL.FTZ R29, R29, UR10 ;  /* 0x0000000a1d1d7c20 */ /* 0x000fe20008410000 */
[----:B--2---:R-:W-:Y:S01]  /*4ad0*/  FSEL R47, R47, -INF , P5 ;  /* 0xff8000002f2f7808 */ /* 0x004fe20002800000 */
[----:B------:R-:W-:Y:S01]  /*4ae0*/  FMUL.FTZ R26, R26, UR10 ;  /* 0x0000000a1a1a7c20 */ /* 0x000fe20008410000 */
[----:B------:R-:W-:Y:S01]  /*4af0*/  ISETP.GT.AND P5, PT, R2, 0x40, PT ;  /* 0x000000400200780c */ /* 0x000fe20003fa4270 */
[----:B------:R-:W-:Y:S01]  /*4b00*/  FMUL.FTZ R27, R27, UR10 ;  /* 0x0000000a1b1b7c20 */ /* 0x000fe20008410000 */
[----:B0-----:R-:W-:Y:S01]  /*4b10*/  FSEL R37, R37, -INF , P6 ;  /* 0xff80000025257808 */ /* 0x001fe20003000000 */
[----:B------:R-:W0:Y:S01]  /*4b20*/  MUFU.TANH R24, R24 ;  /* 0x0000001800187308 */ /* 0x000e220000002400 */
[----:B------:R-:W-:Y:S01]  /*4b30*/  FMUL.FTZ R30, R30, UR10 ;  /* 0x0000000a1e1e7c20 */ /* 0x000fe20008410000 */
[----:B------:R-:W-:Y:S01]  /*4b40*/  FMUL.FTZ R31, R31, UR10 ;  /* 0x0000000a1f1f7c20 */ /* 0x000fe20008410000 */
[----:B------:R-:W-:Y:S01]  /*4b50*/  FMNMX.FTZ R3, R37, R4, !PT ;  /* 0x0000000425037209 */ /* 0x000fe20007810000 */
[----:B------:R2:W-:Y:S04]  /*4b60*/  @!P1 SYNCS.ARRIVE.TRANS64.RED.A1T0 RZ, [R0+URZ], RZ ;  /* 0x000000ff00ff99a7 */ /* 0x0005e8000810043f */
[----:B------:R-:W3:Y:S01]  /*4b70*/  MUFU.TANH R35, R35 ;  /* 0x0000002300237308 */ /* 0x000ee20000002400 */
[----:B-1----:R-:W-:-:S02]  /*4b80*/  FSEL R34, R34, -INF , P4 ;  /* 0xff80000022227808 */ /* 0x002fc40002000000 */
[----:B------:R-:W-:-:S05]  /*4b90*/  ISETP.GT.AND P4, PT, R2, 0x41, PT ;  /* 0x000000410200780c */ /* 0x000fca0003f84270 */
[----:B------:R-:W1:Y:S01]  /*4ba0*/  MUFU.TANH R25, R25 ;  /* 0x0000001900197308 */ /* 0x000e620000002400 */
[----:B0-----:R-:W-:-:S04]  /*4bb0*/  FSEL R24, R24, -INF , P5 ;  /* 0xff80000018187808 */ /* 0x001fc80002800000 */
[----:B------:R-:W-:-:S03]  /*4bc0*/  FMNMX.FTZ R4, R24, R3, !PT ;  /* 0x0000000318047209 */ /* 0x000fc60007810000 */
[----:B------:R-:W0:Y:S01]  /*4bd0*/  MUFU.TANH R38, R38 ;  /* 0x0000002600267308 */ /* 0x000e220000002400 */
[----:B---3--:R-:W-:Y:S02]  /*4be0*/  FSEL R35, R35, -INF , P3 ;  /* 0xff80000023237808 */ /* 0x008fe40001800000 */
[----:B------:R-:W-:-:S05]  /*4bf0*/  ISETP.GT.AND P3, PT, R2, 0x48, PT ;  /* 0x000000480200780c */ /* 0x000fca0003f64270 */
[----:B------:R-:W3:Y:S01]  /*4c00*/  MUFU.TANH R28, R28 ;  /* 0x0000001c001c7308 */ /* 0x000ee20000002400 */
[----:B-1----:R-:W-:-:S04]  /*4c10*/  FSEL R25, R25, -INF , P4 ;  /* 0xff80000019197808 */ /* 0x002fc80002000000 */
[----:B------:R-:W-:-:S03]  /*4c20*/  FMNMX.FTZ R3, R25, R4, !PT ;  /* 0x0000000419037209 */ /* 0x000fc60007810000 */
[----:B------:R-:W1:Y:S01]  /*4c30*/  MUFU.TANH R29, R29 ;  /* 0x0000001d001d7308 */ /* 0x000e620000002400 */
[----:B0-----:R-:W-:Y:S02]  /*4c40*/  FSEL R38, R38, -INF , P2 ;  /* 0xff80000026267808 */ /* 0x001fe40001000000 */
[----:B------:R-:W-:-:S05]  /*4c50*/  ISETP.GT.AND P2, PT, R2, 0x49, PT ;  /* 0x000000490200780c */ /* 0x000fca0003f44270 */
[----:B------:R-:W0:Y:S01]  /*4c60*/  MUFU.TANH R39, R39 ;  /* 0x0000002700277308 */ /* 0x000e220000002400 */
[----:B---3--:R-:W-:-:S04]  /*4c70*/  FSEL R28, R28, -INF , P3 ;  /* 0xff8000001c1c7808 */ /* 0x008fc80001800000 */
[----:B------:R-:W-:-:S03]  /*4c80*/  FMNMX.FTZ R2, R28, R3, !PT ;  /* 0x000000031c027209 */ /* 0x000fc60007810000 */
[----:B------:R-:W3:Y:S01]  /*4c90*/  MUFU.TANH R26, R26 ;  /* 0x0000001a001a7308 */ /* 0x000ee20000002400 */
[----:B-1----:R-:W-:-:S04]  /*4ca0*/  FSEL R29, R29, -INF , P2 ;  /* 0xff8000001d1d7808 */ /* 0x002fc80001000000 */
[----:B------:R-:W-:-:S03]  /*4cb0*/  FMNMX.FTZ R2, R29, R2, !PT ;  /* 0x000000021d027209 */ /* 0x000fc60007810000 */
[----:B------:R-:W1:Y:S01]  /*4cc0*/  MUFU.TANH R27, R27 ;  /* 0x0000001b001b7308 */ /* 0x000e620000002400 */
[----:B0-----:R-:W-:Y:S01]  /*4cd0*/  FSEL R39, R39, -INF , P6 ;  /* 0xff80000027277808 */ /* 0x001fe20003000000 */
[----:B------:R-:W0:Y:S06]  /*4ce0*/  SHFL.BFLY PT, R3, R2, 0x2, 0x1f ;  /* 0x0c401f0002037f89 */ /* 0x000e2c00000e0000 */
[----:B------:R-:W4:Y:S01]  /*4cf0*/  MUFU.TANH R30, R30 ;  /* 0x0000001e001e7308 */ /* 0x000f220000002400 */
[----:B---3--:R-:W-:-:S07]  /*4d00*/  FSEL R26, R26, -INF , P5 ;  /* 0xff8000001a1a7808 */ /* 0x008fce0002800000 */
[----:B------:R-:W3:Y:S01]  /*4d10*/  MUFU.TANH R31, R31 ;  /* 0x0000001f001f7308 */ /* 0x000ee20000002400 */
[----:B-1----:R-:W-:Y:S02]  /*4d20*/  FSEL R27, R27, -INF , P4 ;  /* 0xff8000001b1b7808 */ /* 0x002fe40002000000 */
[----:B----4-:R-:W-:Y:S02]  /*4d30*/  FSEL R30, R30, -INF , P3 ;  /* 0xff8000001e1e7808 */ /* 0x010fe40001800000 */
[----:B0-----:R-:W-:-:S05]  /*4d40*/  FMNMX.FTZ R3, R2, R3, !PT ;  /* 0x0000000302037209 */ /* 0x001fca0007810000 */
[----:B------:R-:W0:Y:S01]  /*4d50*/  SHFL.BFLY PT, R4, R3, 0x1, 0x1f ;  /* 0x0c201f0003047f89 */ /* 0x000e2200000e0000 */
[----:B---3--:R-:W-:Y:S02]  /*4d60*/  FSEL R31, R31, -INF , P2 ;  /* 0xff8000001f1f7808 */ /* 0x008fe40001000000 */
[----:B0-----:R-:W-:Y:S02]  /*4d70*/  FMNMX.FTZ R4, R3, R4, !PT ;  /* 0x0000000403047209 */ /* 0x001fe40007810000 */
        /* <DEDUP_REMOVED lines=22> */
[----:B------:R-:W0:Y:S01]  /*4ee0*/  MUFU.EX2 R57, R57 ;  /* 0x0000003900397308 */ /* 0x000e220000000800 */
        /* <DEDUP_REMOVED lines=16> */
[----:B------:R-:W-:Y:S01]  /*4ff0*/  FFMA.FTZ R15, R29, UR5, -R15 ;  /* 0x000000051d0f7c23 */ /* 0x000fe2000801080f */
[----:B0-----:R-:W-:-:S02]  /*5000*/  F2FP.BF16.F32.PACK_AB R208, R57, R56 ;  /* 0x0000003839d0723e */ /* 0x001fc400000010ff */
[----:B------:R-:W-:-:S04]  /*5010*/  FMNMX.FTZ R3, R35, R2, !PT ;  /* 0x0000000223037209 */ /* 0x000fc80007810000 */
[----:B------:R-:W-:Y:S01]  /*5020*/  FMNMX.FTZ R2, R38, R3, !PT ;  /* 0x0000000326027209 */ /* 0x000fe20007810000 */
[----:B------:R-:W-:Y:S03]  /*5030*/  MUFU.EX2 R48, R48 ;  /* 0x0000003000307308 */ /* 0x000fe60000000800 */
[----:B------:R-:W-:-:S04]  /*5040*/  FMNMX.FTZ R3, R39, R2, !PT ;  /* 0x0000000227037209 */ /* 0x000fc80007810000 */
[----:B------:R-:W-:Y:S01]  /*5050*/  FMNMX.FTZ R2, R26, R3, !PT ;  /* 0x000000031a027209 */ /* 0x000fe20007810000 */
[----:B------:R-:W0:Y:S01]  /*5060*/  MUFU.EX2 R49, R49 ;  /* 0x0000003100317308 */ /* 0x000e220000000800 */
[----:B-1----:R-:W-:Y:S02]  /*5070*/  F2FP.BF16.F32.PACK_AB R210, R61, R60 ;  /* 0x0000003c3dd2723e */ /* 0x002fe400000010ff */
[----:B------:R-:W-:-:S04]  /*5080*/  FMNMX.FTZ R3, R27, R2, !PT ;  /* 0x000000021b037209 */ /* 0x000fc80007810000 */
[----:B------:R-:W-:Y:S01]  /*5090*/  FMNMX.FTZ R2, R30, R3, !PT ;  /* 0x000000031e027209 */ /* 0x000fe20007810000 */
[----:B------:R1:W-:Y:S03]  /*50a0*/  MUFU.EX2 R21, R15 ;  /* 0x0000000f00157308 */ /* 0x0003e60000000800 */
[----:B------:R-:W-:-:S05]  /*50b0*/  FMNMX.FTZ R2, R31, R2, !PT ;  /* 0x000000021f027209 */ /* 0x000fca0007810000 */
[----:B------:R-:W3:Y:S01]  /*50c0*/  SHFL.BFLY PT, R3, R2, 0x2, 0x1f ;  /* 0x0c401f0002037f89 */ /* 0x000ee200000e0000 */
[----:B-1----:R-:W-:Y:S01]  /*50d0*/  FADD.FTZ R15, R56, R57 ;  /* 0x00000039380f7221 */ /* 0x002fe20000010000 */
[----:B------:R-:W-:Y:S01]  /*50e0*/  MUFU.EX2 R52, R52 ;  /* 0x0000003400347308 */ /* 0x000fe20000000800 */
[----:B0-----:R-:W-:Y:S01]  /*50f0*/  F2FP.BF16.F32.PACK_AB R204, R49, R48 ;  /* 0x0000003031cc723e */ /* 0x001fe200000010ff */
[--C-:B------:R-:W-:Y:S02]  /*5100*/  IMAD.MOV.U32 R57, RZ, RZ, R151.reuse ;  /* 0x000000ffff397224 */ /* 0x100fe400078e0097 */
[----:B------:R-:W-:-:S04]  /*5110*/  IMAD.MOV.U32 R56, RZ, RZ, R151 ;  /* 0x000000ffff387224 */ /* 0x000fc800078e0097 */
[----:B------:R-:W0:Y:S08]  /*5120*/  MUFU.EX2 R53, R53 ;  /* 0x0000003500357308 */ /* 0x000e300000000800 */
[----:B------:R-:W-:Y:S01]  /*5130*/  MUFU.EX2 R40, R40 ;  /* 0x0000002800287308 */ /* 0x000fe20000000800 */
[----:B---3--:R-:W-:-:S07]  /*5140*/  FMNMX.FTZ R14, R2, R3, !PT ;  /* 0x00000003020e7209 */ /* 0x008fce0007810000 */
[----:B------:R-:W1:Y:S01]  /*5150*/  MUFU.EX2 R41, R41 ;  /* 0x0000002900297308 */ /* 0x000e620000000800 */
[----:B0-----:R-:W-:Y:S01]  /*5160*/  F2FP.BF16.F32.PACK_AB R206, R53, R52 ;  /* 0x0000003435ce723e */ /* 0x001fe200000010ff */
[----:B------:R-:W0:Y:S06]  /*5170*/  SHFL.BFLY PT, R3, R14, 0x1, 0x1f ;  /* 0x0c201f000e037f89 */ /* 0x000e2c00000e0000 */
[----:B------:R-:W-:Y:S08]  /*5180*/  MUFU.EX2 R44, R44 ;  /* 0x0000002c002c7308 */ /* 0x000ff00000000800 */
[----:B------:R-:W3:Y:S01]  /*5190*/  MUFU.EX2 R45, R45 ;  /* 0x0000002d002d7308 */ /* 0x000ee20000000800 */
[----:B-1----:R-:W-:-:S07]  /*51a0*/  F2FP.BF16.F32.PACK_AB R200, R41, R40 ;  /* 0x0000002829c8723e */ /* 0x002fce00000010ff */
[----:B------:R-:W-:Y:S01]  /*51b0*/  MUFU.EX2 R32, R32 ;  /* 0x0000002000207308 */ /* 0x000fe20000000800 */
[----:B0-----:R-:W-:Y:S01]  /*51c0*/  FMNMX.FTZ R3, R14, R3, !PT ;  /* 0x000000030e037209 */ /* 0x001fe20007810000 */
[----:B------:R-:W-:Y:S01]  /*51d0*/  FADD.FTZ R14, R60, R15 ;  /* 0x0000000f3c0e7221 */ /* 0x000fe20000010000 */
[--C-:B------:R-:W-:Y:S02]  /*51e0*/  IMAD.MOV.U32 R60, RZ, RZ, R151.reuse ;  /* 0x000000ffff3c7224 */ /* 0x100fe400078e0097 */
[C---:B------:R-:W-:Y:S01]  /*51f0*/  FSETP.NEU.FTZ.AND P2, PT, R3.reuse, -INF , PT ;  /* 0xff8000000300780b */ /* 0x040fe20003f5d000 */
[----:B------:R-:W-:Y:S01]  /*5200*/  FMUL.FTZ R2, R3, UR5 ;  /* 0x0000000503027c20 */ /* 0x000fe20008410000 */
[----:B------:R-:W-:Y:S01]  /*5210*/  FADD.FTZ R15, R61, R14 ;  /* 0x0000000e3d0f7221 */ /* 0x000fe20000010000 */
[----:B------:R-:W0:Y:S01]  /*5220*/  MUFU.EX2 R33, R33 ;  /* 0x0000002100217308 */ /* 0x000e220000000800 */
[----:B---3--:R-:W-:Y:S01]  /*5230*/  F2FP.BF16.F32.PACK_AB R202, R45, R44 ;  /* 0x0000002c2dca723e */ /* 0x008fe200000010ff */
[----:B------:R-:W-:Y:S01]  /*5240*/  IMAD.MOV.U32 R61, RZ, RZ, R151 ;  /* 0x000000ffff3d7224 */ /* 0x000fe200078e0097 */
[----:B------:R-:W-:Y:S01]  /*5250*/  FSEL R2, R2, RZ, P2 ;  /* 0x000000ff02027208 */ /* 0x000fe20001000000 */
[----:B------:R-:W-:Y:S01]  /*5260*/  FADD.FTZ R14, R48, R15 ;  /* 0x0000000f300e7221 */ /* 0x000fe20000010000 */
[----:B------:R-:W-:Y:S01]  /*5270*/  PLOP3.LUT P2, PT, PT, PT, UP0, 0x80, 0x0 ;  /* 0x000000000000781c */ /* 0x000fe20003f4f008 */
[----:B------:R-:W-:-:S02]  /*5280*/  IMAD.MOV.U32 R48, RZ, RZ, R151 ;  /* 0x000000ffff307224 */ /* 0x000fc400078e0097 */
[--C-:B------:R-:W-:Y:S01]  /*5290*/  FFMA.FTZ R58, R58, UR5, -R2.reuse ;  /* 0x000000053a3a7c23 */ /* 0x100fe20008010802 */
[--C-:B------:R-:W-:Y:S01]  /*52a0*/  FFMA.FTZ R59, R59, UR5, -R2.reuse ;  /* 0x000000053b3b7c23 */ /* 0x100fe20008010802 */
[--C-:B------:R-:W-:Y:S01]  /*52b0*/  FFMA.FTZ R62, R62, UR5, -R2.reuse ;  /* 0x000000053e3e7c23 */ /* 0x100fe20008010802 */
[--C-:B------:R-:W-:Y:S01]  /*52c0*/  FFMA.FTZ R63, R63, UR5, -R2.reuse ;  /* 0x000000053f3f7c23 */ /* 0x100fe20008010802 */
[--C-:B------:R-:W-:Y:S01]  /*52d0*/  FFMA.FTZ R50, R50, UR5, -R2.reuse ;  /* 0x0000000532327c23 */ /* 0x100fe20008010802 */
[--C-:B------:R-:W-:Y:S01]  /*52e0*/  FFMA.FTZ R51, R51, UR5, -R2.reuse ;  /* 0x0000000533337c23 */ /* 0x100fe20008010802 */
[----:B------:R-:W-:Y:S01]  /*52f0*/  MUFU.EX2 R58, R58 ;  /* 0x0000003a003a7308 */ /* 0x000fe20000000800 */
[--C-:B------:R-:W-:Y:S01]  /*5300*/  FFMA.FTZ R54, R54, UR5, -R2.reuse ;  /* 0x0000000536367c23 */ /* 0x100fe20008010802 */
[----:B------:R-:W-:Y:S01]  /*5310*/  FFMA.FTZ R55, R55, UR5, -R2 ;  /* 0x0000000537377c23 */ /* 0x000fe20008010802 */
[----:B------:R-:W-:Y:S01]  /*5320*/  FADD.FTZ R29, R49, R14 ;  /* 0x0000000e311d7221 */ /* 0x000fe20000010000 */
[--C-:B------:R-:W-:Y:S01]  /*5330*/  FFMA.FTZ R42, R42, UR5, -R2.reuse ;  /* 0x000000052a2a7c23 */ /* 0x100fe20008010802 */
[--C-:B------:R-:W-:Y:S01]  /*5340*/  FFMA.FTZ R43, R43, UR5, -R2.reuse ;  /* 0x000000052b2b7c23 */ /* 0x100fe20008010802 */
[--C-:B------:R-:W-:Y:S01]  /*5350*/  FFMA.FTZ R46, R46, UR5, -R2.reuse ;  /* 0x000000052e2e7c23 */ /* 0x100fe20008010802 */
[----:B------:R-:W-:Y:S01]  /*5360*/  FADD.FTZ R20, R52, R29 ;  /* 0x0000001d34147221 */ /* 0x000fe20000010000 */
[----:B------:R-:W1:Y:S01]  /*5370*/  MUFU.EX2 R59, R59 ;  /* 0x0000003b003b7308 */ /* 0x000e620000000800 */
[--C-:B------:R-:W-:Y:S01]  /*5380*/  FFMA.FTZ R47, R47, UR5, -R2.reuse ;  /* 0x000000052f2f7c23 */ /* 0x100fe20008010802 */
[----:B------:R-:W-:Y:S01]  /*5390*/  FFMA.FTZ R34, R34, UR5, -R2 ;  /* 0x0000000522227c23 */ /* 0x000fe20008010802 */
[----:B------:R-:W-:Y:S01]  /*53a0*/  FADD.FTZ R29, R53, R20 ;  /* 0x00000014351d7221 */ /* 0x000fe20000010000 */
[--C-:B------:R-:W-:Y:S01]  /*53b0*/  FFMA.FTZ R35, R35, UR5, -R2.reuse ;  /* 0x0000000523237c23 */ /* 0x100fe20008010802 */
[--C-:B------:R-:W-:Y:S01]  /*53c0*/  FFMA.FTZ R38, R38, UR5, -R2.reuse ;  /* 0x0000000526267c23 */ /* 0x100fe20008010802 */
[--C-:B------:R-:W-:Y:S01]  /*53d0*/  FFMA.FTZ R39, R39, UR5, -R2.reuse ;  /* 0x0000000527277c23 */ /* 0x100fe20008010802 */
[----:B------:R-:W-:Y:S01]  /*53e0*/  FADD.FTZ R20, R40, R29 ;  /* 0x0000001d28147221 */ /* 0x000fe20000010000 */
[----:B------:R-:W3:Y:S01]  /*53f0*/  MUFU.EX2 R62, R62 ;  /* 0x0000003e003e7308 */ /* 0x000ee20000000800 */
[--C-:B------:R-:W-:Y:S01]  /*5400*/  FFMA.FTZ R26, R26, UR5, -R2.reuse ;  /* 0x000000051a1a7c23 */ /* 0x100fe20008010802 */
[----:B------:R-:W-:Y:S01]  /*5410*/  FFMA.FTZ R27, R27, UR5, -R2 ;  /* 0x000000051b1b7c23 */ /* 0x000fe20008010802 */
[----:B------:R-:W-:Y:S01]  /*5420*/  FADD.FTZ R29, R41, R20 ;  /* 0x00000014291d7221 */ /* 0x000fe20000010000 */
[--C-:B------:R-:W-:Y:S01]  /*5430*/  FFMA.FTZ R30, R30, UR5, -R2.reuse ;  /* 0x000000051e1e7c23 */ /* 0x100fe20008010802 */
[----:B------:R-:W-:Y:S01]  /*5440*/  FFMA.FTZ R2, R31, UR5, -R2 ;  /* 0x000000051f027c23 */ /* 0x000fe20008010802 */
[----:B0-----:R-:W-:Y:S01]  /*5450*/  F2FP.BF16.F32.PACK_AB R196, R33, R32 ;  /* 0x0000002021c4723e */ /* 0x001fe200000010ff */
[----:B--2---:R-:W-:Y:S01]  /*5460*/  FADD.FTZ R0, R44, R29 ;  /* 0x0000001d2c007221 */ /* 0x004fe20000010000 */
[----:B------:R-:W0:Y:S01]  /*5470*/  MUFU.EX2 R63, R63 ;  /* 0x0000003f003f7308 */ /* 0x000e220000000800 */
[----:B-1----:R-:W-:Y:S01]  /*5480*/  FADD.FTZ R15, R58, R59 ;  /* 0x0000003b3a0f7221 */ /* 0x002fe20000010000 */
[----:B------:R-:W-:Y:S01]  /*5490*/  F2FP.BF16.F32.PACK_AB R209, R59, R58 ;  /* 0x0000003a3bd1723e */ /* 0x000fe200000010ff */
[----:B------:R-:W-:Y:S01]  /*54a0*/  FADD.FTZ R29, R45, R0 ;  /* 0x000000002d1d7221 */ /* 0x000fe20000010000 */
[--C-:B------:R-:W-:Y:S01]  /*54b0*/  IMAD.MOV.U32 R59, RZ, RZ, R151.reuse ;  /* 0x000000ffff3b7224 */ /* 0x100fe200078e0097 */
[-C--:B------:R-:W-:Y:S01]  /*54c0*/  MOV R58, R151.reuse ;  /* 0x00000097003a7202 */ /* 0x080fe20000000f00 */
[----:B------:R-:W-:Y:S01]  /*54d0*/  IMAD.MOV.U32 R53, RZ, RZ, R151 ;  /* 0x000000ffff357224 */ /* 0x000fe200078e0097 */
[----:B------:R-:W-:Y:S01]  /*54e0*/  MOV R44, R151 ;  /* 0x00000097002c7202 */ /* 0x000fe20000000f00 */
[----:B------:R-:W1:Y:S01]  /*54f0*/  MUFU.EX2 R50, R50 ;  /* 0x0000003200327308 */ /* 0x000e620000000800 */
[----:B---3--:R-:W-:Y:S01]  /*5500*/  FADD.FTZ R14, R62, R15 ;  /* 0x0000000f3e0e7221 */ /* 0x008fe20000010000 */
[----:B------:R-:W-:-:S02]  /*5510*/  IMAD.MOV.U32 R52, RZ, RZ, R151 ;  /* 0x000000ffff347224 */ /* 0x000fc400078e0097 */
[--C-:B------:R-:W-:Y:S02]  /*5520*/  IMAD.MOV.U32 R49, RZ, RZ, R151.reuse ;  /* 0x000000ffff317224 */ /* 0x100fe400078e0097 */
[--C-:B------:R-:W-:Y:S02]  /*5530*/  IMAD.MOV.U32 R45, RZ, RZ, R151.reuse ;  /* 0x000000ffff2d7224 */ /* 0x100fe400078e0097 */
[----:B------:R-:W2:Y:S01]  /*5540*/  MUFU.EX2 R51, R51 ;  /* 0x0000003300337308 */ /* 0x000ea20000000800 */
[C---:B0-----:R-:W-:Y:S01]  /*5550*/  FADD.FTZ R15, R63.reuse, R14 ;  /* 0x0000000e3f0f7221 */ /* 0x041fe20000010000 */
[----:B------:R-:W-:Y:S01]  /*5560*/  F2FP.BF16.F32.PACK_AB R211, R63, R62 ;  /* 0x0000003e3fd3723e */ /* 0x000fe200000010ff */
[--C-:B------:R-:W-:Y:S02]  /*5570*/  IMAD.MOV.U32 R63, RZ, RZ, R151.reuse ;  /* 0x000000ffff3f7224 */ /* 0x100fe400078e0097 */
[--C-:B------:R-:W-:Y:S02]  /*5580*/  IMAD.MOV.U32 R62, RZ, RZ, R151.reuse ;  /* 0x000000ffff3e7224 */ /* 0x100fe400078e0097 */
[----:B------:R-:W-:Y:S01]  /*5590*/  IMAD.MOV.U32 R41, RZ, RZ, R151 ;  /* 0x000000ffff297224 */ /* 0x000fe200078e0097 */
[----:B------:R-:W0:Y:S01]  /*55a0*/  MUFU.EX2 R54, R54 ;  /* 0x0000003600367308 */ /* 0x000e220000000800 */
[----:B-1----:R-:W-:Y:S01]  /*55b0*/  FADD.FTZ R14, R50, R15 ;  /* 0x0000000f320e7221 */ /* 0x002fe20000010000 */
[----:B------:R-:W-:-:S02]  /*55c0*/  IMAD.MOV.U32 R40, RZ, RZ, R151 ;  /* 0x000000ffff287224 */ /* 0x000fc400078e0097 */
[----:B------:R-:W-:-:S04]  /*55d0*/  IMAD.MOV.U32 R31, RZ, RZ, R151 ;  /* 0x000000ffff1f7224 */ /* 0x000fc800078e0097 */
[----:B------:R-:W1:Y:S01]  /*55e0*/  MUFU.EX2 R55, R55 ;  /* 0x0000003700377308 */ /* 0x000e620000000800 */
[C---:B--2---:R-:W-:Y:S01]  /*55f0*/  FADD.FTZ R15, R51.reuse, R14 ;  /* 0x0000000e330f7221 */ /* 0x044fe20000010000 */
[----:B------:R-:W-:Y:S01]  /*5600*/  F2FP.BF16.F32.PACK_AB R205, R51, R50 ;  /* 0x0000003233cd723e */ /* 0x000fe200000010ff */
[----:B------:R-:W-:Y:S01]  /*5610*/  IMAD.MOV.U32 R50, RZ, RZ, R151 ;  /* 0x000000ffff327224 */ /* 0x000fe200078e0097 */
[----:B------:R-:W-:-:S04]  /*5620*/  MOV R51, R151 ;  /* 0x0000009700337202 */ /* 0x000fc80000000f00 */
[----:B------:R-:W2:Y:S01]  /*5630*/  MUFU.EX2 R42, R42 ;  /* 0x0000002a002a7308 */ /* 0x000ea20000000800 */
[----:B0-----:R-:W-:-:S07]  /*5640*/  FADD.FTZ R14, R54, R15 ;  /* 0x0000000f360e7221 */ /* 0x001fce0000010000 */
[----:B------:R-:W0:Y:S01]  /*5650*/  MUFU.EX2 R43, R43 ;  /* 0x0000002b002b7308 */ /* 0x000e220000000800 */
[C---:B-1----:R-:W-:Y:S01]  /*5660*/  FADD.FTZ R15, R55.reuse, R14 ;  /* 0x0000000e370f7221 */ /* 0x042fe20000010000 */
[----:B------:R-:W-:Y:S01]  /*5670*/  FADD.FTZ R14, R32, R29 ;  /* 0x0000001d200e7221 */ /* 0x000fe20000010000 */
[----:B------:R-:W-:Y:S01]  /*5680*/  F2FP.BF16.F32.PACK_AB R207, R55, R54 ;  /* 0x0000003637cf723e */ /* 0x000fe200000010ff */
[--C-:B------:R-:W-:Y:S02]  /*5690*/  IMAD.MOV.U32 R55, RZ, RZ, R151.reuse ;  /* 0x000000ffff377224 */ /* 0x100fe400078e0097 */
[----:B------:R-:W-:Y:S01]  /*56a0*/  FADD.FTZ R29, R33, R14 ;  /* 0x0000000e211d7221 */ /* 0x000fe20000010000 */
[----:B------:R-:W-:Y:S01]  /*56b0*/  IMAD.MOV.U32 R54, RZ, RZ, R151 ;  /* 0x000000ffff367224 */ /* 0x000fe200078e0097 */
[----:B------:R-:W1:Y:S01]  /*56c0*/  MUFU.EX2 R46, R46 ;  /* 0x0000002e002e7308 */ /* 0x000e620000000800 */
[----:B--2---:R-:W-:Y:S01]  /*56d0*/  FADD.FTZ R0, R42, R15 ;  /* 0x0000000f2a007221 */ /* 0x004fe20000010000 */
[----:B------:R-:W-:-:S02]  /*56e0*/  IMAD.MOV.U32 R33, RZ, RZ, R151 ;  /* 0x000000ffff217224 */ /* 0x000fc400078e0097 */
[----:B------:R-:W-:-:S04]  /*56f0*/  IMAD.MOV.U32 R32, RZ, RZ, R151 ;  /* 0x000000ffff207224 */ /* 0x000fc800078e0097 */
[----:B------:R-:W2:Y:S01]  /*5700*/  MUFU.EX2 R36, R36 ;  /* 0x0000002400247308 */ /* 0x000ea20000000800 */
[C---:B0-----:R-:W-:Y:S01]  /*5710*/  FADD.FTZ R15, R43.reuse, R0 ;  /* 0x000000002b0f7221 */ /* 0x041fe20000010000 */
[----:B------:R-:W-:Y:S01]  /*5720*/  F2FP.BF16.F32.PACK_AB R201, R43, R42 ;  /* 0x0000002a2bc9723e */ /* 0x000fe200000010ff */
[--C-:B------:R-:W-:Y:S02]  /*5730*/  IMAD.MOV.U32 R43, RZ, RZ, R151.reuse ;  /* 0x000000ffff2b7224 */ /* 0x100fe400078e0097 */
[----:B------:R-:W-:-:S03]  /*5740*/  IMAD.MOV.U32 R42, RZ, RZ, R151 ;  /* 0x000000ffff2a7224 */ /* 0x000fc600078e0097 */
[----:B------:R-:W0:Y:S01]  /*5750*/  MUFU.EX2 R47, R47 ;  /* 0x0000002f002f7308 */ /* 0x000e220000000800 */
[----:B-1----:R-:W-:-:S07]  /*5760*/  FADD.FTZ R0, R46, R15 ;  /* 0x0000000f2e007221 */ /* 0x002fce0000010000 */
[----:B------:R-:W1:Y:S01]  /*5770*/  MUFU.EX2 R37, R37 ;  /* 0x0000002500257308 */ /* 0x000e620000000800 */
[----:B--2---:R-:W-:-:S07]  /*5780*/  FADD.FTZ R14, R36, R29 ;  /* 0x0000001d240e7221 */ /* 0x004fce0000010000 */
[----:B------:R-:W2:Y:S01]  /*5790*/  MUFU.EX2 R34, R34 ;  /* 0x0000002200227308 */ /* 0x000ea20000000800 */
[C---:B0-----:R-:W-:Y:S01]  /*57a0*/  FADD.FTZ R15, R47.reuse, R0 ;  /* 0x000000002f0f7221 */ /* 0x041fe20000010000 */
[----:B------:R-:W-:Y:S01]  /*57b0*/  F2FP.BF16.F32.PACK_AB R203, R47, R46 ;  /* 0x0000002e2fcb723e */ /* 0x000fe200000010ff */
[--C-:B------:R-:W-:Y:S02]  /*57c0*/  IMAD.MOV.U32 R47, RZ, RZ, R151.reuse ;  /* 0x000000ffff2f7224 */ /* 0x100fe400078e0097 */
[----:B------:R-:W-:-:S03]  /*57d0*/  IMAD.MOV.U32 R46, RZ, RZ, R151 ;  /* 0x000000ffff2e7224 */ /* 0x000fc600078e0097 */
[----:B------:R-:W0:Y:S01]  /*57e0*/  MUFU.EX2 R24, R24 ;  /* 0x0000001800187308 */ /* 0x000e220000000800 */
[C---:B-1----:R-:W-:Y:S01]  /*57f0*/  FADD.FTZ R29, R37.reuse, R14 ;  /* 0x0000000e251d7221 */ /* 0x042fe20000010000 */
[----:B------:R-:W-:Y:S01]  /*5800*/  F2FP.BF16.F32.PACK_AB R198, R37, R36 ;  /* 0x0000002425c6723e */ /* 0x000fe200000010ff */
[----:B------:R-:W-:Y:S01]  /*5810*/  IMAD.MOV.U32 R36, RZ, RZ, R151 ;  /* 0x000000ffff247224 */ /* 0x000fe200078e0097 */
[----:B------:R-:W-:-:S04]  /*5820*/  MOV R37, R151 ;  /* 0x0000009700257202 */ /* 0x000fc80000000f00 */
[----:B------:R-:W1:Y:S01]  /*5830*/  MUFU.EX2 R35, R35 ;  /* 0x0000002300237308 */ /* 0x000e620000000800 */
[----:B--2---:R-:W-:-:S07]  /*5840*/  FADD.FTZ R0, R34, R15 ;  /* 0x0000000f22007221 */ /* 0x004fce0000010000 */
[----:B------:R-:W2:Y:S01]  /*5850*/  MUFU.EX2 R25, R25 ;  /* 0x0000001900197308 */ /* 0x000ea20000000800 */
[----:B0-----:R-:W-:-:S07]  /*5860*/  FADD.FTZ R14, R24, R29 ;  /* 0x0000001d180e7221 */ /* 0x001fce0000010000 */
[----:B------:R-:W0:Y:S01]  /*5870*/  MUFU.EX2 R38, R38 ;  /* 0x0000002600267308 */ /* 0x000e220000000800 */
[C---:B-1----:R-:W-:Y:S01]  /*5880*/  FADD.FTZ R15, R35.reuse, R0 ;  /* 0x00000000230f7221 */ /* 0x042fe20000010000 */
[----:B------:R-:W-:Y:S01]  /*5890*/  F2FP.BF16.F32.PACK_AB R197, R35, R34 ;  /* 0x0000002223c5723e */ /* 0x000fe200000010ff */
[--C-:B------:R-:W-:Y:S02]  /*58a0*/  IMAD.MOV.U32 R35, RZ, RZ, R151.reuse ;  /* 0x000000ffff237224 */ /* 0x100fe400078e0097 */
[----:B------:R-:W-:-:S03]  /*58b0*/  IMAD.MOV.U32 R34, RZ, RZ, R151 ;  /* 0x000000ffff227224 */ /* 0x000fc600078e0097 */
[----:B------:R-:W1:Y:S01]  /*58c0*/  MUFU.EX2 R28, R28 ;  /* 0x0000001c001c7308 */ /* 0x000e620000000800 */
[C---:B--2---:R-:W-:Y:S01]  /*58d0*/  FADD.FTZ R29, R25.reuse, R14 ;  /* 0x0000000e191d7221 */ /* 0x044fe20000010000 */
[----:B------:R-:W-:Y:S01]  /*58e0*/  F2FP.BF16.F32.PACK_AB R192, R25, R24 ;  /* 0x0000001819c0723e */ /* 0x000fe200000010ff */
[--C-:B------:R-:W-:Y:S02]  /*58f0*/  IMAD.MOV.U32 R25, RZ, RZ, R151.reuse ;  /* 0x000000ffff197224 */ /* 0x100fe400078e0097 */
[----:B------:R-:W-:-:S03]  /*5900*/  IMAD.MOV.U32 R24, RZ, RZ, R151 ;  /* 0x000000ffff187224 */ /* 0x000fc600078e0097 */
[----:B------:R-:W2:Y:S01]  /*5910*/  MUFU.EX2 R39, R39 ;  /* 0x0000002700277308 */ /* 0x000ea20000000800 */
[----:B0-----:R-:W-:-:S07]  /*5920*/  FADD.FTZ R0, R38, R15 ;  /* 0x0000000f26007221 */ /* 0x001fce0000010000 */
[----:B------:R-:W0:Y:S01]  /*5930*/  MUFU.EX2 R26, R26 ;  /* 0x0000001a001a7308 */ /* 0x000e220000000800 */
[----:B-1----:R-:W-:Y:S01]  /*5940*/  FADD.FTZ R14, R28, R29 ;  /* 0x0000001d1c0e7221 */ /* 0x002fe20000010000 */
[C---:B------:R-:W-:Y:S01]  /*5950*/  F2FP.BF16.F32.PACK_AB R194, R21.reuse, R28 ;  /* 0x0000001c15c2723e */ /* 0x040fe200000010ff */
[----:B------:R-:W-:Y:S02]  /*5960*/  IMAD.MOV.U32 R28, RZ, RZ, R151 ;  /* 0x000000ffff1c7224 */ /* 0x000fe400078e0097 */
[----:B------:R-:W-:-:S03]  /*5970*/  FADD.FTZ R15, R21, R14 ;  /* 0x0000000e150f7221 */ /* 0x000fc60000010000 */
[----:B------:R-:W1:Y:S01]  /*5980*/  MUFU.EX2 R27, R27 ;  /* 0x0000001b001b7308 */ /* 0x000e620000000800 */
[C---:B--2---:R-:W-:Y:S01]  /*5990*/  FADD.FTZ R29, R39.reuse, R0 ;  /* 0x00000000271d7221 */ /* 0x044fe20000010000 */
[----:B------:R-:W-:Y:S01]  /*59a0*/  F2FP.BF16.F32.PACK_AB R199, R39, R38 ;  /* 0x0000002627c7723e */ /* 0x000fe200000010ff */
[--C-:B------:R-:W-:Y:S02]  /*59b0*/  IMAD.MOV.U32 R39, RZ, RZ, R151.reuse ;  /* 0x000000ffff277224 */ /* 0x100fe400078e0097 */
[----:B------:R-:W-:-:S03]  /*59c0*/  IMAD.MOV.U32 R38, RZ, RZ, R151 ;  /* 0x000000ffff267224 */ /* 0x000fc600078e0097 */
[----:B------:R-:W2:Y:S01]  /*59d0*/  MUFU.EX2 R30, R30 ;  /* 0x0000001e001e7308 */ /* 0x000ea20000000800 */
[----:B0-----:R-:W-:Y:S01]  /*59e0*/  FADD.FTZ R0, R26, R29 ;  /* 0x0000001d1a007221 */ /* 0x001fe20000010000 */
[----:B------:R-:W-:-:S06]  /*59f0*/  IMAD.MOV.U32 R29, RZ, RZ, R151 ;  /* 0x000000ffff1d7224 */ /* 0x000fcc00078e0097 */
[----:B------:R0:W3:Y:S01]  /*5a00*/  MUFU.EX2 R195, R2 ;  /* 0x0000000200c37308 */ /* 0x0000e20000000800 */
[C---:B-1----:R-:W-:Y:S01]  /*5a10*/  FADD.FTZ R21, R27.reuse, R0 ;  /* 0x000000001b157221 */ /* 0x042fe20000010000 */
[----:B------:R-:W-:Y:S01]  /*5a20*/  F2FP.BF16.F32.PACK_AB R193, R27, R26 ;  /* 0x0000001a1bc1723e */ /* 0x000fe200000010ff */
[----:B------:R-:W-:Y:S02]  /*5a30*/  IMAD.MOV.U32 R0, RZ, RZ, 0x3f800000 ;  /* 0x3f800000ff007424 */ /* 0x000fe400078e00ff */
[--C-:B------:R-:W-:Y:S02]  /*5a40*/  IMAD.MOV.U32 R27, RZ, RZ, R151.reuse ;  /* 0x000000ffff1b7224 */ /* 0x100fe400078e0097 */
[----:B------:R-:W-:Y:S02]  /*5a50*/  IMAD.MOV.U32 R26, RZ, RZ, R151 ;  /* 0x000000ffff1a7224 */ /* 0x000fe400078e0097 */
[----:B--2---:R-:W-:Y:S01]  /*5a60*/  FADD.FTZ R14, R30, R21 ;  /* 0x000000151e0e7221 */ /* 0x004fe20000010000 */
[----:B0-----:R-:W-:-:S03]  /*5a70*/  IMAD.MOV.U32 R2, RZ, RZ, 0x3f800000 ;  /* 0x3f800000ff027424 */ /* 0x001fc600078e00ff */
[C---:B---3--:R-:W-:Y:S01]  /*5a80*/  FADD.FTZ R14, R195.reuse, R14 ;  /* 0x0000000ec30e7221 */ /* 0x048fe20000010000 */
[----:B------:R-:W-:Y:S02]  /*5a90*/  F2FP.BF16.F32.PACK_AB R195, R195, R30 ;  /* 0x0000001ec3c3723e */ /* 0x000fe400000010ff */
[----:B------:R-:W-:Y:S01]  /*5aa0*/  MOV R30, R151 ;  /* 0x00000097001e7202 */ /* 0x000fe20000000f00 */
[----:B------:R-:W-:Y:S06]  /*5ab0*/  @!P2 BRA `(.L_x_268) ;  /* 0x0000004000d0a947 */ /* 0x000fec0003800000 */
[----:B------:R-:W-:Y:S01]  /*5ac0*/  R2UR UR4, R152 ;  /* 0x00000000980472ca */ /* 0x000fe200000e0000 */
[----:B------:R-:W-:Y:S01]  /*5ad0*/  IMAD.MOV.U32 R21, RZ, RZ, R4 ;  /* 0x000000ffff157224 */ /* 0x000fe200078e0004 */
[----:B------:R-:W-:Y:S01]  /*5ae0*/  R2UR UR61, R16 ;  /* 0x00000000103d72ca */ /* 0x000fe200000e0000 */
[----:B------:R-:W-:Y:S01]  /*5af0*/  IMAD.MOV.U32 R226, RZ, RZ, R17 ;  /* 0x000000ffffe27224 */ /* 0x000fe200078e0011 */
[----:B------:R-:W-:Y:S01]  /*5b00*/  MOV R20, R3 ;  /* 0x0000000300147202 */ /* 0x000fe20000000f00 */
[----:B------:R-:W-:Y:S01]  /*5b10*/  IMAD.MOV.U32 R0, RZ, RZ, 0x3f800000 ;  /* 0x3f800000ff007424 */ /* 0x000fe200078e00ff */
[----:B------:R-:W-:Y:S02]  /*5b20*/  CS2R R150, SRZ ;  /* 0x0000000000967805 */ /* 0x000fe4000001ff00 */
[----:B------:R-:W-:Y:S02]  /*5b30*/  CS2R R146, SRZ ;  /* 0x0000000000927805 */ /* 0x000fe4000001ff00 */
[----:B------:R-:W-:-:S02]  /*5b40*/  CS2R R142, SRZ ;  /* 0x00000000008e7805 */ /* 0x000fc4000001ff00 */
[----:B------:R-:W-:Y:S02]  /*5b50*/  CS2R R138, SRZ ;  /* 0x00000000008a7805 */ /* 0x000fe4000001ff00 */
[----:B------:R-:W-:Y:S02]  /*5b60*/  CS2R R134, SRZ ;  /* 0x0000000000867805 */ /* 0x000fe4000001ff00 */
[----:B------:R-:W-:Y:S02]  /*5b70*/  CS2R R130, SRZ ;  /* 0x0000000000827805 */ /* 0x000fe4000001ff00 */
[----:B------:R-:W-:Y:S01]  /*5b80*/  CS2R R126, SRZ ;  /* 0x00000000007e7805 */ /* 0x000fe2000001ff00 */
[----:B------:R-:W-:Y:S01]  /*5b90*/  UIADD3 UR4, UR4, -0x2, URZ ;  /* 0xfffffffe04047890 */ /* 0x000fe2000fffe03f */
[----:B------:R-:W-:Y:S02]  /*5ba0*/  CS2R R122, SRZ ;  /* 0x00000000007a7805 */ /* 0x000fe4000001ff00 */
[----:B------:R-:W-:-:S02]  /*5bb0*/  CS2R R118, SRZ ;  /* 0x0000000000767805 */ /* 0x000fc4000001ff00 */
[----:B------:R-:W-:Y:S02]  /*5bc0*/  CS2R R114, SRZ ;  /* 0x0000000000727805 */ /* 0x000fe4000001ff00 */
[----:B------:R-:W-:Y:S02]  /*5bd0*/  CS2R R110, SRZ ;  /* 0x00000000006e7805 */ /* 0x000fe4000001ff00 */
[----:B------:R-:W-:Y:S01]  /*5be0*/  CS2R R106, SRZ ;  /* 0x00000000006a7805 */ /* 0x000fe2000001ff00 */
[----:B------:R-:W-:Y:S01]  /*5bf0*/  IMAD.U32 R224, RZ, RZ, UR4 ;  /* 0x00000004ffe07e24 */ /* 0x000fe2000f8e00ff */
        /* <DEDUP_REMOVED lines=52> */
[----:B------:R-:W-:-:S06]  /*5f40*/  ULDC UR60, c[0x0][0x9d8] ;  /* 0x00027600003c7ab9 */ /* 0x000fcc0000000800 */
.L_x_277:
[----:B------:R-:W-:-:S04]  /*5f50*/  UIADD3 UR4, UR61, 0x1, URZ ;  /* 0x000000013d047890 */ /* 0x000fc8000fffe03f */
[----:B------:R-:W-:-:S04]  /*5f60*/  UISETP.NE.AND UP0, UPT, UR4, 0x2, UPT ;  /* 0x000000020400788c */ /* 0x000fc8000bf05270 */
[----:B------:R-:W-:Y:S02]  /*5f70*/  USEL UR5, URZ, 0x1, UP0 ;  /* 0x000000013f057887 */ /* 0x000fe40008000000 */
[----:B------:R-:W-:-:S04]  /*5f80*/  USEL UR4, UR4, URZ, UP0 ;  /* 0x0000003f04047287 */ /* 0x000fc80008000000 */
[----:B------:R-:W-:Y:S02]  /*5f90*/  LOP3.LUT R17, R226, UR5, RZ, 0x3c, !PT ;  /* 0x00000005e2117c12 */ /* 0x000fe4000f8e3cff */
[----:B------:R-:W-:Y:S01]  /*5fa0*/  IMAD.U32 R16, RZ, RZ, UR4 ;  /* 0x00000004ff107e24 */ /* 0x000fe2000f8e00ff */
[----:B------:R-:W-:Y:S06]  /*5fb0*/  @!P0 BRA `(.L_x_269) ;  /* 0x0000000000048947 */ /* 0x000fec0003800000 */
[----:B------:R-:W-:Y:S01]  /*5fc0*/  BPT.TRAP 0x1 ;  /* 0x000000040000795c */ /* 0x000fe20000300000 */
.L_x_269:
[----:B------:R-:W0:Y:S01]  /*5fd0*/  S2UR UR6, SR_CgaCtaId ;  /* 0x00000000000679c3 */ /* 0x000e220000008800 */
[----:B------:R-:W-:Y:S01]  /*5fe0*/  UMOV UR5, 0x400 ;  /* 0x0000040000057882 */ /* 0x000fe20000000000 */
[----:B------:R-:W-:Y:S01]  /*5ff0*/  SHF.L.U32 R3, R17, 0x1f, RZ ;  /* 0x0000001f11037819 */ /* 0x000fe200000006ff */
[----:B0-----:R-:W-:-:S06]  /*6000*/  ULEA UR5, UR6, UR5, 0x18 ;  /* 0x0000000506057291 */ /* 0x001fcc000f8ec03f */
[----:B------:R-:W-:-:S05]  /*6010*/  IMAD.U32 R5, RZ, RZ, UR5 ;  /* 0x00000005ff057e24 */ /* 0x000fca000f8e00ff */
[----:B------:R-:W-:-:S13]  /*6020*/  R2UR UR5, R5 ;  /* 0x00000000050572ca */ /* 0x000fda00000e0000 */
[----:B------:R-:W-:-:S06]  /*6030*/  ULEA UR4, UR4, UR5, 0x3 ;  /* 0x0000000504047291 */ /* 0x000fcc000f8e183f */
[----:B------:R-:W-:-:S03]  /*6040*/  MOV R225, UR4 ;  /* 0x0000000400e17c02 */ /* 0x000fc60008000f00 */
[----:B------:R0:W1:Y:S01]  /*6050*/  SYNCS.PHASECHK.TRANS64.TRYWAIT P2, [UR4+0x38830], R3 ;  /* 0x03883003ff0075a7 */ /* 0x0000620008040144 */
[----:B------:R-:W-:Y:S05]  /*6060*/  @!P0 BRA `(.L_x_270) ;  /* 0x0000000000048947 */ /* 0x000fea0003800000 */
[----:B------:R-:W-:Y:S01]  /*6070*/  BPT.TRAP 0x1 ;  /* 0x000000040000795c */ /* 0x000fe20000300000 */
.L_x_270:
[----:B-1----:R-:W-:Y:S05]  /*6080*/  @P2 BRA `(.L_x_271) ;  /* 0x00000000000c2947 */ /* 0x002fea0003800000 */
[----:B------:R-:W-:-:S13]  /*6090*/  R2UR UR4, R225 ;  /* 0x00000000e10472ca */ /* 0x000fda00000e0000 */
[----:B------:R-:W1:Y:S02]  /*60a0*/  SYNCS.PHASECHK.TRANS64.TRYWAIT P2, [UR4+0x38830], R3 ;  /* 0x03883003ff0075a7 */ /* 0x000e640008040144 */
[----:B-1----:R-:W-:Y:S05]  /*60b0*/  @!P2 BRA `(.L_x_272) ;  /* 0x000000d00094a947 */ /* 0x002fea0003800000 */
.L_x_271:
        /* <DEDUP_REMOVED lines=645> */
.L_x_273:
[----:B------:R-:W-:Y:S02]  /*8910*/  R2UR UR4, R5 ;  /* 0x00000000050472ca */ /* 0x000fe400000e0000 */
[----:B------:R-:W-:-:S11]  /*8920*/  SHF.L.U32 R0, R226, 0x1f, RZ ;  /* 0x0000001fe2007819 */ /* 0x000fd600000006ff */
[----:B------:R-:W-:-:S09]  /*8930*/  ULEA UR4, UR61, UR4, 0x3 ;  /* 0x000000043d047291 */ /* 0x000fd2000f8e183f */
[----:B------:R2:W3:Y:S01]  /*8940*/  SYNCS.PHASECHK.TRANS64.TRYWAIT P2, [UR4+0x38850], R0 ;  /* 0x03885000ff0075a7 */ /* 0x0004e20008040144 */
[----:B------:R-:W-:Y:S05]  /*8950*/  @!P0 BRA `(.L_x_274) ;  /* 0x0000000000048947 */ /* 0x000fea0003800000 */
[----:B------:R-:W-:Y:S01]  /*8960*/  BPT.TRAP 0x1 ;  /* 0x000000040000795c */ /* 0x000fe20000300000 */
.L_x_274:
[----:B---3--:R-:W-:Y:S05]  /*8970*/  @P2 BRA `(.L_x_275) ;  /* 0x0000000000082947 */ /* 0x008fea0003800000 */
[----:B------:R-:W3:Y:S02]  /*8980*/  SYNCS.PHASECHK.TRANS64.TRYWAIT P2, [UR4+0x38850], R0 ;  /* 0x03885000ff0075a7 */ /* 0x000ee40008040144 */
[----:B---3--:R-:W-:Y:S05]  /*8990*/  @!P2 BRA `(.L_x_276) ;  /* 0x000000a80078a947 */ /* 0x008fea0003800000 */
.L_x_275:
[----:B------:R-:W-:Y:S01]  /*89a0*/  R2UR UR5, R5 ;  /* 0x00000000050572ca */ /* 0x000fe200000e0000 */
[----:B------:R-:W-:Y:S01]  /*89b0*/  WARPGROUP.ARRIVE ;  /* 0x00000000000079c5 */ /* 0x000fe20000000000 */
[----:B------:R-:W-:Y:S01]  /*89c0*/  UMOV UR7, 0x40000040 ;  /* 0x4000004000077882 */ /* 0x000fe20000000000 */
[----:B------:R-:W-:Y:S01]  /*89d0*/  UMOV UR11, 0x40000040 ;  /* 0x40000040000b7882 */ /* 0x000fe20000000000 */
[----:B0-2---:R-:W-:Y:S01]  /*89e0*/  FMUL.FTZ R0, R184, UR60 ;  /* 0x0000003cb8007c20 */ /* 0x005fe20008410000 */
[----:B-1----:R-:W-:Y:S01]  /*89f0*/  FMUL.FTZ R3, R185, UR60 ;  /* 0x0000003cb9037c20 */ /* 0x002fe20008410000 */
[----:B------:R-:W-:Y:S01]  /*8a00*/  FMUL.FTZ R184, R187, UR60 ;  /* 0x0000003cbbb87c20 */ /* 0x000fe20008410000 */
[----:B------:R-:W-:Y:S01]  /*8a10*/  FMUL.FTZ R187, R188, UR60 ;  /* 0x0000003cbcbb7c20 */ /* 0x000fe20008410000 */
[----:B------:R-:W-:Y:S01]  /*8a20*/  FMUL.FTZ R188, R189, UR60 ;  /* 0x0000003cbdbc7c20 */ /* 0x000fe20008410000 */
[----:B------:R-:W-:Y:S01]  /*8a30*/  FMUL.FTZ R185, R186, UR60 ;  /* 0x0000003cbab97c20 */ /* 0x000fe20008410000 */
[----:B------:R-:W0:Y:S01]  /*8a40*/  MUFU.TANH R0, R0 ;  /* 0x0000000000007308 */ /* 0x000e220000002400 */
[----:B------:R-:W-:Y:S01]  /*8a50*/  FMUL.FTZ R186, R190, UR60 ;  /* 0x0000003cbeba7c20 */ /* 0x000fe20008410000 */
[----:B------:R-:W-:Y:S01]  /*8a60*/  FMUL.FTZ R190, R176, UR60 ;  /* 0x0000003cb0be7c20 */ /* 0x000fe20008410000 */
[----:B------:R-:W-:Y:S01]  /*8a70*/  UIADD3 UR5, UR5, 0x400, URZ ;  /* 0x0000040005057890 */ /* 0x000fe2000fffe03f */
[----:B------:R-:W-:Y:S01]  /*8a80*/  FMUL.FTZ R177, R177, UR60 ;  /* 0x0000003cb1b17c20 */ /* 0x000fe20008410000 */
[----:B------:R-:W-:Y:S01]  /*8a90*/  FMUL.FTZ R176, R178, UR60 ;  /* 0x0000003cb2b07c20 */ /* 0x000fe20008410000 */
[----:B------:R-:W-:Y:S01]  /*8aa0*/  FMUL.FTZ R180, R180, UR60 ;  /* 0x0000003cb4b47c20 */ /* 0x000fe20008410000 */
[----:B------:R-:W-:Y:S01]  /*8ab0*/  USHF.R.U32.HI UR5, URZ, 0x4, UR5 ;  /* 0x000000043f057899 */ /* 0x000fe20008011605 */
[----:B------:R-:W1:Y:S01]  /*8ac0*/  MUFU.TANH R3, R3 ;  /* 0x0000000300037308 */ /* 0x000e620000002400 */
[----:B------:R-:W-:Y:S01]  /*8ad0*/  FMUL.FTZ R178, R179, UR60 ;  /* 0x0000003cb3b27c20 */ /* 0x000fe20008410000 */
[----:B------:R-:W-:Y:S01]  /*8ae0*/  FMUL.FTZ R179, R182, UR60 ;  /* 0x0000003cb6b37c20 */ /* 0x000fe20008410000 */
[----:B------:R-:W-:Y:S01]  /*8af0*/  ULOP3.LUT UR5, UR5, 0x3fff, URZ, 0xc0, !UPT ;  /* 0x00003fff05057892 */ /* 0x000fe2000f8ec03f */
[----:B------:R-:W-:Y:S01]  /*8b00*/  FMUL.FTZ R182, R168, UR60 ;  /* 0x0000003ca8b67c20 */ /* 0x000fe20008410000 */
[----:B------:R-:W-:Y:S01]  /*8b10*/  FMUL.FTZ R181, R181, UR60 ;  /* 0x0000003cb5b57c20 */ /* 0x000fe20008410000 */
[----:B------:R-:W-:Y:S01]  /*8b20*/  FMUL.FTZ R168, R169, UR60 ;  /* 0x0000003ca9a87c20 */ /* 0x000fe20008410000 */
[----:B------:R-:W-:Y:S01]  /*8b30*/  ULOP3.LUT UR5, UR5, 0x2800000, URZ, 0xfc, !UPT ;  /* 0x0280000005057892 */ /* 0x000fe2000f8efc3f */
[----:B------:R-:W2:Y:S01]  /*8b40*/  MUFU.TANH R187, R187 ;  /* 0x000000bb00bb7308 */ /* 0x000ea20000002400 */
[----:B0-----:R-:W-:Y:S01]  /*8b50*/  FMNMX.FTZ R2, R0, R21, !PT ;  /* 0x0000001500027209 */ /* 0x001fe20007810000 */
[----:B------:R-:W-:Y:S01]  /*8b60*/  FMUL.FTZ R169, R172, UR60 ;  /* 0x0000003caca97c20 */ /* 0x000fe20008410000 */
[----:B------:R-:W-:Y:S01]  /*8b70*/  UIMAD UR6, UR61, 0xa00, UR5 ;  /* 0x00000a003d0678a4 */ /* 0x000fe2000f8e0205 */
[----:B------:R-:W-:Y:S01]  /*8b80*/  FMUL.FTZ R172, R173, UR60 ;  /* 0x0000003cadac7c20 */ /* 0x000fe20008410000 */
[----:B------:R-:W-:Y:S01]  /*8b90*/  FMUL.FTZ R160, R160, UR60 ;  /* 0x0000003ca0a07c20 */ /* 0x000fe20008410000 */
[----:B------:R-:W-:Y:S01]  /*8ba0*/  FMUL.FTZ R161, R161, UR60 ;  /* 0x0000003ca1a17c20 */ /* 0x000fe20008410000 */
[----:B------:R-:W-:Y:S01]  /*8bb0*/  UIADD3 UR10, UR6, 0x80, URZ ;  /* 0x00000080060a7890 */ /* 0x000fe2000fffe03f */
[----:B------:R-:W0:Y:S01]  /*8bc0*/  MUFU.TANH R188, R188 ;  /* 0x000000bc00bc7308 */ /* 0x000e220000002400 */
[----:B-1----:R-:W-:Y:S01]  /*8bd0*/  FMNMX.FTZ R2, R3, R2, !PT ;  /* 0x0000000203027209 */ /* 0x002fe20007810000 */
[----:B------:R-:W-:Y:S01]  /*8be0*/  FMUL.FTZ R164, R164, UR60 ;  /* 0x0000003ca4a47c20 */ /* 0x000fe20008410000 */
[----:B------:R-:W-:Y:S01]  /*8bf0*/  FMUL.FTZ R165, R165, UR60 ;  /* 0x0000003ca5a57c20 */ /* 0x000fe20008410000 */
[----:B------:R-:W-:Y:S01]  /*8c00*/  HGMMA.64x256x16.F32.BF16 R24, R208, gdesc[UR4].tnspB, R24, gsb0 ;  /* 0x43e00004d0187df0 */ /* 0x000fe20008001818 */
[----:B------:R-:W-:Y:S01]  /*8c10*/  FMUL.FTZ R152, R152, UR60 ;  /* 0x0000003c98987c20 */ /* 0x000fe20008410000 */
[----:B------:R-:W-:Y:S01]  /*8c20*/  FMUL.FTZ R153, R153, UR60 ;  /* 0x0000003c99997c20 */ /* 0x000fe20008410000 */
[----:B------:R-:W-:Y:S01]  /*8c30*/  FMUL.FTZ R156, R156, UR60 ;  /* 0x0000003c9c9c7c20 */ /* 0x000fe20008410000 */
[----:B------:R-:W1:Y:S01]  /*8c40*/  MUFU.TANH R190, R190 ;  /* 0x000000be00be7308 */ /* 0x000e620000002400 */
[----:B--2---:R-:W-:Y:S01]  /*8c50*/  FMNMX.FTZ R173, R187, R2, !PT ;  /* 0x00000002bbad7209 */ /* 0x004fe20007810000 */
[----:B------:R-:W-:Y:S01]  /*8c60*/  FMUL.FTZ R189, R191, UR60 ;  /* 0x0000003cbfbd7c20 */ /* 0x000fe20008410000 */
[----:B------:R-:W-:Y:S01]  /*8c70*/  FMUL.FTZ R170, R170, UR60 ;  /* 0x0000003caaaa7c20 */ /* 0x000fe20008410000 */
[----:B------:R-:W-:Y:S01]  /*8c80*/  ULDC UR14, c[0x0][0x988] ;  /* 0x00026200000e7ab9 */ /* 0x000fe20000000800 */
[----:B------:R-:W-:Y:S01]  /*8c90*/  FMUL.FTZ R171, R171, UR60 ;  /* 0x0000003cabab7c20 */ /* 0x000fe20008410000 */
[----:B------:R-:W-:Y:S01]  /*8ca0*/  UMOV UR5, UR14 ;  /* 0x0000000e00057c82 */ /* 0x000fe20008000000 */
[----:B------:R-:W-:Y:S01]  /*8cb0*/  FMUL.FTZ R174, R174, UR60 ;  /* 0x0000003caeae7c20 */ /* 0x000fe20008410000 */
[----:B------:R-:W2:Y:S01]  /*8cc0*/  MUFU.TANH R177, R177 ;  /* 0x000000b100b17308 */ /* 0x000ea20000002400 */
[----:B0-----:R-:W-:Y:S01]  /*8cd0*/  FMNMX.FTZ R173, R188, R173, !PT ;  /* 0x000000adbcad7209 */ /* 0x001fe20007810000 */
[----:B------:R-:W-:Y:S01]  /*8ce0*/  FMUL.FTZ R175, R175, UR60 ;  /* 0x0000003cafaf7c20 */ /* 0x000fe20008410000 */
[----:B------:R-:W-:Y:S01]  /*8cf0*/  FMUL.FTZ R162, R162, UR60 ;  /* 0x0000003ca2a27c20 */ /* 0x000fe20008410000 */
[----:B------:R-:W-:Y:S01]  /*8d00*/  FMUL.FTZ R163, R163, UR60 ;  /* 0x0000003ca3a37c20 */ /* 0x000fe20008410000 */
[----:B------:R-:W-:Y:S01]  /*8d10*/  FMUL.FTZ R166, R166, UR60 ;  /* 0x0000003ca6a67c20 */ /* 0x000fe20008410000 */
[----:B------:R-:W-:Y:S01]  /*8d20*/  FMUL.FTZ R167, R167, UR60 ;  /* 0x0000003ca7a77c20 */ /* 0x000fe20008410000 */
[----:B------:R-:W-:Y:S01]  /*8d30*/  FMUL.FTZ R154, R154, UR60 ;  /* 0x0000003c9a9a7c20 */ /* 0x000fe20008410000 */
[----:B------:R-:W0:Y:S01]  /*8d40*/  MUFU.TANH R180, R180 ;  /* 0x000000b400b47308 */ /* 0x000e220000002400 */
[----:B-1----:R-:W-:Y:S01]  /*8d50*/  FMNMX.FTZ R2, R190, R173, !PT ;  /* 0x000000adbe027209 */ /* 0x002fe20007810000 */
[----:B------:R-:W-:Y:S01]  /*8d60*/  FMUL.FTZ R155, R155, UR60 ;  /* 0x0000003c9b9b7c20 */ /* 0x000fe20008410000 */
[----:B------:R-:W-:Y:S01]  /*8d70*/  UMOV UR7, 0x40000040 ;  /* 0x4000004000077882 */ /* 0x000fe20000000000 */
[----:B------:R-:W-:Y:S01]  /*8d80*/  FMUL.FTZ R158, R158, UR60 ;  /* 0x0000003c9e9e7c20 */ /* 0x000fe20008410000 */
[----:B------:R-:W-:Y:S01]  /*8d90*/  FMUL.FTZ R159, R159, UR60 ;  /* 0x0000003c9f9f7c20 */ /* 0x000fe20008410000 */
[----:B------:R-:W-:Y:S01]  /*8da0*/  VOTEU.ALL UP0, P1 ;  /* 0x00000000003f7886 */ /* 0x000fe20000800000 */
[----:B------:R-:W-:Y:S01]  /*8db0*/  R2UR UR61, R16 ;  /* 0x00000000103d72ca */ /* 0x000fe200000e0000 */
[----:B------:R-:W1:Y:S01]  /*8dc0*/  MUFU.TANH R181, R181 ;  /* 0x000000b500b57308 */ /* 0x000e620000002400 */
[----:B--2---:R-:W-:Y:S01]  /*8dd0*/  FMNMX.FTZ R173, R177, R2, !PT ;  /* 0x00000002b1ad7209 */ /* 0x004fe20007810000 */
[----:B------:R-:W-:Y:S01]  /*8de0*/  IMAD.MOV.U32 R226, RZ, RZ, R17 ;  /* 0x000000ffffe27224 */ /* 0x000fe200078e0011 */
[----:B------:R-:W-:-:S04]  /*8df0*/  @!UP0 UIADD3 UR4, UR4, 0x38860, URZ ;  /* 0x0003886004048890 */ /* 0x000fc8000fffe03f */
[----:B------:R-:W-:Y:S01]  /*8e00*/  @!UP0 UPRMT UR4, URZ, 0x654, UR4 ;  /* 0x000006543f048896 */ /* 0x000fe20008000004 */
[----:B------:R-:W2:Y:S01]  /*8e10*/  MUFU.TANH R182, R182 ;  /* 0x000000b600b67308 */ /* 0x000ea20000002400 */
[----:B0-----:R-:W-:-:S07]  /*8e20*/  FMNMX.FTZ R2, R180, R173, !PT ;  /* 0x000000adb4027209 */ /* 0x001fce0007810000 */
[----:B------:R-:W0:Y:S01]  /*8e30*/  MUFU.TANH R168, R168 ;  /* 0x000000a800a87308 */ /* 0x000e220000002400 */
[----:B-1----:R-:W-:-:S07]  /*8e40*/  FMNMX.FTZ R173, R181, R2, !PT ;  /* 0x00000002b5ad7209 */ /* 0x002fce0007810000 */
[----:B------:R-:W1:Y:S01]  /*8e50*/  MUFU.TANH R169, R169 ;  /* 0x000000a900a97308 */ /* 0x000e620000002400 */
[----:B--2---:R-:W-:-:S07]  /*8e60*/  FMNMX.FTZ R173, R182, R173, !PT ;  /* 0x000000adb6ad7209 */ /* 0x004fce0007810000 */
[----:B------:R-:W2:Y:S01]  /*8e70*/  MUFU.TANH R172, R172 ;  /* 0x000000ac00ac7308 */ /* 0x000ea20000002400 */
[----:B0-----:R-:W-:-:S07]  /*8e80*/  FMNMX.FTZ R2, R168, R173, !PT ;  /* 0x000000ada8027209 */ /* 0x001fce0007810000 */
[----:B------:R-:W0:Y:S01]  /*8e90*/  MUFU.TANH R160, R160 ;  /* 0x000000a000a07308 */ /* 0x000e220000002400 */
[----:B-1----:R-:W-:-:S07]  /*8ea0*/  FMNMX.FTZ R173, R169, R2, !PT ;  /* 0x00000002a9ad7209 */ /* 0x002fce0007810000 */
[----:B------:R-:W1:Y:S01]  /*8eb0*/  MUFU.TANH R161, R161 ;  /* 0x000000a100a17308 */ /* 0x000e620000002400 */
[----:B--2---:R-:W-:-:S07]  /*8ec0*/  FMNMX.FTZ R173, R172, R173, !PT ;  /* 0x000000adacad7209 */ /* 0x004fce0007810000 */
[----:B------:R-:W2:Y:S01]  /*8ed0*/  MUFU.TANH R164, R164 ;  /* 0x000000a400a47308 */ /* 0x000ea20000002400 */
[----:B0-----:R-:W-:Y:S01]  /*8ee0*/  FMNMX.FTZ R2, R160, R173, !PT ;  /* 0x000000ada0027209 */ /* 0x001fe20007810000 */
[----:B------:R-:W-:-:S06]  /*8ef0*/  FMUL.FTZ R173, R157, UR60 ;  /* 0x0000003c9dad7c20 */ /* 0x000fcc0008410000 */
[----:B------:R-:W0:Y:S01]  /*8f00*/  MUFU.TANH R165, R165 ;  /* 0x000000a500a57308 */ /* 0x000e220000002400 */
[----:B-1----:R-:W-:-:S07]  /*8f10*/  FMNMX.FTZ R157, R161, R2, !PT ;  /* 0x00000002a19d7209 */ /* 0x002fce0007810000 */
[----:B------:R-:W1:Y:S01]  /*8f20*/  MUFU.TANH R152, R152 ;  /* 0x0000009800987308 */ /* 0x000e620000002400 */
[----:B--2---:R-:W-:Y:S01]  /*8f30*/  FMNMX.FTZ R2, R164, R157, !PT ;  /* 0x0000009da4027209 */ /* 0x004fe20007810000 */
[----:B------:R-:W-:-:S06]  /*8f40*/  FMUL.FTZ R157, R183, UR60 ;  /* 0x0000003cb79d7c20 */ /* 0x000fcc0008410000 */
        /* <DEDUP_REMOVED lines=9> */
[----:B-1----:R-:W-:-:S05]  /*8fe0*/  FMNMX.FTZ R2, R173, R2, !PT ;  /* 0x00000002ad027209 */ /* 0x002fca0007810000 */
[----:B------:R-:W1:Y:S02]  /*8ff0*/  SHFL.BFLY PT, R183, R2, 0x2, 0x1f ;  /* 0x0c401f0002b77f89 */ /* 0x000e6400000e0000 */
[----:B------:R-:W3:Y:S08]  /*9000*/  MUFU.TANH R186, R186 ;  /* 0x000000ba00ba7308 */ /* 0x000ef00000002400 */
[----:B------:R-:W4:Y:S08]  /*9010*/  MUFU.TANH R189, R189 ;  /* 0x000000bd00bd7308 */ /* 0x000f300000002400 */
[----:B------:R-:W5:Y:S01]  /*9020*/  MUFU.TANH R176, R176 ;  /* 0x000000b000b07308 */ /* 0x000f620000002400 */
[----:B-1----:R-:W-:-:S07]  /*9030*/  FMNMX.FTZ R183, R2, R183, !PT ;  /* 0x000000b702b77209 */ /* 0x002fce0007810000 */
[----:B------:R-:W1:Y:S01]  /*9040*/  MUFU.TANH R178, R178 ;  /* 0x000000b200b27308 */ /* 0x000e620000002400 */
[----:B------:R-:W2:Y:S07]  /*9050*/  SHFL.BFLY PT, R4, R183, 0x1, 0x1f ;  /* 0x0c201f00b7047f89 */ /* 0x000eae00000e0000 */
[----:B------:R-:W1:Y:S08]  /*9060*/  MUFU.TANH R179, R179 ;  /* 0x000000b300b37308 */ /* 0x000e700000002400 */
[----:B------:R-:W1:Y:S08]  /*9070*/  MUFU.TANH R157, R157 ;  /* 0x0000009d009d7308 */ /* 0x000e700000002400 */
[----:B------:R-:W1:Y:S01]  /*9080*/  MUFU.TANH R170, R170 ;  /* 0x000000aa00aa7308 */ /* 0x000e620000002400 */
[----:B--2---:R-:W-:-:S02]  /*9090*/  FMNMX.FTZ R4, R183, R4, !PT ;  /* 0x00000004b7047209 */ /* 0x004fc40007810000 */
[----:B------:R-:W-:-:S03]  /*90a0*/  FMNMX.FTZ R183, R185, R20, !PT ;  /* 0x00000014b9b77209 */ /* 0x000fc60007810000 */
[----:B------:R-:W-:Y:S01]  /*90b0*/  FADD.FTZ R2, -R4, R21 ;  /* 0x0000001504027221 */ /* 0x000fe20000010100 */
[----:B0-----:R-:W-:Y:S01]  /*90c0*/  FMNMX.FTZ R183, R184, R183, !PT ;  /* 0x000000b7b8b77209 */ /* 0x001fe20007810000 */
[----:B------:R-:W0:Y:S02]  /*90d0*/  MUFU.TANH R171, R171 ;  /* 0x000000ab00ab7308 */ /* 0x000e240000002400 */
[----:B------:R-:W-:-:S06]  /*90e0*/  FMUL.FTZ R2, R2, UR5 ;  /* 0x0000000502027c20 */ /* 0x000fcc0008410000 */
        /* <DEDUP_REMOVED lines=8> */
[----:B------:R-:W-:-:S05]  /*9170*/  WARPGROUP.ARRIVE ;  /* 0x00000000000079c5 */ /* 0x000fca0000000000 */
[----:B------:R-:W-:Y:S01]  /*9180*/  MUFU.TANH R155, R155 ;  /* 0x0000009b009b7308 */ /* 0x000fe20000002400 */
[----:B------:R-:W-:Y:S01]  /*9190*/  HGMMA.64x256x16.F32.BF16 R24, R204, gdesc[UR8].tnspB, R24, gsb0 ;  /* 0x43e00008cc187df0 */ /* 0x000fe20008001818 */
[----:B------:R-:W-:Y:S01]  /*91a0*/  UIADD3 UR10, UR6, 0x100, URZ ;  /* 0x00000100060a7890 */ /* 0x000fe2000fffe03f */
[----:B------:R-:W-:-:S05]  /*91b0*/  UMOV UR11, 0x40000040 ;  /* 0x40000040000b7882 */ /* 0x000fca0000000000 */
[----:B------:R-:W-:Y:S08]  /*91c0*/  MUFU.TANH R158, R158 ;  /* 0x0000009e009e7308 */ /* 0x000ff00000002400 */
[----:B------:R-:W-:Y:S08]  /*91d0*/  MUFU.TANH R159, R159 ;  /* 0x0000009f009f7308 */ /* 0x000ff00000002400 */
[----:B------:R-:W-:Y:S01]  /*91e0*/  MUFU.EX2 R2, R2 ;  /* 0x0000000200027308 */ /* 0x000fe20000000800 */
[----:B------:R-:W-:-:S02]  /*91f0*/  WARPGROUP.DEPBAR.LE gsb0, 0x0 ;  /* 0x00008000000079c5 */ /* 0x000fc40000010000 */
[----:B------:R-:W-:-:S06]  /*9200*/  WARPGROUP.ARRIVE ;  /* 0x00000000000079c5 */ /* 0x000fcc0000000000 */
        /* <DEDUP_REMOVED lines=8> */
[----:B------:R-:W-:Y:S02]  /*9290*/  R2UR UR10, R225 ;  /* 0x00000000e10a72ca */ /* 0x000fe400000e0000 */
[----:B------:R-:W-:Y:S02]  /*92a0*/  WARPGROUP.DEPBAR.LE gsb0, 0x0 ;  /* 0x00008000000079c5 */ /* 0x000fe40000010000 */
[----:B---3--:R-:W-:Y:S01]  /*92b0*/  FMNMX.FTZ R196, R186, R183, !PT ;  /* 0x000000b7bac47209 */ /* 0x008fe20007810000 */
[----:B------:R-:W-:Y:S01]  /*92c0*/  FMUL.FTZ R199, R4, UR5 ;  /* 0x0000000504c77c20 */ /* 0x000fe20008410000 */
[----:B------:R-:W-:Y:S02]  /*92d0*/  WARPGROUP.ARRIVE ;  /* 0x00000000000079c5 */ /* 0x000fe40000000000 */
[----:B----4-:R-:W-:Y:S01]  /*92e0*/  FMNMX.FTZ R21, R189, R196, !PT ;  /* 0x000000c4bd157209 */ /* 0x010fe20007810000 */
[--C-:B------:R-:W-:Y:S01]  /*92f0*/  FFMA.FTZ R183, R0, UR5, -R199.reuse ;  /* 0x0000000500b77c23 */ /* 0x100fe200080108c7 */
[--C-:B------:R-:W-:Y:S01]  /*9300*/  FFMA.FTZ R208, R3, UR5, -R199.reuse ;  /* 0x0000000503d07c23 */ /* 0x100fe200080108c7 */
[----:B------:R-:W-:Y:S01]  /*9310*/  FFMA.FTZ R196, R160, UR5, -R199 ;  /* 0x00000005a0c47c23 */ /* 0x000fe200080108c7 */
[----:B-----5:R-:W-:-:S15]  /*9320*/  FMNMX.FTZ R21, R176, R21, !PT ;  /* 0x00000015b0157209 */ /* 0x020fde0007810000 */
[----:B------:R-:W-:Y:S01]  /*9330*/  HGMMA.64x256x16.F32.BF16 R24, R192, gdesc[UR4].tnspB, R24, gsb0 ;  /* 0x43e00004c0187df0 */ /* 0x000fe20008001818 */
[--C-:B------:R-:W-:Y:S01]  /*9340*/  FFMA.FTZ R210, R187, UR5, -R199.reuse ;  /* 0x00000005bbd27c23 */ /* 0x100fe200080108c7 */
[----:B------:R-:W2:Y:S01]  /*9350*/  MUFU.EX2 R183, R183 ;  /* 0x000000b700b77308 */ /* 0x000ea20000000800 */
[----:B-1----:R-:W-:Y:S01]  /*9360*/  FMNMX.FTZ R0, R178, R21, !PT ;  /* 0x00000015b2007209 */ /* 0x002fe20007810000 */
[--C-:B------:R-:W-:Y:S01]  /*9370*/  FFMA.FTZ R21, R152, UR5, -R199.reuse ;  /* 0x0000000598157c23 */ /* 0x100fe200080108c7 */
[--C-:B------:R-:W-:Y:S01]  /*9380*/  FFMA.FTZ R152, R153, UR5, -R199.reuse ;  /* 0x0000000599987c23 */ /* 0x100fe200080108c7 */
[--C-:B------:R-:W-:Y:S01]  /*9390*/  FFMA.FTZ R153, R156, UR5, -R199.reuse ;  /* 0x000000059c997c23 */ /* 0x100fe200080108c7 */
[----:B------:R-:W-:Y:S01]  /*93a0*/  FMNMX.FTZ R0, R179, R0, !PT ;  /* 0x00000000b3007209 */ /* 0x000fe20007810000 */
[--C-:B------:R-:W-:Y:S01]  /*93b0*/  FFMA.FTZ R197, R188, UR5, -R199.reuse ;  /* 0x00000005bcc57c23 */ /* 0x100fe200080108c7 */
[--C-:B------:R-:W-:Y:S01]  /*93c0*/  FFMA.FTZ R198, R164, UR5, -R199.reuse ;  /* 0x00000005a4c67c23 */ /* 0x100fe200080108c7 */
[----:B------:R-:W1:Y:S01]  /*93d0*/  MUFU.EX2 R208, R208 ;  /* 0x000000d000d07308 */ /* 0x000e620000000800 */
[----:B------:R-:W-:Y:S01]  /*93e0*/  FMNMX.FTZ R3, R157, R0, !PT ;  /* 0x000000009d037209 */ /* 0x000fe20007810000 */
[--C-:B------:R-:W-:Y:S01]  /*93f0*/  FFMA.FTZ R204, R190, UR5, -R199.reuse ;  /* 0x00000005becc7c23 */ /* 0x100fe200080108c7 */
[--C-:B------:R-:W-:Y:S01]  /*9400*/  FFMA.FTZ R191, R181, UR5, -R199.reuse ;  /* 0x00000005b5bf7c23 */ /* 0x100fe200080108c7 */
[--C-:B------:R-:W-:Y:S01]  /*9410*/  FFMA.FTZ R177, R177, UR5, -R199.reuse ;  /* 0x00000005b1b17c23 */ /* 0x100fe200080108c7 */
[----:B------:R-:W-:Y:S01]  /*9420*/  FMNMX.FTZ R0, R170, R3, !PT ;  /* 0x00000003aa007209 */ /* 0x000fe20007810000 */
[--C-:B------:R-:W-:Y:S01]  /*9430*/  FFMA.FTZ R181, R168, UR5, -R199.reuse ;  /* 0x00000005a8b57c23 */ /* 0x100fe200080108c7 */
[--C-:B------:R-:W-:Y:S01]  /*9440*/  FFMA.FTZ R187, R161, UR5, -R199.reuse ;  /* 0x00000005a1bb7c23 */ /* 0x100fe200080108c7 */
[----:B------:R-:W3:Y:S01]  /*9450*/  MUFU.EX2 R210, R210 ;  /* 0x000000d200d27308 */ /* 0x000ee20000000800 */
[----:B0-----:R-:W-:Y:S01]  /*9460*/  FMNMX.FTZ R3, R171, R0, !PT ;  /* 0x00000000ab037209 */ /* 0x001fe20007810000 */
[----:B------:R-:W-:Y:S01]  /*9470*/  FFMA.FTZ R161, R165, UR5, -R199 ;  /* 0x00000005a5a17c23 */ /* 0x000fe200080108c7 */
[----:B--2---:R-:W-:Y:S01]  /*9480*/  FFMA.FTZ R15, R2, R15, R183 ;  /* 0x0000000f020f7223 */ /* 0x004fe200000100b7 */
[--C-:B------:R-:W-:Y:S01]  /*9490*/  FFMA.FTZ R206, R180, UR5, -R199.reuse ;  /* 0x00000005b4ce7c23 */ /* 0x100fe200080108c7 */
[----:B------:R-:W-:Y:S01]  /*94a0*/  FMNMX.FTZ R0, R174, R3, !PT ;  /* 0x00000003ae007209 */ /* 0x000fe20007810000 */
[--C-:B------:R-:W-:Y:S01]  /*94b0*/  FFMA.FTZ R202, R169, UR5, -R199.reuse ;  /* 0x00000005a9ca7c23 */ /* 0x100fe200080108c7 */
[--C-:B------:R-:W-:Y:S01]  /*94c0*/  FFMA.FTZ R200, R182, UR5, -R199.reuse ;  /* 0x00000005b6c87c23 */ /* 0x100fe200080108c7 */
[----:B------:R-:W0:Y:S01]  /*94d0*/  MUFU.EX2 R197, R197 ;  /* 0x000000c500c57308 */ /* 0x000e220000000800 */
[----:B------:R-:W-:Y:S01]  /*94e0*/  FMNMX.FTZ R3, R175, R0, !PT ;  /* 0x00000000af037209 */ /* 0x000fe20007810000 */
[--C-:B------:R-:W-:Y:S01]  /*94f0*/  FFMA.FTZ R169, R172, UR5, -R199.reuse ;  /* 0x00000005aca97c23 */ /* 0x100fe200080108c7 */
[----:B------:R-:W-:Y:S01]  /*9500*/  FFMA.FTZ R173, R173, UR5, -R199 ;  /* 0x00000005adad7c23 */ /* 0x000fe200080108c7 */
[----:B-1----:R-:W-:Y:S01]  /*9510*/  FADD.FTZ R15, R208, R15 ;  /* 0x0000000fd00f7221 */ /* 0x002fe20000010000 */
[----:B------:R-:W-:Y:S01]  /*9520*/  FMNMX.FTZ R0, R162, R3, !PT ;  /* 0x00000003a2007209 */ /* 0x000fe20007810000 */
[----:B------:R-:W-:Y:S01]  /*9530*/  @!UP0 UIADD3 UR6, UR10, 0x38840, URZ ;  /* 0x000388400a068890 */ /* 0x000fe2000fffe03f */
[----:B------:R-:W-:Y:S01]  /*9540*/  R2UR UR7, R224 ;  /* 0x00000000e00772ca */ /* 0x000fe200000e0000 */
[----:B------:R-:W1:Y:S01]  /*9550*/  MUFU.EX2 R204, R204 ;  /* 0x000000cc00cc7308 */ /* 0x000e620000000800 */
[----:B------:R-:W-:Y:S01]  /*9560*/  FMNMX.FTZ R3, R163, R0, !PT ;  /* 0x00000000a3037209 */ /* 0x000fe20007810000 */
[----:B------:R-:W-:Y:S01]  /*9570*/  @!UP0 UPRMT UR6, URZ, 0x654, UR6 ;  /* 0x000006543f068896 */ /* 0x000fe20008000006 */
[----:B------:R-:W-:-:S02]  /*9580*/  F2FP.BF16.F32.PACK_AB R208, R208, R183 ;  /* 0x000000b7d0d0723e */ /* 0x000fc400000010ff */
[----:B------:R-:W-:-:S03]  /*9590*/  FMNMX.FTZ R0, R166, R3, !PT ;  /* 0x00000003a6007209 */ /* 0x000fc60007810000 */
[----:B------:R-:W2:Y:S01]  /*95a0*/  MUFU.EX2 R177, R177 ;  /* 0x000000b100b17308 */ /* 0x000ea20000000800 */
[----:B------:R-:W-:-:S03]  /*95b0*/  FMNMX.FTZ R3, R167, R0, !PT ;  /* 0x00000000a7037209 */ /* 0x000fc60007810000 */
[----:B------:R-:W-:Y:S02]  /*95c0*/  ISETP.LT.AND P2, PT, RZ, UR7, PT ;  /* 0x00000007ff007c0c */ /* 0x000fe4000bf41270 */
[----:B------:R-:W-:Y:S02]  /*95d0*/  FMNMX.FTZ R0, R154, R3, !PT ;  /* 0x000000039a007209 */ /* 0x000fe40007810000 */
[----:B------:R-:W-:Y:S02]  /*95e0*/  MUFU.EX2 R206, R206 ;  /* 0x000000ce00ce7308 */ /* 0x000fe40000000800 */
[----:B------:R-:W-:-:S04]  /*95f0*/  FMNMX.FTZ R3, R155, R0, !PT ;  /* 0x000000009b037209 */ /* 0x000fc80007810000 */
[----:B------:R-:W-:Y:S02]  /*9600*/  FMNMX.FTZ R0, R158, R3, !PT ;  /* 0x000000039e007209 */ /* 0x000fe40007810000 */
[----:B------:R-:W-:Y:S02]  /*9610*/  MUFU.EX2 R191, R191 ;  /* 0x000000bf00bf7308 */ /* 0x000fe40000000800 */
[----:B------:R-:W-:-:S05]  /*9620*/  FMNMX.FTZ R0, R159, R0, !PT ;  /* 0x000000009f007209 */ /* 0x000fca0007810000 */
[----:B------:R-:W4:Y:S01]  /*9630*/  SHFL.BFLY PT, R3, R0, 0x2, 0x1f ;  /* 0x0c401f0000037f89 */ /* 0x000f2200000e0000 */
[----:B------:R-:W-:Y:S08]  /*9640*/  MUFU.EX2 R200, R200 ;  /* 0x000000c800c87308 */ /* 0x000ff00000000800 */
[----:B------:R-:W-:Y:S08]  /*9650*/  MUFU.EX2 R181, R181 ;  /* 0x000000b500b57308 */ /* 0x000ff00000000800 */
[----:B------:R-:W-:Y:S01]  /*9660*/  MUFU.EX2 R202, R202 ;  /* 0x000000ca00ca7308 */ /* 0x000fe20000000800 */
[----:B----4-:R-:W-:-:S07]  /*9670*/  FMNMX.FTZ R3, R0, R3, !PT ;  /* 0x0000000300037209 */ /* 0x010fce0007810000 */
[----:B------:R-:W-:Y:S01]  /*9680*/  MUFU.EX2 R169, R169 ;  /* 0x000000a900a97308 */ /* 0x000fe20000000800 */
[----:B------:R-:W4:Y:S07]  /*9690*/  SHFL.BFLY PT, R0, R3, 0x1, 0x1f ;  /* 0x0c201f0003007f89 */ /* 0x000f2e00000e0000 */
[----:B------:R-:W-:Y:S08]  /*96a0*/  MUFU.EX2 R196, R196 ;  /* 0x000000c400c47308 */ /* 0x000ff00000000800 */
[----:B------:R-:W-:Y:S08]  /*96b0*/  MUFU.EX2 R187, R187 ;  /* 0x000000bb00bb7308 */ /* 0x000ff00000000800 */
[----:B------:R-:W-:Y:S01]  /*96c0*/  MUFU.EX2 R198, R198 ;  /* 0x000000c600c67308 */ /* 0x000fe20000000800 */
[----:B----4-:R-:W-:-:S07]  /*96d0*/  FMNMX.FTZ R3, R3, R0, !PT ;  /* 0x0000000003037209 */ /* 0x010fce0007810000 */
[----:B------:R-:W-:Y:S01]  /*96e0*/  MUFU.EX2 R161, R161 ;  /* 0x000000a100a17308 */ /* 0x000fe20000000800 */
[C---:B------:R-:W-:Y:S01]  /*96f0*/  FADD.FTZ R0, -R3.reuse, R20 ;  /* 0x0000001403007221 */ /* 0x040fe20000010100 */
[----:B------:R-:W-:-:S03]  /*9700*/  FMUL.FTZ R156, R3, UR5 ;  /* 0x00000005039c7c20 */ /* 0x000fc60008410000 */
[----:B------:R-:W-:Y:S01]  /*9710*/  FMUL.FTZ R0, R0, UR5 ;  /* 0x0000000500007c20 */ /* 0x000fe20008410000 */
[--C-:B------:R-:W-:Y:S01]  /*9720*/  FFMA.FTZ R209, R185, UR5, -R156.reuse ;  /* 0x00000005b9d17c23 */ /* 0x100fe2000801089c */
[--C-:B------:R-:W-:Y:S01]  /*9730*/  FFMA.FTZ R160, R184, UR5, -R156.reuse ;  /* 0x00000005b8a07c23 */ /* 0x100fe2000801089c */
[--C-:B------:R-:W-:Y:S01]  /*9740*/  FFMA.FTZ R211, R186, UR5, -R156.reuse ;  /* 0x00000005bad37c23 */ /* 0x100fe2000801089c */
[--C-:B------:R-:W-:Y:S01]  /*9750*/  FFMA.FTZ R164, R189, UR5, -R156.reuse ;  /* 0x00000005bda47c23 */ /* 0x100fe2000801089c */
[--C-:B------:R-:W-:Y:S01]  /*9760*/  FFMA.FTZ R205, R176, UR5, -R156.reuse ;  /* 0x00000005b0cd7c23 */ /* 0x100fe2000801089c */
[----:B------:R-:W-:Y:S01]  /*9770*/  MUFU.EX2 R0, R0 ;  /* 0x0000000000007308 */ /* 0x000fe20000000800 */
[--C-:B------:R-:W-:Y:S01]  /*9780*/  FFMA.FTZ R168, R178, UR5, -R156.reuse ;  /* 0x00000005b2a87c23 */ /* 0x100fe2000801089c */
[--C-:B------:R-:W-:Y:S01]  /*9790*/  FFMA.FTZ R207, R179, UR5, -R156.reuse ;  /* 0x00000005b3cf7c23 */ /* 0x100fe2000801089c */
[--C-:B------:R-:W-:Y:S01]  /*97a0*/  FFMA.FTZ R199, R166, UR5, -R156.reuse ;  /* 0x00000005a6c77c23 */ /* 0x100fe2000801089c */
[--C-:B------:R-:W-:Y:S01]  /*97b0*/  FFMA.FTZ R172, R157, UR5, -R156.reuse ;  /* 0x000000059dac7c23 */ /* 0x100fe2000801089c */
[--C-:B------:R-:W-:Y:S01]  /*97c0*/  FFMA.FTZ R203, R174, UR5, -R156.reuse ;  /* 0x00000005aecb7c23 */ /* 0x100fe2000801089c */
[----:B---3--:R-:W-:Y:S01]  /*97d0*/  FADD.FTZ R174, R210, R15 ;  /* 0x0000000fd2ae7221 */ /* 0x008fe20000010000 */
[--C-:B------:R-:W-:Y:S01]  /*97e0*/  FFMA.FTZ R201, R170, UR5, -R156.reuse ;  /* 0x00000005aac97c23 */ /* 0x100fe2000801089c */
[----:B------:R-:W3:Y:S01]  /*97f0*/  MUFU.EX2 R209, R209 ;  /* 0x000000d100d17308 */ /* 0x000ee20000000800 */
[--C-:B------:R-:W-:Y:S01]  /*9800*/  FFMA.FTZ R170, R171, UR5, -R156.reuse ;  /* 0x00000005abaa7c23 */ /* 0x100fe2000801089c */
[----:B------:R-:W-:Y:S01]  /*9810*/  FFMA.FTZ R157, R162, UR5, -R156 ;  /* 0x00000005a29d7c23 */ /* 0x000fe2000801089c */
[----:B0-----:R-:W-:Y:S01]  /*9820*/  FADD.FTZ R171, R197, R174 ;  /* 0x000000aec5ab7221 */ /* 0x001fe20000010000 */
[--C-:B------:R-:W-:Y:S01]  /*9830*/  FFMA.FTZ R175, R175, UR5, -R156.reuse ;  /* 0x00000005afaf7c23 */ /* 0x100fe2000801089c */
[--C-:B------:R-:W-:Y:S01]  /*9840*/  FFMA.FTZ R163, R163, UR5, -R156.reuse ;  /* 0x00000005a3a37c23 */ /* 0x100fe2000801089c */
[--C-:B------:R-:W-:Y:S01]  /*9850*/  FFMA.FTZ R167, R167, UR5, -R156.reuse ;  /* 0x00000005a7a77c23 */ /* 0x100fe2000801089c */
[----:B-1----:R-:W-:Y:S01]  /*9860*/  FADD.FTZ R174, R204, R171 ;  /* 0x000000abccae7221 */ /* 0x002fe20000010000 */
[----:B------:R-:W0:Y:S01]  /*9870*/  MUFU.EX2 R160, R160 ;  /* 0x000000a000a07308 */ /* 0x000e220000000800 */
[--C-:B------:R-:W-:Y:S01]  /*9880*/  FFMA.FTZ R154, R154, UR5, -R156.reuse ;  /* 0x000000059a9a7c23 */ /* 0x100fe2000801089c */
[--C-:B------:R-:W-:Y:S01]  /*9890*/  FFMA.FTZ R155, R155, UR5, -R156.reuse ;  /* 0x000000059b9b7c23 */ /* 0x100fe2000801089c */
[--C-:B------:R-:W-:Y:S01]  /*98a0*/  FFMA.FTZ R158, R158, UR5, -R156.reuse ;  /* 0x000000059e9e7c23 */ /* 0x100fe2000801089c */
[----:B------:R-:W-:Y:S01]  /*98b0*/  FFMA.FTZ R156, R159, UR5, -R156 ;  /* 0x000000059f9c7c23 */ /* 0x000fe2000801089c */
[----:B--2---:R-:W-:Y:S01]  /*98c0*/  FADD.FTZ R159, R177, R174 ;  /* 0x000000aeb19f7221 */ /* 0x004fe20000010000 */
[----:B------:R-:W-:-:S02]  /*98d0*/  F2FP.BF16.F32.PACK_AB R210, R197, R210 ;  /* 0x000000d2c5d2723e */ /* 0x000fc400000010ff */
[----:B------:R-:W1:Y:S01]  /*98e0*/  MUFU.EX2 R211, R211 ;  /* 0x000000d300d37308 */ /* 0x000e620000000800 */
[----:B---3--:R-:W-:Y:S01]  /*98f0*/  FFMA.FTZ R165, R0, R14, R209 ;  /* 0x0000000e00a57223 */ /* 0x008fe200000100d1 */
[----:B------:R-:W-:-:S06]  /*9900*/  F2FP.BF16.F32.PACK_AB R204, R177, R204 ;  /* 0x000000ccb1cc723e */ /* 0x000fcc00000010ff */
[----:B------:R-:W2:Y:S01]  /*9910*/  MUFU.EX2 R164, R164 ;  /* 0x000000a400a47308 */ /* 0x000ea20000000800 */
[C---:B0-----:R-:W-:Y:S01]  /*9920*/  FADD.FTZ R166, R160.reuse, R165 ;  /* 0x000000a5a0a67221 */ /* 0x041fe20000010000 */
[----:B------:R-:W-:-:S06]  /*9930*/  F2FP.BF16.F32.PACK_AB R209, R160, R209 ;  /* 0x000000d1a0d1723e */ /* 0x000fcc00000010ff */
[----:B------:R-:W0:Y:S01]  /*9940*/  MUFU.EX2 R205, R205 ;  /* 0x000000cd00cd7308 */ /* 0x000e220000000800 */
[----:B-1----:R-:W-:-:S07]  /*9950*/  FADD.FTZ R165, R211, R166 ;  /* 0x000000a6d3a57221 */ /* 0x002fce0000010000 */
[----:B------:R-:W1:Y:S01]  /*9960*/  MUFU.EX2 R168, R168 ;  /* 0x000000a800a87308 */ /* 0x000e620000000800 */
[C---:B--2---:R-:W-:Y:S01]  /*9970*/  FADD.FTZ R166, R164.reuse, R165 ;  /* 0x000000a5a4a67221 */ /* 0x044fe20000010000 */
[----:B------:R-:W-:-:S06]  /*9980*/  F2FP.BF16.F32.PACK_AB R211, R164, R211 ;  /* 0x000000d3a4d3723e */ /* 0x000fcc00000010ff */
[----:B------:R-:W2:Y:S08]  /*9990*/  MUFU.EX2 R207, R207 ;  /* 0x000000cf00cf7308 */ /* 0x000eb00000000800 */
[----:B------:R-:W3:Y:S08]  /*99a0*/  MUFU.EX2 R172, R172 ;  /* 0x000000ac00ac7308 */ /* 0x000ef00000000800 */
[----:B------:R-:W4:Y:S08]  /*99b0*/  MUFU.EX2 R201, R201 ;  /* 0x000000c900c97308 */ /* 0x000f300000000800 */
[----:B------:R0:W-:Y:S08]  /*99c0*/  MUFU.EX2 R14, R157 ;  /* 0x0000009d000e7308 */ /* 0x0001f00000000800 */
[----:B------:R-:W5:Y:S01]  /*99d0*/  MUFU.EX2 R170, R170 ;  /* 0x000000aa00aa7308 */ /* 0x000f620000000800 */
[----:B0-----:R-:W-:Y:S01]  /*99e0*/  FADD.FTZ R157, R205, R166 ;  /* 0x000000a6cd9d7221 */ /* 0x001fe20000010000 */
[----:B------:R-:W-:Y:S01]  /*99f0*/  FADD.FTZ R166, R206, R159 ;  /* 0x0000009fcea67221 */ /* 0x000fe20000010000 */
[----:B-1----:R-:W-:-:S02]  /*9a00*/  F2FP.BF16.F32.PACK_AB R205, R168, R205 ;  /* 0x000000cda8cd723e */ /* 0x002fc400000010ff */
[----:B------:R-:W-:Y:S01]  /*9a10*/  FADD.FTZ R160, R168, R157 ;  /* 0x0000009da8a07221 */ /* 0x000fe20000010000 */
[C---:B------:R-:W-:Y:S01]  /*9a20*/  FADD.FTZ R159, R191.reuse, R166 ;  /* 0x000000a6bf9f7221 */ /* 0x040fe20000010000 */
[----:B------:R-:W-:Y:S01]  /*9a30*/  F2FP.BF16.F32.PACK_AB R206, R191, R206 ;  /* 0x000000cebfce723e */ /* 0x000fe200000010ff */
[----:B------:R-:W0:Y:S01]  /*9a40*/  MUFU.EX2 R203, R203 ;  /* 0x000000cb00cb7308 */ /* 0x000e220000000800 */
[----:B--2---:R-:W-:Y:S01]  /*9a50*/  FADD.FTZ R157, R207, R160 ;  /* 0x000000a0cf9d7221 */ /* 0x004fe20000010000 */
[----:B------:R-:W-:Y:S01]  /*9a60*/  FADD.FTZ R164, R200, R159 ;  /* 0x0000009fc8a47221 */ /* 0x000fe20000010000 */
[C---:B---3--:R-:W-:Y:S02]  /*9a70*/  F2FP.BF16.F32.PACK_AB R207, R172.reuse, R207 ;  /* 0x000000cfaccf723e */ /* 0x048fe400000010ff */
[----:B------:R-:W-:Y:S01]  /*9a80*/  FADD.FTZ R160, R172, R157 ;  /* 0x0000009daca07221 */ /* 0x000fe20000010000 */
[C---:B------:R-:W-:Y:S01]  /*9a90*/  FADD.FTZ R159, R181.reuse, R164 ;  /* 0x000000a4b59f7221 */ /* 0x040fe20000010000 */
[----:B------:R-:W-:Y:S01]  /*9aa0*/  F2FP.BF16.F32.PACK_AB R200, R181, R200 ;  /* 0x000000c8b5c8723e */ /* 0x000fe200000010ff */
[----:B------:R-:W1:Y:S01]  /*9ab0*/  MUFU.EX2 R162, R175 ;  /* 0x000000af00a27308 */ /* 0x000e620000000800 */
[----:B----4-:R-:W-:Y:S01]  /*9ac0*/  FADD.FTZ R157, R201, R160 ;  /* 0x000000a0c99d7221 */ /* 0x010fe20000010000 */
[----:B------:R-:W-:Y:S01]  /*9ad0*/  FADD.FTZ R164, R202, R159 ;  /* 0x0000009fcaa47221 */ /* 0x000fe20000010000 */
[----:B-----5:R-:W-:-:S02]  /*9ae0*/  F2FP.BF16.F32.PACK_AB R201, R170, R201 ;  /* 0x000000c9aac9723e */ /* 0x020fc400000010ff */
[----:B------:R-:W-:Y:S01]  /*9af0*/  FADD.FTZ R160, R170, R157 ;  /* 0x0000009daaa07221 */ /* 0x000fe20000010000 */
[C---:B------:R-:W-:Y:S01]  /*9b00*/  FADD.FTZ R159, R169.reuse, R164 ;  /* 0x000000a4a99f7221 */ /* 0x040fe20000010000 */
[----:B------:R-:W-:Y:S01]  /*9b10*/  F2FP.BF16.F32.PACK_AB R202, R169, R202 ;  /* 0x000000caa9ca723e */ /* 0x000fe200000010ff */
[----:B------:R-:W2:Y:S01]  /*9b20*/  MUFU.EX2 R15, R163 ;  /* 0x000000a3000f7308 */ /* 0x000ea20000000800 */
[----:B0-----:R-:W-:-:S07]  /*9b30*/  FADD.FTZ R157, R203, R160 ;  /* 0x000000a0cb9d7221 */ /* 0x001fce0000010000 */
[----:B------:R-:W0:Y:S01]  /*9b40*/  MUFU.EX2 R199, R199 ;  /* 0x000000c700c77308 */ /* 0x000e220000000800 */
[C---:B-1----:R-:W-:Y:S01]  /*9b50*/  FADD.FTZ R157, R162.reuse, R157 ;  /* 0x0000009da29d7221 */ /* 0x042fe20000010000 */
[----:B------:R-:W-:-:S03]  /*9b60*/  F2FP.BF16.F32.PACK_AB R203, R162, R203 ;  /* 0x000000cba2cb723e */ /* 0x000fc600000010ff */
[----:B------:R-:W-:-:S03]  /*9b70*/  FADD.FTZ R160, R14, R157 ;  /* 0x0000009d0ea07221 */ /* 0x000fc60000010000 */
[----:B------:R-:W1:Y:S01]  /*9b80*/  MUFU.EX2 R167, R167 ;  /* 0x000000a700a77308 */ /* 0x000e620000000800 */
[C---:B--2---:R-:W-:Y:S01]  /*9b90*/  FADD.FTZ R160, R15.reuse, R160 ;  /* 0x000000a00fa07221 */ /* 0x044fe20000010000 */
[----:B------:R-:W-:-:S06]  /*9ba0*/  F2FP.BF16.F32.PACK_AB R197, R15, R14 ;  /* 0x0000000e0fc5723e */ /* 0x000fcc00000010ff */
[----:B------:R-:W-:Y:S01]  /*9bb0*/  MUFU.EX2 R21, R21 ;  /* 0x0000001500157308 */ /* 0x000fe20000000800 */
[----:B------:R-:W-:Y:S02]  /*9bc0*/  WARPGROUP.DEPBAR.LE gsb0, 0x0 ;  /* 0x00008000000079c5 */ /* 0x000fe40000010000 */
[----:B0-----:R-:W-:Y:S01]  /*9bd0*/  FADD.FTZ R160, R199, R160 ;  /* 0x000000a0c7a07221 */ /* 0x001fe20000010000 */
[----:B------:R-:W-:Y:S04]  /*9be0*/  @!P1 SYNCS.ARRIVE.TRANS64.RED.A1T0 RZ, [UR6], RZ ;  /* 0x000000ffffff99a7 */ /* 0x000fe80008100406 */
[----:B------:R0:W2:Y:S01]  /*9bf0*/  MUFU.EX2 R193, R154 ;  /* 0x0000009a00c17308 */ /* 0x0000a20000000800 */
[C---:B-1----:R-:W-:Y:S01]  /*9c00*/  FADD.FTZ R160, R167.reuse, R160 ;  /* 0x000000a0a7a07221 */ /* 0x042fe20000010000 */
[----:B------:R-:W-:Y:S01]  /*9c10*/  F2FP.BF16.F32.PACK_AB R199, R167, R199 ;  /* 0x000000c7a7c7723e */ /* 0x000fe200000010ff */
[----:B------:R-:W-:Y:S01]  /*9c20*/  @!P1 SYNCS.ARRIVE.TRANS64.RED.A1T0 RZ, [UR4], RZ ;  /* 0x000000ffffff99a7 */ /* 0x000fe20008100404 */
[----:B------:R-:W-:-:S04]  /*9c30*/  UIADD3 UR4, UR7, -0x1, URZ ;  /* 0xffffffff07047890 */ /* 0x000fc8000fffe03f */
[----:B------:R-:W1:Y:S01]  /*9c40*/  MUFU.EX2 R152, R152 ;  /* 0x0000009800987308 */ /* 0x000e620000000800 */
[----:B0-----:R-:W-:Y:S01]  /*9c50*/  FADD.FTZ R154, R196, R159 ;  /* 0x0000009fc49a7221 */ /* 0x001fe20000010000 */
[C---:B------:R-:W-:Y:S01]  /*9c60*/  F2FP.BF16.F32.PACK_AB R196, R187.reuse, R196 ;  /* 0x000000c4bbc4723e */ /* 0x040fe200000010ff */
[----:B------:R-:W-:Y:S02]  /*9c70*/  IMAD.U32 R224, RZ, RZ, UR4 ;  /* 0x00000004ffe07e24 */ /* 0x000fe4000f8e00ff */
[----:B------:R-:W-:-:S03]  /*9c80*/  FADD.FTZ R157, R187, R154 ;  /* 0x0000009abb9d7221 */ /* 0x000fc60000010000 */
[----:B------:R-:W0:Y:S01]  /*9c90*/  MUFU.EX2 R155, R155 ;  /* 0x0000009b009b7308 */ /* 0x000e220000000800 */
[----:B------:R-:W-:Y:S01]  /*9ca0*/  FADD.FTZ R154, R198, R157 ;  /* 0x0000009dc69a7221 */ /* 0x000fe20000010000 */
[----:B--2---:R-:W-:Y:S01]  /*9cb0*/  FADD.FTZ R160, R193, R160 ;  /* 0x000000a0c1a07221 */ /* 0x004fe20000010000 */
[C---:B------:R-:W-:Y:S02]  /*9cc0*/  F2FP.BF16.F32.PACK_AB R198, R161.reuse, R198 ;  /* 0x000000c6a1c6723e */ /* 0x040fe400000010ff */
[----:B------:R-:W-:-:S03]  /*9cd0*/  FADD.FTZ R154, R161, R154 ;  /* 0x0000009aa19a7221 */ /* 0x000fc60000010000 */
[----:B------:R-:W2:Y:S01]  /*9ce0*/  MUFU.EX2 R153, R153 ;  /* 0x0000009900997308 */ /* 0x000ea20000000800 */
[----:B------:R-:W-:Y:S01]  /*9cf0*/  FADD.FTZ R15, R21, R154 ;  /* 0x0000009a150f7221 */ /* 0x000fe20000010000 */
[C---:B-1----:R-:W-:Y:S01]  /*9d00*/  F2FP.BF16.F32.PACK_AB R192, R152.reuse, R21 ;  /* 0x0000001598c0723e */ /* 0x042fe200000010ff */
[----:B------:R-:W-:Y:S02]  /*9d10*/  IMAD.MOV.U32 R21, RZ, RZ, R4 ;  /* 0x000000ffff157224 */ /* 0x000fe400078e0004 */
[----:B------:R-:W-:-:S03]  /*9d20*/  FADD.FTZ R14, R152, R15 ;  /* 0x0000000f980e7221 */ /* 0x000fc60000010000 */
[----:B------:R-:W1:Y:S01]  /*9d30*/  MUFU.EX2 R195, R158 ;  /* 0x0000009e00c37308 */ /* 0x000e620000000800 */
[C---:B0-----:R-:W-:Y:S01]  /*9d40*/  FADD.FTZ R160, R155.reuse, R160 ;  /* 0x000000a09ba07221 */ /* 0x041fe20000010000 */
[----:B------:R-:W-:-:S06]  /*9d50*/  F2FP.BF16.F32.PACK_AB R193, R155, R193 ;  /* 0x000000c19bc1723e */ /* 0x000fcc00000010ff */
[----:B------:R-:W0:Y:S01]  /*9d60*/  MUFU.EX2 R20, R173 ;  /* 0x000000ad00147308 */ /* 0x000e220000000800 */
[----:B--2---:R-:W-:-:S07]  /*9d70*/  FADD.FTZ R15, R153, R14 ;  /* 0x0000000e990f7221 */ /* 0x004fce0000010000 */
[----:B------:R-:W2:Y:S01]  /*9d80*/  MUFU.EX2 R156, R156 ;  /* 0x0000009c009c7308 */ /* 0x000ea20000000800 */
[----:B-1----:R-:W-:Y:S01]  /*9d90*/  FADD.FTZ R160, R195, R160 ;  /* 0x000000a0c3a07221 */ /* 0x002fe20000010000 */
[C---:B0-----:R-:W-:Y:S01]  /*9da0*/  FADD.FTZ R15, R20.reuse, R15 ;  /* 0x0000000f140f7221 */ /* 0x041fe20000010000 */
[----:B------:R-:W-:Y:S01]  /*9db0*/  F2FP.BF16.F32.PACK_AB R194, R20, R153 ;  /* 0x0000009914c2723e */ /* 0x000fe200000010ff */
[----:B------:R-:W-:Y:S02]  /*9dc0*/  IMAD.MOV.U32 R20, RZ, RZ, R3 ;  /* 0x000000ffff147224 */ /* 0x000fe400078e0003 */
[C---:B--2---:R-:W-:Y:S01]  /*9dd0*/  FADD.FTZ R14, R156.reuse, R160 ;  /* 0x000000a09c0e7221 */ /* 0x044fe20000010000 */
[----:B------:R-:W-:Y:S01]  /*9de0*/  F2FP.BF16.F32.PACK_AB R195, R156, R195 ;  /* 0x000000c39cc3723e */ /* 0x000fe200000010ff */
[----:B------:R-:W-:Y:S06]  /*9df0*/  @P2 BRA `(.L_x_277) ;  /* 0xffffffc000542947 */ /* 0x000fec000383ffff */
.L_x_268:
        /* <DEDUP_REMOVED lines=131> */
.L_x_278:
[----:B------:R-:W-:Y:S01]  /*a630*/  IMAD R11, R16, 0x8, R5 ;  /* 0x00000008100b7824 */ /* 0x000fe200078e0205 */
[----:B------:R-:W-:-:S04]  /*a640*/  SHF.L.U32 R0, R17, 0x1f, RZ ;  /* 0x0000001f11007819 */ /* 0x000fc800000006ff */
[----:B------:R0:W1:Y:S01]  /*a650*/  SYNCS.PHASECHK.TRANS64.TRYWAIT P2, [R11+URZ+0x38850], R0 ;  /* 0x038850000b0075a7 */ /* 0x000062000804017f */
[----:B------:R-:W-:Y:S05]  /*a660*/  @!P0 BRA `(.L_x_279) ;  /* 0x0000000000048947 */ /* 0x000fea0003800000 */
[----:B------:R-:W-:Y:S01]  /*a670*/  BPT.TRAP 0x1 ;  /* 0x000000040000795c */ /* 0x000fe20000300000 */
.L_x_279:
[----:B-1----:R-:W-:Y:S05]  /*a680*/  @P2 BRA `(.L_x_280) ;  /* 0x0000000000082947 */ /* 0x002fea0003800000 */
[----:B------:R-:W1:Y:S02]  /*a690*/  SYNCS.PHASECHK.TRANS64.TRYWAIT P0, [R11+URZ+0x38850], R0 ;  /* 0x038850000b0075a7 */ /* 0x000e64000800017f */
[----:B-1----:R-:W-:Y:S05]  /*a6a0*/  @!P0 BRA `(.L_x_281) ;  /* 0x0000008c004c8947 */ /* 0x002fea0003800000 */
.L_x_280:
[----:B------:R-:W-:Y:S05]  /*a6b0*/  WARPSYNC.ALL ;  /* 0x0000000000007948 */ /* 0x000fea0003800000 */
[----:B------:R-:W-:Y:S01]  /*a6c0*/  VIADD R5, R5, 0x400 ;  /* 0x0000040005057836 */ /* 0x000fe20000000000 */
[----:B------:R-:W-:Y:S01]  /*a6d0*/  MOV R7, 0x40000040 ;  /* 0x4000004000077802 */ /* 0x000fe20000000f00 */
[----:B------:R-:W-:Y:S01]  /*a6e0*/  WARPGROUP.ARRIVE ;  /* 0x00000000000079c5 */ /* 0x000fe20000000000 */
[----:B------:R-:W-:Y:S01]  /*a6f0*/  IMAD.MOV.U32 R9, RZ, RZ, 0x40000040 ;  /* 0x40000040ff097424 */ /* 0x000fe200078e00ff */
[----:B01----:R-:W0:Y:S01]  /*a700*/  SHFL.BFLY PT, R0, R15, 0x2, 0x1f ;  /* 0x0c401f000f007f89 */ /* 0x003e2200000e0000 */
[----:B------:R-:W-:Y:S01]  /*a710*/  SHF.R.U32.HI R5, RZ, 0x4, R5 ;  /* 0x00000004ff057819 */ /* 0x000fe20000011605 */
[----:B------:R-:W-:Y:S01]  /*a720*/  @!P1 VIADD R11, R11, 0x38860 ;  /* 0x000388600b0b9836 */ /* 0x000fe20000000000 */
[----:B------:R-:W-:Y:S01]  /*a730*/  R2UR UR7, R7 ;  /* 0x00000000070772ca */ /* 0x000fe200000e0000 */
[----:B------:R-:W-:Y:S01]  /*a740*/  IMAD.MOV.U32 R7, RZ, RZ, 0x40000040 ;  /* 0x40000040ff077424 */ /* 0x000fe200078e00ff */
[----:B------:R-:W-:Y:S01]  /*a750*/  LOP3.LUT R5, R5, 0x3fff, RZ, 0xc0, !PT ;  /* 0x00003fff05057812 */ /* 0x000fe200078ec0ff */
[----:B------:R-:W-:Y:S01]  /*a760*/  IMAD.U32 R13, RZ, RZ, UR5 ;  /* 0x00000005ff0d7e24 */ /* 0x000fe2000f8e00ff */
[----:B------:R-:W-:Y:S01]  /*a770*/  @!P1 PRMT R11, RZ, 0x654, R11 ;  /* 0x00000654ff0b9816 */ /* 0x000fe2000000000b */
[----:B------:R-:W-:Y:S01]  /*a780*/  VIADD R216, R216, 0x1 ;  /* 0x00000001d8d87836 */ /* 0x000fe20000000000 */
[----:B------:R-:W-:-:S05]  /*a790*/  LOP3.LUT R5, R5, 0x2800000, RZ, 0xfc, !PT ;  /* 0x0280000005057812 */ /* 0x000fca00078efcff */
[C---:B------:R-:W-:Y:S02]  /*a7a0*/  IMAD R6, R16.reuse, 0xa00, R5 ;  /* 0x00000a0010067824 */ /* 0x040fe400078e0205 */
[----:B------:R-:W1:Y:S01]  /*a7b0*/  SHFL.BFLY PT, R5, R14, 0x2, 0x1f ;  /* 0x0c401f000e057f89 */ /* 0x000e6200000e0000 */
[----:B------:R-:W-:Y:S02]  /*a7c0*/  VIADD R16, R16, 0x1 ;  /* 0x0000000110107836 */ /* 0x000fe40000000000 */
[C---:B------:R-:W-:Y:S01]  /*a7d0*/  R2UR UR6, R6.reuse ;  /* 0x00000000060672ca */ /* 0x040fe200000e0000 */
[----:B------:R-:W-:Y:S02]  /*a7e0*/  VIADD R8, R6, 0x80 ;  /* 0x0000008006087836 */ /* 0x000fe40000000000 */
[----:B------:R-:W-:Y:S01]  /*a7f0*/  ISETP.NE.AND P2, PT, R16, 0x2, PT ;  /* 0x000000021000780c */ /* 0x000fe20003f45270 */
[----:B0-----:R-:W-:-:S03]  /*a800*/  FADD.FTZ R0, R0, R15 ;  /* 0x0000000f00007221 */ /* 0x001fc60000010000 */
[----:B------:R-:W-:-:S06]  /*a810*/  SEL R16, R16, RZ, P2 ;  /* 0x000000ff10107207 */ /* 0x000fcc0001000000 */
[----:B------:R-:W-:Y:S01]  /*a820*/  HGMMA.64x256x16.F32.BF16 R24, R208, gdesc[UR4].tnspB, R24, gsb0 ;  /* 0x43e00004d0187df0 */ /* 0x000fe20008001818 */
[----:B------:R-:W-:Y:S01]  /*a830*/  R2UR UR6, R8 ;  /* 0x00000000080672ca */ /* 0x000fe200000e0000 */
[----:B------:R-:W-:Y:S01]  /*a840*/  VIADD R8, R6, 0x100 ;  /* 0x0000010006087836 */ /* 0x000fe20000000000 */
[----:B------:R-:W-:Y:S01]  /*a850*/  R2UR UR7, R9 ;  /* 0x00000000090772ca */ /* 0x000fe200000e0000 */
[----:B------:R-:W-:Y:S02]  /*a860*/  IMAD.MOV.U32 R9, RZ, RZ, 0x40000040 ;  /* 0x40000040ff097424 */ /* 0x000fe400078e00ff */
[----:B-1----:R-:W-:Y:S02]  /*a870*/  FADD.FTZ R2, R5, R14 ;  /* 0x0000000e05027221 */ /* 0x002fe40000010000 */
[----:B------:R-:W0:Y:S02]  /*a880*/  SHFL.BFLY PT, R5, R0, 0x1, 0x1f ;  /* 0x0c201f0000057f89 */ /* 0x000e2400000e0000 */
[----:B0-----:R-:W-:Y:S01]  /*a890*/  FADD.FTZ R10, R0, R5 ;  /* 0x00000005000a7221 */ /* 0x001fe20000010000 */
[----:B------:R-:W-:Y:S01]  /*a8a0*/  IMAD.MOV.U32 R5, RZ, RZ, RZ ;  /* 0x000000ffff057224 */ /* 0x000fe200078e00ff */
[----:B------:R-:W-:-:S03]  /*a8b0*/  SEL R0, RZ, 0x1, P2 ;  /* 0x00000001ff007807 */ /* 0x000fc60001000000 */
[----:B------:R-:W-:Y:S02]  /*a8c0*/  FSETP.NE.FTZ.AND P0, PT, R10, RZ, PT ;  /* 0x000000ff0a00720b */ /* 0x000fe40003f15000 */
[----:B------:R-:W-:Y:S01]  /*a8d0*/  LOP3.LUT R17, R17, R0, RZ, 0x3c, !PT ;  /* 0x0000000011117212 */ /* 0x000fe200078e3cff */
[----:B------:R-:W-:Y:S01]  /*a8e0*/  IMAD.MOV.U32 R0, RZ, RZ, -0x800000 ;  /* 0xff800000ff007424 */ /* 0x000fe200078e00ff */
[----:B------:R-:W-:Y:S02]  /*a8f0*/  WARPGROUP.DEPBAR.LE gsb0, 0x0 ;  /* 0x00008000000079c5 */ /* 0x000fe40000010000 */
[----:B------:R-:W-:-:S07]  /*a900*/  WARPGROUP.ARRIVE ;  /* 0x00000000000079c5 */ /* 0x000fce0000000000 */
[----:B------:R-:W-:Y:S01]  /*a910*/  HGMMA.64x256x16.F32.BF16 R24, R204, gdesc[UR4].tnspB, R24, gsb0 ;  /* 0x43e00004cc187df0 */ /* 0x000fe20008001818 */
[----:B------:R-:W-:Y:S01]  /*a920*/  R2UR UR6, R8 ;  /* 0x00000000080672ca */ /* 0x000fe200000e0000 */
[C---:B------:R-:W-:Y:S01]  /*a930*/  VIADD R8, R6.reuse, 0x180 ;  /* 0x0000018006087836 */ /* 0x040fe20000000000 */
[----:B------:R-:W-:Y:S01]  /*a940*/  R2UR UR7, R9 ;  /* 0x00000000090772ca */ /* 0x000fe200000e0000 */
[----:B------:R-:W-:Y:S01]  /*a950*/  IMAD.MOV.U32 R9, RZ, RZ, 0x40000040 ;  /* 0x40000040ff097424 */ /* 0x000fe200078e00ff */
[----:B------:R-:W-:Y:S01]  /*a960*/  IADD3 R6, R6, 0x200, RZ ;  /* 0x0000020006067810 */ /* 0x000fe20007ffe0ff */
[----:B------:R-:W-:Y:S02]  /*a970*/  WARPGROUP.DEPBAR.LE gsb0, 0x0 ;  /* 0x00008000000079c5 */ /* 0x000fe40000010000 */
[----:B------:R-:W-:-:S15]  /*a980*/  WARPGROUP.ARRIVE ;  /* 0x00000000000079c5 */ /* 0x000fde0000000000 */
[----:B------:R-:W-:-:S05]  /*a990*/  NOP ;  /* 0x0000000000007918 */ /* 0x000fca0000000000 */
[----:B------:R-:W-:Y:S01]  /*a9a0*/  HGMMA.64x256x16.F32.BF16 R24, R200, gdesc[UR4].tnspB, R24, gsb0 ;  /* 0x43e00004c8187df0 */ /* 0x000fe20008001818 */
[----:B------:R-:W-:Y:S02]  /*a9b0*/  R2UR UR6, R8 ;  /* 0x00000000080672ca */ /* 0x000fe400000e0000 */
[----:B------:R-:W-:Y:S01]  /*a9c0*/  R2UR UR7, R9 ;  /* 0x00000000090772ca */ /* 0x000fe200000e0000 */
[----:B------:R-:W0:Y:S02]  /*a9d0*/  @P0 MUFU.LG2 R8, R10 ;  /* 0x0000000a00080308 */ /* 0x000e240000000c00 */
[----:B0-----:R-:W-:Y:S01]  /*a9e0*/  @P0 FMUL.FTZ R8, R8, 0.69314718246459960938 ;  /* 0x3f31721808080820 */ /* 0x001fe20000410000 */
[----:B------:R-:W-:Y:S02]  /*a9f0*/  WARPGROUP.DEPBAR.LE gsb0, 0x0 ;  /* 0x00008000000079c5 */ /* 0x000fe40000010000 */
[----:B------:R-:W-:-:S15]  /*aa00*/  WARPGROUP.ARRIVE ;  /* 0x00000000000079c5 */ /* 0x000fde0000000000 */
[----:B------:R-:W-:-:S04]  /*aa10*/  NOP ;  /* 0x0000000000007918 */ /* 0x000fc80000000000 */
[----:B------:R-:W-:Y:S01]  /*aa20*/  HGMMA.64x256x16.F32.BF16 R24, R196, gdesc[UR4].tnspB, R24, gsb0 ;  /* 0x43e00004c4187df0 */ /* 0x000fe20008001818 */
[----:B------:R-:W-:Y:S01]  /*aa30*/  R2UR UR6, R6 ;  /* 0x00000000060672ca */ /* 0x000fe200000e0000 */
[----:B------:R-:W-:Y:S01]  /*aa40*/  IMAD.MOV.U32 R6, RZ, RZ, RZ ;  /* 0x000000ffff067224 */ /* 0x000fe200078e00ff */
[----:B------:R-:W-:Y:S02]  /*aa50*/  R2UR UR7, R7 ;  /* 0x00000000070772ca */ /* 0x000fe400000e0000 */
[----:B------:R-:W0:Y:S03]  /*aa60*/  SHFL.BFLY PT, R7, R2, 0x1, 0x1f ;  /* 0x0c201f0002077f89 */ /* 0x000e2600000e0000 */
[----:B------:R-:W-:Y:S01]  /*aa70*/  @P0 MUFU.RCP R6, R10 ;  /* 0x0000000a00060308 */ /* 0x000fe20000001000 */
[----:B0-----:R-:W-:Y:S01]  /*aa80*/  FADD.FTZ R12, R2, R7 ;  /* 0x00000007020c7221 */ /* 0x001fe20000010000 */
[----:B------:R-:W-:Y:S01]  /*aa90*/  IMAD.U32 R7, RZ, RZ, UR5 ;  /* 0x00000005ff077e24 */ /* 0x000fe2000f8e00ff */
[----:B------:R-:W-:-:S03]  /*aaa0*/  MOV R2, 0xff800000 ;  /* 0xff80000000027802 */ /* 0x000fc60000000f00 */
[----:B------:R-:W-:Y:S01]  /*aab0*/  FSETP.NE.FTZ.AND P3, PT, R12, RZ, PT ;  /* 0x000000ff0c00720b */ /* 0x000fe20003f75000 */
[----:B------:R-:W-:-:S04]  /*aac0*/  @P0 FMUL.FTZ R7, R7, 0.69314718246459960938 ;  /* 0x3f31721807070820 */ /* 0x000fc80000410000 */
[----:B------:R-:W-:Y:S01]  /*aad0*/  @P0 FFMA.FTZ R2, R7, R4, R8 ;  /* 0x0000000407020223 */ /* 0x000fe20000010008 */
[----:B------:R-:W-:-:S07]  /*aae0*/  PLOP3.LUT P0, PT, PT, PT, PT, 0x8, 0x0 ;  /* 0x000000000000781c */ /* 0x000fce0003f0e170 */
[----:B------:R-:W0:Y:S01]  /*aaf0*/  @P3 MUFU.LG2 R9, R12 ;  /* 0x0000000c00093308 */ /* 0x000e220000000c00 */
[----:B------:R-:W-:-:S07]  /*ab00*/  @P3 FMUL.FTZ R13, R13, 0.69314718246459960938 ;  /* 0x3f3172180d0d3820 */ /* 0x000fce0000410000 */
[----:B------:R-:W1:Y:S01]  /*ab10*/  @P3 MUFU.RCP R5, R12 ;  /* 0x0000000c00053308 */ /* 0x000e620000001000 */
[----:B0-----:R-:W-:-:S04]  /*ab20*/  @P3 FMUL.FTZ R10, R9, 0.69314718246459960938 ;  /* 0x3f317218090a3820 */ /* 0x001fc80000410000 */
[----:B------:R-:W-:Y:S01]  /*ab30*/  @P3 FFMA.FTZ R0, R13, R3, R10 ;  /* 0x000000030d003223 */ /* 0x000fe2000001000a */
[----:B------:R-:W-:Y:S02]  /*ab40*/  WARPGROUP.DEPBAR.LE gsb0, 0x0 ;  /* 0x00008000000079c5 */ /* 0x000fe40000010000 */
[----:B------:R-:W-:-:S06]  /*ab50*/  WARPGROUP.ARRIVE ;  /* 0x00000000000079c5 */ /* 0x000fcc0000000000 */
[----:B------:R-:W-:Y:S03]  /*ab60*/  HGMMA.64x256x16.F32.BF16 R24, R192, gdesc[UR4].tnspB, R24, gsb0 ;  /* 0x43e00004c0187df0 */ /* 0x000fe60008001818 */
[----:B------:R-:W-:Y:S02]  /*ab70*/  WARPGROUP.DEPBAR.LE gsb0, 0x0 ;  /* 0x00008000000079c5 */ /* 0x000fe40000010000 */
[----:B------:R0:W-:Y:S01]  /*ab80*/  @!P1 SYNCS.ARRIVE.TRANS64.RED.A1T0 RZ, [R11+URZ], RZ ;  /* 0x000000ff0bff99a7 */ /* 0x0001e2000810043f */
[-C--:B-1----:R-:W-:Y:S01]  /*ab90*/  FMUL.FTZ R3, R83, R5.reuse ;  /* 0x0000000553037220 */ /* 0x082fe20000410000 */
        /* <DEDUP_REMOVED lines=126> */
[----:B0-----:R-:W-:-:S07]  /*b380*/  FMUL.FTZ R151, R151, R5 ;  /* 0x0000000597977220 */ /* 0x001fce0000410000 */
.L_x_260:
[----:B------:R-:W0:Y:S01]  /*b390*/  S2R R5, SR_CgaCtaId ;  /* 0x0000000000057919 */ /* 0x000e220000008800 */
[----:B------:R-:W-:Y:S01]  /*b3a0*/  MOV R152, 0x400 ;  /* 0x0000040000987802 */ /* 0x000fe20000000f00 */
[----:B------:R-:W-:Y:S01]  /*b3b0*/  BSSY B0, `(.L_x_282) ;  /* 0x00002bf000007945 */ /* 0x000fe20003800000 */
[----:B------:R-:W-:Y:S02]  /*b3c0*/  BAR.SYNC.DEFER_BLOCKING 0x5, 0x120 ;  /* 0x0144800000007b1d */ /* 0x000fe40000010000 */
[----:B0-----:R-:W-:-:S05]  /*b3d0*/  LEA R152, R5, R152, 0x18 ;  /* 0x0000009805987211 */ /* 0x001fca00078ec0ff */
[----:B------:R-:W0:Y:S02]  /*b3e0*/  LDS.128 R4, [R152+0x388d0] ;  /* 0x0388d00098047984 */ /* 0x000e240000000c00 */
[----:B0-----:R-:W-:Y:S01]  /*b3f0*/  R2UR UR5, R6 ;  /* 0x00000000060572ca */ /* 0x001fe200000e0000 */
[----:B------:R-:W-:Y:S06]  /*b400*/  BAR.ARV 0x4, 0x120 ;  /* 0x0104800000007b1d */ /* 0x000fec0000002000 */
[----:B------:R-:W-:Y:S08]  /*b410*/  @P0 BRA `(.L_x_283) ;  /* 0x0000001c00a80947 */ /* 0x000ff00003800000 */
[----:B------:R-:W0:Y:S01]  /*b420*/  S2R R11, SR_SWINHI ;  /* 0x00000000000b7919 */ /* 0x000e220000002f00 */
[----:B------:R-:W-:Y:S01]  /*b430*/  F2FP.BF16.F32.PACK_AB R24, R25, R24 ;  /* 0x000000181918723e */ /* 0x000fe200000010ff */
[----:B------:R-:W-:Y:S01]  /*b440*/  ULDC.64 UR10, c[0x0][0x208] ;  /* 0x00008200000a7ab9 */ /* 0x000fe20000000a00 */
[----:B------:R-:W-:Y:S01]  /*b450*/  F2FP.BF16.F32.PACK_AB R25, R164, R26 ;  /* 0x0000001aa419723e */ /* 0x000fe200000010ff */
[----:B------:R-:W-:Y:S01]  /*b460*/  BAR.SYNC.DEFER_BLOCKING 0x1, 0x100 ;  /* 0x0044000000007b1d */ /* 0x000fe20000010000 */
        /* <DEDUP_REMOVED lines=14> */
[----:B------:R-:W-:Y:S02]  /*b550*/  MOV R8, R152 ;  /* 0x0000009800087202 */ /* 0x000fe40000000f00 */
[----:B0-----:R-:W-:-:S02]  /*b560*/  MOV R9, R11 ;  /* 0x0000000b00097202 */ /* 0x001fc40000000f00 */
[----:B------:R-:W-:Y:S02]  /*b570*/  F2FP.BF16.F32.PACK_AB R51, R158, R51 ;  /* 0x000000339e33723e */ /* 0x000fe400000010ff */
[----:B------:R-:W-:Y:S01]  /*b580*/  F2FP.BF16.F32.PACK_AB R57, R157, R58 ;  /* 0x0000003a9d39723e */ /* 0x000fe200000010ff */
[----:B------:R-:W-:Y:S01]  /*b590*/  IMAD.WIDE R110, R221, 0x2, R8 ;  /* 0x00000002dd6e7825 */ /* 0x000fe200078e0208 */
[----:B------:R-:W-:Y:S02]  /*b5a0*/  F2FP.BF16.F32.PACK_AB R64, R65, R64 ;  /* 0x000000404140723e */ /* 0x000fe400000010ff */
[----:B------:R-:W-:Y:S02]  /*b5b0*/  F2FP.BF16.F32.PACK_AB R58, R61, R60 ;  /* 0x0000003c3d3a723e */ /* 0x000fe400000010ff */
[C---:B------:R-:W-:Y:S02]  /*b5c0*/  IADD3 R175, P1, R110.reuse, 0x20, RZ ;  /* 0x000000206eaf7810 */ /* 0x040fe40007f3e0ff */
[----:B------:R-:W-:-:S02]  /*b5d0*/  LOP3.LUT R11, R110, 0x380, RZ, 0xc0, !PT ;  /* 0x000003806e0b7812 */ /* 0x000fc400078ec0ff */
[C---:B------:R-:W-:Y:S01]  /*b5e0*/  IADD3 R177, P0, R110.reuse, 0x40, RZ ;  /* 0x000000406eb17810 */ /* 0x040fe20007f1e0ff */
[--C-:B------:R-:W-:Y:S01]  /*b5f0*/  IMAD.X R13, RZ, RZ, R111.reuse, P1 ;  /* 0x000000ffff0d7224 */ /* 0x100fe200008e066f */
[C---:B------:R-:W-:Y:S02]  /*b600*/  IADD3 R179, P4, R110.reuse, 0x60, RZ ;  /* 0x000000606eb37810 */ /* 0x040fe40007f9e0ff */
[C---:B------:R-:W-:Y:S01]  /*b610*/  IADD3 R183, P6, R110.reuse, 0x4020, RZ ;  /* 0x000040206eb77810 */ /* 0x040fe20007fde0ff */
[--C-:B------:R-:W-:Y:S01]  /*b620*/  IMAD.X R15, RZ, RZ, R111.reuse, P0 ;  /* 0x000000ffff0f7224 */ /* 0x100fe200000e066f */
[C---:B------:R-:W-:Y:S01]  /*b630*/  IADD3 R185, P5, R110.reuse, 0x4040, RZ ;  /* 0x000040406eb97810 */ /* 0x040fe20007fbe0ff */
[--C-:B------:R-:W-:Y:S01]  /*b640*/  IMAD.X R21, RZ, RZ, R111.reuse, P4 ;  /* 0x000000ffff157224 */ /* 0x100fe200020e066f */
[C---:B------:R-:W-:Y:S01]  /*b650*/  IADD3 R187, P2, R110.reuse, 0x4060, RZ ;  /* 0x000040606ebb7810 */ /* 0x040fe20007f5e0ff */
[--C-:B------:R-:W-:Y:S01]  /*b660*/  IMAD.X R39, RZ, RZ, R111.reuse, P6 ;  /* 0x000000ffff277224 */ /* 0x100fe200030e066f */
[C---:B------:R-:W-:Y:S01]  /*b670*/  IADD3 R189, P1, R110.reuse, 0x8000, RZ ;  /* 0x000080006ebd7810 */ /* 0x040fe20007f3e0ff */
[--C-:B------:R-:W-:Y:S01]  /*b680*/  IMAD.X R47, RZ, RZ, R111.reuse, P5 ;  /* 0x000000ffff2f7224 */ /* 0x100fe200028e066f */
[----:B------:R-:W-:Y:S01]  /*b690*/  IADD3 R181, P3, R110, 0x4000, RZ ;  /* 0x000040006eb57810 */ /* 0x000fe20007f7e0ff */
[--C-:B------:R-:W-:Y:S01]  /*b6a0*/  IMAD.X R55, RZ, RZ, R111.reuse, P2 ;  /* 0x000000ffff377224 */ /* 0x100fe200010e066f */
[----:B------:R-:W-:Y:S01]  /*b6b0*/  SHF.R.U64 R11, R11, 0x3, RZ ;  /* 0x000000030b0b7819 */ /* 0x000fe200000012ff */
[----:B------:R-:W-:Y:S01]  /*b6c0*/  IMAD.X R63, RZ, RZ, R111, P1 ;  /* 0x000000ffff3f7224 */ /* 0x000fe200008e066f */
[----:B------:R-:W-:-:S02]  /*b6d0*/  LOP3.LUT R12, R175, 0x380, RZ, 0xc0, !PT ;  /* 0x00000380af0c7812 */ /* 0x000fc400078ec0ff */
[----:B------:R-:W-:Y:S02]  /*b6e0*/  IADD3.X R31, RZ, R111, RZ, P3, !PT ;  /* 0x0000006fff1f7210 */ /* 0x000fe40001ffe4ff */
[----:B------:R-:W-:Y:S02]  /*b6f0*/  LOP3.LUT R14, R177, 0x380, RZ, 0xc0, !PT ;  /* 0x00000380b10e7812 */ /* 0x000fe400078ec0ff */
[C---:B------:R-:W-:Y:S02]  /*b700*/  IADD3 R191, P0, R110.reuse, 0x8020, RZ ;  /* 0x000080206ebf7810 */ /* 0x040fe40007f1e0ff */
[C---:B------:R-:W-:Y:S02]  /*b710*/  IADD3 R193, P4, R110.reuse, 0x8040, RZ ;  /* 0x000080406ec17810 */ /* 0x040fe40007f9e0ff */
[C---:B------:R-:W-:Y:S01]  /*b720*/  IADD3 R195, P3, R110.reuse, 0x8060, RZ ;  /* 0x000080606ec37810 */ /* 0x040fe20007f7e0ff */
[--C-:B------:R-:W-:Y:S01]  /*b730*/  IMAD.X R71, RZ, RZ, R111.reuse, P0 ;  /* 0x000000ffff477224 */ /* 0x100fe200000e066f */
[C---:B------:R-:W-:Y:S01]  /*b740*/  IADD3 R197, P6, R110.reuse, 0xc000, RZ ;  /* 0x0000c0006ec57810 */ /* 0x040fe20007fde0ff */
[----:B------:R-:W-:Y:S01]  /*b750*/  IMAD.X R79, RZ, RZ, R111, P4 ;  /* 0x000000ffff4f7224 */ /* 0x000fe200020e066f */
[----:B------:R-:W-:-:S02]  /*b760*/  IADD3 R4, P5, R110, 0xc020, RZ ;  /* 0x0000c0206e047810 */ /* 0x000fc40007fbe0ff */
[C---:B------:R-:W-:Y:S01]  /*b770*/  IADD3 R106, P2, R110.reuse, 0xc040, RZ ;  /* 0x0000c0406e6a7810 */ /* 0x040fe20007f5e0ff */
[--C-:B------:R-:W-:Y:S01]  /*b780*/  IMAD.X R99, RZ, RZ, R111.reuse, P6 ;  /* 0x000000ffff637224 */ /* 0x100fe200030e066f */
[----:B------:R-:W-:Y:S01]  /*b790*/  IADD3 R6, P1, R110, 0xc060, RZ ;  /* 0x0000c0606e067810 */ /* 0x000fe20007f3e0ff */
[--C-:B------:R-:W-:Y:S01]  /*b7a0*/  IMAD.X R103, RZ, RZ, R111.reuse, P5 ;  /* 0x000000ffff677224 */ /* 0x100fe200028e066f */
[----:B------:R-:W-:Y:S01]  /*b7b0*/  LOP3.LUT R20, R179, 0x380, RZ, 0xc0, !PT ;  /* 0x00000380b3147812 */ /* 0x000fe200078ec0ff */
[--C-:B------:R-:W-:Y:S01]  /*b7c0*/  IMAD.X R107, RZ, RZ, R111.reuse, P2 ;  /* 0x000000ffff6b7224 */ /* 0x100fe200010e066f */
[----:B------:R-:W-:Y:S01]  /*b7d0*/  LOP3.LUT R110, R11, R110, RZ, 0x3c, !PT ;  /* 0x0000006e0b6e7212 */ /* 0x000fe200078e3cff */
[----:B------:R-:W-:Y:S01]  /*b7e0*/  IMAD.X R11, RZ, RZ, R111, P1 ;  /* 0x000000ffff0b7224 */ /* 0x000fe200008e066f */
[----:B------:R-:W-:Y:S02]  /*b7f0*/  LOP3.LUT R30, R181, 0x380, RZ, 0xc0, !PT ;  /* 0x00000380b51e7812 */ /* 0x000fe400078ec0ff */
[----:B------:R-:W-:-:S02]  /*b800*/  SHF.R.U64 R12, R12, 0x3, RZ ;  /* 0x000000030c0c7819 */ /* 0x000fc400000012ff */
[----:B------:R-:W-:Y:S02]  /*b810*/  LOP3.LUT R38, R183, 0x380, RZ, 0xc0, !PT ;  /* 0x00000380b7267812 */ /* 0x000fe400078ec0ff */
[----:B------:R-:W-:Y:S02]  /*b820*/  SHF.R.U64 R14, R14, 0x3, RZ ;  /* 0x000000030e0e7819 */ /* 0x000fe400000012ff */
[----:B------:R-:W-:Y:S02]  /*b830*/  LOP3.LUT R46, R185, 0x380, RZ, 0xc0, !PT ;  /* 0x00000380b92e7812 */ /* 0x000fe400078ec0ff */
[----:B------:R-:W-:Y:S02]  /*b840*/  SHF.R.U64 R20, R20, 0x3, RZ ;  /* 0x0000000314147819 */ /* 0x000fe400000012ff */
[----:B------:R-:W-:Y:S02]  /*b850*/  LOP3.LUT R54, R187, 0x380, RZ, 0xc0, !PT ;  /* 0x00000380bb367812 */ /* 0x000fe400078ec0ff */
[----:B------:R-:W-:-:S02]  /*b860*/  IADD3.X R95, RZ, R111, RZ, P3, !PT ;  /* 0x0000006fff5f7210 */ /* 0x000fc40001ffe4ff */
[----:B------:R-:W-:Y:S02]  /*b870*/  SHF.R.U64 R30, R30, 0x3, RZ ;  /* 0x000000031e1e7819 */ /* 0x000fe400000012ff */
[----:B------:R-:W-:Y:S02]  /*b880*/  LOP3.LUT R62, R189, 0x380, RZ, 0xc0, !PT ;  /* 0x00000380bd3e7812 */ /* 0x000fe400078ec0ff */
[----:B------:R-:W-:Y:S02]  /*b890*/  LOP3.LUT R98, R197, 0x380, RZ, 0xc0, !PT ;  /* 0x00000380c5627812 */ /* 0x000fe400078ec0ff */
[----:B------:R-:W-:Y:S02]  /*b8a0*/  MOV R110, R110 ;  /* 0x0000006e006e7202 */ /* 0x000fe40000000f00 */
[----:B------:R-:W-:Y:S02]  /*b8b0*/  LOP3.LUT R12, R12, R175, RZ, 0x3c, !PT ;  /* 0x000000af0c0c7212 */ /* 0x000fe400078e3cff */
[----:B------:R-:W-:Y:S01]  /*b8c0*/  SHF.R.U64 R38, R38, 0x3, RZ ;  /* 0x0000000326267819 */ /* 0x000fe200000012ff */
[----:B------:R-:W-:Y:S01]  /*b8d0*/  STSM.16.M88.4 [R110], R24 ;  /* 0x000000186e007844 */ /* 0x000fe20000000200 */
[----:B------:R-:W-:-:S02]  /*b8e0*/  LOP3.LUT R70, R191, 0x380, RZ, 0xc0, !PT ;  /* 0x00000380bf467812 */ /* 0x000fc400078ec0ff */
[----:B------:R-:W-:Y:S02]  /*b8f0*/  LOP3.LUT R111, R106, 0x380, RZ, 0xc0, !PT ;  /* 0x000003806a6f7812 */ /* 0x000fe400078ec0ff */
[----:B------:R-:W-:Y:S02]  /*b900*/  LOP3.LUT R14, R14, R177, RZ, 0x3c, !PT ;  /* 0x000000b10e0e7212 */ /* 0x000fe400078e3cff */
[----:B------:R-:W-:Y:S02]  /*b910*/  SHF.R.U64 R46, R46, 0x3, RZ ;  /* 0x000000032e2e7819 */ /* 0x000fe400000012ff */
[----:B------:R-:W-:Y:S02]  /*b920*/  LOP3.LUT R78, R193, 0x380, RZ, 0xc0, !PT ;  /* 0x00000380c14e7812 */ /* 0x000fe400078ec0ff */
[----:B------:R-:W-:Y:S02]  /*b930*/  LOP3.LUT R20, R20, R179, RZ, 0x3c, !PT ;  /* 0x000000b314147212 */ /* 0x000fe400078e3cff */
[----:B------:R-:W-:-:S02]  /*b940*/  SHF.R.U64 R54, R54, 0x3, RZ ;  /* 0x0000000336367819 */ /* 0x000fc400000012ff */
[----:B------:R-:W-:Y:S02]  /*b950*/  LOP3.LUT R94, R195, 0x380, RZ, 0xc0, !PT ;  /* 0x00000380c35e7812 */ /* 0x000fe400078ec0ff */
[----:B------:R-:W-:Y:S02]  /*b960*/  LOP3.LUT R30, R30, R181, RZ, 0x3c, !PT ;  /* 0x000000b51e1e7212 */ /* 0x000fe400078e3cff */
[----:B------:R-:W-:Y:S02]  /*b970*/  SHF.R.U64 R62, R62, 0x3, RZ ;  /* 0x000000033e3e7819 */ /* 0x000fe400000012ff */
[----:B------:R-:W-:Y:S02]  /*b980*/  SHF.R.U64 R98, R98, 0x3, RZ ;  /* 0x0000000362627819 */ /* 0x000fe400000012ff */
[----:B------:R-:W-:Y:S02]  /*b990*/  LOP3.LUT R175, R6, 0x380, RZ, 0xc0, !PT ;  /* 0x0000038006af7812 */ /* 0x000fe400078ec0ff */
[----:B------:R-:W-:-:S02]  /*b9a0*/  LOP3.LUT R38, R38, R183, RZ, 0x3c, !PT ;  /* 0x000000b726267212 */ /* 0x000fc400078e3cff */
[----:B------:R-:W-:Y:S02]  /*b9b0*/  SHF.R.U64 R70, R70, 0x3, RZ ;  /* 0x0000000346467819 */ /* 0x000fe400000012ff */
[----:B------:R-:W-:Y:S02]  /*b9c0*/  LOP3.LUT R102, R4, 0x380, RZ, 0xc0, !PT ;  /* 0x0000038004667812 */ /* 0x000fe400078ec0ff */
[----:B------:R-:W-:Y:S02]  /*b9d0*/  SHF.R.U64 R111, R111, 0x3, RZ ;  /* 0x000000036f6f7819 */ /* 0x000fe400000012ff */
[----:B------:R-:W-:Y:S02]  /*b9e0*/  MOV R13, R12 ;  /* 0x0000000c000d7202 */ /* 0x000fe40000000f00 */
[----:B------:R-:W-:Y:S02]  /*b9f0*/  LOP3.LUT R46, R46, R185, RZ, 0x3c, !PT ;  /* 0x000000b92e2e7212 */ /* 0x000fe400078e3cff */
[----:B------:R-:W-:Y:S01]  /*ba00*/  SHF.R.U64 R78, R78, 0x3, RZ ;  /* 0x000000034e4e7819 */ /* 0x000fe200000012ff */
[----:B------:R-:W-:Y:S01]  /*ba10*/  STSM.16.M88.4 [R13], R32 ;  /* 0x000000200d007844 */ /* 0x000fe20000000200 */
[----:B------:R-:W-:-:S02]  /*ba20*/  MOV R14, R14 ;  /* 0x0000000e000e7202 */ /* 0x000fc40000000f00 */
[----:B------:R-:W-:Y:S02]  /*ba30*/  LOP3.LUT R54, R54, R187, RZ, 0x3c, !PT ;  /* 0x000000bb36367212 */ /* 0x000fe400078e3cff */
[----:B------:R-:W-:Y:S01]  /*ba40*/  SHF.R.U64 R94, R94, 0x3, RZ ;  /* 0x000000035e5e7819 */ /* 0x000fe200000012ff */
[----:B------:R-:W-:Y:S01]  /*ba50*/  STSM.16.M88.4 [R14], R40 ;  /* 0x000000280e007844 */ /* 0x000fe20000000200 */
[----:B------:R-:W-:Y:S02]  /*ba60*/  MOV R20, R20 ;  /* 0x0000001400147202 */ /* 0x000fe40000000f00 */
[----:B------:R-:W-:Y:S02]  /*ba70*/  LOP3.LUT R62, R62, R189, RZ, 0x3c, !PT ;  /* 0x000000bd3e3e7212 */ /* 0x000fe400078e3cff */
[----:B------:R-:W-:Y:S01]  /*ba80*/  LOP3.LUT R98, R98, R197, RZ, 0x3c, !PT ;  /* 0x000000c562627212 */ /* 0x000fe200078e3cff */
[----:B------:R-:W-:Y:S01]  /*ba90*/  STSM.16.M88.4 [R20], R48 ;  /* 0x0000003014007844 */ /* 0x000fe20000000200 */
[----:B------:R-:W-:-:S02]  /*baa0*/  SHF.R.U64 R175, R175, 0x3, RZ ;  /* 0x00000003afaf7819 */ /* 0x000fc400000012ff */
[----:B------:R-:W-:Y:S02]  /*bab0*/  MOV R30, R30 ;  /* 0x0000001e001e7202 */ /* 0x000fe40000000f00 */
[----:B------:R-:W-:Y:S02]  /*bac0*/  F2FP.BF16.F32.PACK_AB R59, R156, R59 ;  /* 0x0000003b9c3b723e */ /* 0x000fe400000010ff */
[----:B------:R-:W-:Y:S02]  /*bad0*/  F2FP.BF16.F32.PACK_AB R65, R155, R66 ;  /* 0x000000429b41723e */ /* 0x000fe400000010ff */
[----:B------:R-:W-:Y:S01]  /*bae0*/  F2FP.BF16.F32.PACK_AB R72, R73, R72 ;  /* 0x000000484948723e */ /* 0x000fe200000010ff */
[----:B------:R-:W-:Y:S01]  /*baf0*/  STSM.16.M88.4 [R30], R56 ;  /* 0x000000381e007844 */ /* 0x000fe20000000200 */
[----:B------:R-:W-:Y:S02]  /*bb00*/  LOP3.LUT R70, R70, R191, RZ, 0x3c, !PT ;  /* 0x000000bf46467212 */ /* 0x000fe400078e3cff */
[----:B------:R-:W-:-:S02]  /*bb10*/  SHF.R.U64 R29, R102, 0x3, RZ ;  /* 0x00000003661d7819 */ /* 0x000fc400000012ff */
[----:B------:R-:W-:Y:S02]  /*bb20*/  LOP3.LUT R106, R111, R106, RZ, 0x3c, !PT ;  /* 0x0000006a6f6a7212 */ /* 0x000fe400078e3cff */
[----:B------:R-:W-:Y:S02]  /*bb30*/  MOV R38, R38 ;  /* 0x0000002600267202 */ /* 0x000fe40000000f00 */
[----:B------:R-:W-:Y:S02]  /*bb40*/  F2FP.BF16.F32.PACK_AB R66, R69, R68 ;  /* 0x000000444542723e */ /* 0x000fe400000010ff */
[----:B------:R-:W-:Y:S02]  /*bb50*/  F2FP.BF16.F32.PACK_AB R67, R154, R67 ;  /* 0x000000439a43723e */ /* 0x000fe400000010ff */
[----:B------:R-:W-:Y:S02]  /*bb60*/  F2FP.BF16.F32.PACK_AB R73, R153, R74 ;  /* 0x0000004a9949723e */ /* 0x000fe400000010ff */
[----:B------:R-:W-:Y:S01]  /*bb70*/  F2FP.BF16.F32.PACK_AB R80, R81, R80 ;  /* 0x000000505150723e */ /* 0x000fe200000010ff */
[----:B------:R-:W-:Y:S01]  /*bb80*/  STSM.16.M88.4 [R38], R64 ;  /* 0x0000004026007844 */ /* 0x000fe20000000200 */
[----:B------:R-:W-:-:S02]  /*bb90*/  R2UR UR6, R215 ;  /* 0x00000000d70672ca */ /* 0x000fc400000e0000 */
[----:B------:R-:W-:Y:S02]  /*bba0*/  R2UR UR4, R214 ;  /* 0x00000000d60472ca */ /* 0x000fe400000e0000 */
[----:B------:R-:W-:Y:S02]  /*bbb0*/  LOP3.LUT R78, R78, R193, RZ, 0x3c, !PT ;  /* 0x000000c14e4e7212 */ /* 0x000fe400078e3cff */
[----:B------:R-:W-:Y:S02]  /*bbc0*/  MOV R46, R46 ;  /* 0x0000002e002e7202 */ /* 0x000fe40000000f00 */
[----:B------:R-:W-:Y:S02]  /*bbd0*/  F2FP.BF16.F32.PACK_AB R74, R77, R76 ;  /* 0x0000004c4d4a723e */ /* 0x000fe400000010ff */
[----:B------:R-:W-:Y:S02]  /*bbe0*/  F2FP.BF16.F32.PACK_AB R75, R19, R75 ;  /* 0x0000004b134b723e */ /* 0x000fe400000010ff */
[----:B------:R-:W-:-:S02]  /*bbf0*/  F2FP.BF16.F32.PACK_AB R81, R3, R82 ;  /* 0x000000520351723e */ /* 0x000fc400000010ff */
[----:B------:R-:W-:Y:S01]  /*bc00*/  LOP3.LUT R94, R94, R195, RZ, 0x3c, !PT ;  /* 0x000000c35e5e7212 */ /* 0x000fe200078e3cff */
[----:B------:R-:W-:Y:S01]  /*bc10*/  STSM.16.M88.4 [R46], R72 ;  /* 0x000000482e007844 */ /* 0x000fe20000000200 */
[----:B------:R-:W-:Y:S01]  /*bc20*/  MOV R54, R54 ;  /* 0x0000003600367202 */ /* 0x000fe20000000f00 */
[----:B------:R-:W-:Y:S01]  /*bc30*/  USHF.L.U64.HI UR9, UR4, 0x2, UR6 ;  /* 0x0000000204097899 */ /* 0x000fe20008010206 */
[----:B------:R-:W-:Y:S01]  /*bc40*/  F2FP.BF16.F32.PACK_AB R82, R85, R84 ;  /* 0x000000545552723e */ /* 0x000fe200000010ff */
[----:B------:R-:W-:Y:S01]  /*bc50*/  USHF.L.U32 UR8, UR4, 0x2, URZ ;  /* 0x0000000204087899 */ /* 0x000fe2000800063f */
[----:B------:R-:W-:Y:S01]  /*bc60*/  F2FP.BF16.F32.PACK_AB R83, R83, R86 ;  /* 0x000000565353723e */ /* 0x000fe200000010ff */
[----:B------:R-:W-:Y:S01]  /*bc70*/  ULDC.64 UR6, c[0x0][0xbd8] ;  /* 0x0002f60000067ab9 */ /* 0x000fe20000000a00 */
[----:B------:R-:W-:Y:S01]  /*bc80*/  LOP3.LUT R10, R175, R6, RZ, 0x3c, !PT ;  /* 0x00000006af0a7212 */ /* 0x000fe200078e3cff */
[----:B------:R-:W-:Y:S01]  /*bc90*/  UISETP.NE.U32.AND UP0, UPT, UR6, URZ, UPT ;  /* 0x0000003f0600728c */ /* 0x000fe2000bf05070 */
[----:B------:R-:W-:Y:S01]  /*bca0*/  MOV R62, R62 ;  /* 0x0000003e003e7202 */ /* 0x000fe20000000f00 */
[----:B------:R0:W-:Y:S01]  /*bcb0*/  STSM.16.M88.4 [R54], R80 ;  /* 0x0000005036007844 */ /* 0x0001e20000000200 */
[----:B------:R-:W-:Y:S01]  /*bcc0*/  MOV R12, R98 ;  /* 0x00000062000c7202 */ /* 0x000fe20000000f00 */
[----:B------:R-:W-:Y:S01]  /*bcd0*/  UISETP.NE.AND.EX UP0, UPT, UR7, URZ, UPT, UP0 ;  /* 0x0000003f0700728c */ /* 0x000fe2000bf05300 */
[----:B------:R-:W-:Y:S01]  /*bce0*/  F2FP.BF16.F32.PACK_AB R84, R89, R88 ;  /* 0x000000585954723e */ /* 0x000fe200000010ff */
[----:B------:R-:W-:Y:S01]  /*bcf0*/  UIADD3 UR4, UP1, UR8, UR6, URZ ;  /* 0x0000000608047290 */ /* 0x000fe2000ff3e03f */
[----:B------:R-:W-:-:S02]  /*bd00*/  F2FP.BF16.F32.PACK_AB R85, R91, R90 ;  /* 0x0000005a5b55723e */ /* 0x000fc400000010ff */
[----:B------:R-:W-:Y:S01]  /*bd10*/  F2FP.BF16.F32.PACK_AB R86, R93, R92 ;  /* 0x0000005c5d56723e */ /* 0x000fe200000010ff */
[----:B------:R-:W-:Y:S01]  /*bd20*/  UIADD3.X UR6, UR9, UR7, URZ, UP1, !UPT ;  /* 0x0000000709067290 */ /* 0x000fe20008ffe43f */
[----:B------:R-:W-:Y:S02]  /*bd30*/  F2FP.BF16.F32.PACK_AB R87, R165, R87 ;  /* 0x00000057a557723e */ /* 0x000fe400000010ff */
[----:B------:R-:W-:Y:S02]  /*bd40*/  F2FP.BF16.F32.PACK_AB R96, R97, R96 ;  /* 0x000000606160723e */ /* 0x000fe400000010ff */
[----:B------:R-:W-:Y:S01]  /*bd50*/  LOP3.LUT R102, R29, R4, RZ, 0x3c, !PT ;  /* 0x000000041d667212 */ /* 0x000fe200078e3cff */
[----:B------:R-:W-:Y:S01]  /*bd60*/  STSM.16.M88.4 [R62], R84 ;  /* 0x000000543e007844 */ /* 0x000fe20000000200 */
[----:B------:R-:W-:Y:S02]  /*bd70*/  MOV R70, R70 ;  /* 0x0000004600467202 */ /* 0x000fe40000000f00 */
[----:B------:R-:W-:-:S02]  /*bd80*/  MOV R6, R106 ;  /* 0x0000006a00067202 */ /* 0x000fc40000000f00 */
[----:B------:R-:W-:Y:S02]  /*bd90*/  F2FP.BF16.F32.PACK_AB R97, R167, R166 ;  /* 0x000000a6a761723e */ /* 0x000fe400000010ff */
[----:B------:R-:W-:Y:S02]  /*bda0*/  F2FP.BF16.F32.PACK_AB R98, R101, R100 ;  /* 0x000000646562723e */ /* 0x000fe400000010ff */
[----:B------:R-:W-:Y:S02]  /*bdb0*/  F2FP.BF16.F32.PACK_AB R99, R169, R168 ;  /* 0x000000a8a963723e */ /* 0x000fe400000010ff */
[----:B------:R-:W-:Y:S02]  /*bdc0*/  F2FP.BF16.F32.PACK_AB R104, R105, R104 ;  /* 0x000000686968723e */ /* 0x000fe400000010ff */
[----:B------:R-:W-:Y:S01]  /*bdd0*/  F2FP.BF16.F32.PACK_AB R112, R113, R112 ;  /* 0x000000707170723e */ /* 0x000fe200000010ff */
[----:B------:R-:W-:Y:S01]  /*bde0*/  STSM.16.M88.4 [R70], R96 ;  /* 0x0000006046007844 */ /* 0x000fe20000000200 */
        /* <DEDUP_REMOVED lines=17> */
[----:B------:R1:W-:Y:S01]  /*bf00*/  STSM.16.M88.4 [R12], R120 ;  /* 0x000000780c007844 */ /* 0x0003e20000000200 */
[----:B------:R-:W-:Y:S02]  /*bf10*/  MOV R102, R102 ;  /* 0x0000006600667202 */ /* 0x000fe40000000f00 */
[----:B------:R-:W-:Y:S02]  /*bf20*/  F2FP.BF16.F32.PACK_AB R130, R133, R132 ;  /* 0x000000848582723e */ /* 0x000fe400000010ff */
[----:B------:R-:W-:Y:S02]  /*bf30*/  F2FP.BF16.F32.PACK_AB R131, R135, R134 ;  /* 0x000000868783723e */ /* 0x000fe400000010ff */
[----:B------:R-:W-:-:S02]  /*bf40*/  F2FP.BF16.F32.PACK_AB R137, R139, R138 ;  /* 0x0000008a8b89723e */ /* 0x000fc400000010ff */
[----:B------:R-:W-:Y:S01]  /*bf50*/  F2FP.BF16.F32.PACK_AB R144, R145, R144 ;  /* 0x000000909190723e */ /* 0x000fe200000010ff */
[----:B------:R2:W-:Y:S01]  /*bf60*/  STSM.16.M88.4 [R102], R128 ;  /* 0x0000008066007844 */ /* 0x0005e20000000200 */
[----:B------:R-:W-:Y:S02]  /*bf70*/  F2FP.BF16.F32.PACK_AB R138, R141, R140 ;  /* 0x0000008c8d8a723e */ /* 0x000fe400000010ff */
[----:B------:R-:W-:Y:S02]  /*bf80*/  F2FP.BF16.F32.PACK_AB R139, R143, R142 ;  /* 0x0000008e8f8b723e */ /* 0x000fe400000010ff */
[----:B------:R-:W-:Y:S02]  /*bf90*/  F2FP.BF16.F32.PACK_AB R145, R147, R146 ;  /* 0x000000929391723e */ /* 0x000fe400000010ff */
[----:B------:R-:W-:Y:S01]  /*bfa0*/  MOV R4, R10 ;  /* 0x0000000a00047202 */ /* 0x000fe20000000f00 */
[----:B------:R2:W-:Y:S01]  /*bfb0*/  STSM.16.M88.4 [R6], R136 ;  /* 0x0000008806007844 */ /* 0x0005e20000000200 */
[----:B------:R-:W-:Y:S01]  /*bfc0*/  F2FP.BF16.F32.PACK_AB R146, R149, R148 ;  /* 0x000000949592723e */ /* 0x000fe200000010ff */
[----:B------:R-:W-:Y:S01]  /*bfd0*/  IMAD.U32 R10, RZ, RZ, UR4 ;  /* 0x00000004ff0a7e24 */ /* 0x000fe2000f8e00ff */
[----:B------:R-:W-:Y:S01]  /*bfe0*/  F2FP.BF16.F32.PACK_AB R147, R151, R150 ;  /* 0x000000969793723e */ /* 0x000fe200000010ff */
[----:B------:R-:W-:Y:S01]  /*bff0*/  IMAD.U32 R11, RZ, RZ, UR6 ;  /* 0x00000006ff0b7e24 */ /* 0x000fe2000f8e00ff */
[----:B------:R-:W-:Y:S01]  /*c000*/  PLOP3.LUT P1, PT, PT, PT, UP0, 0x80, 0x0 ;  /* 0x000000000000781c */ /* 0x000fe20003f2f008 */
[----:B------:R-:W-:-:S02]  /*c010*/  ULDC.64 UR6, c[0x0][0xbe0] ;  /* 0x0002f80000067ab9 */ /* 0x000fc40000000a00 */
[----:B------:R2:W-:Y:S01]  /*c020*/  STSM.16.M88.4 [R4], R144 ;  /* 0x0000009004007844 */ /* 0x0005e20000000200 */
[----:B------:R-:W-:Y:S09]  /*c030*/  BAR.SYNC.DEFER_BLOCKING 0x1, 0x100 ;  /* 0x0044000000007b1d */ /* 0x000ff20000010000 */
[----:B------:R-:W3:Y:S01]  /*c040*/  @P1 LDG.E R3, desc[UR10][R10.64] ;  /* 0x0000000a0a031981 */ /* 0x000ee2000c1e1900 */
[----:B------:R-:W-:Y:S01]  /*c050*/  UISETP.NE.U32.AND UP1, UPT, UR6, URZ, UPT ;  /* 0x0000003f0600728c */ /* 0x000fe2000bf25070 */
[----:B0-----:R-:W0:Y:S01]  /*c060*/  LDC R81, c[0x0][0xa88] ;  /* 0x0002a200ff517b82 */ /* 0x001e220000000800 */
[----:B------:R-:W-:Y:S01]  /*c070*/  LEA R13, R22, R18, 0x6 ;  /* 0x00000012160d7211 */ /* 0x000fe200078e30ff */
[----:B------:R-:W-:Y:S01]  /*c080*/  UMOV UR4, URZ ;  /* 0x0000003f00047c82 */ /* 0x000fe20008000000 */
[----:B------:R-:W-:-:S03]  /*c090*/  UISETP.NE.AND.EX UP1, UPT, UR7, URZ, UPT, UP1 ;  /* 0x0000003f0700728c */ /* 0x000fc6000bf25310 */
[----:B------:R-:W-:-:S03]  /*c0a0*/  IMAD.WIDE R8, R13, 0x2, R8 ;  /* 0x000000020d087825 */ /* 0x000fc600078e0208 */
[----:B------:R-:W-:Y:S02]  /*c0b0*/  PLOP3.LUT P2, PT, PT, PT, UP1, 0x80, 0x0 ;  /* 0x000000000000781c */ /* 0x000fe40003f4f018 */
[----:B------:R-:W-:-:S03]  /*c0c0*/  IADD3 R25, P0, R8, 0x1000, RZ ;  /* 0x0000100008197810 */ /* 0x000fc60007f1e0ff */
[----:B------:R-:W-:-:S04]  /*c0d0*/  @UP1 UIADD3 UR6, UP2, UR8, UR6, URZ ;  /* 0x0000000608061290 */ /* 0x000fc8000ff5e03f */
[----:B------:R-:W-:Y:S02]  /*c0e0*/  @UP1 UIADD3.X UR7, UR9, UR7, URZ, UP2, !UPT ;  /* 0x0000000709071290 */ /* 0x000fe400097fe43f */
[----:B-1----:R-:W-:-:S04]  /*c0f0*/  IMAD.U32 R12, RZ, RZ, UR6 ;  /* 0x00000006ff0c7e24 */ /* 0x002fc8000f8e00ff */
[----:B------:R-:W-:-:S05]  /*c100*/  IMAD.U32 R13, RZ, RZ, UR7 ;  /* 0x00000007ff0d7e24 */ /* 0x000fca000f8e00ff */
[----:B0-----:R2:W5:Y:S01]  /*c110*/  @P2 LDG.E R81, desc[UR10][R12.64] ;  /* 0x0000000a0c512981 */ /* 0x001562000c1e1900 */
[----:B---3--:R-:W-:Y:S01]  /*c120*/  @P1 R2UR UR4, R3 ;  /* 0x00000000030412ca */ /* 0x008fe200000e0000 */
[----:B--2---:R-:W-:-:S14]  /*c130*/  @P2 BRA `(.L_x_284) ;  /* 0x0000000000142947 */ /* 0x004fdc0003800000 */
[----:B------:R-:W-:Y:S05]  /*c140*/  @!P1 BRA `(.L_x_284) ;  /* 0x0000000000109947 */ /* 0x000fea0003800000 */
[----:B------:R-:W-:Y:S02]  /*c150*/  ULDC.64 UR6, c[0x0][0x208] ;  /* 0x0000820000067ab9 */ /* 0x000fe40000000a00 */
[----:B------:R-:W2:Y:S04]  /*c160*/  LDG.E R4, desc[UR6][R10.64] ;  /* 0x000000060a047981 */ /* 0x000ea8000c1e1900 */
[----:B-----5:R-:W2:Y:S02]  /*c170*/  LDG.E R81, desc[UR6][R10.64+0x4] ;  /* 0x000004060a517981 */ /* 0x020ea4000c1e1900 */
[----:B--2---:R-:W-:-:S07]  /*c180*/  IMAD.IADD R81, R81, 0x1, -R4 ;  /* 0x0000000151517824 */ /* 0x004fce00078e0a04 */
.L_x_284:
[----:B------:R-:W-:Y:S01]  /*c190*/  R2UR UR16, R213 ;  /* 0x00000000d51072ca */ /* 0x000fe200000e0000 */
[----:B------:R-:W-:Y:S01]  /*c1a0*/  ULDC.64 UR12, c[0x0][0xb70] ;  /* 0x0002dc00000c7ab9 */ /* 0x000fe20000000a00 */
[----:B------:R-:W-:Y:S01]  /*c1b0*/  R2UR UR15, R215 ;  /* 0x00000000d70f72ca */ /* 0x000fe200000e0000 */
[----:B------:R-:W-:Y:S01]  /*c1c0*/  USHF.R.S32.HI UR9, URZ, 0x1f, UR4 ;  /* 0x0000001f3f097899 */ /* 0x000fe20008011404 */
[----:B------:R-:W-:Y:S01]  /*c1d0*/  R2UR UR14, R214 ;  /* 0x00000000d60e72ca */ /* 0x000fe200000e0000 */
[----:B------:R-:W-:Y:S01]  /*c1e0*/  UMOV UR8, UR4 ;  /* 0x0000000400087c82 */ /* 0x000fe20008000000 */
[----:B------:R-:W-:Y:S01]  /*c1f0*/  IMAD R6, R212, 0x80, R220 ;  /* 0x00000080d4067824 */ /* 0x000fe200078e02dc */
[----:B------:R-:W-:Y:S01]  /*c200*/  LOP3.LUT R24, R25, 0x380, RZ, 0xc0, !PT ;  /* 0x0000038019187812 */ /* 0x000fe200078ec0ff */
[----:B------:R-:W-:Y:S01]  /*c210*/  ULDC.64 UR18, c[0x0][0x208] ;  /* 0x0000820000127ab9 */ /* 0x000fe20000000a00 */
[C---:B------:R-:W-:Y:S02]  /*c220*/  IADD3 R11, P1, R8.reuse, 0x2000, RZ ;  /* 0x00002000080b7810 */ /* 0x040fe40007f3e0ff */
[----:B------:R-:W-:-:S02]  /*c230*/  IADD3 R13, P2, R8, 0x3000, RZ ;  /* 0x00003000080d7810 */ /* 0x000fc40007f5e0ff */
[----:B------:R-:W-:Y:S01]  /*c240*/  USHF.R.S32.HI UR11, URZ, 0x1f, UR16 ;  /* 0x0000001f3f0b7899 */ /* 0x000fe20008011410 */
[----:B------:R-:W-:Y:S01]  /*c250*/  SHF.R.U64 R24, R24, 0x3, RZ ;  /* 0x0000000318187819 */ /* 0x000fe200000012ff */
[----:B------:R-:W-:Y:S01]  /*c260*/  USEL UR15, UR15, URZ, !UP0 ;  /* 0x0000003f0f0f7287 */ /* 0x000fe2000c000000 */
[----:B------:R-:W-:Y:S01]  /*c270*/  LOP3.LUT R10, R11, 0x380, RZ, 0xc0, !PT ;  /* 0x000003800b0a7812 */ /* 0x000fe200078ec0ff */
[----:B------:R-:W-:Y:S01]  /*c280*/  UIMAD UR10, UR11, UR12, URZ ;  /* 0x0000000c0b0a72a4 */ /* 0x000fe2000f8e023f */
[----:B------:R-:W-:Y:S01]  /*c290*/  SHF.R.S32.HI R3, RZ, 0x1f, R6 ;  /* 0x0000001fff037819 */ /* 0x000fe20000011406 */
[----:B------:R-:W-:Y:S01]  /*c2a0*/  UIMAD.WIDE.U32 UR6, UR16, UR12, UR8 ;  /* 0x0000000c100672a5 */ /* 0x000fe2000f8e0008 */
[----:B------:R-:W-:Y:S01]  /*c2b0*/  LOP3.LUT R12, R13, 0x380, RZ, 0xc0, !PT ;  /* 0x000003800d0c7812 */ /* 0x000fe200078ec0ff */
[----:B------:R-:W-:Y:S01]  /*c2c0*/  UIMAD UR10, UR16, UR13, UR10 ;  /* 0x0000000d100a72a4 */ /* 0x000fe2000f8e020a */
[----:B------:R-:W-:Y:S01]  /*c2d0*/  LOP3.LUT R24, R24, R25, RZ, 0x3c, !PT ;  /* 0x0000001918187212 */ /* 0x000fe200078e3cff */
[----:B------:R-:W-:Y:S01]  /*c2e0*/  USEL UR14, UR14, URZ, !UP0 ;  /* 0x0000003f0e0e7287 */ /* 0x000fe2000c000000 */
[----:B------:R-:W-:Y:S01]  /*c2f0*/  SHF.R.U64 R10, R10, 0x3, RZ ;  /* 0x000000030a0a7819 */ /* 0x000fe200000012ff */
[----:B------:R-:W-:Y:S01]  /*c300*/  ULDC.64 UR12, c[0x0][0xb78] ;  /* 0x0002de00000c7ab9 */ /* 0x000fe20000000a00 */
[----:B------:R-:W-:Y:S01]  /*c310*/  UIADD3 UR7, UR7, UR10, URZ ;  /* 0x0000000a07077290 */ /* 0x000fe2000fffe03f */
[----:B------:R-:W-:Y:S01]  /*c320*/  SHF.R.U64 R12, R12, 0x3, RZ ;  /* 0x000000030c0c7819 */ /* 0x000fe200000012ff */
[----:B------:R-:W-:Y:S01]  /*c330*/  UIMAD UR8, UR15, UR12, URZ ;  /* 0x0000000c0f0872a4 */ /* 0x000fe2000f8e023f */
[----:B------:R-:W-:Y:S01]  /*c340*/  IMAD.X R25, RZ, RZ, R9, P0 ;  /* 0x000000ffff197224 */ /* 0x000fe200000e0609 */
[----:B------:R-:W-:Y:S01]  /*c350*/  UIMAD.WIDE.U32 UR6, UR14, UR12, UR6 ;  /* 0x0000000c0e0672a5 */ /* 0x000fe2000f8e0006 */
[----:B------:R-:W-:Y:S01]  /*c360*/  IADD3 R73, P0, R8, 0x8000, RZ ;  /* 0x0000800008497810 */ /* 0x000fe20007f1e0ff */
[----:B------:R-:W-:Y:S01]  /*c370*/  UIMAD UR8, UR14, UR13, UR8 ;  /* 0x0000000d0e0872a4 */ /* 0x000fe2000f8e0208 */
[----:B------:R-:W-:-:S02]  /*c380*/  LOP3.LUT R10, R10, R11, RZ, 0x3c, !PT ;  /* 0x0000000b0a0a7212 */ /* 0x000fc400078e3cff */
[----:B------:R-:W-:Y:S01]  /*c390*/  LOP3.LUT R12, R12, R13, RZ, 0x3c, !PT ;  /* 0x0000000d0c0c7212 */ /* 0x000fe200078e3cff */
[----:B------:R-:W-:Y:S01]  /*c3a0*/  IMAD.X R13, RZ, RZ, R9, P2 ;  /* 0x000000ffff0d7224 */ /* 0x000fe200010e0609 */
[----:B------:R-:W-:Y:S01]  /*c3b0*/  IADD3 R4, P3, R6, UR6, RZ ;  /* 0x0000000606047c10 */ /* 0x000fe2000ff7e0ff */
[----:B------:R-:W-:Y:S01]  /*c3c0*/  IMAD.U32 R14, RZ, RZ, UR8 ;  /* 0x00000008ff0e7e24 */ /* 0x000fe2000f8e00ff */
[----:B------:R-:W-:Y:S01]  /*c3d0*/  IADD3.X R11, RZ, R9, RZ, P1, !PT ;  /* 0x00000009ff0b7210 */ /* 0x000fe20000ffe4ff */
[----:B------:R-:W-:Y:S01]  /*c3e0*/  ULDC.64 UR12, c[0x0][0xaa0] ;  /* 0x0002a800000c7ab9 */ /* 0x000fe20000000a00 */
[----:B------:R-:W-:Y:S02]  /*c3f0*/  IADD3 R65, P1, R8, 0x9000, RZ ;  /* 0x0000900008417810 */ /* 0x000fe40007f3e0ff */
[----:B------:R-:W-:Y:S01]  /*c400*/  IADD3.X R3, R3, UR7, R14, P3, !PT ;  /* 0x0000000703037c10 */ /* 0x000fe20009ffe40e */
[----:B------:R-:W-:Y:S01]  /*c410*/  ULDC.64 UR6, c[0x0][0xb40] ;  /* 0x0002d00000067ab9 */ /* 0x000fe20000000a00 */
[----:B------:R-:W-:-:S02]  /*c420*/  LOP3.LUT R72, R73, 0x380, RZ, 0xc0, !PT ;  /* 0x0000038049487812 */ /* 0x000fc400078ec0ff */
[----:B------:R-:W-:Y:S02]  /*c430*/  LEA R20, P3, R4, UR6, 0x2 ;  /* 0x0000000604147c11 */ /* 0x000fe4000f8610ff */
[----:B------:R-:W-:Y:S02]  /*c440*/  IADD3 R53, P2, R8, 0xa000, RZ ;  /* 0x0000a00008357810 */ /* 0x000fe40007f5e0ff */
[----:B------:R-:W-:Y:S01]  /*c450*/  LEA.HI.X R21, R4, UR7, R3, 0x2, P3 ;  /* 0x0000000704157c11 */ /* 0x000fe200098f1403 */
[----:B------:R-:W-:Y:S01]  /*c460*/  VIADD R4, R6, 0x8 ;  /* 0x0000000806047836 */ /* 0x000fe20000000000 */
[C---:B------:R-:W-:Y:S02]  /*c470*/  IADD3 R49, P6, R8.reuse, 0x4000, RZ ;  /* 0x0000400008317810 */ /* 0x040fe40007fde0ff */
[C---:B------:R-:W-:Y:S02]  /*c480*/  IADD3 R41, P5, R8.reuse, 0x5000, RZ ;  /* 0x0000500008297810 */ /* 0x040fe40007fbe0ff */
[----:B------:R-:W-:-:S02]  /*c490*/  IADD3 R37, P4, R8, 0x6000, RZ ;  /* 0x0000600008257810 */ /* 0x000fc40007f9e0ff */
[----:B------:R-:W-:Y:S02]  /*c4a0*/  IADD3 R29, P3, R8, 0x7000, RZ ;  /* 0x00007000081d7810 */ /* 0x000fe40007f7e0ff */
[----:B------:R-:W-:Y:S02]  /*c4b0*/  LOP3.LUT R64, R65, 0x380, RZ, 0xc0, !PT ;  /* 0x0000038041407812 */ /* 0x000fe400078ec0ff */
[----:B------:R-:W-:Y:S02]  /*c4c0*/  SHF.R.U64 R72, R72, 0x3, RZ ;  /* 0x0000000348487819 */ /* 0x000fe400000012ff */
[----:B------:R-:W-:Y:S02]  /*c4d0*/  LOP3.LUT R52, R53, 0x380, RZ, 0xc0, !PT ;  /* 0x0000038035347812 */ /* 0x000fe400078ec0ff */
[----:B------:R-:W-:Y:S02]  /*c4e0*/  LOP3.LUT R48, R49, 0x380, RZ, 0xc0, !PT ;  /* 0x0000038031307812 */ /* 0x000fe400078ec0ff */
[----:B------:R-:W-:-:S02]  /*c4f0*/  LOP3.LUT R40, R41, 0x380, RZ, 0xc0, !PT ;  /* 0x0000038029287812 */ /* 0x000fc400078ec0ff */
[----:B------:R-:W-:Y:S02]  /*c500*/  LOP3.LUT R36, R37, 0x380, RZ, 0xc0, !PT ;  /* 0x0000038025247812 */ /* 0x000fe400078ec0ff */
[----:B------:R-:W-:Y:S02]  /*c510*/  LOP3.LUT R28, R29, 0x380, RZ, 0xc0, !PT ;  /* 0x000003801d1c7812 */ /* 0x000fe400078ec0ff */
[----:B------:R-:W-:Y:S02]  /*c520*/  SHF.R.U64 R64, R64, 0x3, RZ ;  /* 0x0000000340407819 */ /* 0x000fe400000012ff */
[----:B------:R-:W-:Y:S01]  /*c530*/  LOP3.LUT R72, R72, R73, RZ, 0x3c, !PT ;  /* 0x0000004948487212 */ /* 0x000fe200078e3cff */
[----:B------:R-:W-:Y:S01]  /*c540*/  IMAD.X R73, RZ, RZ, R9, P0 ;  /* 0x000000ffff497224 */ /* 0x000fe200000e0609 */
[----:B------:R-:W-:Y:S02]  /*c550*/  SHF.R.U64 R52, R52, 0x3, RZ ;  /* 0x0000000334347819 */ /* 0x000fe400000012ff */
[----:B------:R-:W-:-:S02]  /*c560*/  SHF.R.U64 R48, R48, 0x3, RZ ;  /* 0x0000000330307819 */ /* 0x000fc400000012ff */
[----:B------:R-:W-:Y:S02]  /*c570*/  SHF.R.U64 R40, R40, 0x3, RZ ;  /* 0x0000000328287819 */ /* 0x000fe400000012ff */
[----:B------:R-:W-:Y:S02]  /*c580*/  SHF.R.U64 R36, R36, 0x3, RZ ;  /* 0x0000000324247819 */ /* 0x000fe400000012ff */
[----:B------:R-:W-:Y:S02]  /*c590*/  SHF.R.U64 R28, R28, 0x3, RZ ;  /* 0x000000031c1c7819 */ /* 0x000fe400000012ff */
[----:B------:R-:W-:Y:S02]  /*c5a0*/  LOP3.LUT P0, RZ, R217, 0x3, RZ, 0xc0, !PT ;  /* 0x00000003d9ff7812 */ /* 0x000fe4000780c0ff */
[----:B------:R-:W-:Y:S02]  /*c5b0*/  LOP3.LUT R64, R64, R65, RZ, 0x3c, !PT ;  /* 0x0000004140407212 */ /* 0x000fe400078e3cff */
[----:B------:R-:W-:Y:S01]  /*c5c0*/  LOP3.LUT R52, R52, R53, RZ, 0x3c, !PT ;  /* 0x0000003534347212 */ /* 0x000fe200078e3cff */
[----:B------:R-:W-:Y:S01]  /*c5d0*/  IMAD.X R53, RZ, RZ, R9, P2 ;  /* 0x000000ffff357224 */ /* 0x000fe200010e0609 */
[----:B------:R-:W-:-:S02]  /*c5e0*/  IADD3.X R65, RZ, R9, RZ, P1, !PT ;  /* 0x00000009ff417210 */ /* 0x000fc40000ffe4ff */
[----:B------:R-:W-:Y:S01]  /*c5f0*/  LOP3.LUT R48, R48, R49, RZ, 0x3c, !PT ;  /* 0x0000003130307212 */ /* 0x000fe200078e3cff */
[--C-:B------:R-:W-:Y:S01]  /*c600*/  IMAD.X R49, RZ, RZ, R9.reuse, P6 ;  /* 0x000000ffff317224 */ /* 0x100fe200030e0609 */
[----:B------:R-:W-:Y:S01]  /*c610*/  LOP3.LUT R40, R40, R41, RZ, 0x3c, !PT ;  /* 0x0000002928287212 */ /* 0x000fe200078e3cff */
[--C-:B------:R-:W-:Y:S01]  /*c620*/  IMAD.X R41, RZ, RZ, R9.reuse, P5 ;  /* 0x000000ffff297224 */ /* 0x100fe200028e0609 */
[----:B------:R-:W-:Y:S01]  /*c630*/  LOP3.LUT R36, R36, R37, RZ, 0x3c, !PT ;  /* 0x0000002524247212 */ /* 0x000fe200078e3cff */
[--C-:B------:R-:W-:Y:S01]  /*c640*/  IMAD.X R37, RZ, RZ, R9.reuse, P4 ;  /* 0x000000ffff257224 */ /* 0x100fe200020e0609 */
[----:B------:R-:W-:Y:S01]  /*c650*/  LOP3.LUT R28, R28, R29, RZ, 0x3c, !PT ;  /* 0x0000001d1c1c7212 */ /* 0x000fe200078e3cff */
[----:B------:R-:W-:Y:S01]  /*c660*/  IMAD.X R29, RZ, RZ, R9, P3 ;  /* 0x000000ffff1d7224 */ /* 0x000fe200018e0609 */
[----:B-----5:R-:W-:Y:S02]  /*c670*/  ISETP.GE.OR P1, PT, R6, R81, P0 ;  /* 0x000000510600720c */ /* 0x020fe40000726670 */
[----:B------:R-:W-:-:S02]  /*c680*/  IADD3 R6, P2, R8, 0xf000, RZ ;  /* 0x0000f00008067810 */ /* 0x000fc40007f5e0ff */
[C---:B------:R-:W-:Y:S02]  /*c690*/  IADD3 R45, P6, R8.reuse, 0xb000, RZ ;  /* 0x0000b000082d7810 */ /* 0x040fe40007fde0ff */
[C---:B------:R-:W-:Y:S02]  /*c6a0*/  IADD3 R77, P5, R8.reuse, 0xc000, RZ ;  /* 0x0000c000084d7810 */ /* 0x040fe40007fbe0ff */
[C---:B------:R-:W-:Y:S02]  /*c6b0*/  IADD3 R69, P4, R8.reuse, 0xd000, RZ ;  /* 0x0000d00008457810 */ /* 0x040fe40007f9e0ff */
[----:B------:R-:W-:Y:S02]  /*c6c0*/  IADD3 R61, P3, R8, 0xe000, RZ ;  /* 0x0000e000083d7810 */ /* 0x000fe40007f7e0ff */
[----:B------:R-:W-:Y:S02]  /*c6d0*/  LOP3.LUT R3, R6, 0x380, RZ, 0xc0, !PT ;  /* 0x0000038006037812 */ /* 0x000fe400078ec0ff */
[----:B------:R-:W-:Y:S01]  /*c6e0*/  LOP3.LUT R33, R8, 0x380, RZ, 0xc0, !PT ;  /* 0x0000038008217812 */ /* 0x000fe200078ec0ff */
[----:B------:R-:W-:Y:S01]  /*c6f0*/  UIMAD UR6, UR9, UR12, URZ ;  /* 0x0000000c090672a4 */ /* 0x000fe2000f8e023f */
[----:B------:R-:W-:Y:S01]  /*c700*/  LOP3.LUT R44, R45, 0x380, RZ, 0xc0, !PT ;  /* 0x000003802d2c7812 */ /* 0x000fe200078ec0ff */
[----:B------:R0:W-:Y:S01]  /*c710*/  @!P1 STG.E desc[UR18][R20.64], R2 ;  /* 0x0000000214009986 */ /* 0x0001e2000c101912 */
[----:B------:R-:W-:-:S02]  /*c720*/  LOP3.LUT R76, R77, 0x380, RZ, 0xc0, !PT ;  /* 0x000003804d4c7812 */ /* 0x000fc400078ec0ff */
[----:B------:R-:W-:Y:S02]  /*c730*/  LOP3.LUT R68, R69, 0x380, RZ, 0xc0, !PT ;  /* 0x0000038045447812 */ /* 0x000fe400078ec0ff */
[----:B------:R-:W-:Y:S02]  /*c740*/  LOP3.LUT R60, R61, 0x380, RZ, 0xc0, !PT ;  /* 0x000003803d3c7812 */ /* 0x000fe400078ec0ff */
[----:B------:R-:W-:Y:S02]  /*c750*/  ISETP.GE.OR P0, PT, R4, R81, P0 ;  /* 0x000000510400720c */ /* 0x000fe40000706670 */
[----:B------:R-:W-:Y:S02]  /*c760*/  SHF.R.U64 R3, R3, 0x3, RZ ;  /* 0x0000000303037819 */ /* 0x000fe400000012ff */
[----:B------:R-:W-:Y:S02]  /*c770*/  SHF.R.U64 R44, R44, 0x3, RZ ;  /* 0x000000032c2c7819 */ /* 0x000fe400000012ff */
[----:B------:R-:W-:-:S02]  /*c780*/  SHF.R.U64 R76, R76, 0x3, RZ ;  /* 0x000000034c4c7819 */ /* 0x000fc400000012ff */
[----:B------:R-:W-:Y:S02]  /*c790*/  SHF.R.U64 R68, R68, 0x3, RZ ;  /* 0x0000000344447819 */ /* 0x000fe400000012ff */
[----:B------:R-:W-:Y:S02]  /*c7a0*/  SHF.R.U64 R60, R60, 0x3, RZ ;  /* 0x000000033c3c7819 */ /* 0x000fe400000012ff */
[----:B------:R-:W-:Y:S02]  /*c7b0*/  SHF.R.U64 R33, R33, 0x3, RZ ;  /* 0x0000000321217819 */ /* 0x000fe400000012ff */
[--C-:B------:R-:W-:Y:S01]  /*c7c0*/  SHF.R.S32.HI R19, RZ, 0x1f, R18.reuse ;  /* 0x0000001fff137819 */ /* 0x100fe20000011412 */
[----:B------:R-:W-:Y:S01]  /*c7d0*/  UIMAD UR6, UR4, UR13, UR6 ;  /* 0x0000000d040672a4 */ /* 0x000fe2000f8e0206 */
[----:B------:R-:W-:Y:S01]  /*c7e0*/  LOP3.LUT R56, R3, R6, RZ, 0x3c, !PT ;  /* 0x0000000603387212 */ /* 0x000fe200078e3cff */
[----:B------:R-:W-:Y:S01]  /*c7f0*/  IMAD.U32 R3, RZ, RZ, UR12 ;  /* 0x0000000cff037e24 */ /* 0x000fe2000f8e00ff */
[----:B------:R-:W-:Y:S01]  /*c800*/  LOP3.LUT R44, R44, R45, RZ, 0x3c, !PT ;  /* 0x0000002d2c2c7212 */ /* 0x000fe200078e3cff */
[--C-:B------:R-:W-:Y:S01]  /*c810*/  IMAD.X R45, RZ, RZ, R9.reuse, P6 ;  /* 0x000000ffff2d7224 */ /* 0x100fe200030e0609 */
[----:B------:R-:W-:Y:S01]  /*c820*/  LOP3.LUT R76, R76, R77, RZ, 0x3c, !PT ;  /* 0x0000004d4c4c7212 */ /* 0x000fe200078e3cff */
[--C-:B------:R-:W-:Y:S01]  /*c830*/  IMAD.X R77, RZ, RZ, R9.reuse, P5 ;  /* 0x000000ffff4d7224 */ /* 0x100fe200028e0609 */
[----:B------:R-:W-:Y:S01]  /*c840*/  LOP3.LUT R68, R68, R69, RZ, 0x3c, !PT ;  /* 0x0000004544447212 */ /* 0x000fe200078e3cff */
[--C-:B------:R-:W-:Y:S01]  /*c850*/  IMAD.X R69, RZ, RZ, R9.reuse, P4 ;  /* 0x000000ffff457224 */ /* 0x100fe200020e0609 */
[----:B------:R-:W-:Y:S01]  /*c860*/  LOP3.LUT R60, R60, R61, RZ, 0x3c, !PT ;  /* 0x0000003d3c3c7212 */ /* 0x000fe200078e3cff */
[--C-:B------:R-:W-:Y:S01]  /*c870*/  IMAD.X R61, RZ, RZ, R9.reuse, P3 ;  /* 0x000000ffff3d7224 */ /* 0x100fe200018e0609 */
[----:B------:R-:W-:Y:S01]  /*c880*/  LOP3.LUT R32, R33, R8, RZ, 0x3c, !PT ;  /* 0x0000000821207212 */ /* 0x000fe200078e3cff */
[----:B------:R-:W-:Y:S01]  /*c890*/  IMAD.MOV.U32 R33, RZ, RZ, R9 ;  /* 0x000000ffff217224 */ /* 0x000fe200078e0009 */
[----:B------:R-:W-:Y:S01]  /*c8a0*/  IADD3.X R57, RZ, R9, RZ, P2, !PT ;  /* 0x00000009ff397210 */ /* 0x000fe200017fe4ff */
[----:B0-----:R-:W-:Y:S01]  /*c8b0*/  IMAD.WIDE.U32 R2, R3, UR4, R18 ;  /* 0x0000000403027c25 */ /* 0x001fe2000f8e0012 */
[----:B------:R0:W-:Y:S03]  /*c8c0*/  @!P0 STG.E desc[UR18][R20.64+0x20], R0 ;  /* 0x0000200014008986 */ /* 0x0001e6000c101912 */
[----:B------:R-:W-:Y:S01]  /*c8d0*/  VIADD R3, R3, UR6 ;  /* 0x0000000603037c36 */ /* 0x000fe20008000000 */
[----:B------:R-:W5:Y:S01]  /*c8e0*/  LD.E.128 R32, desc[UR18][R32.64] ;  /* 0x0000001220207980 */ /* 0x000f62000c101d00 */
[----:B------:R-:W-:-:S03]  /*c8f0*/  ULDC.64 UR6, c[0x0][0xae0] ;  /* 0x0002b80000067ab9 */ /* 0x000fc60000000a00 */
[----:B------:R-:W5:Y:S04]  /*c900*/  LD.E.128 R24, desc[UR18][R24.64] ;  /* 0x0000001218187980 */ /* 0x000f68000c101d00 */
        /* <DEDUP_REMOVED lines=13> */
[----:B------:R-:W5:Y:S01]  /*c9e0*/  LD.E.128 R56, desc[UR18][R56.64] ;  /* 0x0000001238387980 */ /* 0x000f62000c101d00 */
[----:B------:R-:W-:Y:S01]  /*c9f0*/  UIMAD UR4, UR11, UR6, URZ ;  /* 0x000000060b0472a4 */ /* 0x000fe2000f8e023f */
[----:B------:R-:W-:Y:S01]  /*ca00*/  IMAD R81, R212, -0x80, R81 ;  /* 0xffffff80d4517824 */ /* 0x000fe200078e0251 */
[C---:B------:R-:W-:Y:S01]  /*ca10*/  IADD3 R4, R22.reuse, 0x60, RZ ;  /* 0x0000006016047810 */ /* 0x040fe20007ffe0ff */
[----:B------:R-:W-:Y:S01]  /*ca20*/  @!PT LDS RZ, [RZ] ;  /* 0x00000000fffff984 */ /* 0x000fe20000000800 */
[----:B------:R-:W-:Y:S01]  /*ca30*/  @!PT LDS RZ, [RZ] ;  /* 0x00000000fffff984 */ /* 0x000fe20000000800 */
[----:B------:R-:W-:Y:S01]  /*ca40*/  @!PT LDS RZ, [RZ] ;  /* 0x00000000fffff984 */ /* 0x000fe20000000800 */
[----:B------:R-:W-:Y:S01]  /*ca50*/  @!PT LDS RZ, [RZ] ;  /* 0x00000000fffff984 */ /* 0x000fe20000000800 */
[----:B------:R1:W-:Y:S06]  /*ca60*/  MEMBAR.ALL.CTA ;  /* 0x0000000000007992 */ /* 0x0003ec0000008000 */
[----:B-1----:R-:W1:Y:S01]  /*ca70*/  FENCE.VIEW.ASYNC.S ;  /* 0x00000000000073c6 */ /* 0x002e620000000000 */
[C---:B0-----:R-:W-:Y:S01]  /*ca80*/  VIADD R0, R22.reuse, 0x20 ;  /* 0x0000002016007836 */ /* 0x041fe20000000000 */
[----:B------:R-:W-:Y:S01]  /*ca90*/  UIMAD UR4, UR16, UR7, UR4 ;  /* 0x00000007100472a4 */ /* 0x000fe2000f8e0204 */
[----:B------:R-:W-:Y:S01]  /*caa0*/  IMAD.U32 R19, RZ, RZ, UR6 ;  /* 0x00000006ff137e24 */ /* 0x000fe2000f8e00ff */
[-C--:B------:R-:W-:Y:S01]  /*cab0*/  ISETP.GE.AND P3, PT, R22, R81.reuse, PT ;  /* 0x000000511600720c */ /* 0x080fe20003f66270 */
[----:B------:R-:W-:Y:S01]  /*cac0*/  ULDC.64 UR6, c[0x0][0xae8] ;  /* 0x0002ba0000067ab9 */ /* 0x000fe20000000a00 */
[-C--:B------:R-:W-:Y:S01]  /*cad0*/  ISETP.GE.AND P0, PT, R0, R81.reuse, PT ;  /* 0x000000510000720c */ /* 0x080fe20003f06270 */
[----:B------:R-:W-:Y:S01]  /*cae0*/  IMAD.WIDE.U32 R2, R19, UR16, R2 ;  /* 0x0000001013027c25 */ /* 0x000fe2000f8e0002 */
[----:B------:R-:W-:Y:S01]  /*caf0*/  ISETP.GE.AND P2, PT, R4, R81, PT ;  /* 0x000000510400720c */ /* 0x000fe20003f46270 */
[----:B------:R-:W-:Y:S01]  /*cb00*/  BSSY B1, `(.L_x_285) ;  /* 0x0000026000017945 */ /* 0x000fe20003800000 */
[----:B------:R-:W-:Y:S01]  /*cb10*/  SHF.R.S32.HI R23, RZ, 0x1f, R22 ;  /* 0x0000001fff177819 */ /* 0x000fe20000011416 */
[----:B------:R-:W-:-:S02]  /*cb20*/  VIADD R0, R22, 0x40 ;  /* 0x0000004016007836 */ /* 0x000fc40000000000 */
[----:B------:R-:W-:Y:S01]  /*cb30*/  VIADD R3, R3, UR4 ;  /* 0x0000000403037c36 */ /* 0x000fe20008000000 */
[----:B------:R-:W-:Y:S01]  /*cb40*/  UIMAD UR4, UR15, UR6, URZ ;  /* 0x000000060f0472a4 */ /* 0x000fe2000f8e023f */
[----:B------:R-:W-:Y:S01]  /*cb50*/  VIADD R152, R152, 0x38820 ;  /* 0x0003882098987836 */ /* 0x000fe20000000000 */
[----:B------:R-:W-:Y:S01]  /*cb60*/  ISETP.GE.AND P1, PT, R0, R81, PT ;  /* 0x000000510000720c */ /* 0x000fe20003f26270 */
[----:B------:R-:W-:Y:S01]  /*cb70*/  IMAD.U32 R81, RZ, RZ, UR6 ;  /* 0x00000006ff517e24 */ /* 0x000fe2000f8e00ff */
[----:B------:R-:W-:Y:S01]  /*cb80*/  UIMAD UR4, UR14, UR7, UR4 ;  /* 0x000000070e0472a4 */ /* 0x000fe2000f8e0204 */
[----:B------:R-:W-:Y:S01]  /*cb90*/  IMAD.WIDE R20, R212, 0x80, R22 ;  /* 0x00000080d4147825 */ /* 0x000fe200078e0216 */
[----:B------:R-:W-:-:S03]  /*cba0*/  PRMT R152, RZ, 0x654, R152 ;  /* 0x00000654ff987816 */ /* 0x000fc60000000098 */
[----:B------:R-:W-:Y:S01]  /*cbb0*/  IMAD.WIDE.U32 R80, R81, UR14, R2 ;  /* 0x0000000e51507c25 */ /* 0x000fe2000f8e0002 */
[----:B-1----:R0:W-:Y:S03]  /*cbc0*/  SYNCS.ARRIVE.TRANS64.RED.A1T0 RZ, [R152+URZ], RZ ;  /* 0x000000ff98ff79a7 */ /* 0x0021e6000810043f */
[----:B------:R-:W-:Y:S01]  /*cbd0*/  VIADD R85, R81, UR4 ;  /* 0x0000000451557c36 */ /* 0x000fe20008000000 */
[----:B------:R-:W-:Y:S06]  /*cbe0*/  @P3 BRA `(.L_x_286) ;  /* 0x00000000005c3947 */ /* 0x000fec0003800000 */
[----:B------:R-:W-:Y:S01]  /*cbf0*/  ULDC.64 UR6, c[0x0][0xad8] ;  /* 0x0002b60000067ab9 */ /* 0x000fe20000000a00 */
[----:B------:R-:W-:Y:S01]  /*cc00*/  MOV R3, R85 ;  /* 0x0000005500037202 */ /* 0x000fe20000000f00 */
[----:B------:R-:W-:Y:S01]  /*cc10*/  IMAD R19, R21, UR6, RZ ;  /* 0x0000000615137c24 */ /* 0x000fe2000f8e02ff */
[----:B------:R-:W-:Y:S01]  /*cc20*/  ULDC UR4, c[0x0][0xa8c] ;  /* 0x0002a30000047ab9 */ /* 0x000fe20000000800 */
[----:B------:R-:W-:Y:S01]  /*cc30*/  IMAD.MOV.U32 R2, RZ, RZ, R80 ;  /* 0x000000ffff027224 */ /* 0x000fe200078e0050 */
[C---:B------:R-:W-:Y:S01]  /*cc40*/  ISETP.GE.AND P4, PT, R18.reuse, UR4, PT ;  /* 0x0000000412007c0c */ /* 0x040fe2000bf86270 */
[----:B------:R-:W-:Y:S01]  /*cc50*/  VIADD R0, R18, 0x40 ;  /* 0x0000004012007836 */ /* 0x000fe20000000000 */
[----:B------:R-:W-:Y:S01]  /*cc60*/  ULDC.64 UR8, c[0x0][0x208] ;  /* 0x0000820000087ab9 */ /* 0x000fe20000000a00 */
[----:B------:R-:W-:-:S03]  /*cc70*/  IMAD.WIDE.U32 R2, R20, UR6, R2 ;  /* 0x0000000614027c25 */ /* 0x000fc6000f8e0002 */
[----:B------:R-:W-:Y:S01]  /*cc80*/  ISETP.GE.AND P3, PT, R0, UR4, PT ;  /* 0x0000000400007c0c */ /* 0x000fe2000bf66270 */
[----:B------:R-:W-:Y:S01]  /*cc90*/  IMAD R19, R20, UR7, R19 ;  /* 0x0000000714137c24 */ /* 0x000fe2000f8e0213 */
[----:B------:R-:W-:Y:S01]  /*cca0*/  ULDC.64 UR6, c[0x0][0xa80] ;  /* 0x0002a00000067ab9 */ /* 0x000fe20000000a00 */
[----:B------:R-:W-:Y:S01]  /*ccb0*/  VIADD R0, R18, 0x80 ;  /* 0x0000008012007836 */ /* 0x000fe20000000000 */
[----:B------:R-:W-:Y:S01]  /*ccc0*/  LEA R82, P6, R2, UR6, 0x1 ;  /* 0x0000000602527c11 */ /* 0x000fe2000f8c08ff */
[----:B------:R-:W-:Y:S02]  /*ccd0*/  IMAD.IADD R3, R3, 0x1, R19 ;  /* 0x0000000103037824 */ /* 0x000fe400078e0213 */
[----:B------:R-:W-:Y:S01]  /*cce0*/  VIADD R4, R18, 0xc0 ;  /* 0x000000c012047836 */ /* 0x000fe20000000000 */
[----:B------:R-:W-:Y:S02]  /*ccf0*/  ISETP.GE.AND P5, PT, R0, UR4, PT ;  /* 0x0000000400007c0c */ /* 0x000fe4000bfa6270 */
[----:B------:R-:W-:-:S02]  /*cd00*/  LEA.HI.X R83, R2, UR7, R3, 0x1, P6 ;  /* 0x0000000702537c11 */ /* 0x000fc4000b0f0c03 */
[----:B------:R-:W-:-:S03]  /*cd10*/  ISETP.GE.AND P6, PT, R4, UR4, PT ;  /* 0x0000000404007c0c */ /* 0x000fc6000bfc6270 */
[----:B-----5:R1:W-:Y:S04]  /*cd20*/  @!P4 STG.E.128 desc[UR8][R82.64], R32 ;  /* 0x000000205200c986 */ /* 0x0203e8000c101d08 */
[----:B------:R1:W-:Y:S04]  /*cd30*/  @!P3 STG.E.128 desc[UR8][R82.64+0x80], R48 ;  /* 0x000080305200b986 */ /* 0x0003e8000c101d08 */
[----:B------:R1:W-:Y:S04]  /*cd40*/  @!P5 STG.E.128 desc[UR8][R82.64+0x100], R72 ;  /* 0x000100485200d986 */ /* 0x0003e8000c101d08 */
[----:B------:R1:W-:Y:S02]  /*cd50*/  @!P6 STG.E.128 desc[UR8][R82.64+0x180], R76 ;  /* 0x0001804c5200e986 */ /* 0x0003e4000c101d08 */
.L_x_286:
[----:B------:R-:W-:Y:S05]  /*cd60*/  BSYNC B1 ;  /* 0x0000000000017941 */ /* 0x000fea0003800000 */
.L_x_285:
[----:B------:R-:W-:Y:S04]  /*cd70*/  BSSY B1, `(.L_x_287) ;  /* 0x000001b000017945 */ /* 0x000fe80003800000 */
[----:B------:R-:W-:Y:S05]  /*cd80*/  @P0 BRA `(.L_x_288) ;  /* 0x0000000000640947 */ /* 0x000fea0003800000 */
[----:B------:R-:W-:Y:S01]  /*cd90*/  IADD3 R19, P0, R20, 0x20, RZ ;  /* 0x0000002014137810 */ /* 0x000fe20007f1e0ff */
[C---:B------:R-:W-:Y:S01]  /*cda0*/  VIADD R2, R18.reuse, 0x40 ;  /* 0x0000004012027836 */ /* 0x040fe20000000000 */
[----:B------:R-:W-:Y:S01]  /*cdb0*/  ULDC UR4, c[0x0][0xa8c] ;  /* 0x0002a30000047ab9 */ /* 0x000fe20000000800 */
[----:B------:R-:W-:Y:S01]  /*cdc0*/  VIADD R3, R18, 0x80 ;  /* 0x0000008012037836 */ /* 0x000fe20000000000 */
[----:B------:R-:W-:Y:S01]  /*cdd0*/  ULDC.64 UR6, c[0x0][0xad8] ;  /* 0x0002b60000067ab9 */ /* 0x000fe20000000a00 */
[----:B------:R-:W-:Y:S01]  /*cde0*/  IMAD.X R0, RZ, RZ, R21, P0 ;  /* 0x000000ffff007224 */ /* 0x000fe200000e0615 */
[----:B------:R-:W-:Y:S01]  /*cdf0*/  ISETP.GE.AND P4, PT, R2, UR4, PT ;  /* 0x0000000402007c0c */ /* 0x000fe2000bf86270 */
[----:B------:R-:W-:Y:S01]  /*ce00*/  IMAD.MOV.U32 R2, RZ, RZ, R80 ;  /* 0x000000ffff027224 */ /* 0x000fe200078e0050 */
[----:B------:R-:W-:Y:S01]  /*ce10*/  ISETP.GE.AND P5, PT, R3, UR4, PT ;  /* 0x0000000403007c0c */ /* 0x000fe2000bfa6270 */
[----:B------:R-:W-:Y:S01]  /*ce20*/  IMAD.MOV.U32 R3, RZ, RZ, R85 ;  /* 0x000000ffff037224 */ /* 0x000fe200078e0055 */
[----:B------:R-:W-:Y:S01]  /*ce30*/  IADD3 R4, R18, 0xc0, RZ ;  /* 0x000000c012047810 */ /* 0x000fe20007ffe0ff */
[----:B------:R-:W-:Y:S01]  /*ce40*/  IMAD R0, R0, UR6, RZ ;  /* 0x0000000600007c24 */ /* 0x000fe2000f8e02ff */
[----:B------:R-:W-:Y:S01]  /*ce50*/  ISETP.GE.AND P3, PT, R18, UR4, PT ;  /* 0x0000000412007c0c */ /* 0x000fe2000bf66270 */
[----:B------:R-:W-:Y:S01]  /*ce60*/  IMAD.WIDE.U32 R2, R19, UR6, R2 ;  /* 0x0000000613027c25 */ /* 0x000fe2000f8e0002 */
[----:B------:R-:W-:Y:S01]  /*ce70*/  ISETP.GE.AND P6, PT, R4, UR4, PT ;  /* 0x0000000404007c0c */ /* 0x000fe2000bfc6270 */
[----:B------:R-:W-:-:S02]  /*ce80*/  ULDC.64 UR8, c[0x0][0x208] ;  /* 0x0000820000087ab9 */ /* 0x000fc40000000a00 */
[----:B------:R-:W-:Y:S01]  /*ce90*/  IMAD R19, R19, UR7, R0 ;  /* 0x0000000713137c24 */ /* 0x000fe2000f8e0200 */
[----:B------:R-:W-:Y:S02]  /*cea0*/  ULDC.64 UR6, c[0x0][0xa80] ;  /* 0x0002a00000067ab9 */ /* 0x000fe40000000a00 */
[----:B-1---5:R-:W-:Y:S01]  /*ceb0*/  LEA R32, P0, R2, UR6, 0x1 ;  /* 0x0000000602207c11 */ /* 0x022fe2000f8008ff */
[----:B------:R-:W-:-:S05]  /*cec0*/  IMAD.IADD R3, R3, 0x1, R19 ;  /* 0x0000000103037824 */ /* 0x000fca00078e0213 */
[----:B------:R-:W-:-:S05]  /*ced0*/  LEA.HI.X R33, R2, UR7, R3, 0x1, P0 ;  /* 0x0000000702217c11 */ /* 0x000fca00080f0c03 */
[----:B------:R2:W-:Y:S04]  /*cee0*/  @!P3 STG.E.128 desc[UR8][R32.64], R24 ;  /* 0x000000182000b986 */ /* 0x0005e8000c101d08 */
[----:B------:R2:W-:Y:S04]  /*cef0*/  @!P4 STG.E.128 desc[UR8][R32.64+0x80], R40 ;  /* 0x000080282000c986 */ /* 0x0005e8000c101d08 */
[----:B------:R2:W-:Y:S04]  /*cf00*/  @!P5 STG.E.128 desc[UR8][R32.64+0x100], R64 ;  /* 0x000100402000d986 */ /* 0x0005e8000c101d08 */
[----:B------:R2:W-:Y:S02]  /*cf10*/  @!P6 STG.E.128 desc[UR8][R32.64+0x180], R68 ;  /* 0x000180442000e986 */ /* 0x0005e4000c101d08 */
.L_x_288:
[----:B------:R-:W-:Y:S05]  /*cf20*/  BSYNC B1 ;  /* 0x0000000000017941 */ /* 0x000fea0003800000 */
.L_x_287:
        /* <DEDUP_REMOVED lines=20> */
[----:B--2--5:R-:W-:Y:S01]  /*d070*/  LEA R24, P0, R2, UR6, 0x1 ;  /* 0x0000000602187c11 */ /* 0x024fe2000f8008ff */
[----:B------:R-:W-:-:S05]  /*d080*/  IMAD.IADD R3, R3, 0x1, R19 ;  /* 0x0000000103037824 */ /* 0x000fca00078e0213 */
[----:B------:R-:W-:-:S05]  /*d090*/  LEA.HI.X R25, R2, UR7, R3, 0x1, P0 ;  /* 0x0000000702197c11 */ /* 0x000fca00080f0c03 */
[----:B------:R3:W-:Y:S04]  /*d0a0*/  @!P1 STG.E.128 desc[UR8][R24.64], R8 ;  /* 0x0000000818009986 */ /* 0x0007e8000c101d08 */
[----:B------:R3:W-:Y:S04]  /*d0b0*/  @!P3 STG.E.128 desc[UR8][R24.64+0x80], R36 ;  /* 0x000080241800b986 */ /* 0x0007e8000c101d08 */
[----:B------:R3:W-:Y:S04]  /*d0c0*/  @!P4 STG.E.128 desc[UR8][R24.64+0x100], R52 ;  /* 0x000100341800c986 */ /* 0x0007e8000c101d08 */
[----:B------:R3:W-:Y:S02]  /*d0d0*/  @!P5 STG.E.128 desc[UR8][R24.64+0x180], R60 ;  /* 0x0001803c1800d986 */ /* 0x0007e4000c101d08 */
.L_x_290:
[----:B------:R-:W-:Y:S05]  /*d0e0*/  BSYNC B1 ;  /* 0x0000000000017941 */ /* 0x000fea0003800000 */
.L_x_289:
[----:B------:R-:W-:Y:S05]  /*d0f0*/  @P2 BRA `(.L_x_291) ;  /* 0x0000000c00a82947 */ /* 0x000fea0003800000 */
[----:B---3-5:R-:W-:Y:S01]  /*d100*/  IADD3 R9, P0, R20, 0x60, RZ ;  /* 0x0000006014097810 */ /* 0x028fe20007f1e0ff */
[----:B------:R-:W-:Y:S01]  /*d110*/  ULDC.64 UR6, c[0x0][0xad8] ;  /* 0x0002b60000067ab9 */ /* 0x000fe20000000a00 */
[----:B------:R-:W-:Y:S01]  /*d120*/  IADD3 R0, R18, 0x40, RZ ;  /* 0x0000004012007810 */ /* 0x000fe20007ffe0ff */
[----:B------:R-:W-:Y:S01]  /*d130*/  IMAD.MOV.U32 R2, RZ, RZ, R80 ;  /* 0x000000ffff027224 */ /* 0x000fe200078e0050 */
[----:B------:R-:W-:Y:S01]  /*d140*/  ULDC UR4, c[0x0][0xa8c] ;  /* 0x0002a30000047ab9 */ /* 0x000fe20000000800 */
[----:B------:R-:W-:Y:S01]  /*d150*/  IMAD.X R20, RZ, RZ, R21, P0 ;  /* 0x000000ffff147224 */ /* 0x000fe200000e0615 */
[----:B------:R-:W-:Y:S01]  /*d160*/  ISETP.GE.AND P2, PT, R0, UR4, PT ;  /* 0x0000000400007c0c */ /* 0x000fe2000bf46270 */
[----:B------:R-:W-:Y:S01]  /*d170*/  IMAD.MOV.U32 R3, RZ, RZ, R85 ;  /* 0x000000ffff037224 */ /* 0x000fe200078e0055 */
[----:B------:R-:W-:Y:S01]  /*d180*/  ISETP.GE.AND P1, PT, R18, UR4, PT ;  /* 0x0000000412007c0c */ /* 0x000fe2000bf26270 */
[----:B------:R-:W-:Y:S01]  /*d190*/  IMAD R20, R20, UR6, RZ ;  /* 0x0000000614147c24 */ /* 0x000fe2000f8e02ff */
[----:B------:R-:W-:Y:S01]  /*d1a0*/  ULDC.64 UR8, c[0x0][0x208] ;  /* 0x0000820000087ab9 */ /* 0x000fe20000000a00 */
[----:B------:R-:W-:-:S02]  /*d1b0*/  VIADD R0, R18, 0x80 ;  /* 0x0000008012007836 */ /* 0x000fc40000000000 */
[----:B------:R-:W-:-:S03]  /*d1c0*/  IMAD.WIDE.U32 R2, R9, UR6, R2 ;  /* 0x0000000609027c25 */ /* 0x000fc6000f8e0002 */
[----:B------:R-:W-:Y:S01]  /*d1d0*/  ISETP.GE.AND P3, PT, R0, UR4, PT ;  /* 0x0000000400007c0c */ /* 0x000fe2000bf66270 */
[----:B------:R-:W-:Y:S01]  /*d1e0*/  IMAD R9, R9, UR7, R20 ;  /* 0x0000000709097c24 */ /* 0x000fe2000f8e0214 */
[----:B------:R-:W-:Y:S01]  /*d1f0*/  ULDC.64 UR6, c[0x0][0xa80] ;  /* 0x0002a00000067ab9 */ /* 0x000fe20000000a00 */
[----:B------:R-:W-:Y:S01]  /*d200*/  VIADD R0, R18, 0xc0 ;  /* 0x000000c012007836 */ /* 0x000fe20000000000 */
[----:B------:R-:W-:Y:S01]  /*d210*/  LEA R8, P0, R2, UR6, 0x1 ;  /* 0x0000000602087c11 */ /* 0x000fe2000f8008ff */
[----:B------:R-:W-:-:S05]  /*d220*/  IMAD.IADD R3, R3, 0x1, R9 ;  /* 0x0000000103037824 */ /* 0x000fca00078e0209 */
[----:B------:R-:W-:Y:S02]  /*d230*/  LEA.HI.X R9, R2, UR7, R3, 0x1, P0 ;  /* 0x0000000702097c11 */ /* 0x000fe400080f0c03 */
[----:B------:R-:W-:-:S03]  /*d240*/  ISETP.GE.AND P0, PT, R0, UR4, PT ;  /* 0x0000000400007c0c */ /* 0x000fc6000bf06270 */
[----:B------:R4:W-:Y:S04]  /*d250*/  @!P1 STG.E.128 desc[UR8][R8.64], R12 ;  /* 0x0000000c08009986 */ /* 0x0009e8000c101d08 */
[----:B------:R4:W-:Y:S04]  /*d260*/  @!P2 STG.E.128 desc[UR8][R8.64+0x80], R28 ;  /* 0x0000801c0800a986 */ /* 0x0009e8000c101d08 */
[----:B------:R4:W-:Y:S02]  /*d270*/  @!P3 STG.E.128 desc[UR8][R8.64+0x100], R44 ;  /* 0x0001002c0800b986 */ /* 0x0009e4000c101d08 */
[----:B------:R-:W-:Y:S05]  /*d280*/  @P0 BRA `(.L_x_291) ;  /* 0x0000000c00440947 */ /* 0x000fea0003800000 */
[----:B------:R-:W-:Y:S02]  /*d290*/  ULDC.64 UR6, c[0x0][0x208] ;  /* 0x0000820000067ab9 */ /* 0x000fe40000000a00 */
[----:B------:R3:W-:Y:S01]  /*d2a0*/  STG.E.128 desc[UR6][R8.64+0x180], R56 ;  /* 0x0001803808007986 */ /* 0x0007e2000c101d06 */
[----:B------:R-:W-:Y:S05]  /*d2b0*/  BRA `(.L_x_291) ;  /* 0x0000000c00387947 */ /* 0x000fea0003800000 */
.L_x_283:
[----:B------:R-:W-:Y:S01]  /*d2c0*/  R2UR UR4, R214 ;  /* 0x00000000d60472ca */ /* 0x000fe200000e0000 */
[----:B------:R-:W-:Y:S01]  /*d2d0*/  ULDC.64 UR6, c[0x0][0xbd8] ;  /* 0x0002f60000067ab9 */ /* 0x000fe20000000a00 */
[----:B------:R-:W-:Y:S01]  /*d2e0*/  R2UR UR9, R215 ;  /* 0x00000000d70972ca */ /* 0x000fe200000e0000 */
[----:B------:R-:W-:Y:S01]  /*d2f0*/  UISETP.NE.U32.AND UP0, UPT, UR6, URZ, UPT ;  /* 0x0000003f0600728c */ /* 0x000fe2000bf05070 */
[----:B------:R-:W-:Y:S01]  /*d300*/  IMAD.MOV.U32 R13, RZ, RZ, RZ ;  /* 0x000000ffff0d7224 */ /* 0x000fe200078e00ff */
[----:B------:R-:W-:Y:S02]  /*d310*/  ULDC.64 UR10, c[0x0][0x208] ;  /* 0x00008200000a7ab9 */ /* 0x000fe40000000a00 */
[----:B------:R-:W-:-:S06]  /*d320*/  UISETP.NE.AND.EX UP0, UPT, UR7, URZ, UPT, UP0 ;  /* 0x0000003f0700728c */ /* 0x000fcc000bf05300 */
[----:B------:R-:W-:Y:S01]  /*d330*/  USHF.L.U32 UR8, UR4, 0x2, URZ ;  /* 0x0000000204087899 */ /* 0x000fe2000800063f */
[----:B------:R-:W0:Y:S01]  /*d340*/  LDC R11, c[0x0][0xa88] ;  /* 0x0002a200ff0b7b82 */ /* 0x000e220000000800 */
[----:B------:R-:W-:Y:S01]  /*d350*/  USHF.L.U64.HI UR9, UR4, 0x2, UR9 ;  /* 0x0000000204097899 */ /* 0x000fe20008010209 */
[----:B------:R-:W-:Y:S01]  /*d360*/  PLOP3.LUT P1, PT, PT, PT, UP0, 0x80, 0x0 ;  /* 0x000000000000781c */ /* 0x000fe20003f2f008 */
[----:B------:R-:W-:-:S04]  /*d370*/  UIADD3 UR4, UP1, UR8, UR6, URZ ;  /* 0x0000000608047290 */ /* 0x000fc8000ff3e03f */
[----:B------:R-:W-:Y:S02]  /*d380*/  UIADD3.X UR6, UR9, UR7, URZ, UP1, !UPT ;  /* 0x0000000709067290 */ /* 0x000fe40008ffe43f */
[----:B------:R-:W-:-:S04]  /*d390*/  IMAD.U32 R2, RZ, RZ, UR4 ;  /* 0x00000004ff027e24 */ /* 0x000fc8000f8e00ff */
[----:B------:R-:W-:Y:S01]  /*d3a0*/  IMAD.U32 R3, RZ, RZ, UR6 ;  /* 0x00000006ff037e24 */ /* 0x000fe2000f8e00ff */
[----:B------:R-:W-:Y:S02]  /*d3b0*/  ULDC.64 UR6, c[0x0][0xbe0] ;  /* 0x0002f80000067ab9 */ /* 0x000fe40000000a00 */
[----:B------:R-:W-:Y:S02]  /*d3c0*/  UISETP.NE.U32.AND UP1, UPT, UR6, URZ, UPT ;  /* 0x0000003f0600728c */ /* 0x000fe4000bf25070 */
[----:B------:R1:W5:Y:S02]  /*d3d0*/  @P1 LDG.E R13, desc[UR10][R2.64] ;  /* 0x0000000a020d1981 */ /* 0x000364000c1e1900 */
[----:B------:R-:W-:-:S06]  /*d3e0*/  UISETP.NE.AND.EX UP1, UPT, UR7, URZ, UPT, UP1 ;  /* 0x0000003f0700728c */ /* 0x000fcc000bf25310 */
[----:B------:R-:W-:-:S05]  /*d3f0*/  PLOP3.LUT P2, PT, PT, PT, UP1, 0x80, 0x0 ;  /* 0x000000000000781c */ /* 0x000fca0003f4f018 */
[----:B------:R-:W-:-:S04]  /*d400*/  @UP1 UIADD3 UR6, UP2, UR8, UR6, URZ ;  /* 0x0000000608061290 */ /* 0x000fc8000ff5e03f */
[----:B------:R-:W-:Y:S02]  /*d410*/  @UP1 UIADD3.X UR7, UR9, UR7, URZ, UP2, !UPT ;  /* 0x0000000709071290 */ /* 0x000fe400097fe43f */
[----:B------:R-:W-:-:S04]  /*d420*/  MOV R8, UR6 ;  /* 0x0000000600087c02 */ /* 0x000fc80008000f00 */
[----:B------:R-:W-:Y:S01]  /*d430*/  IMAD.U32 R9, RZ, RZ, UR7 ;  /* 0x00000007ff097e24 */ /* 0x000fe2000f8e00ff */
[----:B------:R-:W-:-:S04]  /*d440*/  ISETP.GE.AND P0, PT, R223, 0x80, PT ;  /* 0x00000080df00780c */ /* 0x000fc80003f06270 */
[----:B0-----:R1:W5:Y:S01]  /*d450*/  @P2 LDG.E R11, desc[UR10][R8.64] ;  /* 0x0000000a080b2981 */ /* 0x001362000c1e1900 */
[----:B------:R-:W-:Y:S08]  /*d460*/  @P2 BRA `(.L_x_292) ;  /* 0x0000000000142947 */ /* 0x000ff00003800000 */
[----:B------:R-:W-:Y:S05]  /*d470*/  @!P1 BRA `(.L_x_292) ;  /* 0x0000000000109947 */ /* 0x000fea0003800000 */
[----:B------:R-:W-:Y:S02]  /*d480*/  ULDC.64 UR6, c[0x0][0x208] ;  /* 0x0000820000067ab9 */ /* 0x000fe40000000a00 */
[----:B------:R-:W2:Y:S04]  /*d490*/  LDG.E R0, desc[UR6][R2.64] ;  /* 0x0000000602007981 */ /* 0x000ea8000c1e1900 */
[----:B-----5:R-:W2:Y:S02]  /*d4a0*/  LDG.E R11, desc[UR6][R2.64+0x4] ;  /* 0x00000406020b7981 */ /* 0x020ea4000c1e1900 */
[----:B--2---:R-:W-:-:S07]  /*d4b0*/  IMAD.IADD R11, R11, 0x1, -R0 ;  /* 0x000000010b0b7824 */ /* 0x004fce00078e0a00 */
.L_x_292:
[----:B------:R-:W-:Y:S01]  /*d4c0*/  R2UR UR7, R213 ;  /* 0x00000000d50772ca */ /* 0x000fe200000e0000 */
[----:B------:R-:W-:Y:S01]  /*d4d0*/  BSSY B1, `(.L_x_293) ;  /* 0x0000023000017945 */ /* 0x000fe20003800000 */
[----:B------:R-:W-:Y:S02]  /*d4e0*/  R2UR UR6, R214 ;  /* 0x00000000d60672ca */ /* 0x000fe400000e0000 */
[----:B------:R-:W-:Y:S02]  /*d4f0*/  R2UR UR4, R215 ;  /* 0x00000000d70472ca */ /* 0x000fe400000e0000 */
[----:B------:R-:W-:Y:S02]  /*d500*/  SHF.R.S32.HI R19, RZ, 0x1f, R18 ;  /* 0x0000001fff137819 */ /* 0x000fe40000011412 */
[----:B-----5:R-:W-:-:S05]  /*d510*/  SHF.R.S32.HI R4, RZ, 0x1f, R13 ;  /* 0x0000001fff047819 */ /* 0x020fca000001140d */
[----:B------:R-:W-:Y:S02]  /*d520*/  USHF.R.S32.HI UR7, URZ, 0x1f, UR7 ;  /* 0x0000001f3f077899 */ /* 0x000fe40008011407 */
[----:B------:R-:W-:Y:S02]  /*d530*/  USEL UR8, UR6, URZ, !UP0 ;  /* 0x0000003f06087287 */ /* 0x000fe4000c000000 */
[----:B------:R-:W-:Y:S01]  /*d540*/  USEL UR9, UR4, URZ, !UP0 ;  /* 0x0000003f04097287 */ /* 0x000fe2000c000000 */
[----:B------:R-:W-:Y:S11]  /*d550*/  @P0 BRA `(.L_x_294) ;  /* 0x0000000000680947 */ /* 0x000ff60003800000 */
[----:B------:R-:W0:Y:S02]  /*d560*/  S2R R0, SR_TID.X ;  /* 0x0000000000007919 */ /* 0x000e240000002100 */
[----:B0-----:R-:W-:-:S04]  /*d570*/  IMAD R0, R212, 0x80, R0 ;  /* 0x00000080d4007824 */ /* 0x001fc800078e0200 */
[----:B------:R-:W-:-:S05]  /*d580*/  VIADD R0, R0, 0xffffff80 ;  /* 0xffffff8000007836 */ /* 0x000fca0000000000 */
[----:B------:R-:W-:-:S13]  /*d590*/  ISETP.GE.AND P0, PT, R0, R11, PT ;  /* 0x0000000b0000720c */ /* 0x000fda0003f06270 */
[----:B------:R-:W-:Y:S05]  /*d5a0*/  @P0 BRA `(.L_x_294) ;  /* 0x0000000000540947 */ /* 0x000fea0003800000 */
[----:B------:R-:W-:Y:S01]  /*d5b0*/  R2UR UR6, R213 ;  /* 0x00000000d50672ca */ /* 0x000fe200000e0000 */
[----:B------:R-:W-:Y:S01]  /*d5c0*/  ULDC.64 UR10, c[0x0][0xb70] ;  /* 0x0002dc00000a7ab9 */ /* 0x000fe20000000a00 */
[C---:B-1----:R-:W-:Y:S01]  /*d5d0*/  IADD3 R2, P0, R0.reuse, R13, RZ ;  /* 0x0000000d00027210 */ /* 0x042fe20007f1e0ff */
[----:B------:R-:W-:Y:S02]  /*d5e0*/  UIMAD UR4, UR7, UR10, URZ ;  /* 0x0000000a070472a4 */ /* 0x000fe4000f8e023f */
[----:B------:R-:W-:Y:S01]  /*d5f0*/  IMAD.U32 R9, RZ, RZ, UR10 ;  /* 0x0000000aff097e24 */ /* 0x000fe2000f8e00ff */
[----:B------:R-:W-:Y:S01]  /*d600*/  ULDC.64 UR12, c[0x0][0x208] ;  /* 0x00008200000c7ab9 */ /* 0x000fe20000000a00 */
[----:B------:R-:W-:-:S06]  /*d610*/  LEA.HI.X.SX32 R3, R0, R4, 0x1, P0 ;  /* 0x0000000400037211 */ /* 0x000fcc00000f0eff */
[----:B------:R-:W-:Y:S02]  /*d620*/  UIMAD UR4, UR6, UR11, UR4 ;  /* 0x0000000b060472a4 */ /* 0x000fe4000f8e0204 */
[----:B------:R-:W-:Y:S01]  /*d630*/  IMAD.WIDE.U32 R2, R9, UR6, R2 ;  /* 0x0000000609027c25 */ /* 0x000fe2000f8e0002 */
[----:B------:R-:W-:Y:S02]  /*d640*/  ULDC.64 UR10, c[0x0][0xb78] ;  /* 0x0002de00000a7ab9 */ /* 0x000fe40000000a00 */
[----:B------:R-:W-:Y:S02]  /*d650*/  UIMAD UR6, UR9, UR10, URZ ;  /* 0x0000000a090672a4 */ /* 0x000fe4000f8e023f */
[----:B------:R-:W-:Y:S01]  /*d660*/  MOV R9, UR10 ;  /* 0x0000000a00097c02 */ /* 0x000fe20008000f00 */
[----:B------:R-:W-:Y:S01]  /*d670*/  VIADD R3, R3, UR4 ;  /* 0x0000000403037c36 */ /* 0x000fe20008000000 */
[----:B------:R-:W-:-:S03]  /*d680*/  UIMAD UR6, UR8, UR11, UR6 ;  /* 0x0000000b080672a4 */ /* 0x000fc6000f8e0206 */
[----:B------:R-:W-:Y:S01]  /*d690*/  IMAD.WIDE.U32 R2, R9, UR8, R2 ;  /* 0x0000000809027c25 */ /* 0x000fe2000f8e0002 */
[----:B------:R-:W-:-:S03]  /*d6a0*/  ULDC.64 UR10, c[0x0][0xb40] ;  /* 0x0002d000000a7ab9 */ /* 0x000fc60000000a00 */
[----:B------:R-:W-:Y:S01]  /*d6b0*/  VIADD R3, R3, UR6 ;  /* 0x0000000603037c36 */ /* 0x000fe20008000000 */
[----:B------:R-:W-:-:S04]  /*d6c0*/  LEA R8, P0, R2, UR10, 0x2 ;  /* 0x0000000a02087c11 */ /* 0x000fc8000f8010ff */
[----:B------:R-:W-:Y:S01]  /*d6d0*/  LEA.HI.X R9, R2, UR11, R3, 0x2, P0 ;  /* 0x0000000b02097c11 */ /* 0x000fe200080f1403 */
[----:B------:R-:W-:-:S05]  /*d6e0*/  IMAD.MOV.U32 R3, RZ, RZ, -0x800000 ;  /* 0xff800000ff037424 */ /* 0x000fca00078e00ff */
[----:B------:R0:W-:Y:S03]  /*d6f0*/  STG.E desc[UR12][R8.64], R3 ;  /* 0x0000000308007986 */ /* 0x0001e6000c10190c */
.L_x_294:
[----:B------:R-:W-:Y:S05]  /*d700*/  BSYNC B1 ;  /* 0x0000000000017941 */ /* 0x000fea0003800000 */
.L_x_293:
[----:B------:R-:W-:Y:S01]  /*d710*/  R2UR UR6, R213 ;  /* 0x00000000d50672ca */ /* 0x000fe200000e0000 */
[----:B------:R-:W-:Y:S01]  /*d720*/  ULDC.64 UR10, c[0x0][0xaa0] ;  /* 0x0002a800000a7ab9 */ /* 0x000fe20000000a00 */
[----:B------:R-:W-:Y:S01]  /*d730*/  IMAD R15, R212, -0x80, R11 ;  /* 0xffffff80d40f7824 */ /* 0x000fe200078e020b */
[----:B------:R-:W-:Y:S01]  /*d740*/  SHF.R.S32.HI R11, RZ, 0x1f, R22 ;  /* 0x0000001fff0b7819 */ /* 0x000fe20000011416 */
[----:B------:R-:W-:Y:S01]  /*d750*/  IMAD R0, R4, UR10, RZ ;  /* 0x0000000a04007c24 */ /* 0x000fe2000f8e02ff */
[----:B------:R-:W-:Y:S01]  /*d760*/  BSSY B1, `(.L_x_295) ;  /* 0x0000030000017945 */ /* 0x000fe20003800000 */
[----:B01----:R-:W-:Y:S01]  /*d770*/  IMAD.WIDE.U32 R2, R13, UR10, R18 ;  /* 0x0000000a0d027c25 */ /* 0x003fe2000f8e0012 */
[----:B------:R-:W-:-:S03]  /*d780*/  ISETP.GE.AND P2, PT, R22, R15, PT ;  /* 0x0000000f1600720c */ /* 0x000fc60003f46270 */
[----:B------:R-:W-:Y:S01]  /*d790*/  IMAD R13, R13, UR11, R0 ;  /* 0x0000000b0d0d7c24 */ /* 0x000fe2000f8e0200 */
[----:B------:R-:W-:Y:S01]  /*d7a0*/  ULDC.64 UR10, c[0x0][0xae0] ;  /* 0x0002b800000a7ab9 */ /* 0x000fe20000000a00 */
[C---:B------:R-:W-:Y:S01]  /*d7b0*/  VIADD R0, R22.reuse, 0x20 ;  /* 0x0000002016007836 */ /* 0x040fe20000000000 */
[----:B------:R-:W-:Y:S01]  /*d7c0*/  UIMAD UR4, UR7, UR10, URZ ;  /* 0x0000000a070472a4 */ /* 0x000fe2000f8e023f */
[----:B------:R-:W-:Y:S02]  /*d7d0*/  IMAD.IADD R3, R3, 0x1, R13 ;  /* 0x0000000103037824 */ /* 0x000fe400078e020d */
[----:B------:R-:W-:Y:S01]  /*d7e0*/  IMAD.U32 R9, RZ, RZ, UR10 ;  /* 0x0000000aff097e24 */ /* 0x000fe2000f8e00ff */
[----:B------:R-:W-:Y:S01]  /*d7f0*/  UIMAD UR4, UR6, UR11, UR4 ;  /* 0x0000000b060472a4 */ /* 0x000fe2000f8e0204 */
[----:B------:R-:W-:Y:S01]  /*d800*/  VIADD R4, R22, 0x40 ;  /* 0x0000004016047836 */ /* 0x000fe20000000000 */
[----:B------:R-:W-:Y:S01]  /*d810*/  ISETP.GE.AND P1, PT, R0, R15, PT ;  /* 0x0000000f0000720c */ /* 0x000fe20003f26270 */
[----:B------:R-:W-:Y:S01]  /*d820*/  IMAD.WIDE.U32 R2, R9, UR6, R2 ;  /* 0x0000000609027c25 */ /* 0x000fe2000f8e0002 */
[----:B------:R-:W-:-:S02]  /*d830*/  ULDC.64 UR6, c[0x0][0xae8] ;  /* 0x0002ba0000067ab9 */ /* 0x000fc40000000a00 */
[----:B------:R-:W-:Y:S01]  /*d840*/  ISETP.GE.AND P0, PT, R4, R15, PT ;  /* 0x0000000f0400720c */ /* 0x000fe20003f06270 */
[----:B------:R-:W-:Y:S01]  /*d850*/  IMAD.U32 R9, RZ, RZ, UR6 ;  /* 0x00000006ff097e24 */ /* 0x000fe2000f8e00ff */
[----:B------:R-:W-:Y:S01]  /*d860*/  IADD3 R3, R3, UR4, RZ ;  /* 0x0000000403037c10 */ /* 0x000fe2000fffe0ff */
[----:B------:R-:W-:Y:S01]  /*d870*/  UIMAD UR4, UR9, UR6, URZ ;  /* 0x00000006090472a4 */ /* 0x000fe2000f8e023f */
[----:B------:R-:W-:Y:S02]  /*d880*/  IMAD.MOV.U32 R10, RZ, RZ, R22 ;  /* 0x000000ffff0a7224 */ /* 0x000fe400078e0016 */
[----:B------:R-:W-:Y:S01]  /*d890*/  VIADD R0, R22, 0x60 ;  /* 0x0000006016007836 */ /* 0x000fe20000000000 */
[----:B------:R-:W-:Y:S02]  /*d8a0*/  UIMAD UR4, UR8, UR7, UR4 ;  /* 0x00000007080472a4 */ /* 0x000fe4000f8e0204 */
[----:B------:R-:W-:-:S04]  /*d8b0*/  IMAD.WIDE.U32 R8, R9, UR8, R2 ;  /* 0x0000000809087c25 */ /* 0x000fc8000f8e0002 */
[----:B------:R-:W-:-:S04]  /*d8c0*/  IMAD.WIDE R10, R212, 0x80, R10 ;  /* 0x00000080d40a7825 */ /* 0x000fc800078e020a */
[----:B------:R-:W-:Y:S01]  /*d8d0*/  VIADD R19, R9, UR4 ;  /* 0x0000000409137c36 */ /* 0x000fe20008000000 */
[----:B------:R-:W-:Y:S06]  /*d8e0*/  @P2 BRA `(.L_x_296) ;  /* 0x00000000005c2947 */ /* 0x000fec0003800000 */
[C---:B------:R-:W-:Y:S01]  /*d8f0*/  VIADD R2, R18.reuse, 0x40 ;  /* 0x0000004012027836 */ /* 0x040fe20000000000 */
[----:B------:R-:W-:Y:S01]  /*d900*/  ULDC UR4, c[0x0][0xa8c] ;  /* 0x0002a30000047ab9 */ /* 0x000fe20000000800 */
[C---:B------:R-:W-:Y:S01]  /*d910*/  VIADD R3, R18.reuse, 0x80 ;  /* 0x0000008012037836 */ /* 0x040fe20000000000 */
[----:B------:R-:W-:Y:S01]  /*d920*/  ULDC.64 UR6, c[0x0][0xad8] ;  /* 0x0002b60000067ab9 */ /* 0x000fe20000000a00 */
[----:B------:R-:W-:Y:S01]  /*d930*/  IADD3 R4, R18, 0xc0, RZ ;  /* 0x000000c012047810 */ /* 0x000fe20007ffe0ff */
[----:B------:R-:W-:Y:S01]  /*d940*/  IMAD R13, R11, UR6, RZ ;  /* 0x000000060b0d7c24 */ /* 0x000fe2000f8e02ff */
[----:B------:R-:W-:Y:S01]  /*d950*/  ISETP.GE.AND P4, PT, R2, UR4, PT ;  /* 0x0000000402007c0c */ /* 0x000fe2000bf86270 */
[----:B------:R-:W-:Y:S01]  /*d960*/  IMAD.MOV.U32 R2, RZ, RZ, R8 ;  /* 0x000000ffff027224 */ /* 0x000fe200078e0008 */
[----:B------:R-:W-:Y:S01]  /*d970*/  ISETP.GE.AND P5, PT, R3, UR4, PT ;  /* 0x0000000403007c0c */ /* 0x000fe2000bfa6270 */
[----:B------:R-:W-:Y:S01]  /*d980*/  IMAD.MOV.U32 R3, RZ, RZ, R19 ;  /* 0x000000ffff037224 */ /* 0x000fe200078e0013 */
[----:B------:R-:W-:Y:S01]  /*d990*/  ISETP.GE.AND P3, PT, R18, UR4, PT ;  /* 0x0000000412007c0c */ /* 0x000fe2000bf66270 */
[----:B------:R-:W-:Y:S01]  /*d9a0*/  IMAD R13, R10, UR7, R13 ;  /* 0x000000070a0d7c24 */ /* 0x000fe2000f8e020d */
[----:B------:R-:W-:Y:S01]  /*d9b0*/  ISETP.GE.AND P6, PT, R4, UR4, PT ;  /* 0x0000000404007c0c */ /* 0x000fe2000bfc6270 */
[----:B------:R-:W-:Y:S01]  /*d9c0*/  IMAD.WIDE.U32 R2, R10, UR6, R2 ;  /* 0x000000060a027c25 */ /* 0x000fe2000f8e0002 */
[----:B------:R-:W-:Y:S01]  /*d9d0*/  ULDC.64 UR6, c[0x0][0xa80] ;  /* 0x0002a00000067ab9 */ /* 0x000fe20000000a00 */
[----:B------:R-:W-:-:S02]  /*d9e0*/  ULDC.64 UR8, c[0x0][0x208] ;  /* 0x0000820000087ab9 */ /* 0x000fc40000000a00 */
[----:B------:R-:W-:Y:S01]  /*d9f0*/  IMAD.IADD R3, R3, 0x1, R13 ;  /* 0x0000000103037824 */ /* 0x000fe200078e020d */
[----:B------:R-:W-:-:S04]  /*da00*/  LEA R12, P2, R2, UR6, 0x1 ;  /* 0x00000006020c7c11 */ /* 0x000fc8000f8408ff */
[----:B------:R-:W-:-:S05]  /*da10*/  LEA.HI.X R13, R2, UR7, R3, 0x1, P2 ;  /* 0x00000007020d7c11 */ /* 0x000fca00090f0c03 */
[----:B------:R0:W-:Y:S04]  /*da20*/  @!P3 STG.E.128 desc[UR8][R12.64], RZ ;  /* 0x000000ff0c00b986 */ /* 0x0001e8000c101d08 */
[----:B------:R0:W-:Y:S04]  /*da30*/  @!P4 STG.E.128 desc[UR8][R12.64+0x80], RZ ;  /* 0x000080ff0c00c986 */ /* 0x0001e8000c101d08 */
[----:B------:R0:W-:Y:S04]  /*da40*/  @!P5 STG.E.128 desc[UR8][R12.64+0x100], RZ ;  /* 0x000100ff0c00d986 */ /* 0x0001e8000c101d08 */
[----:B------:R0:W-:Y:S02]  /*da50*/  @!P6 STG.E.128 desc[UR8][R12.64+0x180], RZ ;  /* 0x000180ff0c00e986 */ /* 0x0001e4000c101d08 */
.L_x_296:
[----:B------:R-:W-:Y:S05]  /*da60*/  BSYNC B1 ;  /* 0x0000000000017941 */ /* 0x000fea0003800000 */
.L_x_295:
[----:B------:R-:W-:Y:S01]  /*da70*/  BSSY B1, `(.L_x_297) ;  /* 0x000001c000017945 */ /* 0x000fe20003800000 */
[----:B------:R-:W-:-:S03]  /*da80*/  ISETP.GE.AND P2, PT, R0, R15, PT ;  /* 0x0000000f0000720c */ /* 0x000fc60003f46270 */
[----:B------:R-:W-:Y:S10]  /*da90*/  @P1 BRA `(.L_x_298) ;  /* 0x0000000000641947 */ /* 0x000ff40003800000 */
[----:B0-----:R-:W-:Y:S01]  /*daa0*/  IADD3 R13, P1, R10, 0x20, RZ ;  /* 0x000000200a0d7810 */ /* 0x001fe20007f3e0ff */
        /* <DEDUP_REMOVED lines=17> */
[----:B------:R-:W-:Y:S01]  /*dbc0*/  LEA R12, P1, R2, UR6, 0x1 ;  /* 0x00000006020c7c11 */ /* 0x000fe2000f8208ff */
[----:B------:R-:W-:-:S05]  /*dbd0*/  IMAD.IADD R3, R3, 0x1, R13 ;  /* 0x0000000103037824 */ /* 0x000fca00078e020d */
[----:B------:R-:W-:-:S05]  /*dbe0*/  LEA.HI.X R13, R2, UR7, R3, 0x1, P1 ;  /* 0x00000007020d7c11 */ /* 0x000fca00088f0c03 */
[----:B------:R1:W-:Y:S04]  /*dbf0*/  @!P3 STG.E.128 desc[UR8][R12.64], RZ ;  /* 0x000000ff0c00b986 */ /* 0x0003e8000c101d08 */
[----:B------:R1:W-:Y:S04]  /*dc00*/  @!P4 STG.E.128 desc[UR8][R12.64+0x80], RZ ;  /* 0x000080ff0c00c986 */ /* 0x0003e8000c101d08 */
[----:B------:R1:W-:Y:S04]  /*dc10*/  @!P5 STG.E.128 desc[UR8][R12.64+0x100], RZ ;  /* 0x000100ff0c00d986 */ /* 0x0003e8000c101d08 */
[----:B------:R1:W-:Y:S02]  /*dc20*/  @!P6 STG.E.128 desc[UR8][R12.64+0x180], RZ ;  /* 0x000180ff0c00e986 */ /* 0x0003e4000c101d08 */
.L_x_298:
[----:B------:R-:W-:Y:S05]  /*dc30*/  BSYNC B1 ;  /* 0x0000000000017941 */ /* 0x000fea0003800000 */
.L_x_297:
[----:B------:R-:W-:Y:S04]  /*dc40*/  BSSY B1, `(.L_x_299) ;  /* 0x000001b000017945 */ /* 0x000fe80003800000 */
[----:B------:R-:W-:Y:S05]  /*dc50*/  @P0 BRA `(.L_x_300) ;  /* 0x0000000000640947 */ /* 0x000fea0003800000 */
[----:B01----:R-:W-:Y:S01]  /*dc60*/  IADD3 R13, P0, R10, 0x40, RZ ;  /* 0x000000400a0d7810 */ /* 0x003fe20007f1e0ff */
[C---:B------:R-:W-:Y:S01]  /*dc70*/  VIADD R2, R18.reuse, 0x40 ;  /* 0x0000004012027836 */ /* 0x040fe20000000000 */
[----:B------:R-:W-:Y:S01]  /*dc80*/  ULDC UR4, c[0x0][0xa8c] ;  /* 0x0002a30000047ab9 */ /* 0x000fe20000000800 */
[----:B------:R-:W-:Y:S01]  /*dc90*/  VIADD R3, R18, 0x80 ;  /* 0x0000008012037836 */ /* 0x000fe20000000000 */
[----:B------:R-:W-:Y:S01]  /*dca0*/  IADD3.X R0, RZ, R11, RZ, P0, !PT ;  /* 0x0000000bff007210 */ /* 0x000fe200007fe4ff */
[----:B------:R-:W-:Y:S01]  /*dcb0*/  ULDC.64 UR6, c[0x0][0xad8] ;  /* 0x0002b60000067ab9 */ /* 0x000fe20000000a00 */
[----:B------:R-:W-:Y:S01]  /*dcc0*/  ISETP.GE.AND P3, PT, R2, UR4, PT ;  /* 0x0000000402007c0c */ /* 0x000fe2000bf66270 */
[----:B------:R-:W-:Y:S01]  /*dcd0*/  IMAD.MOV.U32 R2, RZ, RZ, R8 ;  /* 0x000000ffff027224 */ /* 0x000fe200078e0008 */
        /* <DEDUP_REMOVED lines=17> */
.L_x_300:
[----:B------:R-:W-:Y:S05]  /*ddf0*/  BSYNC B1 ;  /* 0x0000000000017941 */ /* 0x000fea0003800000 */
.L_x_299:
[----:B------:R-:W-:Y:S05]  /*de00*/  @P2 BRA `(.L_x_291) ;  /* 0x0000000000642947 */ /* 0x000fea0003800000 */
[----:B------:R-:W-:Y:S01]  /*de10*/  IADD3 R9, P0, R10, 0x60, RZ ;  /* 0x000000600a097810 */ /* 0x000fe20007f1e0ff */
[----:B------:R-:W-:Y:S01]  /*de20*/  VIADD R0, R18, 0x40 ;  /* 0x0000004012007836 */ /* 0x000fe20000000000 */
[----:B------:R-:W-:Y:S01]  /*de30*/  ULDC UR4, c[0x0][0xa8c] ;  /* 0x0002a30000047ab9 */ /* 0x000fe20000000800 */
[----:B------:R-:W-:Y:S01]  /*de40*/  MOV R3, R19 ;  /* 0x0000001300037202 */ /* 0x000fe20000000f00 */
[----:B------:R-:W-:Y:S01]  /*de50*/  ULDC.64 UR6, c[0x0][0xad8] ;  /* 0x0002b60000067ab9 */ /* 0x000fe20000000a00 */
[----:B------:R-:W-:Y:S01]  /*de60*/  IMAD.X R10, RZ, RZ, R11, P0 ;  /* 0x000000ffff0a7224 */ /* 0x000fe200000e060b */
[----:B------:R-:W-:Y:S01]  /*de70*/  ISETP.GE.AND P2, PT, R0, UR4, PT ;  /* 0x0000000400007c0c */ /* 0x000fe2000bf46270 */
[----:B------:R-:W-:Y:S01]  /*de80*/  IMAD.MOV.U32 R2, RZ, RZ, R8 ;  /* 0x000000ffff027224 */ /* 0x000fe200078e0008 */
[C---:B------:R-:W-:Y:S01]  /*de90*/  ISETP.GE.AND P1, PT, R18.reuse, UR4, PT ;  /* 0x0000000412007c0c */ /* 0x040fe2000bf26270 */
[----:B------:R-:W-:Y:S01]  /*dea0*/  VIADD R4, R18, 0x80 ;  /* 0x0000008012047836 */ /* 0x000fe20000000000 */
[----:B------:R-:W-:Y:S01]  /*deb0*/  ULDC.64 UR8, c[0x0][0x208] ;  /* 0x0000820000087ab9 */ /* 0x000fe20000000a00 */
[----:B------:R-:W-:-:S02]  /*dec0*/  IMAD R10, R10, UR6, RZ ;  /* 0x000000060a0a7c24 */ /* 0x000fc4000f8e02ff */
[----:B------:R-:W-:Y:S01]  /*ded0*/  VIADD R0, R18, 0xc0 ;  /* 0x000000c012007836 */ /* 0x000fe20000000000 */
[----:B------:R-:W-:Y:S01]  /*dee0*/  ISETP.GE.AND P3, PT, R4, UR4, PT ;  /* 0x0000000404007c0c */ /* 0x000fe2000bf66270 */
        /* <DEDUP_REMOVED lines=11> */
.L_x_291:
[----:B------:R-:W-:Y:S05]  /*dfa0*/  BSYNC B0 ;  /* 0x0000000000007941 */ /* 0x000fea0003800000 */
.L_x_282:
[----:B------:R-:W-:Y:S02]  /*dfb0*/  ULDC UR4, c[0x0][0xc14] ;  /* 0x0003050000047ab9 */ /* 0x000fe40000000800 */
[----:B------:R-:W-:-:S13]  /*dfc0*/  ISETP.GE.AND P0, PT, R7, UR4, PT ;  /* 0x0000000407007c0c */ /* 0x000fda000bf06270 */
[----:B------:R-:W-:Y:S05]  /*dfd0*/  @!P0 BRA `(.L_x_301) ;  /* 0xffffff2c00788947 */ /* 0x000fea000383ffff */
[----:B------:R-:W-:Y:S05]  /*dfe0*/  EXIT ;  /* 0x000000000000794d */ /* 0x000fea0003800000 */
.L_x_257:
[----:B------:R-:W-:-:S08]  /*dff0*/  NOP ;  /* 0x0000000000007918 */ /* 0x000fd00000000000 */
[----:B0-----:R-:W0:-:S00]  /*e000*/  USETMAXREG.DEALLOC.CTAPOOL 0x18 ;  /* 0x00000018000079c8 */ /* 0x001e0000080e0500 */
[----:B0-----:R-:W-:-:S06]  /*e010*/  LOP3.LUT R0, R0, 0x3, RZ, 0xc0, !PT ;  /* 0x0000000300007812 */ /* 0x001fcc00078ec0ff */
[----:B------:R-:W0:Y:S02]  /*e020*/  SHFL.IDX PT, R0, R0, RZ, 0x1f ;  /* 0x00001fff00007589 */ /* 0x000e2400000e0000 */
[----:B0-----:R-:W-:-:S13]  /*e030*/  ISETP.NE.AND P0, PT, R0, RZ, PT ;  /* 0x000000ff0000720c */ /* 0x001fda0003f05270 */
[----:B------:R-:W-:Y:S05]  /*e040*/  @P0 EXIT ;  /* 0x000000000000094d */ /* 0x000fea0003800000 */
[----:B------:R-:W0:Y:S01]  /*e050*/  S2R R2, SR_TID.X ;  /* 0x0000000000027919 */ /* 0x000e220000002100 */
[----:B------:R-:W-:Y:S01]  /*e060*/  LOP3.LUT R4, R4, 0xffffffdf, RZ, 0xc0, !PT ;  /* 0xffffffdf04047812 */ /* 0x000fe200078ec0ff */
[----:B------:R-:W-:Y:S01]  /*e070*/  ULDC UR5, c[0x0][0xc14] ;  /* 0x0003050000057ab9 */ /* 0x000fe20000000800 */
[----:B------:R-:W-:Y:S01]  /*e080*/  MOV R0, RZ ;  /* 0x000000ff00007202 */ /* 0x000fe20000000f00 */
[----:B------:R-:W-:Y:S01]  /*e090*/  ULDC.64 UR6, c[0x0][0x208] ;  /* 0x0000820000067ab9 */ /* 0x000fe20000000a00 */
[----:B------:R-:W-:Y:S01]  /*e0a0*/  ULDC UR4, c[0x0][0xc10] ;  /* 0x0003040000047ab9 */ /* 0x000fe20000000800 */
[----:B0-----:R-:W-:-:S04]  /*e0b0*/  LOP3.LUT R8, R2, 0x1f, RZ, 0xc0, !PT ;  /* 0x0000001f02087812 */ /* 0x001fc800078ec0ff */
[----:B------:R-:W-:-:S13]  /*e0c0*/  ISETP.NE.AND P0, PT, R8, 0x1f, PT ;  /* 0x0000001f0800780c */ /* 0x000fda0003f05270 */
[----:B------:R-:W-:Y:S02]  /*e0d0*/  @P0 LOP3.LUT R4, R4, 0x20, RZ, 0xfc, !PT ;  /* 0x0000002004040812 */ /* 0x000fe400078efcff */
[----:B------:R-:W-:-:S13]  /*e0e0*/  ISETP.GE.OR P0, PT, R8, UR5, !P0 ;  /* 0x0000000508007c0c */ /* 0x000fda000c706670 */
[----:B------:R-:W0:Y:S02]  /*e0f0*/  @!P0 LDC.64 R2, c[0x0][0xc58] ;  /* 0x00031600ff028b82 */ /* 0x000e240000000a00 */
[----:B0-----:R-:W-:-:S05]  /*e100*/  @!P0 IMAD.WIDE.U32 R2, R8, 0x4, R2 ;  /* 0x0000000408028825 */ /* 0x001fca00078e0002 */
[----:B------:R-:W2:Y:S01]  /*e110*/  @!P0 LDG.E R0, desc[UR6][R2.64] ;  /* 0x0000000602008981 */ /* 0x000ea2000c1e1900 */
[C---:B------:R-:W-:Y:S01]  /*e120*/  ISETP.NE.AND P1, PT, R8.reuse, RZ, PT ;  /* 0x000000ff0800720c */ /* 0x040fe20003f25270 */
[----:B------:R-:W0:Y:S01]  /*e130*/  S2UR UR6, SR_CTAID.X ;  /* 0x00000000000679c3 */ /* 0x000e220000002500 */
[----:B------:R-:W-:Y:S01]  /*e140*/  ISETP.GE.U32.AND P0, PT, R8, 0x2, PT ;  /* 0x000000020800780c */ /* 0x000fe20003f06070 */
[----:B------:R-:W-:Y:S01]  /*e150*/  IMAD.MOV.U32 R19, RZ, RZ, RZ ;  /* 0x000000ffff137224 */ /* 0x000fe200078e00ff */
[----:B------:R-:W-:Y:S02]  /*e160*/  LOP3.LUT R4, R4, 0xfffffffe, RZ, 0xc0, !PT ;  /* 0xfffffffe04047812 */ /* 0x000fe400078ec0ff */
[----:B------:R-:W-:-:S07]  /*e170*/  MOV R16, RZ ;  /* 0x000000ff00107202 */ /* 0x000fce0000000f00 */
[----:B------:R-:W-:-:S04]  /*e180*/  @P1 LOP3.LUT R4, R4, 0x1, RZ, 0xfc, !PT ;  /* 0x0000000104041812 */ /* 0x000fc800078efcff */
[----:B------:R-:W-:-:S04]  /*e190*/  LOP3.LUT R4, R4, 0xffffffef, RZ, 0xc0, !PT ;  /* 0xffffffef04047812 */ /* 0x000fc800078ec0ff */
[----:B------:R-:W-:-:S04]  /*e1a0*/  @P0 LOP3.LUT R4, R4, 0x10, RZ, 0xfc, !PT ;  /* 0x0000001004040812 */ /* 0x000fc800078efcff */
[----:B------:R-:W-:Y:S01]  /*e1b0*/  LOP3.LUT R4, R4, 0xfffffff7, RZ, 0xc0, !PT ;  /* 0xfffffff704047812 */ /* 0x000fe200078ec0ff */
[----:B--2---:R-:W1:Y:S02]  /*e1c0*/  SHFL.UP PT, R5, R0, 0x1, RZ ;  /* 0x0420000000057989 */ /* 0x004e6400000e00ff */
[----:B-1----:R-:W-:-:S05]  /*e1d0*/  SEL R5, R5, RZ, P1 ;  /* 0x000000ff05057207 */ /* 0x002fca0000800000 */
[----:B------:R-:W-:-:S05]  /*e1e0*/  IMAD.IADD R5, R0, 0x1, R5 ;  /* 0x0000000100057824 */ /* 0x000fca00078e0205 */
[----:B------:R-:W1:Y:S02]  /*e1f0*/  SHFL.UP PT, R6, R5, 0x2, RZ ;  /* 0x0440000005067989 */ /* 0x000e6400000e00ff */
[----:B-1----:R-:W-:Y:S02]  /*e200*/  SEL R6, R6, RZ, P0 ;  /* 0x000000ff06067207 */ /* 0x002fe40000000000 */
[----:B------:R-:W-:-:S03]  /*e210*/  ISETP.GE.U32.AND P0, PT, R8, 0x4, PT ;  /* 0x000000040800780c */ /* 0x000fc60003f06070 */
[----:B------:R-:W-:-:S05]  /*e220*/  IMAD.IADD R6, R5, 0x1, R6 ;  /* 0x0000000105067824 */ /* 0x000fca00078e0206 */
[----:B------:R-:W1:Y:S05]  /*e230*/  SHFL.UP PT, R7, R6, 0x4, RZ ;  /* 0x0480000006077989 */ /* 0x000e6a00000e00ff */
[----:B------:R-:W-:-:S04]  /*e240*/  @P0 LOP3.LUT R4, R4, 0x8, RZ, 0xfc, !PT ;  /* 0x0000000804040812 */ /* 0x000fc800078efcff */
[----:B------:R-:W-:Y:S02]  /*e250*/  LOP3.LUT R4, R4, 0xfffffffb, RZ, 0xc0, !PT ;  /* 0xfffffffb04047812 */ /* 0x000fe400078ec0ff */
        /* <DEDUP_REMOVED lines=10> */
[----:B------:R-:W-:Y:S02]  /*e300*/  @P0 LOP3.LUT R4, R4, 0x2, RZ, 0xfc, !PT ;  /* 0x0000000204040812 */ /* 0x000fe400078efcff */
[----:B-1----:R-:W-:-:S05]  /*e310*/  SEL R2, R2, RZ, P0 ;  /* 0x000000ff02027207 */ /* 0x002fca0000000000 */
[----:B------:R-:W-:-:S05]  /*e320*/  IMAD.IADD R2, R3, 0x1, R2 ;  /* 0x0000000103027824 */ /* 0x000fca00078e0202 */
[----:B------:R-:W1:Y:S02]  /*e330*/  SHFL.IDX PT, R5, R2, 0x1f, 0x1f ;  /* 0x03e01f0002057f89 */ /* 0x000e6400000e0000 */
[----:B-1----:R-:W-:-:S04]  /*e340*/  IMAD R5, R5, UR4, RZ ;  /* 0x0000000405057c24 */ /* 0x002fc8000f8e02ff */
[----:B------:R-:W-:Y:S01]  /*e350*/  IMAD.MOV.U32 R6, RZ, RZ, R5 ;  /* 0x000000ffff067224 */ /* 0x000fe200078e0005 */
[----:B0-----:R-:W-:-:S13]  /*e360*/  ISETP.GT.AND P0, PT, R5, UR6, PT ;  /* 0x0000000605007c0c */ /* 0x001fda000bf04270 */
[----:B------:R-:W-:Y:S05]  /*e370*/  @P0 BRA `(.L_x_302) ;  /* 0x0000000000c40947 */ /* 0x000fea0003800000 */
[----:B------:R-:W-:Y:S01]  /*e380*/  IMAD.MOV.U32 R5, RZ, RZ, R6 ;  /* 0x000000ffff057224 */ /* 0x000fe200078e0006 */
[----:B------:R-:W-:Y:S01]  /*e390*/  ULDC UR5, c[0x0][0xc14] ;  /* 0x0003050000057ab9 */ /* 0x000fe20000000800 */
[----:B------:R-:W-:Y:S01]  /*e3a0*/  IMAD.MOV.U32 R19, RZ, RZ, RZ ;  /* 0x000000ffff137224 */ /* 0x000fe200078e00ff */
[----:B------:R-:W-:Y:S01]  /*e3b0*/  ULDC UR7, c[0x0][0xc14] ;  /* 0x0003050000077ab9 */ /* 0x000fe20000000800 */
[----:B------:R-:W-:-:S05]  /*e3c0*/  ULDC UR4, c[0x0][0xc10] ;  /* 0x0003040000047ab9 */ /* 0x000fca0000000800 */
.L_x_306:
[----:B------:R-:W-:Y:S01]  /*e3d0*/  VIADD R0, R19, 0x1f ;  /* 0x0000001f13007836 */ /* 0x000fe20000000000 */
[----:B------:R-:W-:-:S04]  /*e3e0*/  MOV R19, UR7 ;  /* 0x0000000700137c02 */ /* 0x000fc80008000f00 */
[----:B------:R-:W-:-:S13]  /*e3f0*/  ISETP.GE.AND P0, PT, R0, UR5, PT ;  /* 0x0000000500007c0c */ /* 0x000fda000bf06270 */
[----:B------:R-:W-:Y:S05]  /*e400*/  @P0 BRA `(.L_x_303) ;  /* 0x0000000400440947 */ /* 0x000fea0003800000 */
[----:B------:R-:W0:Y:S01]  /*e410*/  S2R R2, SR_TID.X ;  /* 0x0000000000027919 */ /* 0x000e220000002100 */
[----:B------:R-:W-:Y:S01]  /*e420*/  IMAD.MOV.U32 R19, RZ, RZ, R0 ;  /* 0x000000ffff137224 */ /* 0x000fe200078e0000 */
[----:B------:R-:W-:Y:S01]  /*e430*/  BSSY B0, `(.L_x_304) ;  /* 0x000000b000007945 */ /* 0x000fe20003800000 */
[----:B------:R-:W-:Y:S01]  /*e440*/  IMAD.MOV.U32 R0, RZ, RZ, RZ ;  /* 0x000000ffff007224 */ /* 0x000fe200078e00ff */
[----:B0-----:R-:W-:-:S04]  /*e450*/  LOP3.LUT R8, R2, 0x1f, RZ, 0xc0, !PT ;  /* 0x0000001f02087812 */ /* 0x001fc800078ec0ff */
[C---:B------:R-:W-:Y:S01]  /*e460*/  ISETP.NE.AND P1, PT, R8.reuse, 0x1f, PT ;  /* 0x0000001f0800780c */ /* 0x040fe20003f25270 */
[----:B------:R-:W-:-:S05]  /*e470*/  IMAD.IADD R7, R8, 0x1, R19 ;  /* 0x0000000108077824 */ /* 0x000fca00078e0213 */
[----:B------:R-:W-:-:S13]  /*e480*/  ISETP.GE.OR P0, PT, R7, UR5, !P1 ;  /* 0x0000000507007c0c */ /* 0x000fda000cf06670 */
[----:B------:R-:W-:Y:S05]  /*e490*/  @P0 BRA `(.L_x_305) ;  /* 0x0000000000100947 */ /* 0x000fea0003800000 */
[----:B------:R-:W0:Y:S01]  /*e4a0*/  LDC.64 R2, c[0x0][0xc58] ;  /* 0x00031600ff027b82 */ /* 0x000e220000000a00 */
[----:B------:R-:W-:Y:S01]  /*e4b0*/  ULDC.64 UR8, c[0x0][0x208] ;  /* 0x0000820000087ab9 */ /* 0x000fe20000000a00 */
[----:B0-----:R-:W-:-:S05]  /*e4c0*/  IMAD.WIDE R2, R7, 0x4, R2 ;  /* 0x0000000407027825 */ /* 0x001fca00078e0202 */
[----:B------:R0:W5:Y:S02]  /*e4d0*/  LDG.E R0, desc[UR8][R2.64] ;  /* 0x0000000802007981 */ /* 0x000164000c1e1900 */
.L_x_305:
[----:B------:R-:W-:Y:S05]  /*e4e0*/  BSYNC B0 ;  /* 0x0000000000007941 */ /* 0x000fea0003800000 */
.L_x_304:
[----:B0----5:R-:W0:Y:S01]  /*e4f0*/  SHFL.UP PT, R2, R0, 0x1, RZ ;  /* 0x0420000000027989 */ /* 0x021e2200000e00ff */
[C---:B------:R-:W-:Y:S02]  /*e500*/  ISETP.NE.AND P0, PT, R8.reuse, RZ, PT ;  /* 0x000000ff0800720c */ /* 0x040fe40003f05270 */
[----:B------:R-:W-:Y:S02]  /*e510*/  ISETP.GE.U32.AND P1, PT, R8, 0x2, PT ;  /* 0x000000020800780c */ /* 0x000fe40003f26070 */
[----:B0-----:R-:W-:Y:S02]  /*e520*/  SEL R3, R2, RZ, P0 ;  /* 0x000000ff02037207 */ /* 0x001fe40000000000 */
[----:B------:R-:W-:-:S03]  /*e530*/  ISETP.GE.U32.AND P0, PT, R8, 0x4, PT ;  /* 0x000000040800780c */ /* 0x000fc60003f06070 */
[----:B------:R-:W-:-:S05]  /*e540*/  IMAD.IADD R3, R0, 0x1, R3 ;  /* 0x0000000100037824 */ /* 0x000fca00078e0203 */
[----:B------:R-:W0:Y:S02]  /*e550*/  SHFL.UP PT, R2, R3, 0x2, RZ ;  /* 0x0440000003027989 */ /* 0x000e2400000e00ff */
[----:B0-----:R-:W-:Y:S02]  /*e560*/  SEL R2, R2, RZ, P1 ;  /* 0x000000ff02027207 */ /* 0x001fe40000800000 */
[----:B------:R-:W-:-:S03]  /*e570*/  ISETP.GE.U32.AND P1, PT, R8, 0x8, PT ;  /* 0x000000080800780c */ /* 0x000fc60003f26070 */
[----:B------:R-:W-:-:S05]  /*e580*/  IMAD.IADD R2, R3, 0x1, R2 ;  /* 0x0000000103027824 */ /* 0x000fca00078e0202 */
[----:B------:R-:W0:Y:S02]  /*e590*/  SHFL.UP PT, R6, R2, 0x4, RZ ;  /* 0x0480000002067989 */ /* 0x000e2400000e00ff */
[----:B0-----:R-:W-:Y:S02]  /*e5a0*/  SEL R7, R6, RZ, P0 ;  /* 0x000000ff06077207 */ /* 0x001fe40000000000 */
[----:B------:R-:W-:Y:S02]  /*e5b0*/  ISETP.GE.U32.AND P0, PT, R8, 0x10, PT ;  /* 0x000000100800780c */ /* 0x000fe40003f06070 */
[----:B------:R-:W-:-:S05]  /*e5c0*/  IADD3 R7, R2, R7, RZ ;  /* 0x0000000702077210 */ /* 0x000fca0007ffe0ff */
[----:B------:R-:W0:Y:S02]  /*e5d0*/  SHFL.UP PT, R6, R7, 0x8, RZ ;  /* 0x0500000007067989 */ /* 0x000e2400000e00ff */
[----:B0-----:R-:W-:-:S05]  /*e5e0*/  SEL R6, R6, RZ, P1 ;  /* 0x000000ff06067207 */ /* 0x001fca0000800000 */
[----:B------:R-:W-:-:S05]  /*e5f0*/  IMAD.IADD R6, R7, 0x1, R6 ;  /* 0x0000000107067824 */ /* 0x000fca00078e0206 */
[----:B------:R-:W0:Y:S02]  /*e600*/  SHFL.UP PT, R8, R6, 0x10, RZ ;  /* 0x0600000006087989 */ /* 0x000e2400000e00ff */
[----:B0-----:R-:W-:-:S05]  /*e610*/  SEL R9, R8, RZ, P0 ;  /* 0x000000ff08097207 */ /* 0x001fca0000000000 */
[----:B------:R-:W-:-:S05]  /*e620*/  IMAD.IADD R9, R6, 0x1, R9 ;  /* 0x0000000106097824 */ /* 0x000fca00078e0209 */
[----:B------:R-:W0:Y:S02]  /*e630*/  SHFL.IDX PT, R3, R9, 0x1f, 0x1f ;  /* 0x03e01f0009037f89 */ /* 0x000e2400000e0000 */
[----:B0-----:R-:W-:-:S04]  /*e640*/  IMAD R6, R3, UR4, RZ ;  /* 0x0000000403067c24 */ /* 0x001fc8000f8e02ff */
[----:B------:R-:W-:-:S05]  /*e650*/  IMAD.IADD R5, R6, 0x1, R5 ;  /* 0x0000000106057824 */ /* 0x000fca00078e0205 */
[----:B------:R-:W-:-:S13]  /*e660*/  ISETP.GT.AND P0, PT, R5, UR6, PT ;  /* 0x0000000605007c0c */ /* 0x000fda000bf04270 */
[----:B------:R-:W-:Y:S05]  /*e670*/  @!P0 BRA `(.L_x_306) ;  /* 0xfffffffc00548947 */ /* 0x000fea000383ffff */
[----:B------:R-:W-:-:S07]  /*e680*/  IMAD.MOV.U32 R2, RZ, RZ, R9 ;  /* 0x000000ffff027224 */ /* 0x000fce00078e0009 */
.L_x_302:
[----:B------:R-:W-:-:S04]  /*e690*/  IMAD.IADD R7, R5, 0x1, -R6 ;  /* 0x0000000105077824 */ /* 0x000fc800078e0a06 */
[----:B------:R-:W-:-:S05]  /*e6a0*/  IMAD R3, R2, UR4, R7 ;  /* 0x0000000402037c24 */ /* 0x000fca000f8e0207 */
[----:B------:R-:W-:-:S13]  /*e6b0*/  ISETP.GT.AND P0, PT, R3, UR6, PT ;  /* 0x0000000603007c0c */ /* 0x000fda000bf04270 */
[----:B------:R-:W-:-:S04]  /*e6c0*/  VOTE.ANY R8, PT, !P0 ;  /* 0x0000000000087806 */ /* 0x000fc800040e0100 */
[----:B------:R-:W0:Y:S01]  /*e6d0*/  POPC R5, R8 ;  /* 0x0000000800057309 */ /* 0x000e220000000000 */
[----:B------:R-:W-:Y:S01]  /*e6e0*/  ISETP.NE.AND P0, PT, R8, RZ, PT ;  /* 0x000000ff0800720c */ /* 0x000fe20003f05270 */
[----:B0-----:R-:W0:Y:S02]  /*e6f0*/  SHFL.IDX PT, R0, R0, R5, 0x1f ;  /* 0x00001f0500007589 */ /* 0x001e2400000e0000 */
[----:B0-----:R-:W-:-:S04]  /*e700*/  IABS R6, R0 ;  /* 0x0000000000067213 */ /* 0x001fc80000000000 */
[----:B------:R-:W0:Y:S08]  /*e710*/  I2F.RP R9, R6 ;  /* 0x0000000600097306 */ /* 0x000e300000209400 */
[----:B0-----:R-:W0:Y:S02]  /*e720*/  MUFU.RCP R9, R9 ;  /* 0x0000000900097308 */ /* 0x001e240000001000 */
[----:B0-----:R-:W-:-:S06]  /*e730*/  IADD3 R3, R9, 0xffffffe, RZ ;  /* 0x0ffffffe09037810 */ /* 0x001fcc0007ffe0ff */
[----:B------:R-:W0:Y:S02]  /*e740*/  F2I.FTZ.U32.TRUNC.NTZ R3, R3 ;  /* 0x0000000300037305 */ /* 0x000e24000021f000 */
[----:B0-----:R-:W-:Y:S01]  /*e750*/  IMAD.MOV R11, RZ, RZ, -R3 ;  /* 0x000000ffff0b7224 */ /* 0x001fe200078e0a03 */
[----:B------:R-:W-:Y:S06]  /*e760*/  @!P0 BRA `(.L_x_307) ;  /* 0x0000000000088947 */ /* 0x000fec0003800000 */
[----:B------:R-:W-:-:S05]  /*e770*/  VIADD R9, R5, 0xffffffff ;  /* 0xffffffff05097836 */ /* 0x000fca0000000000 */
[----:B------:R0:W1:Y:S02]  /*e780*/  SHFL.IDX PT, R16, R2, R9, 0x1f ;  /* 0x00001f0902107589 */ /* 0x00006400000e0000 */
.L_x_307:
[----:B-1----:R-:W-:Y:S02]  /*e790*/  IMAD R16, R16, UR4, R7 ;  /* 0x0000000410107c24 */ /* 0x002fe4000f8e0207 */
[----:B------:R-:W-:Y:S02]  /*e7a0*/  IMAD R7, R11, R6, RZ ;  /* 0x000000060b077224 */ /* 0x000fe400078e02ff */
[----:B0-----:R-:W-:Y:S01]  /*e7b0*/  IMAD.MOV.U32 R2, RZ, RZ, RZ ;  /* 0x000000ffff027224 */ /* 0x001fe200078e00ff */
[----:B------:R-:W-:Y:S01]  /*e7c0*/  IADD3 R17, -R16, UR6, RZ ;  /* 0x0000000610117c10 */ /* 0x000fe2000fffe1ff */
[----:B------:R-:W-:Y:S02]  /*e7d0*/  IMAD.IADD R19, R5, 0x1, R19 ;  /* 0x0000000105137824 */ /* 0x000fe400078e0213 */
[----:B------:R-:W-:Y:S01]  /*e7e0*/  IMAD.HI.U32 R2, R3, R7, R2 ;  /* 0x0000000703027227 */ /* 0x000fe200078e0002 */
[----:B------:R-:W-:Y:S02]  /*e7f0*/  IABS R7, R0 ;  /* 0x0000000000077213 */ /* 0x000fe40000000000 */
[----:B------:R-:W-:-:S03]  /*e800*/  IABS R3, R17 ;  /* 0x0000001100037213 */ /* 0x000fc60000000000 */
[----:B------:R-:W-:Y:S02]  /*e810*/  IMAD.MOV R7, RZ, RZ, -R7 ;  /* 0x000000ffff077224 */ /* 0x000fe400078e0a07 */
[----:B------:R-:W-:-:S04]  /*e820*/  IMAD.HI.U32 R2, R2, R3, RZ ;  /* 0x0000000302027227 */ /* 0x000fc800078e00ff */
[----:B------:R-:W-:-:S05]  /*e830*/  IMAD R3, R2, R7, R3 ;  /* 0x0000000702037224 */ /* 0x000fca00078e0203 */
[----:B------:R-:W-:-:S13]  /*e840*/  ISETP.GT.U32.AND P0, PT, R6, R3, PT ;  /* 0x000000030600720c */ /* 0x000fda0003f04070 */
[----:B------:R-:W-:Y:S01]  /*e850*/  @!P0 IADD3 R3, R3, -R6, RZ ;  /* 0x8000000603038210 */ /* 0x000fe20007ffe0ff */
[----:B------:R-:W-:-:S03]  /*e860*/  @!P0 VIADD R2, R2, 0x1 ;  /* 0x0000000102028836 */ /* 0x000fc60000000000 */
[----:B------:R-:W-:Y:S02]  /*e870*/  ISETP.GE.U32.AND P0, PT, R3, R6, PT ;  /* 0x000000060300720c */ /* 0x000fe40003f06070 */
[----:B------:R-:W-:-:S11]  /*e880*/  LOP3.LUT R3, R17, R0, RZ, 0x3c, !PT ;  /* 0x0000000011037212 */ /* 0x000fd600078e3cff */
[----:B------:R-:W-:Y:S01]  /*e890*/  @P0 VIADD R2, R2, 0x1 ;  /* 0x0000000102020836 */ /* 0x000fe20000000000 */
[----:B------:R-:W-:-:S13]  /*e8a0*/  ISETP.GE.AND P0, PT, R3, RZ, PT ;  /* 0x000000ff0300720c */ /* 0x000fda0003f06270 */
[----:B------:R-:W-:Y:S01]  /*e8b0*/  @!P0 IMAD.MOV R2, RZ, RZ, -R2 ;  /* 0x000000ffff028224 */ /* 0x000fe200078e0a02 */
[----:B------:R-:W-:-:S13]  /*e8c0*/  ISETP.NE.AND P0, PT, R0, RZ, PT ;  /* 0x000000ff0000720c */ /* 0x000fda0003f05270 */
[----:B------:R-:W-:-:S05]  /*e8d0*/  @!P0 LOP3.LUT R2, RZ, R0, RZ, 0x33, !PT ;  /* 0x00000000ff028212 */ /* 0x000fca00078e33ff */
[--C-:B------:R-:W-:Y:S02]  /*e8e0*/  IMAD.MOV R3, RZ, RZ, -R2.reuse ;  /* 0x000000ffff037224 */ /* 0x100fe400078e0a02 */
[----:B------:R-:W-:Y:S02]  /*e8f0*/  IMAD.MOV.U32 R18, RZ, RZ, R2 ;  /* 0x000000ffff127224 */ /* 0x000fe400078e0002 */
[----:B------:R-:W-:Y:S01]  /*e900*/  IMAD R17, R0, R3, R17 ;  /* 0x0000000300117224 */ /* 0x000fe200078e0211 */
[----:B------:R-:W-:Y:S06]  /*e910*/  BRA `(.L_x_308) ;  /* 0x00000000000c7947 */ /* 0x000fec0003800000 */
.L_x_303:
[----:B------:R-:W-:Y:S01]  /*e920*/  MOV R17, RZ ;  /* 0x000000ff00117202 */ /* 0x000fe20000000f00 */
[----:B------:R-:W-:Y:S02]  /*e930*/  IMAD.U32 R16, RZ, RZ, UR6 ;  /* 0x00000006ff107e24 */ /* 0x000fe4000f8e00ff */
[----:B------:R-:W-:-:S07]  /*e940*/  IMAD.MOV.U32 R18, RZ, RZ, RZ ;  /* 0x000000ffff127224 */ /* 0x000fce00078e00ff */
.L_x_308:
[----:B------:R-:W0:Y:S01]  /*e950*/  S2R R0, SR_TID.X ;  /* 0x0000000000007919 */ /* 0x000e220000002100 */
[----:B------:R-:W-:Y:S01]  /*e960*/  STL [R1+0x28], RZ ;  /* 0x000028ff01007387 */ /* 0x000fe20000100800 */
[----:B0-----:R-:W-:-:S04]  /*e970*/  LOP3.LUT R0, R0, 0x1f, RZ, 0xc0, !PT ;  /* 0x0000001f00007812 */ /* 0x001fc800078ec0ff */
[----:B------:R-:W-:-:S13]  /*e980*/  ISETP.NE.AND P0, PT, R0, RZ, PT ;  /* 0x000000ff0000720c */ /* 0x000fda0003f05270 */
[----:B------:R-:W0:Y:S01]  /*e990*/  @!P0 S2R R3, SR_CgaCtaId ;  /* 0x0000000000038919 */ /* 0x000e220000008800 */
[----:B------:R-:W-:-:S04]  /*e9a0*/  @!P0 MOV R0, 0x400 ;  /* 0x0000040000008802 */ /* 0x000fc80000000f00 */
[----:B0-----:R-:W-:-:S05]  /*e9b0*/  @!P0 LEA R0, R3, R0, 0x18 ;  /* 0x0000000003008211 */ /* 0x001fca00078ec0ff */
[----:B------:R0:W-:Y:S01]  /*e9c0*/  @!P0 STS.128 [R0+0x388d0], R16 ;  /* 0x0388d01000008388 */ /* 0x0001e20000000c00 */
[----:B------:R-:W-:Y:S06]  /*e9d0*/  BAR.ARV 0x5, 0x120 ;  /* 0x0144800000007b1d */ /* 0x000fec0000002000 */
[----:B------:R-:W-:Y:S01]  /*e9e0*/  ISETP.GE.AND P0, PT, R19, UR5, PT ;  /* 0x0000000513007c0c */ /* 0x000fe2000bf06270 */
[----:B0-----:R-:W-:-:S05]  /*e9f0*/  IMAD.MOV.U32 R0, RZ, RZ, 0x1 ;  /* 0x00000001ff007424 */ /* 0x001fca00078e00ff */
[----:B------:R0:W-:Y:S04]  /*ea00*/  STL [R1+0x8], R0 ;  /* 0x0000080001007387 */ /* 0x0001e80000100800 */
[----:B------:R0:W-:Y:S03]  /*ea10*/  STL [R1], RZ ;  /* 0x000000ff01007387 */ /* 0x0001e60000100800 */
[----:B------:R-:W-:Y:S05]  /*ea20*/  @P0 BRA `(.L_x_309) ;  /* 0x0000004400140947 */ /* 0x000fea0003800000 */
[----:B0-----:R-:W-:Y:S01]  /*ea30*/  IMAD.MOV.U32 R0, RZ, RZ, 0x1 ;  /* 0x00000001ff007424 */ /* 0x001fe200078e00ff */
[----:B------:R0:W-:Y:S01]  /*ea40*/  STL [R1], RZ ;  /* 0x000000ff01007387 */ /* 0x0001e20000100800 */
[----:B------:R-:W-:Y:S01]  /*ea50*/  ULDC UR38, c[0x0][0xc] ;  /* 0x0000030000267ab9 */ /* 0x000fe20000000800 */
[----:B------:R-:W-:Y:S02]  /*ea60*/  ULDC.64 UR36, c[0x0][0x198] ;  /* 0x0000660000247ab9 */ /* 0x000fe40000000a00 */
[----:B------:R0:W-:Y:S04]  /*ea70*/  STL [R1+0x8], R0 ;  /* 0x0000080001007387 */ /* 0x0001e80000100800 */
[----:B------:R0:W-:Y:S02]  /*ea80*/  STL [R1+0x28], RZ ;  /* 0x000028ff01007387 */ /* 0x0001e40000100800 */
.L_x_375:
[----:B-1----:R-:W1:Y:S01]  /*ea90*/  LDC.64 R2, c[0x0][0xc60] ;  /* 0x00031800ff027b82 */ /* 0x002e620000000a00 */
[----:B------:R-:W-:Y:S01]  /*eaa0*/  ULDC.64 UR4, c[0x0][0x208] ;  /* 0x0000820000047ab9 */ /* 0x000fe20000000a00 */
[----:B-1----:R-:W-:-:S05]  /*eab0*/  IMAD.WIDE R2, R19, 0x4, R2 ;  /* 0x0000000413027825 */ /* 0x002fca00078e0202 */
[----:B------:R-:W2:Y:S01]  /*eac0*/  LDG.E R5, desc[UR4][R2.64] ;  /* 0x0000000402057981 */ /* 0x000ea2000c1e1900 */
[----:B------:R-:W-:Y:S05]  /*ead0*/  YIELD ;  /* 0x0000000000007946 */ /* 0x000fea0003800000 */
[----:B------:R-:W-:Y:S01]  /*eae0*/  ULDC.64 UR4, c[0x0][0xa28] ;  /* 0x00028a0000047ab9 */ /* 0x000fe20000000a00 */
[----:B0-----:R-:W-:Y:S01]  /*eaf0*/  IMAD.MOV.U32 R0, RZ, RZ, RZ ;  /* 0x000000ffff007224 */ /* 0x001fe200078e00ff */
[----:B------:R-:W-:Y:S01]  /*eb00*/  ISETP.NE.U32.AND P0, PT, RZ, UR4, PT ;  /* 0x00000004ff007c0c */ /* 0x000fe2000bf05070 */
[----:B------:R-:W-:-:S03]  /*eb10*/  ULDC.64 UR6, c[0x0][0x208] ;  /* 0x0000820000067ab9 */ /* 0x000fc60000000a00 */
[----:B------:R-:W-:Y:S02]  /*eb20*/  ISETP.NE.AND.EX P0, PT, RZ, UR5, PT, P0 ;  /* 0x00000005ff007c0c */ /* 0x000fe4000bf05300 */
[----:B------:R-:W-:Y:S02]  /*eb30*/  MOV R6, RZ ;  /* 0x000000ff00067202 */ /* 0x000fe40000000f00 */
[----:B--2---:R-:W-:Y:S01]  /*eb40*/  SHF.R.S32.HI R4, RZ, 0x1f, R5 ;  /* 0x0000001fff047819 */ /* 0x004fe20000011405 */
[----:B------:R-:W-:-:S08]  /*eb50*/  IMAD.SHL.U32 R7, R5, 0x4, RZ ;  /* 0x0000000405077824 */ /* 0x000fd000078e00ff */
[C---:B------:R-:W-:Y:S01]  /*eb60*/  @P0 LEA R2, P1, R5.reuse, UR4, 0x2 ;  /* 0x0000000405020c11 */ /* 0x040fe2000f8210ff */
[----:B------:R-:W-:Y:S03]  /*eb70*/  STL [R1+0x14], R5 ;  /* 0x0000140501007387 */ /* 0x000fe60000100800 */
[----:B------:R-:W-:Y:S01]  /*eb80*/  @P0 LEA.HI.X R3, R5, UR5, R4, 0x2, P1 ;  /* 0x0000000505030c11 */ /* 0x000fe200088f1404 */
[----:B------:R-:W-:-:S04]  /*eb90*/  ULDC.64 UR4, c[0x0][0xa00] ;  /* 0x0002800000047ab9 */ /* 0x000fc80000000a00 */
[----:B------:R0:W5:Y:S01]  /*eba0*/  @P0 LDG.E R0, desc[UR6][R2.64] ;  /* 0x0000000602000981 */ /* 0x000162000c1e1900 */
[----:B------:R-:W-:-:S04]  /*ebb0*/  ISETP.NE.U32.AND P0, PT, RZ, UR4, PT ;  /* 0x00000004ff007c0c */ /* 0x000fc8000bf05070 */
[----:B------:R-:W-:-:S13]  /*ebc0*/  ISETP.NE.AND.EX P0, PT, RZ, UR5, PT, P0 ;  /* 0x00000005ff007c0c */ /* 0x000fda000bf05300 */
[----:B0-----:R-:W-:-:S04]  /*ebd0*/  @P0 LEA R2, P1, R5, UR4, 0x2 ;  /* 0x0000000405020c11 */ /* 0x001fc8000f8210ff */
[----:B------:R-:W-:Y:S01]  /*ebe0*/  @P0 LEA.HI.X R3, R5, UR5, R4, 0x2, P1 ;  /* 0x0000000505030c11 */ /* 0x000fe200088f1404 */
[----:B------:R-:W-:-:S04]  /*ebf0*/  ULDC.64 UR4, c[0x0][0xa20] ;  /* 0x0002880000047ab9 */ /* 0x000fc80000000a00 */
[----:B------:R-:W2:Y:S01]  /*ec00*/  @P0 LDG.E R6, desc[UR6][R2.64] ;  /* 0x0000000602060981 */ /* 0x000ea2000c1e1900 */
[----:B------:R-:W-:-:S04]  /*ec10*/  ISETP.NE.U32.AND P0, PT, RZ, UR4, PT ;  /* 0x00000004ff007c0c */ /* 0x000fc8000bf05070 */
[----:B------:R-:W-:Y:S01]  /*ec20*/  ISETP.NE.AND.EX P0, PT, RZ, UR5, PT, P0 ;  /* 0x00000005ff007c0c */ /* 0x000fe2000bf05300 */
[----:B--2---:R0:W-:Y:S04]  /*ec30*/  STL [R1+0x2c], R6 ;  /* 0x00002c0601007387 */ /* 0x0041e80000100800 */
[----:B------:R1:W-:Y:S01]  /*ec40*/  STL [R1+0x1c], R7 ;  /* 0x00001c0701007387 */ /* 0x0003e20000100800 */
[----:B0-----:R-:W-:-:S07]  /*ec50*/  SHF.L.U64.HI R6, R5, 0x2, R4 ;  /* 0x0000000205067819 */ /* 0x001fce0000010204 */
[C---:B------:R-:W-:Y:S01]  /*ec60*/  @P0 IADD3 R4, P1, R7.reuse, UR4, RZ ;  /* 0x0000000407040c10 */ /* 0x040fe2000ff3e0ff */
[----:B------:R0:W-:Y:S03]  /*ec70*/  STL [R1+0x20], R6 ;  /* 0x0000200601007387 */ /* 0x0001e60000100800 */
[----:B------:R-:W-:Y:S01]  /*ec80*/  @P0 IADD3.X R5, R6, UR5, RZ, P1, !PT ;  /* 0x0000000506050c10 */ /* 0x000fe20008ffe4ff */
[----:B------:R-:W-:Y:S02]  /*ec90*/  ULDC.64 UR4, c[0x0][0xa08] ;  /* 0x0002820000047ab9 */ /* 0x000fe40000000a00 */
[----:B------:R-:W-:Y:S01]  /*eca0*/  IADD3 R2, P1, R7, UR4, RZ ;  /* 0x0000000407027c10 */ /* 0x000fe2000ff3e0ff */
[----:B-1----:R-:W-:-:S03]  /*ecb0*/  IMAD.MOV.U32 R7, RZ, RZ, RZ ;  /* 0x000000ffff077224 */ /* 0x002fc600078e00ff */
[----:B------:R-:W-:Y:S02]  /*ecc0*/  IADD3.X R3, R6, UR5, RZ, P1, !PT ;  /* 0x0000000506037c10 */ /* 0x000fe40008ffe4ff */
[----:B------:R-:W-:-:S04]  /*ecd0*/  ISETP.NE.U32.AND P1, PT, RZ, UR4, PT ;  /* 0x00000004ff007c0c */ /* 0x000fc8000bf25070 */
[----:B------:R-:W-:Y:S01]  /*ece0*/  ISETP.NE.AND.EX P1, PT, RZ, UR5, PT, P1 ;  /* 0x00000005ff007c0c */ /* 0x000fe2000bf25310 */
[----:B------:R-:W-:Y:S02]  /*ecf0*/  ULDC.64 UR4, c[0x0][0x3f8] ;  /* 0x0000fe0000047ab9 */ /* 0x000fe40000000a00 */
[----:B------:R-:W-:-:S03]  /*ed00*/  UISETP.NE.U32.AND UP0, UPT, UR4, URZ, UPT ;  /* 0x0000003f0400728c */ /* 0x000fc6000bf05070 */
[----:B------:R-:W-:Y:S01]  /*ed10*/  ULDC UR4, c[0x0][0x404] ;  /* 0x0001010000047ab9 */ /* 0x000fe20000000800 */
[----:B------:R-:W-:-:S03]  /*ed20*/  UISETP.NE.AND.EX UP0, UPT, UR5, URZ, UPT, UP0 ;  /* 0x0000003f0500728c */ /* 0x000fc6000bf05300 */
[----:B------:R-:W-:Y:S01]  /*ed30*/  ULDC UR5, c[0x0][0x2e0] ;  /* 0x0000b80000057ab9 */ /* 0x000fe20000000800 */
[----:B------:R-:W-:Y:S02]  /*ed40*/  USEL UR4, UR4, 0x1, UP0 ;  /* 0x0000000104047887 */ /* 0x000fe40008000000 */
[----:B------:R1:W5:Y:S02]  /*ed50*/  @P1 LDG.E R7, desc[UR6][R2.64] ;  /* 0x0000000602071981 */ /* 0x000364000c1e1900 */
[----:B------:R-:W-:-:S06]  /*ed60*/  UIMAD UR4, UR4, UR5, URZ ;  /* 0x00000005040472a4 */ /* 0x000fcc000f8e023f */
[----:B0-----:R-:W-:-:S06]  /*ed70*/  IMAD.U32 R6, RZ, RZ, UR4 ;  /* 0x00000004ff067e24 */ /* 0x001fcc000f8e00ff */
[----:B------:R1:W5:Y:S01]  /*ed80*/  @P0 LDG.E R6, desc[UR6][R4.64] ;  /* 0x0000000604060981 */ /* 0x000362000c1e1900 */
[----:B------:R-:W-:Y:S05]  /*ed90*/  @P0 BRA `(.L_x_310) ;  /* 0x0000000000140947 */ /* 0x000fea0003800000 */
[----:B------:R-:W-:Y:S05]  /*eda0*/  @!P1 BRA `(.L_x_310) ;  /* 0x0000000000109947 */ /* 0x000fea0003800000 */
[----:B------:R-:W-:Y:S02]  /*edb0*/  ULDC.64 UR4, c[0x0][0x208] ;  /* 0x0000820000047ab9 */ /* 0x000fe40000000a00 */
[----:B-----5:R-:W2:Y:S04]  /*edc0*/  LDG.E R6, desc[UR4][R2.64] ;  /* 0x0000000402067981 */ /* 0x020ea8000c1e1900 */
[----:B-1----:R-:W2:Y:S02]  /*edd0*/  LDG.E R5, desc[UR4][R2.64+0x4] ;  /* 0x0000040402057981 */ /* 0x002ea4000c1e1900 */
[----:B--2---:R-:W-:-:S07]  /*ede0*/  IMAD.IADD R6, R5, 0x1, -R6 ;  /* 0x0000000105067824 */ /* 0x004fce00078e0a06 */
.L_x_310:
[----:B-1---5:R-:W-:Y:S01]  /*edf0*/  IADD3 R2, -R0, R6, RZ ;  /* 0x0000000600027210 */ /* 0x022fe20007ffe1ff */
[----:B------:R-:W-:Y:S01]  /*ee00*/  IMAD.IADD R3, R7, 0x1, R0 ;  /* 0x0000000107037824 */ /* 0x000fe200078e0200 */
[----:B------:R-:W-:Y:S02]  /*ee10*/  BSSY B6, `(.L_x_311) ;  /* 0x0000367000067945 */ /* 0x000fe40003800000 */
[C---:B------:R-:W-:Y:S01]  /*ee20*/  ISETP.GT.AND P0, PT, R2.reuse, RZ, PT ;  /* 0x000000ff0200720c */ /* 0x040fe20003f04270 */
[----:B------:R-:W-:Y:S01]  /*ee30*/  VIADD R0, R2, 0x4f ;  /* 0x0000004f02007836 */ /* 0x000fe20000000000 */
[----:B------:R-:W-:Y:S03]  /*ee40*/  STL [R1+0x24], R2 ;  /* 0x0000240201007387 */ /* 0x000fe60000100800 */
[----:B------:R-:W-:Y:S01]  /*ee50*/  IMAD.HI R0, R0, 0x66666667, RZ ;  /* 0x6666666700007827 */ /* 0x000fe200078e02ff */
[----:B------:R0:W-:Y:S04]  /*ee60*/  STL [R1+0x4], R3 ;  /* 0x0000040301007387 */ /* 0x0001e80000100800 */
[----:B0-----:R-:W-:-:S04]  /*ee70*/  SHF.R.U32.HI R3, RZ, 0x1f, R0 ;  /* 0x0000001fff037819 */ /* 0x001fc80000011600 */
[----:B------:R-:W-:-:S05]  /*ee80*/  LEA.HI.SX32 R0, R0, R3, 0x1b ;  /* 0x0000000300007211 */ /* 0x000fca00078fdaff */
[----:B------:R0:W-:Y:S01]  /*ee90*/  STL [R1+0x18], R0 ;  /* 0x0000180001007387 */ /* 0x0001e20000100800 */
[----:B------:R-:W-:Y:S05]  /*eea0*/  @P0 BRA `(.L_x_312) ;  /* 0x0000000000480947 */ /* 0x000fea0003800000 */
[----:B------:R-:W1:Y:S02]  /*eeb0*/  S2R R2, SR_TID.X ;  /* 0x0000000000027919 */ /* 0x000e640000002100 */
[----:B-1----:R-:W-:-:S04]  /*eec0*/  LOP3.LUT R2, R2, 0x1f, RZ, 0xc0, !PT ;  /* 0x0000001f02027812 */ /* 0x002fc800078ec0ff */
[----:B------:R-:W-:-:S13]  /*eed0*/  ISETP.NE.AND P1, PT, R2, RZ, PT ;  /* 0x000000ff0200720c */ /* 0x000fda0003f25270 */
[----:B------:R-:W-:Y:S05]  /*eee0*/  @P1 BRA `(.L_x_313) ;  /* 0x0000003400641947 */ /* 0x000fea0003800000 */
[----:B------:R-:W1:Y:S01]  /*eef0*/  S2R R7, SR_LANEID ;  /* 0x0000000000077919 */ /* 0x000e620000000000 */
[----:B------:R-:W-:Y:S01]  /*ef00*/  VOTEU.ANY UR4, UPT, PT ;  /* 0x0000000000047886 */ /* 0x000fe200038e0100 */
[----:B------:R-:W2:Y:S01]  /*ef10*/  LDC.64 R2, c[0x0][0xc38] ;  /* 0x00030e00ff027b82 */ /* 0x000ea20000000a00 */
[----:B0-----:R-:W1:Y:S01]  /*ef20*/  FLO.U32 R0, UR4 ;  /* 0x0000000400007d00 */ /* 0x001e6200080e0000 */
[----:B------:R-:W-:-:S07]  /*ef30*/  ULDC.64 UR6, c[0x0][0x208] ;  /* 0x0000820000067ab9 */ /* 0x000fce0000000a00 */
[----:B------:R-:W2:Y:S01]  /*ef40*/  POPC R5, UR4 ;  /* 0x0000000400057d09 */ /* 0x000ea20008000000 */
[----:B-1----:R-:W-:-:S13]  /*ef50*/  ISETP.EQ.U32.AND P0, PT, R0, R7, PT ;  /* 0x000000070000720c */ /* 0x002fda0003f02070 */
[----:B--2---:R-:W2:Y:S01]  /*ef60*/  @P0 ATOMG.E.ADD.STRONG.GPU PT, R3, desc[UR6][R2.64], R5 ;  /* 0x00000005020309a8 */ /* 0x004ea200081ee1c6 */
[----:B------:R-:W0:Y:S02]  /*ef70*/  S2R R4, SR_LTMASK ;  /* 0x0000000000047919 */ /* 0x000e240000003900 */
[----:B0-----:R-:W-:-:S04]  /*ef80*/  LOP3.LUT R4, R4, UR4, RZ, 0xc0, !PT ;  /* 0x0000000404047c12 */ /* 0x001fc8000f8ec0ff */
[----:B------:R-:W0:Y:S01]  /*ef90*/  POPC R7, R4 ;  /* 0x0000000400077309 */ /* 0x000e220000000000 */
[----:B--2---:R-:W0:Y:S02]  /*efa0*/  SHFL.IDX PT, R0, R3, R0, 0x1f ;  /* 0x00001f0003007589 */ /* 0x004e2400000e0000 */
[----:B0-----:R-:W-:Y:S01]  /*efb0*/  IADD3 R16, R0, UR38, R7 ;  /* 0x0000002600107c10 */ /* 0x001fe2000fffe007 */
[----:B------:R-:W-:Y:S06]  /*efc0*/  BRA `(.L_x_313) ;  /* 0x00000034002c7947 */ /* 0x000fec0003800000 */
.L_x_312:
[----:B------:R-:W1:Y:S01]  /*efd0*/  S2R R3, SR_CgaCtaId ;  /* 0x0000000000037919 */ /* 0x000e620000008800 */
[----:B0-----:R-:W-:-:S04]  /*efe0*/  MOV R0, 0x400 ;  /* 0x0000040000007802 */ /* 0x001fc80000000f00 */
[----:B-1----:R-:W-:-:S05]  /*eff0*/  LEA R2, R3, R0, 0x18 ;  /* 0x0000000003027211 */ /* 0x002fca00078ec0ff */
[----:B------:R0:W-:Y:S01]  /*f000*/  STL [R1+0x10], R2 ;  /* 0x0000100201007387 */ /* 0x0001e20000100800 */
[----:B------:R-:W-:-:S05]  /*f010*/  VIADD R0, R2, 0x24400 ;  /* 0x0002440002007836 */ /* 0x000fca0000000000 */
[----:B------:R-:W-:-:S13]  /*f020*/  LOP3.LUT P0, RZ, R0, 0x3ff, RZ, 0xc0, !PT ;  /* 0x000003ff00ff7812 */ /* 0x000fda000780c0ff */
[----:B0-----:R-:W-:Y:S05]  /*f030*/  @!P0 BRA `(.L_x_314) ;  /* 0x0000000000408947 */ /* 0x001fea0003800000 */
[----:B------:R-:W-:Y:S01]  /*f040*/  MOV R2, 0x0 ;  /* 0x0000000000027802 */ /* 0x000fe20000000f00 */
[----:B------:R-:W-:Y:S01]  /*f050*/  ULDC.64 UR6, c[0x4][0xa8] ;  /* 0x01002a0000067ab9 */ /* 0x000fe20000000a00 */
[----:B------:R-:W-:Y:S01]  /*f060*/  ULDC.64 UR8, c[0x4][0xb0] ;  /* 0x01002c0000087ab9 */ /* 0x000fe20000000a00 */
[----:B------:R-:W-:Y:S01]  /*f070*/  ULDC.64 UR4, c[0x4][0x8] ;  /* 0x0100020000047ab9 */ /* 0x000fe20000000a00 */
[----:B------:R-:W-:Y:S01]  /*f080*/  IMAD.U32 R4, RZ, RZ, UR6 ;  /* 0x00000006ff047e24 */ /* 0x000fe2000f8e00ff */
[----:B------:R-:W-:Y:S01]  /*f090*/  MOV R7, UR9 ;  /* 0x0000000900077c02 */ /* 0x000fe20008000f00 */
[----:B------:R-:W0:Y:S01]  /*f0a0*/  LDC.64 R2, c[0x4][R2] ;  /* 0x0100000002027b82 */ /* 0x000e220000000a00 */
[----:B------:R-:W-:Y:S02]  /*f0b0*/  IMAD.U32 R5, RZ, RZ, UR7 ;  /* 0x00000007ff057e24 */ /* 0x000fe4000f8e00ff */
[----:B------:R-:W-:Y:S02]  /*f0c0*/  IMAD.U32 R6, RZ, RZ, UR8 ;  /* 0x00000008ff067e24 */ /* 0x000fe4000f8e00ff */
[----:B------:R-:W-:-:S02]  /*f0d0*/  IMAD.U32 R10, RZ, RZ, UR4 ;  /* 0x00000004ff0a7e24 */ /* 0x000fc4000f8e00ff */
[----:B------:R-:W-:Y:S02]  /*f0e0*/  IMAD.U32 R11, RZ, RZ, UR5 ;  /* 0x00000005ff0b7e24 */ /* 0x000fe4000f8e00ff */
[----:B------:R-:W-:Y:S02]  /*f0f0*/  IMAD.MOV.U32 R8, RZ, RZ, 0x70 ;  /* 0x00000070ff087424 */ /* 0x000fe400078e00ff */
[----:B------:R-:W-:Y:S02]  /*f100*/  IMAD.MOV.U32 R12, RZ, RZ, 0x1 ;  /* 0x00000001ff0c7424 */ /* 0x000fe400078e00ff */
[----:B------:R-:W-:-:S07]  /*f110*/  IMAD.MOV.U32 R13, RZ, RZ, RZ ;  /* 0x000000ffff0d7224 */ /* 0x000fce00078e00ff */
[----:B------:R-:W-:-:S07]  /*f120*/  LEPC R20, `(.L_x_314) ;  /* 0x000000001014794e */ /* 0x000fce0000000000 */
[----:B0-----:R-:W-:Y:S05]  /*f130*/  CALL.ABS.NOINC R2 ;  /* 0x0000000002007343 */ /* 0x001fea0003c00000 */
.L_x_314:
        /* <DEDUP_REMOVED lines=8> */
[----:B------:R0:W1:Y:S01]  /*f1c0*/  LDC.64 R2, c[0x4][R0] ;  /* 0x0100000000027b82 */ /* 0x0000620000000a00 */
[----:B------:R-:W-:Y:S01]  /*f1d0*/  IMAD.U32 R4, RZ, RZ, UR6 ;  /* 0x00000006ff047e24 */ /* 0x000fe2000f8e00ff */
[----:B------:R-:W-:Y:S01]  /*f1e0*/  MOV R11, UR5 ;  /* 0x00000005000b7c02 */ /* 0x000fe20008000f00 */
[----:B------:R-:W-:Y:S02]  /*f1f0*/  IMAD.U32 R5, RZ, RZ, UR7 ;  /* 0x00000007ff057e24 */ /* 0x000fe4000f8e00ff */
[----:B------:R-:W-:Y:S02]  /*f200*/  IMAD.U32 R6, RZ, RZ, UR8 ;  /* 0x00000008ff067e24 */ /* 0x000fe4000f8e00ff */
[----:B------:R-:W-:-:S02]  /*f210*/  IMAD.U32 R7, RZ, RZ, UR9 ;  /* 0x00000009ff077e24 */ /* 0x000fc4000f8e00ff */
[----:B------:R-:W-:Y:S02]  /*f220*/  IMAD.U32 R10, RZ, RZ, UR4 ;  /* 0x00000004ff0a7e24 */ /* 0x000fe4000f8e00ff */
[----:B------:R-:W-:Y:S02]  /*f230*/  IMAD.MOV.U32 R8, RZ, RZ, 0x70 ;  /* 0x00000070ff087424 */ /* 0x000fe400078e00ff */
[----:B------:R-:W-:Y:S02]  /*f240*/  IMAD.MOV.U32 R12, RZ, RZ, 0x1 ;  /* 0x00000001ff0c7424 */ /* 0x000fe400078e00ff */
[----:B0-----:R-:W-:-:S07]  /*f250*/  IMAD.MOV.U32 R13, RZ, RZ, RZ ;  /* 0x000000ffff0d7224 */ /* 0x001fce00078e00ff */
[----:B------:R-:W-:-:S07]  /*f260*/  LEPC R20, `(.L_x_316) ;  /* 0x000000001014794e */ /* 0x000fce0000000000 */
[----:B-1----:R-:W-:Y:S05]  /*f270*/  CALL.ABS.NOINC R2 ;  /* 0x0000000002007343 */ /* 0x002fea0003c00000 */
.L_x_316:
[----:B------:R-:W-:Y:S01]  /*f280*/  MOV R2, 0x0 ;  /* 0x0000000000027802 */ /* 0x000fe20000000f00 */
[----:B------:R-:W-:Y:S01]  /*f290*/  ULDC.64 UR6, c[0x4][0xa8] ;  /* 0x01002a0000067ab9 */ /* 0x000fe20000000a00 */
[----:B------:R-:W-:Y:S01]  /*f2a0*/  ULDC.64 UR8, c[0x4][0xb0] ;  /* 0x01002c0000087ab9 */ /* 0x000fe20000000a00 */
[----:B------:R-:W-:Y:S01]  /*f2b0*/  ULDC.64 UR4, c[0x4][0x18] ;  /* 0x0100060000047ab9 */ /* 0x000fe20000000a00 */
[----:B------:R-:W-:Y:S01]  /*f2c0*/  IMAD.U32 R4, RZ, RZ, UR6 ;  /* 0x00000006ff047e24 */ /* 0x000fe2000f8e00ff */
[----:B------:R-:W-:Y:S01]  /*f2d0*/  MOV R6, UR8 ;  /* 0x0000000800067c02 */ /* 0x000fe20008000f00 */
[----:B------:R-:W0:Y:S01]  /*f2e0*/  LDC.64 R2, c[0x4][R2] ;  /* 0x0100000002027b82 */ /* 0x000e220000000a00 */
[----:B------:R-:W-:Y:S01]  /*f2f0*/  IMAD.U32 R5, RZ, RZ, UR7 ;  /* 0x00000007ff057e24 */ /* 0x000fe2000f8e00ff */
[----:B------:R-:W-:Y:S01]  /*f300*/  MOV R13, RZ ;  /* 0x000000ff000d7202 */ /* 0x000fe20000000f00 */
[----:B------:R-:W-:Y:S02]  /*f310*/  IMAD.U32 R7, RZ, RZ, UR9 ;  /* 0x00000009ff077e24 */ /* 0x000fe4000f8e00ff */
[----:B------:R-:W-:-:S02]  /*f320*/  IMAD.U32 R10, RZ, RZ, UR4 ;  /* 0x00000004ff0a7e24 */ /* 0x000fc4000f8e00ff */
[----:B------:R-:W-:Y:S02]  /*f330*/  IMAD.U32 R11, RZ, RZ, UR5 ;  /* 0x00000005ff0b7e24 */ /* 0x000fe4000f8e00ff */
[----:B------:R-:W-:Y:S02]  /*f340*/  IMAD.MOV.U32 R8, RZ, RZ, 0x70 ;  /* 0x00000070ff087424 */ /* 0x000fe400078e00ff */
[----:B------:R-:W-:-:S07]  /*f350*/  IMAD.MOV.U32 R12, RZ, RZ, 0x1 ;  /* 0x00000001ff0c7424 */ /* 0x000fce00078e00ff */
[----:B------:R-:W-:-:S07]  /*f360*/  LEPC R20, `(.L_x_315) ;  /* 0x000000001014794e */ /* 0x000fce0000000000 */
[----:B0-----:R-:W-:Y:S05]  /*f370*/  CALL.ABS.NOINC R2 ;  /* 0x0000000002007343 */ /* 0x001fea0003c00000 */
.L_x_315:
[----:B------:R-:W2:Y:S01]  /*f380*/  LDL.LU R2, [R1+0x1c] ;  /* 0x00001c0001027983 */ /* 0x000ea20000300800 */
[----:B------:R-:W-:-:S03]  /*f390*/  ULDC.64 UR4, c[0x0][0x9f8] ;  /* 0x00027e0000047ab9 */ /* 0x000fc60000000a00 */
[----:B------:R-:W3:Y:S04]  /*f3a0*/  LDL.LU R0, [R1+0x20] ;  /* 0x0000200001007983 */ /* 0x000ee80000300800 */
[----:B------:R-:W4:Y:S04]  /*f3b0*/  LDL.LU R4, [R1+0x2c] ;  /* 0x00002c0001047983 */ /* 0x000f280000300800 */
[----:B------:R-:W4:Y:S01]  /*f3c0*/  LDL.LU R8, [R1+0x14] ;  /* 0x0000140001087983 */ /* 0x000f220000300800 */
[----:B------:R-:W-:Y:S01]  /*f3d0*/  ISETP.NE.U32.AND P0, PT, RZ, UR4, PT ;  /* 0x00000004ff007c0c */ /* 0x000fe2000bf05070 */
[----:B------:R-:W-:-:S03]  /*f3e0*/  ULDC.64 UR6, c[0x0][0x208] ;  /* 0x0000820000067ab9 */ /* 0x000fc60000000a00 */
[----:B------:R-:W-:Y:S01]  /*f3f0*/  ISETP.NE.AND.EX P0, PT, RZ, UR5, PT, P0 ;  /* 0x00000005ff007c0c */ /* 0x000fe2000bf05300 */
[----:B------:R-:W0:Y:S02]  /*f400*/  S2R R9, SR_TID.X ;  /* 0x0000000000097919 */ /* 0x000e240000002100 */
[----:B0-----:R-:W-:-:S04]  /*f410*/  LOP3.LUT R9, R9, 0x1f, RZ, 0xc0, !PT ;  /* 0x0000001f09097812 */ /* 0x001fc800078ec0ff */
[----:B------:R-:W-:-:S13]  /*f420*/  ISETP.NE.AND P6, PT, R9, RZ, PT ;  /* 0x000000ff0900720c */ /* 0x000fda0003fc5270 */
[----:B------:R-:W-:-:S05]  /*f430*/  VOTEU.ALL UP1, P6 ;  /* 0x00000000003f7886 */ /* 0x000fca0003020000 */
[----:B------:R-:W-:-:S04]  /*f440*/  @!UP1 UIADD3 UR8, UP0, UR36, 0x270, URZ ;  /* 0x0000027024089890 */ /* 0x000fc8000ff1e03f */
[----:B------:R-:W-:-:S03]  /*f450*/  @!UP1 UIADD3.X UR9, URZ, UR37, URZ, UP0, !UPT ;  /* 0x000000253f099290 */ /* 0x000fc600087fe43f */
[----:B------:R-:W-:Y:S01]  /*f460*/  VOTEU.ALL UP0, P6 ;  /* 0x00000000003f7886 */ /* 0x000fe20003000000 */
[----:B--2---:R-:W-:-:S04]  /*f470*/  @P0 IADD3 R2, P1, R2, UR4, RZ ;  /* 0x0000000402020c10 */ /* 0x004fc8000ff3e0ff */
[----:B---3--:R-:W-:Y:S01]  /*f480*/  @P0 IADD3.X R3, R0, UR5, RZ, P1, !PT ;  /* 0x0000000500030c10 */ /* 0x008fe20008ffe4ff */
[----:B------:R-:W-:Y:S01]  /*f490*/  ULDC.64 UR4, c[0x0][0xa00] ;  /* 0x0002800000047ab9 */ /* 0x000fe20000000a00 */
[----:B----4-:R-:W-:Y:S02]  /*f4a0*/  IMAD R17, R17, 0x80, R4 ;  /* 0x0000008011117824 */ /* 0x010fe400078e0204 */
[----:B------:R-:W0:Y:S01]  /*f4b0*/  LDC R4, c[0x0][0x428] ;  /* 0x00010a00ff047b82 */ /* 0x000e220000000800 */
[----:B------:R-:W-:-:S06]  /*f4c0*/  IMAD.MOV.U32 R0, RZ, RZ, R8 ;  /* 0x000000ffff007224 */ /* 0x000fcc00078e0008 */
[----:B------:R1:W5:Y:S01]  /*f4d0*/  @P0 LDG.E R0, desc[UR6][R2.64] ;  /* 0x0000000602000981 */ /* 0x000362000c1e1900 */
[----:B------:R-:W-:Y:S02]  /*f4e0*/  PLOP3.LUT P1, PT, P6, PT, PT, 0x8, 0x0 ;  /* 0x000000000000781c */ /* 0x000fe4000372e170 */
[----:B0-----:R-:W-:Y:S01]  /*f4f0*/  ISETP.NE.AND P0, PT, R4, 0x1, PT ;  /* 0x000000010400780c */ /* 0x001fe20003f05270 */
[----:B------:R-:W-:-:S12]  /*f500*/  IMAD.MOV.U32 R4, RZ, RZ, R18 ;  /* 0x000000ffff047224 */ /* 0x000fd800078e0012 */
[----:B------:R-:W0:Y:S08]  /*f510*/  @P0 LDC R7, c[0x0][0x42c] ;  /* 0x00010b00ff070b82 */ /* 0x000e300000000800 */
[----:B------:R-:W2:Y:S01]  /*f520*/  @P0 LDC R5, c[0x0][0x430] ;  /* 0x00010c00ff050b82 */ /* 0x000ea20000000800 */
[----:B0-----:R-:W-:-:S05]  /*f530*/  @P0 IMAD.HI.U32 R6, R18, R7, RZ ;  /* 0x0000000712060227 */ /* 0x001fca00078e00ff */
[----:B--2---:R-:W-:Y:S02]  /*f540*/  @P0 SHF.R.U32.HI R4, RZ, R5, R6 ;  /* 0x00000005ff040219 */ /* 0x004fe40000011606 */
[----:B------:R-:W-:-:S04]  /*f550*/  ISETP.NE.U32.AND P0, PT, RZ, UR4, PT ;  /* 0x00000004ff007c0c */ /* 0x000fc8000bf05070 */
[----:B------:R-:W-:-:S04]  /*f560*/  ISETP.NE.AND.EX P0, PT, RZ, UR5, PT, P0 ;  /* 0x00000005ff007c0c */ /* 0x000fc8000bf05300 */
[----:B-1----:R-:W-:-:S09]  /*f570*/  SEL R6, R8, RZ, !P0 ;  /* 0x000000ff08067207 */ /* 0x002fd20004000000 */
.L_x_317:
        /* <DEDUP_REMOVED lines=9> */
[----:B0-----:R-:W-:Y:S05]  /*f610*/  @P1 BRA.U.ANY `(.L_x_317) ;  /* 0xfffffffd00d81947 */ /* 0x001fea000393ffff */
[----:B------:R-:W0:Y:S01]  /*f620*/  S2R R2, SR_TID.X ;  /* 0x0000000000027919 */ /* 0x000e220000002100 */
[----:B------:R-:W-:Y:S01]  /*f630*/  UMOV UR4, 0x40 ;  /* 0x0000004000047882 */ /* 0x000fe20000000000 */
[----:B0-----:R-:W-:-:S04]  /*f640*/  LOP3.LUT R2, R2, 0x1f, RZ, 0xc0, !PT ;  /* 0x0000001f02027812 */ /* 0x001fc800078ec0ff */
[----:B------:R-:W-:-:S04]  /*f650*/  ISETP.NE.AND P2, PT, R2, RZ, PT ;  /* 0x000000ff0200720c */ /* 0x000fc80003f45270 */
[----:B------:R-:W-:-:S09]  /*f660*/  PLOP3.LUT P1, PT, P2, PT, PT, 0x8, 0x0 ;  /* 0x000000000000781c */ /* 0x000fd2000172e170 */
[----:B------:R-:W-:-:S05]  /*f670*/  VOTEU.ALL UP0, P2 ;  /* 0x00000000003f7886 */ /* 0x000fca0001000000 */
.L_x_318:
        /* <DEDUP_REMOVED lines=15> */
.L_x_319:
        /* <DEDUP_REMOVED lines=15> */
.L_x_320:
        /* <DEDUP_REMOVED lines=9> */
[----:B------:R-:W0:Y:S01]  /*f8f0*/  LDC.64 R2, c[0x0][0x3f8] ;  /* 0x0000fe00ff027b82 */ /* 0x000e220000000a00 */
[----:B------:R-:W-:Y:S02]  /*f900*/  ULDC.64 UR4, c[0x0][0xa08] ;  /* 0x0002820000047ab9 */ /* 0x000fe40000000a00 */
[----:B0-----:R-:W-:Y:S01]  /*f910*/  LOP3.LUT P0, RZ, R2, UR4, RZ, 0xfc, !PT ;  /* 0x0000000402ff7c12 */ /* 0x001fe2000f80fcff */
[----:B------:R-:W-:-:S03]  /*f920*/  UMOV UR4, 0xffffffff ;  /* 0xffffffff00047882 */ /* 0x000fc60000000000 */
[----:B------:R-:W-:-:S04]  /*f930*/  LOP3.LUT P0, RZ, R3, UR5, RZ, 0xfc, P0 ;  /* 0x0000000503ff7c12 */ /* 0x000fc8000800fcff */
[----:B-----5:R-:W-:Y:S01]  /*f940*/  SEL R5, R0, RZ, !P0 ;  /* 0x000000ff00057207 */ /* 0x020fe20004000000 */
[----:B------:R-:W-:Y:S08]  /*f950*/  BRA.DIV UR4, `(.L_x_321) ;  /* 0x0000003a04b47947 */ /* 0x000ff0000b800000 */
.L_x_391:
[----:B------:R-:W2:Y:S01]  /*f960*/  LDL R7, [R1+0x18] ;  /* 0x0000180001077983 */ /* 0x000ea20000100800 */
[----:B------:R-:W-:Y:S01]  /*f970*/  UMOV UR4, 0xffffffff ;  /* 0xffffffff00047882 */ /* 0x000fe20000000000 */
[----:B------:R-:W-:Y:S01]  /*f980*/  SHF.R.S32.HI R12, RZ, 0x1f, R0 ;  /* 0x0000001fff0c7819 */ /* 0x000fe20000011400 */
[----:B--2---:R-:W-:Y:S01]  /*f990*/  VIADD R7, R7, 0xffffffff ;  /* 0xffffffff07077836 */ /* 0x004fe20000000000 */
[----:B------:R-:W-:Y:S06]  /*f9a0*/  BRA.DIV UR4, `(.L_x_322) ;  /* 0x0000003a04d47947 */ /* 0x000fec000b800000 */
[----:B------:R-:W-:-:S13]  /*f9b0*/  ELECT P6, URZ, PT ;  /* 0x00000000003f782f */ /* 0x000fda00038c0000 */
.L_x_394:
[----:B------:R-:W-:Y:S05]  /*f9c0*/  @!P6 BRA `(.L_x_323) ;  /* 0x000000040048e947 */ /* 0x000fea0003800000 */
[----:B------:R0:W-:Y:S01]  /*f9d0*/  STL [R1+0xc], R7 ;  /* 0x00000c0701007387 */ /* 0x0001e20000100800 */
[----:B------:R-:W-:-:S04]  /*f9e0*/  ISETP.NE.U32.AND P0, PT, R2, RZ, PT ;  /* 0x000000ff0200720c */ /* 0x000fc80003f05070 */
[----:B------:R-:W-:-:S13]  /*f9f0*/  ISETP.NE.AND.EX P0, PT, R3, RZ, PT, P0 ;  /* 0x000000ff0300720c */ /* 0x000fda0003f05300 */
[----:B0-----:R-:W-:Y:S05]  /*fa00*/  @!P0 BRA `(.L_x_324) ;  /* 0x0000000000508947 */ /* 0x001fea0003800000 */
[----:B------:R-:W0:Y:S01]  /*fa10*/  LDC R10, c[0x0][0x41c] ;  /* 0x00010700ff0a7b82 */ /* 0x000e220000000800 */
[----:B------:R-:W-:Y:S01]  /*fa20*/  IMAD.MOV.U32 R5, RZ, RZ, R7 ;  /* 0x000000ffff057224 */ /* 0x000fe200078e0007 */
[----:B------:R-:W-:Y:S01]  /*fa30*/  ULDC.64 UR4, c[0x0][0x408] ;  /* 0x0001020000047ab9 */ /* 0x000fe20000000a00 */
[----:B------:R-:W-:Y:S01]  /*fa40*/  ULDC.64 UR6, c[0x0][0x208] ;  /* 0x0000820000067ab9 */ /* 0x000fe20000000a00 */
[----:B0-----:R-:W-:-:S13]  /*fa50*/  ISETP.NE.AND P0, PT, R10, 0x1, PT ;  /* 0x000000010a00780c */ /* 0x001fda0003f05270 */
[----:B------:R-:W0:Y:S02]  /*fa60*/  @P0 LDC.64 R8, c[0x0][0x420] ;  /* 0x00010800ff080b82 */ /* 0x000e240000000a00 */
[----:B0-----:R-:W-:-:S05]  /*fa70*/  @P0 IMAD.HI.U32 R8, R7, R8, RZ ;  /* 0x0000000807080227 */ /* 0x001fca00078e00ff */
[----:B------:R-:W-:-:S04]  /*fa80*/  @P0 SHF.R.U32.HI R5, RZ, R9, R8 ;  /* 0x00000009ff050219 */ /* 0x000fc80000011608 */
[----:B------:R-:W-:-:S05]  /*fa90*/  IADD3 R8, -R5, RZ, RZ ;  /* 0x000000ff05087210 */ /* 0x000fca0007ffe1ff */
[----:B------:R-:W-:Y:S02]  /*faa0*/  IMAD R9, R10, R8, R7 ;  /* 0x000000080a097224 */ /* 0x000fe400078e0207 */
[----:B------:R-:W-:-:S03]  /*fab0*/  IMAD R8, R12, UR4, RZ ;  /* 0x000000040c087c24 */ /* 0x000fc6000f8e02ff */
[----:B------:R0:W-:Y:S01]  /*fac0*/  STL [R1+0xc], R9 ;  /* 0x00000c0901007387 */ /* 0x0001e20000100800 */
[----:B------:R-:W-:Y:S02]  /*fad0*/  IMAD R10, R0, UR5, R8 ;  /* 0x00000005000a7c24 */ /* 0x000fe4000f8e0208 */
[--C-:B------:R-:W-:Y:S01]  /*fae0*/  IMAD.MOV.U32 R8, RZ, RZ, R5.reuse ;  /* 0x000000ffff087224 */ /* 0x100fe200078e0005 */
[----:B0-----:R-:W-:-:S03]  /*faf0*/  SHF.R.S32.HI R9, RZ, 0x1f, R5 ;  /* 0x0000001fff097819 */ /* 0x001fc60000011405 */
[----:B------:R-:W-:-:S04]  /*fb00*/  IMAD.WIDE.U32 R8, R0, UR4, R8 ;  /* 0x0000000400087c25 */ /* 0x000fc8000f8e0008 */
[----:B------:R-:W-:Y:S01]  /*fb10*/  IMAD.IADD R5, R9, 0x1, R10 ;  /* 0x0000000109057824 */ /* 0x000fe200078e020a */
[----:B------:R-:W-:-:S04]  /*fb20*/  LEA R10, P0, R8, R2, 0x2 ;  /* 0x00000002080a7211 */ /* 0x000fc800078010ff */
[----:B------:R-:W-:-:S05]  /*fb30*/  LEA.HI.X R11, R8, R3, R5, 0x2, P0 ;  /* 0x00000003080b7211 */ /* 0x000fca00000f1405 */
[----:B------:R0:W5:Y:S04]  /*fb40*/  LDG.E R5, desc[UR6][R10.64] ;  /* 0x000000060a057981 */ /* 0x000168000c1e1900 */
.L_x_324:
[----:B------:R-:W2:Y:S01]  /*fb50*/  LDL R8, [R1] ;  /* 0x0000000001087983 */ /* 0x000ea20000100800 */
[----:B0-----:R-:W-:-:S03]  /*fb60*/  MOV R10, 0x400 ;  /* 0x00000400000a7802 */ /* 0x001fc60000000f00 */
[----:B------:R-:W3:Y:S01]  /*fb70*/  LDL R9, [R1+0x8] ;  /* 0x0000080001097983 */ /* 0x000ee20000100800 */
[----:B------:R-:W0:Y:S02]  /*fb80*/  S2R R11, SR_CgaCtaId ;  /* 0x00000000000b7919 */ /* 0x000e240000008800 */
[----:B0-----:R-:W-:-:S05]  /*fb90*/  LEA R10, R11, R10, 0x18 ;  /* 0x0000000a0b0a7211 */ /* 0x001fca00078ec0ff */
[----:B--2---:R-:W-:Y:S01]  /*fba0*/  IMAD R8, R8, 0x8, R10 ;  /* 0x0000000808087824 */ /* 0x004fe200078e020a */
[----:B---3--:R-:W-:-:S04]  /*fbb0*/  SHF.L.U32 R9, R9, 0x1f, RZ ;  /* 0x0000001f09097819 */ /* 0x008fc800000006ff */
[----:B------:R-:W0:Y:S02]  /*fbc0*/  SYNCS.PHASECHK.TRANS64.TRYWAIT P0, [R8+URZ+0x38840], R9 ;  /* 0x03884009080075a7 */ /* 0x000e24000800017f */
[----:B0-----:R-:W-:Y:S05]  /*fbd0*/  @!P0 BRA `(.L_x_325) ;  /* 0x0000003800688947 */ /* 0x001fea0003800000 */
.L_x_395:
[----:B------:R-:W1:Y:S02]  /*fbe0*/  S2R R10, SR_TID.X ;  /* 0x00000000000a7919 */ /* 0x000e640000002100 */
[----:B-1----:R-:W-:-:S04]  /*fbf0*/  LOP3.LUT R10, R10, 0x7f, RZ, 0xc0, !PT ;  /* 0x0000007f0a0a7812 */ /* 0x002fc800078ec0ff */
[----:B------:R-:W-:-:S13]  /*fc00*/  ISETP.NE.AND P0, PT, R10, RZ, PT ;  /* 0x000000ff0a00720c */ /* 0x000fda0003f05270 */
[----:B------:R-:W-:Y:S05]  /*fc10*/  @P0 BRA `(.L_x_326) ;  /* 0x00000000001c0947 */ /* 0x000fea0003800000 */
[----:B------:R-:W1:Y:S01]  /*fc20*/  S2R R10, SR_TID.X ;  /* 0x00000000000a7919 */ /* 0x000e620000002100 */
[----:B0-----:R-:W-:-:S04]  /*fc30*/  IMAD.MOV.U32 R9, RZ, RZ, 0xa000 ;  /* 0x0000a000ff097424 */ /* 0x001fc800078e00ff */
[----:B------:R2:W-:Y:S01]  /*fc40*/  SYNCS.ARRIVE.TRANS64 RZ, [R8+URZ+0x38830], R9 ;  /* 0x0388300908ff79a7 */ /* 0x0005e2000800003f */
[----:B-1----:R-:W-:-:S04]  /*fc50*/  LOP3.LUT R10, R10, 0x1f, RZ, 0xc0, !PT ;  /* 0x0000001f0a0a7812 */ /* 0x002fc800078ec0ff */
[----:B------:R-:W-:-:S13]  /*fc60*/  ISETP.NE.AND P1, PT, R10, RZ, PT ;  /* 0x000000ff0a00720c */ /* 0x000fda0003f25270 */
[----:B--2---:R-:W-:Y:S05]  /*fc70*/  @!P1 BRA `(.L_x_326) ;  /* 0x0000000000049947 */ /* 0x004fea0003800000 */
[----:B------:R-:W-:Y:S01]  /*fc80*/  BPT.TRAP 0x1 ;  /* 0x000000040000795c */ /* 0x000fe20000300000 */
.L_x_326:
[----:B------:R-:W2:Y:S01]  /*fc90*/  LDL R11, [R1] ;  /* 0x00000000010b7983 */ /* 0x000ea20000100800 */
[----:B------:R-:W-:-:S03]  /*fca0*/  MOV R13, 0x400 ;  /* 0x00000400000d7802 */ /* 0x000fc60000000f00 */
[----:B------:R-:W3:Y:S04]  /*fcb0*/  LDL R10, [R1+0xc] ;  /* 0x00000c00010a7983 */ /* 0x000ee80000100800 */
[----:B0-----:R-:W4:Y:S01]  /*fcc0*/  LDL R9, [R1+0x4] ;  /* 0x0000040001097983 */ /* 0x001f220000100800 */
[----:B------:R-:W0:Y:S01]  /*fcd0*/  S2R R14, SR_CgaCtaId ;  /* 0x00000000000e7919 */ /* 0x000e220000008800 */
[----:B------:R-:W-:Y:S01]  /*fce0*/  R2UR UR9, R8 ;  /* 0x00000000080972ca */ /* 0x000fe200000e0000 */
[----:B------:R-:W-:Y:S01]  /*fcf0*/  UIADD3 UR4, UP0, UR36, 0x370, URZ ;  /* 0x0000037024047890 */ /* 0x000fe2000ff1e03f */
[----:B------:R-:W-:Y:S02]  /*fd00*/  R2UR UR12, R4 ;  /* 0x00000000040c72ca */ /* 0x000fe400000e0000 */
[----:B-----5:R-:W-:-:S02]  /*fd10*/  R2UR UR13, R5 ;  /* 0x00000000050d72ca */ /* 0x020fc400000e0000 */
[----:B0-----:R-:W-:-:S07]  /*fd20*/  LEA R13, R14, R13, 0x18 ;  /* 0x0000000d0e0d7211 */ /* 0x001fce00078ec0ff */
[----:B------:R-:W-:Y:S01]  /*fd30*/  UIADD3 UR9, UR9, 0x38830, URZ ;  /* 0x0003883009097890 */ /* 0x000fe2000fffe03f */
[----:B------:R-:W-:Y:S01]  /*fd40*/  UMOV UR10, URZ ;  /* 0x0000003f000a7c82 */ /* 0x000fe20008000000 */
[----:B------:R-:W-:Y:S01]  /*fd50*/  UMOV UR6, 0x0 ;  /* 0x0000000000067882 */ /* 0x000fe20000000000 */
[----:B------:R-:W-:Y:S01]  /*fd60*/  UMOV UR7, 0x14f00000 ;  /* 0x14f0000000077882 */ /* 0x000fe20000000000 */
[----:B------:R-:W-:Y:S01]  /*fd70*/  UMOV UR16, 0x40 ;  /* 0x0000004000107882 */ /* 0x000fe20000000000 */
[----:B--2---:R-:W-:Y:S01]  /*fd80*/  IMAD R8, R11, 0xa000, R13 ;  /* 0x0000a0000b087824 */ /* 0x004fe200078e020d */
[----:B---3--:R-:W-:-:S04]  /*fd90*/  R2UR UR11, R10 ;  /* 0x000000000a0b72ca */ /* 0x008fc800000e0000 */
[----:B------:R-:W-:Y:S02]  /*fda0*/  R2UR UR14, R8 ;  /* 0x00000000080e72ca */ /* 0x000fe400000e0000 */
[----:B----4-:R-:W-:-:S11]  /*fdb0*/  R2UR UR5, R9 ;  /* 0x00000000090572ca */ /* 0x010fd600000e0000 */
[----:B------:R-:W-:Y:S02]  /*fdc0*/  UIADD3 UR8, UR14, 0x24400, URZ ;  /* 0x000244000e087890 */ /* 0x000fe4000fffe03f */
[----:B------:R-:W-:Y:S02]  /*fdd0*/  UIMAD UR11, UR11, 0x50, UR5 ;  /* 0x000000500b0b78a4 */ /* 0x000fe4000f8e0205 */
[----:B------:R-:W-:Y:S02]  /*fde0*/  UIADD3.X UR5, URZ, UR37, URZ, UP0, !UPT ;  /* 0x000000253f057290 */ /* 0x000fe400087fe43f */
[----:B------:R-:W-:Y:S02]  /*fdf0*/  UIADD3 UR15, UR14, 0x26c00, URZ ;  /* 0x00026c000e0f7890 */ /* 0x000fe4000fffe03f */
[----:B------:R-:W-:Y:S02]  /*fe00*/  UIADD3 UR17, UR14, 0x29400, URZ ;  /* 0x000294000e117890 */ /* 0x000fe4000fffe03f */
[----:B------:R-:W-:-:S03]  /*fe10*/  UIADD3 UR18, UR14, 0x2bc00, URZ ;  /* 0x0002bc000e127890 */ /* 0x000fc6000fffe03f */
[----:B------:R0:W-:Y:S01]  /*fe20*/  UTMALDG.4D [UR8], [UR4], desc[UR6] ;  /* 0x00000608040075b4 */ /* 0x0001e20008019000 */
[----:B------:R-:W-:Y:S01]  /*fe30*/  UMOV UR14, 0x80 ;  /* 0x00000080000e7882 */ /* 0x000fe20000000000 */
[----:B0-----:R-:W-:Y:S01]  /*fe40*/  UMOV UR8, UR15 ;  /* 0x0000000f00087c82 */ /* 0x001fe20008000000 */
[----:B------:R-:W-:Y:S02]  /*fe50*/  UMOV UR10, UR16 ;  /* 0x00000010000a7c82 */ /* 0x000fe40008000000 */
[----:B------:R0:W-:Y:S02]  /*fe60*/  UTMALDG.4D [UR8], [UR4], desc[UR6] ;  /* 0x00000608040075b4 */ /* 0x0001e40008019000 */
[----:B0-----:R-:W-:Y:S01]  /*fe70*/  UMOV UR8, UR17 ;  /* 0x0000001100087c82 */ /* 0x001fe20008000000 */
[----:B------:R-:W-:Y:S01]  /*fe80*/  UMOV UR10, UR14 ;  /* 0x0000000e000a7c82 */ /* 0x000fe20008000000 */
[----:B------:R-:W-:Y:S01]  /*fe90*/  UMOV UR14, 0xc0 ;  /* 0x000000c0000e7882 */ /* 0x000fe20000000000 */
[----:B------:R0:W-:Y:S02]  /*fea0*/  UTMALDG.4D [UR8], [UR4], desc[UR6] ;  /* 0x00000608040075b4 */ /* 0x0001e40008019000 */
[----:B0-----:R-:W-:Y:S01]  /*feb0*/  UMOV UR8, UR18 ;  /* 0x0000001200087c82 */ /* 0x001fe20008000000 */
[----:B------:R-:W-:-:S02]  /*fec0*/  UMOV UR10, UR14 ;  /* 0x0000000e000a7c82 */ /* 0x000fc40008000000 */
[----:B------:R0:W-:Y:S02]  /*fed0*/  UTMALDG.4D [UR8], [UR4], desc[UR6] ;  /* 0x00000608040075b4 */ /* 0x0001e40008019000 */
[----:B0-----:R-:W-:Y:S01]  /*fee0*/  NOP ;  /* 0x0000000000007918 */ /* 0x001fe20000000000 */
.L_x_323:
[----:B------:R-:W2:Y:S01]  /*fef0*/  LDL.LU R11, [R1+0x28] ;  /* 0x00002800010b7983 */ /* 0x000ea20000300800 */
[----:B------:R-:W-:Y:S01]  /*ff00*/  MOV R9, 0x400 ;  /* 0x0000040000097802 */ /* 0x000fe20000000f00 */
[----:B------:R-:W-:Y:S05]  /*ff10*/  WARPSYNC.ALL ;  /* 0x0000000000007948 */ /* 0x000fea0003800000 */
[----:B------:R-:W0:Y:S01]  /*ff20*/  S2R R10, SR_CgaCtaId ;  /* 0x00000000000a7919 */ /* 0x000e220000008800 */
[----:B------:R-:W-:-:S13]  /*ff30*/  ELECT P0, URZ, PT ;  /* 0x00000000003f782f */ /* 0x000fda0003800000 */
[----:B------:R-:W-:Y:S01]  /*ff40*/  @P0 R2UR UR13, R6 ;  /* 0x00000000060d02ca */ /* 0x000fe200000e0000 */
[----:B------:R-:W-:Y:S01]  /*ff50*/  UIADD3 UR4, UP0, UR36, 0x270, URZ ;  /* 0x0000027024047890 */ /* 0x000fe2000ff1e03f */
[----:B------:R-:W-:Y:S01]  /*ff60*/  @P0 R2UR UR12, R18 ;  /* 0x00000000120c02ca */ /* 0x000fe200000e0000 */
[----:B------:R-:W-:Y:S01]  /*ff70*/  UMOV UR6, 0x0 ;  /* 0x0000000000067882 */ /* 0x000fe20000000000 */
[C---:B------:R-:W-:Y:S01]  /*ff80*/  @P0 R2UR UR11, R17.reuse ;  /* 0x00000000110b02ca */ /* 0x040fe200000e0000 */
[----:B------:R-:W-:Y:S01]  /*ff90*/  UIADD3.X UR5, URZ, UR37, URZ, UP0, !UPT ;  /* 0x000000253f057290 */ /* 0x000fe200087fe43f */
[----:B------:R-:W-:Y:S01]  /*ffa0*/  @P0 R2UR UR21, R6 ;  /* 0x00000000061502ca */ /* 0x000fe200000e0000 */
[----:B------:R-:W-:Y:S01]  /*ffb0*/  UMOV UR7, 0x12f00000 ;  /* 0x12f0000000077882 */ /* 0x000fe20000000000 */
[----:B------:R-:W-:Y:S01]  /*ffc0*/  UMOV UR10, URZ ;  /* 0x0000003f000a7c82 */ /* 0x000fe20008000000 */
[----:B------:R-:W-:Y:S01]  /*ffd0*/  @P0 R2UR UR20, R18 ;  /* 0x00000000121402ca */ /* 0x000fe200000e0000 */
[----:B------:R-:W-:Y:S01]  /*ffe0*/  UMOV UR14, 0x0 ;  /* 0x00000000000e7882 */ /* 0x000fe20000000000 */
[----:B------:R-:W-:Y:S01]  /*fff0*/  @P0 R2UR UR19, R17 ;  /* 0x00000000111302ca */ /* 0x000fe200000e0000 */
[----:B------:R-:W-:Y:S01]  /*10000*/  @P0 IMAD.MOV.U32 R8, RZ, RZ, 0x10000 ;  /* 0x00010000ff080424 */ /* 0x000fe200078e00ff */
[----:B------:R-:W-:Y:S01]  /*10010*/  UMOV UR15, 0x12f00000 ;  /* 0x12f00000000f7882 */ /* 0x000fe20000000000 */
[----:B------:R-:W-:Y:S01]  /*10020*/  UMOV UR18, 0x40 ;  /* 0x0000004000127882 */ /* 0x000fe20000000000 */
[----:B------:R-:W-:Y:S01]  /*10030*/  UMOV UR22, 0x0 ;  /* 0x0000000000167882 */ /* 0x000fe20000000000 */
[----:B------:R-:W-:Y:S01]  /*10040*/  UMOV UR23, 0x12f00000 ;  /* 0x12f0000000177882 */ /* 0x000fe20000000000 */
[----:B------:R-:W-:Y:S01]  /*10050*/  BSSY B0, `(.L_x_327) ;  /* 0x0000021000007945 */ /* 0x000fe20003800000 */
[----:B0-----:R-:W-:Y:S01]  /*10060*/  LEA R9, R10, R9, 0x18 ;  /* 0x000000090a097211 */ /* 0x001fe200078ec0ff */
[----:B------:R-:W-:Y:S03]  /*10070*/  BAR.SYNC.DEFER_BLOCKING 0x8, 0x120 ;  /* 0x0204800000007b1d */ /* 0x000fe60000010000 */
[----:B------:R-:W-:-:S13]  /*10080*/  R2UR UR24, R9 ;  /* 0x00000000091872ca */ /* 0x000fda00000e0000 */
[----:B------:R-:W-:Y:S02]  /*10090*/  UIADD3 UR8, UR24, 0x14400, URZ ;  /* 0x0001440018087890 */ /* 0x000fe4000fffe03f */
[----:B------:R-:W-:Y:S02]  /*100a0*/  UIADD3 UR9, UR24, 0x38800, URZ ;  /* 0x0003880018097890 */ /* 0x000fe4000fffe03f */
[----:B------:R-:W-:Y:S01]  /*100b0*/  UIADD3 UR16, UR24, 0x18400, URZ ;  /* 0x0001840018107890 */ /* 0x000fe2000fffe03f */
[----:B------:R0:W-:Y:S04]  /*100c0*/  @P0 SYNCS.ARRIVE.TRANS64 RZ, [R9+URZ+0x38800], R8 ;  /* 0x0388000809ff09a7 */ /* 0x0001e8000800003f */
[----:B------:R-:W-:Y:S02]  /*100d0*/  UMOV UR17, UR9 ;  /* 0x0000000900117c82 */ /* 0x000fe40008000000 */
[----:B------:R1:W-:Y:S02]  /*100e0*/  UTMALDG.4D [UR8], [UR4], desc[UR6] ;  /* 0x00000608040075b4 */ /* 0x0003e40008019000 */
[----:B------:R-:W-:Y:S01]  /*100f0*/  UTMALDG.4D [UR16], [UR4], desc[UR14] ;  /* 0x00000e10040075b4 */ /* 0x000fe20008019000 */
[----:B-1----:R-:W-:Y:S01]  /*10100*/  @P0 R2UR UR13, R6 ;  /* 0x00000000060d02ca */ /* 0x002fe200000e0000 */
[----:B------:R-:W-:Y:S01]  /*10110*/  UIADD3 UR8, UR24, 0x1c400, URZ ;  /* 0x0001c40018087890 */ /* 0x000fe2000fffe03f */
[----:B------:R-:W-:Y:S01]  /*10120*/  @P0 R2UR UR12, R18 ;  /* 0x00000000120c02ca */ /* 0x000fe200000e0000 */
[----:B------:R-:W-:Y:S01]  /*10130*/  UMOV UR10, 0x80 ;  /* 0x00000080000a7882 */ /* 0x000fe20000000000 */
[----:B------:R-:W-:Y:S01]  /*10140*/  @P0 R2UR UR11, R17 ;  /* 0x00000000110b02ca */ /* 0x000fe200000e0000 */
[----:B------:R-:W-:Y:S01]  /*10150*/  UMOV UR6, 0x0 ;  /* 0x0000000000067882 */ /* 0x000fe20000000000 */
[----:B------:R-:W-:-:S11]  /*10160*/  UMOV UR7, 0x12f00000 ;  /* 0x12f0000000077882 */ /* 0x000fd60000000000 */
[----:B------:R1:W-:Y:S02]  /*10170*/  UTMALDG.4D [UR8], [UR4], desc[UR22] ;  /* 0x00001608040075b4 */ /* 0x0003e40008019000 */
[----:B-1----:R-:W-:Y:S01]  /*10180*/  @P0 R2UR UR13, R6 ;  /* 0x00000000060d02ca */ /* 0x002fe200000e0000 */
[----:B------:R-:W-:Y:S01]  /*10190*/  UIADD3 UR8, UR24, 0x20400, URZ ;  /* 0x0002040018087890 */ /* 0x000fe2000fffe03f */
[----:B------:R-:W-:Y:S01]  /*101a0*/  @P0 R2UR UR12, R18 ;  /* 0x00000000120c02ca */ /* 0x000fe200000e0000 */
[----:B------:R-:W-:Y:S01]  /*101b0*/  UMOV UR10, 0xc0 ;  /* 0x000000c0000a7882 */ /* 0x000fe20000000000 */
[----:B------:R-:W-:-:S13]  /*101c0*/  @P0 R2UR UR11, R17 ;  /* 0x00000000110b02ca */ /* 0x000fda00000e0000 */
[----:B------:R0:W-:Y:S01]  /*101d0*/  UTMALDG.4D [UR8], [UR4], desc[UR6] ;  /* 0x00000608040075b4 */ /* 0x0001e20008019000 */
[----:B--2---:R-:W-:-:S04]  /*101e0*/  IADD3 R11, R11, 0x1, RZ ;  /* 0x000000010b0b7810 */ /* 0x004fc80007ffe0ff */
[----:B------:R-:W-:Y:S01]  /*101f0*/  LEA.HI R6, R11, R11, RZ, 0x1 ;  /* 0x0000000b0b067211 */ /* 0x000fe200078f08ff */
[----:B------:R0:W-:Y:S03]  /*10200*/  STL [R1+0x28], R11 ;  /* 0x0000280b01007387 */ /* 0x0001e60000100800 */
[----:B------:R-:W-:-:S05]  /*10210*/  LOP3.LUT R6, R6, 0xfffffffe, RZ, 0xc0, !PT ;  /* 0xfffffffe06067812 */ /* 0x000fca00078ec0ff */
[----:B------:R-:W-:-:S05]  /*10220*/  IMAD.IADD R6, R11, 0x1, -R6 ;  /* 0x000000010b067824 */ /* 0x000fca00078e0a06 */
[----:B------:R-:W-:-:S04]  /*10230*/  SHF.L.U32 R6, R6, 0x1f, RZ ;  /* 0x0000001f06067819 */ /* 0x000fc800000006ff */
[----:B------:R-:W1:Y:S02]  /*10240*/  SYNCS.PHASECHK.TRANS64.TRYWAIT P0, [R9+URZ+0x38820], R6 ;  /* 0x03882006090075a7 */ /* 0x000e64000800017f */
[----:B01----:R-:W-:Y:S05]  /*10250*/  @!P0 BRA `(.L_x_328) ;  /* 0x0000003000dc8947 */ /* 0x003fea0003800000 */
.L_x_396:
[----:B------:R-:W-:Y:S05]  /*10260*/  BSYNC B0 ;  /* 0x0000000000007941 */ /* 0x000fea0003800000 */
.L_x_327:
[----:B0-----:R-:W2:Y:S01]  /*10270*/  LDL.LU R8, [R1+0x24] ;  /* 0x0000240001087983 */ /* 0x001ea20000300800 */
[----:B------:R-:W-:Y:S01]  /*10280*/  BSSY B0, `(.L_x_329) ;  /* 0x00001c6000007945 */ /* 0x000fe20003800000 */
[----:B--2---:R-:W-:-:S13]  /*10290*/  ISETP.GE.AND P0, PT, R8, 0x51, PT ;  /* 0x000000510800780c */ /* 0x004fda0003f06270 */
[----:B------:R-:W-:Y:S05]  /*102a0*/  @!P0 BRA `(.L_x_330) ;  /* 0x0000001c000c8947 */ /* 0x000fea0003800000 */
[----:B------:R-:W2:Y:S01]  /*102b0*/  LDL R8, [R1+0x18] ;  /* 0x0000180001087983 */ /* 0x000ea20000100800 */
[----:B------:R-:W-:Y:S01]  /*102c0*/  IMAD.MOV.U32 R6, RZ, RZ, 0x1 ;  /* 0x00000001ff067424 */ /* 0x000fe200078e00ff */
[----:B------:R-:W-:Y:S01]  /*102d0*/  BSSY B1, `(.L_x_331) ;  /* 0x000009e000017945 */ /* 0x000fe20003800000 */
[----:B--2---:R-:W-:-:S05]  /*102e0*/  IMAD.MOV R14, RZ, RZ, -R8 ;  /* 0x000000ffff0e7224 */ /* 0x004fca00078e0a08 */
[----:B------:R-:W-:-:S05]  /*102f0*/  VIADDMNMX R14, R14, R6, 0xffffffff, !PT ;  /* 0xffffffff0e0e7446 */ /* 0x000fca0007800106 */
[----:B------:R-:W-:-:S05]  /*10300*/  IMAD.IADD R6, R8, 0x1, R14 ;  /* 0x0000000108067824 */ /* 0x000fca00078e020e */
[----:B------:R-:W-:-:S04]  /*10310*/  LOP3.LUT R6, R6, 0x1, RZ, 0xc0, !PT ;  /* 0x0000000106067812 */ /* 0x000fc800078ec0ff */
[----:B------:R-:W-:Y:S01]  /*10320*/  ISETP.NE.U32.AND P0, PT, R6, 0x1, PT ;  /* 0x000000010600780c */ /* 0x000fe20003f05070 */
[----:B------:R-:W-:-:S12]  /*10330*/  VIADD R6, R8, 0xfffffffe ;  /* 0xfffffffe08067836 */ /* 0x000fd80000000000 */
[----:B------:R-:W-:Y:S05]  /*10340*/  @P0 BRA `(.L_x_332) ;  /* 0x0000000800580947 */ /* 0x000fea0003800000 */
[----:B------:R-:W2:Y:S04]  /*10350*/  LDL R9, [R1] ;  /* 0x0000000001097983 */ /* 0x000ea80000100800 */
[----:B------:R-:W3:Y:S01]  /*10360*/  LDL R8, [R1+0x8] ;  /* 0x0000080001087983 */ /* 0x000ee20000100800 */
[----:B------:R-:W-:Y:S01]  /*10370*/  BSSY B2, `(.L_x_333) ;  /* 0x000008f000027945 */ /* 0x000fe20003800000 */
[----:B--2---:R-:W-:-:S04]  /*10380*/  IADD3 R13, R9, 0x1, RZ ;  /* 0x00000001090d7810 */ /* 0x004fc80007ffe0ff */
[----:B------:R-:W-:-:S04]  /*10390*/  ISETP.NE.AND P0, PT, R13, 0x2, PT ;  /* 0x000000020d00780c */ /* 0x000fc80003f05270 */
[----:B------:R-:W-:Y:S02]  /*103a0*/  SEL R15, RZ, 0x1, P0 ;  /* 0x00000001ff0f7807 */ /* 0x000fe40000000000 */
[----:B------:R-:W-:Y:S02]  /*103b0*/  SEL R13, R13, RZ, P0 ;  /* 0x000000ff0d0d7207 */ /* 0x000fe40000000000 */
[----:B---3--:R-:W-:Y:S01]  /*103c0*/  LOP3.LUT R15, R8, R15, RZ, 0x3c, !PT ;  /* 0x0000000f080f7212 */ /* 0x008fe200078e3cff */
[----:B------:R-:W-:Y:S06]  /*103d0*/  @!P6 BRA `(.L_x_334) ;  /* 0x000000080020e947 */ /* 0x000fec0003800000 */
[----:B------:R-:W-:Y:S01]  /*103e0*/  ISETP.NE.U32.AND P0, PT, R2, RZ, PT ;  /* 0x000000ff0200720c */ /* 0x000fe20003f05070 */
[----:B------:R-:W-:-:S03]  /*103f0*/  IMAD.MOV.U32 R8, RZ, RZ, R5 ;  /* 0x000000ffff087224 */ /* 0x000fc600078e0005 */
[----:B------:R-:W-:-:S13]  /*10400*/  ISETP.NE.AND.EX P0, PT, R3, RZ, PT, P0 ;  /* 0x000000ff0300720c */ /* 0x000fda0003f05300 */
[----:B------:R-:W-:Y:S05]  /*10410*/  @!P0 BRA `(.L_x_335) ;  /* 0x0000000000488947 */ /* 0x000fea0003800000 */
[----:B------:R-:W0:Y:S01]  /*10420*/  LDC R18, c[0x0][0x41c] ;  /* 0x00010700ff127b82 */ /* 0x000e220000000800 */
[----:B------:R-:W-:Y:S01]  /*10430*/  ULDC.64 UR4, c[0x0][0x408] ;  /* 0x0001020000047ab9 */ /* 0x000fe20000000a00 */
[----:B------:R-:W-:Y:S01]  /*10440*/  ULDC.64 UR6, c[0x0][0x208] ;  /* 0x0000820000067ab9 */ /* 0x000fe20000000a00 */
[----:B0-----:R-:W-:-:S13]  /*10450*/  ISETP.NE.AND P0, PT, R18, 0x1, PT ;  /* 0x000000011200780c */ /* 0x001fda0003f05270 */
[----:B------:R-:W0:Y:S02]  /*10460*/  @P0 LDC.64 R8, c[0x0][0x420] ;  /* 0x00010800ff080b82 */ /* 0x000e240000000a00 */
[----:B0-----:R-:W-:-:S04]  /*10470*/  @P0 IMAD.HI.U32 R10, R6, R8, RZ ;  /* 0x00000008060a0227 */ /* 0x001fc800078e00ff */
[----:B------:R-:W-:Y:S01]  /*10480*/  IMAD.MOV.U32 R8, RZ, RZ, R6 ;  /* 0x000000ffff087224 */ /* 0x000fe200078e0006 */
[----:B------:R-:W-:Y:S01]  /*10490*/  @P0 SHF.R.U32.HI R8, RZ, R9, R10 ;  /* 0x00000009ff080219 */ /* 0x000fe2000001160a */
[----:B------:R-:W-:-:S03]  /*104a0*/  IMAD R10, R12, UR4, RZ ;  /* 0x000000040c0a7c24 */ /* 0x000fc6000f8e02ff */
[----:B------:R-:W-:Y:S01]  /*104b0*/  SHF.R.S32.HI R9, RZ, 0x1f, R8 ;  /* 0x0000001fff097819 */ /* 0x000fe20000011408 */
[C---:B------:R-:W-:Y:S02]  /*104c0*/  IMAD R17, R0.reuse, UR5, R10 ;  /* 0x0000000500117c24 */ /* 0x040fe4000f8e020a */
[----:B------:R-:W-:-:S04]  /*104d0*/  IMAD.WIDE.U32 R10, R0, UR4, R8 ;  /* 0x00000004000a7c25 */ /* 0x000fc8000f8e0008 */
[----:B------:R-:W-:Y:S01]  /*104e0*/  IMAD.IADD R17, R17, 0x1, R11 ;  /* 0x0000000111117824 */ /* 0x000fe200078e020b */
[----:B------:R-:W-:Y:S01]  /*104f0*/  LEA R2, P0, R10, R2, 0x2 ;  /* 0x000000020a027211 */ /* 0x000fe200078010ff */
[----:B------:R-:W-:-:S03]  /*10500*/  IMAD.MOV R8, RZ, RZ, -R8 ;  /* 0x000000ffff087224 */ /* 0x000fc600078e0a08 */
[----:B------:R-:W-:Y:S01]  /*10510*/  LEA.HI.X R3, R10, R3, R17, 0x2, P0 ;  /* 0x000000030a037211 */ /* 0x000fe200000f1411 */
[----:B------:R-:W-:-:S04]  /*10520*/  IMAD R6, R18, R8, R6 ;  /* 0x0000000812067224 */ /* 0x000fc800078e0206 */
[----:B------:R0:W5:Y:S04]  /*10530*/  LDG.E R8, desc[UR6][R2.64] ;  /* 0x0000000602087981 */ /* 0x000168000c1e1900 */
.L_x_335:
[----:B0-----:R-:W0:Y:S01]  /*10540*/  S2R R3, SR_CgaCtaId ;  /* 0x0000000000037919 */ /* 0x001e220000008800 */
[----:B------:R-:W-:-:S04]  /*10550*/  MOV R2, 0x400 ;  /* 0x0000040000027802 */ /* 0x000fc80000000f00 */
[----:B0-----:R-:W-:Y:S02]  /*10560*/  LEA R2, R3, R2, 0x18 ;  /* 0x0000000203027211 */ /* 0x001fe400078ec0ff */
[----:B------:R-:W-:-:S03]  /*10570*/  SHF.L.U32 R3, R15, 0x1f, RZ ;  /* 0x0000001f0f037819 */ /* 0x000fc600000006ff */
[----:B------:R-:W-:-:S04]  /*10580*/  IMAD R2, R13, 0x8, R2 ;  /* 0x000000080d027824 */ /* 0x000fc800078e0202 */
[----:B------:R-:W0:Y:S02]  /*10590*/  SYNCS.PHASECHK.TRANS64.TRYWAIT P0, [R2+URZ+0x38840], R3 ;  /* 0x03884003020075a7 */ /* 0x000e24000800017f */
[----:B0-----:R-:W-:Y:S05]  /*105a0*/  @!P0 BRA `(.L_x_336) ;  /* 0x0000003000288947 */ /* 0x001fea0003800000 */
.L_x_397:
[----:B------:R-:W1:Y:S02]  /*105b0*/  S2R R9, SR_TID.X ;  /* 0x0000000000097919 */ /* 0x000e640000002100 */
[----:B-1----:R-:W-:-:S04]  /*105c0*/  LOP3.LUT R9, R9, 0x7f, RZ, 0xc0, !PT ;  /* 0x0000007f09097812 */ /* 0x002fc800078ec0ff */
[----:B------:R-:W-:-:S13]  /*105d0*/  ISETP.NE.AND P1, PT, R9, RZ, PT ;  /* 0x000000ff0900720c */ /* 0x000fda0003f25270 */
[----:B------:R-:W-:Y:S05]  /*105e0*/  @P1 BRA `(.L_x_337) ;  /* 0x00000000001c1947 */ /* 0x000fea0003800000 */
[----:B------:R-:W1:Y:S01]  /*105f0*/  S2R R9, SR_TID.X ;  /* 0x0000000000097919 */ /* 0x000e620000002100 */
[----:B0-----:R-:W-:-:S04]  /*10600*/  MOV R3, 0xa000 ;  /* 0x0000a00000037802 */ /* 0x001fc80000000f00 */
[----:B------:R2:W-:Y:S01]  /*10610*/  SYNCS.ARRIVE.TRANS64 RZ, [R2+URZ+0x38830], R3 ;  /* 0x0388300302ff79a7 */ /* 0x0005e2000800003f */
[----:B-1----:R-:W-:-:S04]  /*10620*/  LOP3.LUT R9, R9, 0x1f, RZ, 0xc0, !PT ;  /* 0x0000001f09097812 */ /* 0x002fc800078ec0ff */
[----:B------:R-:W-:-:S13]  /*10630*/  ISETP.NE.AND P0, PT, R9, RZ, PT ;  /* 0x000000ff0900720c */ /* 0x000fda0003f05270 */
[----:B--2---:R-:W-:Y:S05]  /*10640*/  @!P0 BRA `(.L_x_337) ;  /* 0x0000000000048947 */ /* 0x004fea0003800000 */
[----:B------:R-:W-:Y:S01]  /*10650*/  BPT.TRAP 0x1 ;  /* 0x000000040000795c */ /* 0x000fe20000300000 */
.L_x_337:
[----:B------:R-:W2:Y:S04]  /*10660*/  LDL R17, [R1+0x4] ;  /* 0x0000040001117983 */ /* 0x000ea80000100800 */
[----:B------:R-:W3:Y:S01]  /*10670*/  LDL.LU R11, [R1+0x8] ;  /* 0x00000800010b7983 */ /* 0x000ee20000300800 */
[----:B0-----:R-:W-:-:S03]  /*10680*/  MOV R3, 0x400 ;  /* 0x0000040000037802 */ /* 0x001fc60000000f00 */
[----:B------:R-:W4:Y:S01]  /*10690*/  LDL R9, [R1] ;  /* 0x0000000001097983 */ /* 0x000f220000100800 */
[----:B------:R-:W0:Y:S01]  /*106a0*/  S2R R10, SR_CgaCtaId ;  /* 0x00000000000a7919 */ /* 0x000e220000008800 */
[----:B------:R-:W-:Y:S02]  /*106b0*/  R2UR UR9, R2 ;  /* 0x00000000020972ca */ /* 0x000fe400000e0000 */
[----:B------:R-:W-:Y:S01]  /*106c0*/  R2UR UR11, R6 ;  /* 0x00000000060b72ca */ /* 0x000fe200000e0000 */
[----:B------:R-:W-:Y:S01]  /*106d0*/  UIADD3 UR4, UP0, UR36, 0x370, URZ ;  /* 0x0000037024047890 */ /* 0x000fe2000ff1e03f */
[----:B------:R-:W-:Y:S02]  /*106e0*/  R2UR UR12, R4 ;  /* 0x00000000040c72ca */ /* 0x000fe400000e0000 */
[----:B-----5:R-:W-:Y:S02]  /*106f0*/  R2UR UR13, R8 ;  /* 0x00000000080d72ca */ /* 0x020fe400000e0000 */
[----:B0-----:R-:W-:-:S05]  /*10700*/  LEA R3, R10, R3, 0x18 ;  /* 0x000000030a037211 */ /* 0x001fca00078ec0ff */
        /* <DEDUP_REMOVED lines=11> */
[----:B------:R-:W-:Y:S01]  /*107c0*/  VIADD R3, R3, 0x38800 ;  /* 0x0003880003037836 */ /* 0x000fe20000000000 */
[----:B------:R-:W-:Y:S01]  /*107d0*/  UMOV UR18, 0x80 ;  /* 0x0000008000127882 */ /* 0x000fe20000000000 */
[----:B------:R-:W-:Y:S01]  /*107e0*/  UMOV UR19, 0xc0 ;  /* 0x000000c000137882 */ /* 0x000fe20000000000 */
[----:B--2---:R-:W-:-:S13]  /*107f0*/  R2UR UR5, R17 ;  /* 0x00000000110572ca */ /* 0x004fda00000e0000 */
[----:B------:R-:W-:Y:S02]  /*10800*/  UIMAD UR11, UR11, 0x50, UR5 ;  /* 0x000000500b0b78a4 */ /* 0x000fe4000f8e0205 */
[----:B------:R-:W-:Y:S01]  /*10810*/  UIADD3.X UR5, URZ, UR37, URZ, UP0, !UPT ;  /* 0x000000253f057290 */ /* 0x000fe200087fe43f */
[----:B---3--:R-:W-:Y:S01]  /*10820*/  SHF.L.U32 R2, R11, 0x1f, RZ ;  /* 0x0000001f0b027819 */ /* 0x008fe200000006ff */
[----:B----4-:R-:W-:-:S07]  /*10830*/  IMAD R3, R9, 0x8, R3 ;  /* 0x0000000809037824 */ /* 0x010fce00078e0203 */
[----:B------:R0:W-:Y:S02]  /*10840*/  UTMALDG.4D [UR8], [UR4], desc[UR6] ;  /* 0x00000608040075b4 */ /* 0x0001e40008019000 */
[----:B0-----:R-:W-:Y:S01]  /*10850*/  UMOV UR8, UR15 ;  /* 0x0000000f00087c82 */ /* 0x001fe20008000000 */
[----:B------:R-:W-:Y:S02]  /*10860*/  UMOV UR10, UR17 ;  /* 0x00000011000a7c82 */ /* 0x000fe40008000000 */
[----:B------:R0:W-:Y:S02]  /*10870*/  UTMALDG.4D [UR8], [UR4], desc[UR6] ;  /* 0x00000608040075b4 */ /* 0x0001e40008019000 */
[----:B0-----:R-:W-:Y:S01]  /*10880*/  UMOV UR8, UR16 ;  /* 0x0000001000087c82 */ /* 0x001fe20008000000 */
[----:B------:R-:W-:Y:S02]  /*10890*/  UMOV UR10, UR18 ;  /* 0x00000012000a7c82 */ /* 0x000fe40008000000 */
[----:B------:R0:W-:Y:S02]  /*108a0*/  UTMALDG.4D [UR8], [UR4], desc[UR6] ;  /* 0x00000608040075b4 */ /* 0x0001e40008019000 */
[----:B0-----:R-:W-:Y:S01]  /*108b0*/  UMOV UR8, UR14 ;  /* 0x0000000e00087c82 */ /* 0x001fe20008000000 */
[----:B------:R-:W-:-:S02]  /*108c0*/  UMOV UR10, UR19 ;  /* 0x00000013000a7c82 */ /* 0x000fc40008000000 */
[----:B------:R0:W-:Y:S01]  /*108d0*/  UTMALDG.4D [UR8], [UR4], desc[UR6] ;  /* 0x00000608040075b4 */ /* 0x0001e20008019000 */
[----:B------:R-:W1:Y:S02]  /*108e0*/  SYNCS.PHASECHK.TRANS64.TRYWAIT P0, [R3+URZ+0x60], R2 ;  /* 0x00006002030075a7 */ /* 0x000e64000800017f */
[----:B01----:R-:W-:Y:S05]  /*108f0*/  @!P0 BRA `(.L_x_338) ;  /* 0x0000002c00688947 */ /* 0x003fea0003800000 */
.L_x_398:
[----:B------:R-:W-:Y:S05]  /*10900*/  @P1 BRA `(.L_x_339) ;  /* 0x0000000000301947 */ /* 0x000fea0003800000 */
[----:B------:R-:W1:Y:S01]  /*10910*/  S2R R9, SR_TID.X ;  /* 0x0000000000097919 */ /* 0x000e620000002100 */
[----:B------:R-:W-:Y:S01]  /*10920*/  MOV R10, 0x400 ;  /* 0x00000400000a7802 */ /* 0x000fe20000000f00 */
[----:B------:R-:W2:Y:S01]  /*10930*/  S2R R11, SR_CgaCtaId ;  /* 0x00000000000b7919 */ /* 0x000ea20000008800 */
[----:B-1----:R-:W-:Y:S02]  /*10940*/  LOP3.LUT R17, R9, 0x1f, RZ, 0xc0, !PT ;  /* 0x0000001f09117812 */ /* 0x002fe400078ec0ff */
[----:B------:R-:W3:Y:S02]  /*10950*/  LDL R9, [R1] ;  /* 0x0000000001097983 */ /* 0x000ee40000100800 */
[----:B------:R-:W-:Y:S02]  /*10960*/  ISETP.NE.AND P0, PT, R17, RZ, PT ;  /* 0x000000ff1100720c */ /* 0x000fe40003f05270 */
[----:B--2---:R-:W-:Y:S01]  /*10970*/  LEA R10, R11, R10, 0x18 ;  /* 0x0000000a0b0a7211 */ /* 0x004fe200078ec0ff */
[----:B0-----:R-:W-:-:S04]  /*10980*/  IMAD.MOV.U32 R3, RZ, RZ, 0xa000 ;  /* 0x0000a000ff037424 */ /* 0x001fc800078e00ff */
[----:B---3--:R-:W-:-:S04]  /*10990*/  IMAD R2, R9, 0x8, R10 ;  /* 0x0000000809027824 */ /* 0x008fc800078e020a */
[----:B------:R1:W-:Y:S02]  /*109a0*/  SYNCS.ARRIVE.TRANS64 RZ, [R2+URZ+0x38850], R3 ;  /* 0x0388500302ff79a7 */ /* 0x0003e4000800003f */
[----:B------:R-:W-:Y:S05]  /*109b0*/  @!P0 BRA `(.L_x_339) ;  /* 0x0000000000048947 */ /* 0x000fea0003800000 */
[----:B------:R-:W-:Y:S01]  /*109c0*/  BPT.TRAP 0x1 ;  /* 0x000000040000795c */ /* 0x000fe20000300000 */
.L_x_339:
[----:B01----:R-:W2:Y:S01]  /*109d0*/  LDL.LU R2, [R1+0xc] ;  /* 0x00000c0001027983 */ /* 0x003ea20000300800 */
[----:B------:R-:W-:-:S03]  /*109e0*/  MOV R10, 0x400 ;  /* 0x00000400000a7802 */ /* 0x000fc60000000f00 */
[----:B------:R-:W3:Y:S04]  /*109f0*/  LDL.LU R9, [R1] ;  /* 0x0000000001097983 */ /* 0x000ee80000300800 */
[----:B------:R-:W4:Y:S01]  /*10a00*/  LDL R3, [R1+0x4] ;  /* 0x0000040001037983 */ /* 0x000f220000100800 */
[----:B------:R-:W0:Y:S01]  /*10a10*/  S2R R11, SR_CgaCtaId ;  /* 0x00000000000b7919 */ /* 0x000e220000008800 */
[----:B------:R-:W-:Y:S01]  /*10a20*/  R2UR UR13, R5 ;  /* 0x00000000050d72ca */ /* 0x000fe200000e0000 */
[----:B------:R-:W-:Y:S01]  /*10a30*/  UIADD3 UR4, UP0, UR36, 0x470, URZ ;  /* 0x0000047024047890 */ /* 0x000fe2000ff1e03f */
[----:B------:R-:W-:Y:S02]  /*10a40*/  R2UR UR12, R4 ;  /* 0x00000000040c72ca */ /* 0x000fe400000e0000 */
[----:B0-----:R-:W-:Y:S01]  /*10a50*/  LEA R10, R11, R10, 0x18 ;  /* 0x0000000a0b0a7211 */ /* 0x001fe200078ec0ff */
[----:B------:R-:W-:Y:S01]  /*10a60*/  UMOV UR10, URZ ;  /* 0x0000003f000a7c82 */ /* 0x000fe20008000000 */
[----:B------:R-:W-:Y:S01]  /*10a70*/  UMOV UR6, 0x0 ;  /* 0x0000000000067882 */ /* 0x000fe20000000000 */
[----:B------:R-:W-:Y:S01]  /*10a80*/  UMOV UR7, 0x14f00000 ;  /* 0x14f0000000077882 */ /* 0x000fe20000000000 */
[----:B------:R-:W-:Y:S01]  /*10a90*/  UMOV UR17, 0x40 ;  /* 0x0000004000117882 */ /* 0x000fe20000000000 */
[----:B------:R0:W-:Y:S01]  /*10aa0*/  STL [R1+0xc], R6 ;  /* 0x00000c0601007387 */ /* 0x0001e20000100800 */
[----:B------:R-:W-:-:S02]  /*10ab0*/  MOV R5, R8 ;  /* 0x0000000800057202 */ /* 0x000fc40000000f00 */
[----:B--2---:R-:W-:Y:S01]  /*10ac0*/  R2UR UR11, R2 ;  /* 0x00000000020b72ca */ /* 0x004fe200000e0000 */
[----:B---3--:R-:W-:-:S05]  /*10ad0*/  IMAD R2, R9, 0x8, R10 ;  /* 0x0000000809027824 */ /* 0x008fca00078e020a */
[----:B------:R-:W-:Y:S01]  /*10ae0*/  R2UR UR9, R2 ;  /* 0x00000000020972ca */ /* 0x000fe200000e0000 */
[----:B------:R-:W-:Y:S01]  /*10af0*/  IMAD R2, R9, 0xa000, R10 ;  /* 0x0000a00009027824 */ /* 0x000fe200078e020a */
[----:B----4-:R-:W-:-:S04]  /*10b00*/  R2UR UR5, R3 ;  /* 0x00000000030572ca */ /* 0x010fc800000e0000 */
[----:B------:R-:W-:-:S07]  /*10b10*/  R2UR UR16, R2 ;  /* 0x00000000021072ca */ /* 0x000fce00000e0000 */
[----:B------:R-:W-:Y:S02]  /*10b20*/  UIADD3 UR9, UR9, 0x38850, URZ ;  /* 0x0003885009097890 */ /* 0x000fe4000fffe03f */
[----:B------:R-:W-:Y:S02]  /*10b30*/  UIMAD UR11, UR11, 0x50, UR5 ;  /* 0x000000500b0b78a4 */ /* 0x000fe4000f8e0205 */
[----:B------:R-:W-:Y:S02]  /*10b40*/  UIADD3.X UR5, URZ, UR37, URZ, UP0, !UPT ;  /* 0x000000253f057290 */ /* 0x000fe400087fe43f */
[----:B------:R-:W-:Y:S02]  /*10b50*/  UIADD3 UR8, UR16, 0x400, URZ ;  /* 0x0000040010087890 */ /* 0x000fe4000fffe03f */
[----:B------:R-:W-:Y:S02]  /*10b60*/  UIADD3 UR14, UR16, 0x2c00, URZ ;  /* 0x00002c00100e7890 */ /* 0x000fe4000fffe03f */
[----:B------:R-:W-:-:S02]  /*10b70*/  UIADD3 UR15, UR16, 0x5400, URZ ;  /* 0x00005400100f7890 */ /* 0x000fc4000fffe03f */
[----:B------:R-:W-:-:S03]  /*10b80*/  UIADD3 UR16, UR16, 0x7c00, URZ ;  /* 0x00007c0010107890 */ /* 0x000fc6000fffe03f */
        /* <DEDUP_REMOVED lines=12> */
[----:B0-----:R-:W-:Y:S01]  /*10c50*/  NOP ;  /* 0x0000000000007918 */ /* 0x001fe20000000000 */
.L_x_334:
[----:B------:R-:W-:Y:S05]  /*10c60*/  BSYNC B2 ;  /* 0x0000000000027941 */ /* 0x000fea0003800000 */
.L_x_333:
[----:B------:R-:W2:Y:S04]  /*10c70*/  LDL.LU R2, [R1+0x18] ;  /* 0x0000180001027983 */ /* 0x000ea80000300800 */
[----:B------:R0:W-:Y:S04]  /*10c80*/  STL [R1], R13 ;  /* 0x0000000d01007387 */ /* 0x0001e80000100800 */
[----:B------:R0:W-:Y:S02]  /*10c90*/  STL [R1+0x8], R15 ;  /* 0x0000080f01007387 */ /* 0x0001e40000100800 */
[----:B0-2---:R-:W-:-:S07]  /*10ca0*/  VIADD R6, R2, 0xfffffffd ;  /* 0xfffffffd02067836 */ /* 0x005fce0000000000 */
.L_x_332:
[----:B------:R-:W-:Y:S05]  /*10cb0*/  BSYNC B1 ;  /* 0x0000000000017941 */ /* 0x000fea0003800000 */
.L_x_331:
[----:B------:R-:W-:-:S05]  /*10cc0*/  IMAD.MOV R14, RZ, RZ, -R14 ;  /* 0x000000ffff0e7224 */ /* 0x000fca00078e0a0e */
[----:B------:R-:W-:-:S13]  /*10cd0*/  ISETP.NE.AND P0, PT, R7, R14, PT ;  /* 0x0000000e0700720c */ /* 0x000fda0003f05270 */
[----:B------:R-:W-:Y:S05]  /*10ce0*/  @!P0 BRA `(.L_x_330) ;  /* 0x00000010007c8947 */ /* 0x000fea0003800000 */
[----:B------:R-:W-:-:S07]  /*10cf0*/  IMAD.MOV.U32 R10, RZ, RZ, R5 ;  /* 0x000000ffff0a7224 */ /* 0x000fce00078e0005 */
.L_x_354:
[----:B------:R-:W2:Y:S04]  /*10d00*/  LDL R3, [R1] ;  /* 0x0000000001037983 */ /* 0x000ea80000100800 */
[----:B------:R-:W3:Y:S01]  /*10d10*/  LDL R2, [R1+0x8] ;  /* 0x0000080001027983 */ /* 0x000ee20000100800 */
[----:B------:R-:W-:Y:S05]  /*10d20*/  YIELD ;  /* 0x0000000000007946 */ /* 0x000fea0003800000 */
[----:B------:R-:W-:Y:S01]  /*10d30*/  BSSY B1, `(.L_x_340) ;  /* 0x000008a000017945 */ /* 0x000fe20003800000 */
[----:B--2---:R-:W-:-:S05]  /*10d40*/  VIADD R7, R3, 0x1 ;  /* 0x0000000103077836 */ /* 0x004fca0000000000 */
[----:B------:R-:W-:-:S04]  /*10d50*/  ISETP.NE.AND P0, PT, R7, 0x2, PT ;  /* 0x000000020700780c */ /* 0x000fc80003f05270 */
[----:B------:R-:W-:Y:S02]  /*10d60*/  SEL R8, RZ, 0x1, P0 ;  /* 0x00000001ff087807 */ /* 0x000fe40000000000 */
[----:B------:R-:W-:Y:S02]  /*10d70*/  SEL R7, R7, RZ, P0 ;  /* 0x000000ff07077207 */ /* 0x000fe40000000000 */
[----:B---3--:R-:W-:Y:S01]  /*10d80*/  LOP3.LUT R8, R2, R8, RZ, 0x3c, !PT ;  /* 0x0000000802087212 */ /* 0x008fe200078e3cff */
[----:B0-----:R-:W-:Y:S06]  /*10d90*/  @!P6 BRA `(.L_x_341) ;  /* 0x00000008000ce947 */ /* 0x001fec0003800000 */
[----:B------:R-:W-:Y:S01]  /*10da0*/  ULDC.64 UR4, c[0x0][0x3f8] ;  /* 0x0000fe0000047ab9 */ /* 0x000fe20000000a00 */
[----:B------:R-:W-:Y:S01]  /*10db0*/  IMAD.MOV.U32 R9, RZ, RZ, R6 ;  /* 0x000000ffff097224 */ /* 0x000fe200078e0006 */
[----:B------:R-:W-:-:S04]  /*10dc0*/  ISETP.NE.U32.AND P0, PT, RZ, UR4, PT ;  /* 0x00000004ff007c0c */ /* 0x000fc8000bf05070 */
[----:B------:R-:W-:-:S13]  /*10dd0*/  ISETP.NE.AND.EX P0, PT, RZ, UR5, PT, P0 ;  /* 0x00000005ff007c0c */ /* 0x000fda000bf05300 */
[----:B------:R-:W-:Y:S05]  /*10de0*/  @!P0 BRA `(.L_x_342) ;  /* 0x0000000000488947 */ /* 0x000fea0003800000 */
[----:B------:R-:W0:Y:S01]  /*10df0*/  LDC R9, c[0x0][0x41c] ;  /* 0x00010700ff097b82 */ /* 0x000e220000000800 */
[----:B------:R-:W-:Y:S01]  /*10e00*/  ULDC.64 UR6, c[0x0][0x408] ;  /* 0x0001020000067ab9 */ /* 0x000fe20000000a00 */
[----:B------:R-:W-:Y:S01]  /*10e10*/  ULDC.64 UR8, c[0x0][0x208] ;  /* 0x0000820000087ab9 */ /* 0x000fe20000000a00 */
[----:B0-----:R-:W-:-:S13]  /*10e20*/  ISETP.NE.AND P0, PT, R9, 0x1, PT ;  /* 0x000000010900780c */ /* 0x001fda0003f05270 */
[----:B------:R-:W0:Y:S02]  /*10e30*/  @P0 LDC.64 R2, c[0x0][0x420] ;  /* 0x00010800ff020b82 */ /* 0x000e240000000a00 */
[----:B0-----:R-:W-:Y:S01]  /*10e40*/  @P0 IMAD.HI.U32 R10, R6, R2, RZ ;  /* 0x00000002060a0227 */ /* 0x001fe200078e00ff */
[----:B------:R-:W-:-:S04]  /*10e50*/  MOV R2, R6 ;  /* 0x0000000600027202 */ /* 0x000fc80000000f00 */
[----:B------:R-:W-:Y:S01]  /*10e60*/  @P0 SHF.R.U32.HI R2, RZ, R3, R10 ;  /* 0x00000003ff020219 */ /* 0x000fe2000001160a */
[----:B------:R-:W-:-:S04]  /*10e70*/  IMAD R10, R12, UR6, RZ ;  /* 0x000000060c0a7c24 */ /* 0x000fc8000f8e02ff */
[----:B------:R-:W-:Y:S02]  /*10e80*/  IMAD.MOV R3, RZ, RZ, -R2 ;  /* 0x000000ffff037224 */ /* 0x000fe400078e0a02 */
[----:B------:R-:W-:Y:S02]  /*10e90*/  IMAD R10, R0, UR7, R10 ;  /* 0x00000007000a7c24 */ /* 0x000fe4000f8e020a */
[----:B------:R-:W-:Y:S01]  /*10ea0*/  IMAD R9, R9, R3, R6 ;  /* 0x0000000309097224 */ /* 0x000fe200078e0206 */
[----:B------:R-:W-:-:S03]  /*10eb0*/  SHF.R.S32.HI R3, RZ, 0x1f, R2 ;  /* 0x0000001fff037819 */ /* 0x000fc60000011402 */
[----:B------:R-:W-:-:S04]  /*10ec0*/  IMAD.WIDE.U32 R2, R0, UR6, R2 ;  /* 0x0000000600027c25 */ /* 0x000fc8000f8e0002 */
[----:B------:R-:W-:Y:S01]  /*10ed0*/  IMAD.IADD R3, R10, 0x1, R3 ;  /* 0x000000010a037824 */ /* 0x000fe200078e0203 */
[----:B------:R-:W-:-:S04]  /*10ee0*/  LEA R10, P0, R2, UR4, 0x2 ;  /* 0x00000004020a7c11 */ /* 0x000fc8000f8010ff */
[----:B------:R-:W-:-:S05]  /*10ef0*/  LEA.HI.X R11, R2, UR5, R3, 0x2, P0 ;  /* 0x00000005020b7c11 */ /* 0x000fca00080f1403 */
[----:B------:R0:W5:Y:S04]  /*10f00*/  LDG.E R10, desc[UR8][R10.64] ;  /* 0x000000080a0a7981 */ /* 0x000168000c1e1900 */
.L_x_342:
[----:B------:R-:W1:Y:S01]  /*10f10*/  S2R R3, SR_CgaCtaId ;  /* 0x0000000000037919 */ /* 0x000e620000008800 */
[----:B------:R-:W-:-:S04]  /*10f20*/  MOV R2, 0x400 ;  /* 0x0000040000027802 */ /* 0x000fc80000000f00 */
[----:B-1----:R-:W-:Y:S02]  /*10f30*/  LEA R2, R3, R2, 0x18 ;  /* 0x0000000203027211 */ /* 0x002fe400078ec0ff */
[----:B------:R-:W-:-:S03]  /*10f40*/  SHF.L.U32 R3, R8, 0x1f, RZ ;  /* 0x0000001f08037819 */ /* 0x000fc600000006ff */
[----:B------:R-:W-:-:S04]  /*10f50*/  IMAD R2, R7, 0x8, R2 ;  /* 0x0000000807027824 */ /* 0x000fc800078e0202 */
[----:B------:R-:W1:Y:S02]  /*10f60*/  SYNCS.PHASECHK.TRANS64.TRYWAIT P0, [R2+URZ+0x38840], R3 ;  /* 0x03884003020075a7 */ /* 0x000e64000800017f */
[----:B-1----:R-:W-:Y:S05]  /*10f70*/  @!P0 BRA `(.L_x_343) ;  /* 0x0000002400dc8947 */ /* 0x002fea0003800000 */
.L_x_399:
[----:B0-----:R-:W0:Y:S02]  /*10f80*/  S2R R11, SR_TID.X ;  /* 0x00000000000b7919 */ /* 0x001e240000002100 */
[----:B0-----:R-:W-:-:S04]  /*10f90*/  LOP3.LUT R11, R11, 0x7f, RZ, 0xc0, !PT ;  /* 0x0000007f0b0b7812 */ /* 0x001fc800078ec0ff */
[----:B------:R-:W-:-:S13]  /*10fa0*/  ISETP.NE.AND P0, PT, R11, RZ, PT ;  /* 0x000000ff0b00720c */ /* 0x000fda0003f05270 */
[----:B------:R-:W-:Y:S05]  /*10fb0*/  @P0 BRA `(.L_x_344) ;  /* 0x00000000001c0947 */ /* 0x000fea0003800000 */
[----:B------:R-:W0:Y:S01]  /*10fc0*/  S2R R11, SR_TID.X ;  /* 0x00000000000b7919 */ /* 0x000e220000002100 */
[----:B-1----:R-:W-:-:S04]  /*10fd0*/  IMAD.MOV.U32 R3, RZ, RZ, 0xa000 ;  /* 0x0000a000ff037424 */ /* 0x002fc800078e00ff */
[----:B------:R2:W-:Y:S01]  /*10fe0*/  SYNCS.ARRIVE.TRANS64 RZ, [R2+URZ+0x38830], R3 ;  /* 0x0388300302ff79a7 */ /* 0x0005e2000800003f */
[----:B0-----:R-:W-:-:S04]  /*10ff0*/  LOP3.LUT R11, R11, 0x1f, RZ, 0xc0, !PT ;  /* 0x0000001f0b0b7812 */ /* 0x001fc800078ec0ff */
[----:B------:R-:W-:-:S13]  /*11000*/  ISETP.NE.AND P1, PT, R11, RZ, PT ;  /* 0x000000ff0b00720c */ /* 0x000fda0003f25270 */
[----:B--2---:R-:W-:Y:S05]  /*11010*/  @!P1 BRA `(.L_x_344) ;  /* 0x0000000000049947 */ /* 0x004fea0003800000 */
[----:B------:R-:W-:Y:S01]  /*11020*/  BPT.TRAP 0x1 ;  /* 0x000000040000795c */ /* 0x000fe20000300000 */
.L_x_344:
[----:B------:R-:W2:Y:S04]  /*11030*/  LDL R15, [R1+0x4] ;  /* 0x00000400010f7983 */ /* 0x000ea80000100800 */
[----:B-1----:R-:W3:Y:S01]  /*11040*/  LDL.LU R3, [R1+0x8] ;  /* 0x0000080001037983 */ /* 0x002ee20000300800 */
[----:B------:R-:W-:-:S03]  /*11050*/  MOV R13, 0x400 ;  /* 0x00000400000d7802 */ /* 0x000fc60000000f00 */
        /* <DEDUP_REMOVED lines=25> */
[----:B---3--:R-:W-:Y:S02]  /*111f0*/  SHF.L.U32 R3, R3, 0x1f, RZ ;  /* 0x0000001f03037819 */ /* 0x008fe400000006ff */
[----:B----4-:R-:W-:-:S06]  /*11200*/  LEA R2, R11, R2, 0x3 ;  /* 0x000000020b027211 */ /* 0x010fcc00078e18ff */
        /* <DEDUP_REMOVED lines=12> */
.L_x_400:
        /* <DEDUP_REMOVED lines=8> */
.L_x_346:
[----:B------:R-:W2:Y:S01]  /*11350*/  LDL.LU R15, [R1+0xc] ;  /* 0x00000c00010f7983 */ /* 0x000ea20000300800 */
[----:B------:R-:W-:-:S03]  /*11360*/  MOV R13, 0x400 ;  /* 0x00000400000d7802 */ /* 0x000fc60000000f00 */
[----:B0-----:R-:W3:Y:S04]  /*11370*/  LDL.LU R3, [R1] ;  /* 0x0000000001037983 */ /* 0x001ee80000300800 */
[----:B------:R-:W4:Y:S01]  /*11380*/  LDL R11, [R1+0x4] ;  /* 0x00000400010b7983 */ /* 0x000f220000100800 */
[----:B------:R-:W0:Y:S01]  /*11390*/  S2R R14, SR_CgaCtaId ;  /* 0x00000000000e7919 */ /* 0x000e220000008800 */
[----:B------:R-:W-:Y:S01]  /*113a0*/  R2UR UR9, R2 ;  /* 0x00000000020972ca */ /* 0x000fe200000e0000 */
[----:B------:R-:W-:Y:S01]  /*113b0*/  UIADD3 UR4, UP0, UR36, 0x470, URZ ;  /* 0x0000047024047890 */ /* 0x000fe2000ff1e03f */
[----:B------:R-:W-:Y:S02]  /*113c0*/  R2UR UR13, R5 ;  /* 0x00000000050d72ca */ /* 0x000fe400000e0000 */
[----:B------:R-:W-:-:S02]  /*113d0*/  R2UR UR12, R4 ;  /* 0x00000000040c72ca */ /* 0x000fc400000e0000 */
[----:B0-----:R-:W-:-:S07]  /*113e0*/  LEA R13, R14, R13, 0x18 ;  /* 0x0000000d0e0d7211 */ /* 0x001fce00078ec0ff */
[----:B------:R-:W-:Y:S01]  /*113f0*/  UIADD3 UR9, UR9, 0x50, URZ ;  /* 0x0000005009097890 */ /* 0x000fe2000fffe03f */
[----:B------:R-:W-:Y:S01]  /*11400*/  UMOV UR10, URZ ;  /* 0x0000003f000a7c82 */ /* 0x000fe20008000000 */
[----:B------:R-:W-:Y:S01]  /*11410*/  UMOV UR6, 0x0 ;  /* 0x0000000000067882 */ /* 0x000fe20000000000 */
[----:B------:R-:W-:Y:S01]  /*11420*/  UMOV UR7, 0x14f00000 ;  /* 0x14f0000000077882 */ /* 0x000fe20000000000 */
[----:B------:R-:W-:Y:S01]  /*11430*/  UMOV UR17, 0x40 ;  /* 0x0000004000117882 */ /* 0x000fe20000000000 */
[----:B------:R0:W-:Y:S01]  /*11440*/  STL [R1+0xc], R9 ;  /* 0x00000c0901007387 */ /* 0x0001e20000100800 */
[----:B------:R-:W-:Y:S01]  /*11450*/  IMAD.MOV.U32 R5, RZ, RZ, R10 ;  /* 0x000000ffff057224 */ /* 0x000fe200078e000a */
[----:B--2---:R-:W-:Y:S01]  /*11460*/  R2UR UR11, R15 ;  /* 0x000000000f0b72ca */ /* 0x004fe200000e0000 */
[----:B---3--:R-:W-:Y:S01]  /*11470*/  IMAD R3, R3, 0xa000, R13 ;  /* 0x0000a00003037824 */ /* 0x008fe200078e020d */
[----:B----4-:R-:W-:-:S04]  /*11480*/  R2UR UR5, R11 ;  /* 0x000000000b0572ca */ /* 0x010fc800000e0000 */
[----:B------:R-:W-:-:S09]  /*11490*/  R2UR UR14, R3 ;  /* 0x00000000030e72ca */ /* 0x000fd200000e0000 */
[----:B------:R-:W-:-:S04]  /*114a0*/  UIMAD UR11, UR11, 0x50, UR5 ;  /* 0x000000500b0b78a4 */ /* 0x000fc8000f8e0205 */
[----:B------:R-:W-:Y:S02]  /*114b0*/  UIADD3 UR8, UR14, 0x400, URZ ;  /* 0x000004000e087890 */ /* 0x000fe4000fffe03f */
[----:B------:R-:W-:Y:S02]  /*114c0*/  UIADD3.X UR5, URZ, UR37, URZ, UP0, !UPT ;  /* 0x000000253f057290 */ /* 0x000fe400087fe43f */
[----:B------:R-:W-:Y:S02]  /*114d0*/  UIADD3 UR15, UR14, 0x2c00, URZ ;  /* 0x00002c000e0f7890 */ /* 0x000fe4000fffe03f */
[----:B------:R-:W-:Y:S02]  /*114e0*/  UIADD3 UR16, UR14, 0x5400, URZ ;  /* 0x000054000e107890 */ /* 0x000fe4000fffe03f */
        /* <DEDUP_REMOVED lines=14> */
.L_x_341:
[----:B------:R-:W-:Y:S05]  /*115d0*/  BSYNC B1 ;  /* 0x0000000000017941 */ /* 0x000fea0003800000 */
.L_x_340:
[----:B------:R-:W-:Y:S01]  /*115e0*/  VIADD R2, R7, 0x1 ;  /* 0x0000000107027836 */ /* 0x000fe20000000000 */
[----:B------:R-:W-:Y:S04]  /*115f0*/  BSSY B1, `(.L_x_347) ;  /* 0x000008a000017945 */ /* 0x000fe80003800000 */
[----:B------:R-:W-:-:S04]  /*11600*/  ISETP.NE.AND P0, PT, R2, 0x2, PT ;  /* 0x000000020200780c */ /* 0x000fc80003f05270 */
[----:B------:R-:W-:Y:S02]  /*11610*/  SEL R3, RZ, 0x1, P0 ;  /* 0x00000001ff037807 */ /* 0x000fe40000000000 */
[----:B------:R-:W-:Y:S02]  /*11620*/  SEL R14, R2, RZ, P0 ;  /* 0x000000ff020e7207 */ /* 0x000fe40000000000 */
[----:B------:R-:W-:-:S05]  /*11630*/  LOP3.LUT R13, R8, R3, RZ, 0x3c, !PT ;  /* 0x00000003080d7212 */ /* 0x000fca00078e3cff */
[----:B------:R0:W-:Y:S04]  /*11640*/  STL [R1+0x8], R13 ;  /* 0x0000080d01007387 */ /* 0x0001e80000100800 */
[----:B------:R0:W-:Y:S01]  /*11650*/  STL [R1], R14 ;  /* 0x0000000e01007387 */ /* 0x0001e20000100800 */
[----:B------:R-:W-:Y:S05]  /*11660*/  @!P6 BRA `(.L_x_348) ;  /* 0x000000080008e947 */ /* 0x000fea0003800000 */
[----:B------:R-:W-:Y:S01]  /*11670*/  ULDC.64 UR4, c[0x0][0x3f8] ;  /* 0x0000fe0000047ab9 */ /* 0x000fe20000000a00 */
[----:B------:R-:W-:Y:S01]  /*11680*/  VIADD R9, R6, 0xffffffff ;  /* 0xffffffff06097836 */ /* 0x000fe20000000000 */
[----:B------:R-:W-:-:S04]  /*11690*/  ISETP.NE.U32.AND P0, PT, RZ, UR4, PT ;  /* 0x00000004ff007c0c */ /* 0x000fc8000bf05070 */
[----:B------:R-:W-:-:S13]  /*116a0*/  ISETP.NE.AND.EX P0, PT, RZ, UR5, PT, P0 ;  /* 0x00000005ff007c0c */ /* 0x000fda000bf05300 */
[----:B------:R-:W-:Y:S05]  /*116b0*/  @!P0 BRA `(.L_x_349) ;  /* 0x0000000000488947 */ /* 0x000fea0003800000 */
        /* <DEDUP_REMOVED lines=15> */
[----:B------:R-:W-:-:S04]  /*117b0*/  LEA R10, P0, R2, UR4, 0x2 ;  /* 0x00000004020a7c11 */ /* 0x000fc8000f8010ff */
[----:B------:R-:W-:-:S05]  /*117c0*/  LEA.HI.X R11, R2, UR5, R3, 0x2, P0 ;  /* 0x00000005020b7c11 */ /* 0x000fca00080f1403 */
[----:B------:R1:W5:Y:S04]  /*117d0*/  LDG.E R10, desc[UR8][R10.64] ;  /* 0x000000080a0a7981 */ /* 0x000368000c1e1900 */
.L_x_349:
[----:B------:R-:W2:Y:S01]  /*117e0*/  S2R R3, SR_CgaCtaId ;  /* 0x0000000000037919 */ /* 0x000ea20000008800 */
[----:B------:R-:W-:-:S04]  /*117f0*/  MOV R2, 0x400 ;  /* 0x0000040000027802 */ /* 0x000fc80000000f00 */
[----:B--2---:R-:W-:Y:S02]  /*11800*/  LEA R2, R3, R2, 0x18 ;  /* 0x0000000203027211 */ /* 0x004fe400078ec0ff */
[----:B------:R-:W-:-:S03]  /*11810*/  SHF.L.U32 R3, R13, 0x1f, RZ ;  /* 0x0000001f0d037819 */ /* 0x000fc600000006ff */
[----:B------:R-:W-:-:S04]  /*11820*/  IMAD R2, R14, 0x8, R2 ;  /* 0x000000080e027824 */ /* 0x000fc800078e0202 */
[----:B------:R-:W2:Y:S02]  /*11830*/  SYNCS.PHASECHK.TRANS64.TRYWAIT P0, [R2+URZ+0x38840], R3 ;  /* 0x03884003020075a7 */ /* 0x000ea4000800017f */
[----:B--2---:R-:W-:Y:S05]  /*11840*/  @!P0 BRA `(.L_x_350) ;  /* 0x0000001c00d08947 */ /* 0x004fea0003800000 */
.L_x_401:
        /* <DEDUP_REMOVED lines=11> */
.L_x_351:
[----:B0-----:R-:W3:Y:S01]  /*11900*/  LDL R13, [R1] ;  /* 0x00000000010d7983 */ /* 0x001ee20000100800 */
[----:B------:R-:W-:-:S03]  /*11910*/  MOV R14, 0x400 ;  /* 0x00000400000e7802 */ /* 0x000fc60000000f00 */
[----:B------:R-:W4:Y:S01]  /*11920*/  LDL R11, [R1+0x4] ;  /* 0x00000400010b7983 */ /* 0x000f220000100800 */
[----:B------:R-:W0:Y:S01]  /*11930*/  S2R R15, SR_CgaCtaId ;  /* 0x00000000000f7919 */ /* 0x000e220000008800 */
[----:B------:R-:W-:Y:S01]  /*11940*/  R2UR UR11, R9 ;  /* 0x00000000090b72ca */ /* 0x000fe200000e0000 */
[----:B------:R-:W-:Y:S01]  /*11950*/  UIADD3 UR4, UP0, UR36, 0x370, URZ ;  /* 0x0000037024047890 */ /* 0x000fe2000ff1e03f */
[----:B------:R-:W-:Y:S02]  /*11960*/  R2UR UR12, R4 ;  /* 0x00000000040c72ca */ /* 0x000fe400000e0000 */
[----:B0-----:R-:W-:-:S05]  /*11970*/  LEA R14, R15, R14, 0x18 ;  /* 0x0000000e0f0e7211 */ /* 0x001fca00078ec0ff */
[----:B--2---:R-:W-:Y:S01]  /*11980*/  VIADD R2, R14, 0x38800 ;  /* 0x000388000e027836 */ /* 0x004fe20000000000 */
[----:B-----5:R-:W-:Y:S01]  /*11990*/  R2UR UR13, R10 ;  /* 0x000000000a0d72ca */ /* 0x020fe200000e0000 */
[----:B------:R-:W-:Y:S01]  /*119a0*/  UMOV UR10, URZ ;  /* 0x0000003f000a7c82 */ /* 0x000fe20008000000 */
[----:B------:R-:W-:Y:S01]  /*119b0*/  UMOV UR6, 0x0 ;  /* 0x0000000000067882 */ /* 0x000fe20000000000 */
[----:B------:R-:W-:Y:S01]  /*119c0*/  UMOV UR7, 0x14f00000 ;  /* 0x14f0000000077882 */ /* 0x000fe20000000000 */
[----:B------:R-:W-:Y:S01]  /*119d0*/  UMOV UR17, 0x40 ;  /* 0x0000004000117882 */ /* 0x000fe20000000000 */
[----:B------:R-:W-:Y:S01]  /*119e0*/  UMOV UR18, 0x80 ;  /* 0x0000008000127882 */ /* 0x000fe20000000000 */
[----:B------:R-:W-:Y:S01]  /*119f0*/  UMOV UR19, 0xc0 ;  /* 0x000000c000137882 */ /* 0x000fe20000000000 */
[----:B------:R-:W-:Y:S01]  /*11a00*/  SHF.L.U32 R8, R8, 0x1f, RZ ;  /* 0x0000001f08087819 */ /* 0x000fe200000006ff */
        /* <DEDUP_REMOVED lines=12> */
[----:B------:R0:W-:Y:S01]  /*11ad0*/  UTMALDG.4D [UR8], [UR4], desc[UR6] ;  /* 0x00000608040075b4 */ /* 0x0001e20008019000 */
[----:B------:R-:W-:Y:S01]  /*11ae0*/  LEA R2, R7, R2, 0x3 ;  /* 0x0000000207027211 */ /* 0x000fe200078e18ff */
        /* <DEDUP_REMOVED lines=11> */
.L_x_402:
[----:B------:R-:W-:Y:S05]  /*11ba0*/  @P0 BRA `(.L_x_353) ;  /* 0x00000000001c0947 */ /* 0x000fea0003800000 */
[----:B------:R-:W1:Y:S02]  /*11bb0*/  S2R R3, SR_TID.X ;  /* 0x0000000000037919 */ /* 0x000e640000002100 */
[----:B-1----:R-:W-:-:S04]  /*11bc0*/  LOP3.LUT R3, R3, 0x1f, RZ, 0xc0, !PT ;  /* 0x0000001f03037812 */ /* 0x002fc800078ec0ff */
[----:B------:R-:W-:Y:S01]  /*11bd0*/  ISETP.NE.AND P1, PT, R3, RZ, PT ;  /* 0x000000ff0300720c */ /* 0x000fe20003f25270 */
[----:B------:R-:W-:-:S04]  /*11be0*/  IMAD.MOV.U32 R3, RZ, RZ, 0xa000 ;  /* 0x0000a000ff037424 */ /* 0x000fc800078e00ff */
[----:B------:R1:W-:Y:S08]  /*11bf0*/  SYNCS.ARRIVE.TRANS64 RZ, [R2+URZ+0x50], R3 ;  /* 0x0000500302ff79a7 */ /* 0x0003f0000800003f */
[----:B------:R-:W-:Y:S05]  /*11c00*/  @!P1 BRA `(.L_x_353) ;  /* 0x0000000000049947 */ /* 0x000fea0003800000 */
[----:B------:R-:W-:Y:S01]  /*11c10*/  BPT.TRAP 0x1 ;  /* 0x000000040000795c */ /* 0x000fe20000300000 */
.L_x_353:
[----:B------:R-:W2:Y:S01]  /*11c20*/  LDL.LU R13, [R1+0xc] ;  /* 0x00000c00010d7983 */ /* 0x000ea20000300800 */
[----:B0-----:R-:W-:-:S03]  /*11c30*/  MOV R8, 0x400 ;  /* 0x0000040000087802 */ /* 0x001fc60000000f00 */
[----:B-1----:R-:W3:Y:S01]  /*11c40*/  LDL R3, [R1+0x4] ;  /* 0x0000040001037983 */ /* 0x002ee20000100800 */
[----:B------:R-:W0:Y:S01]  /*11c50*/  S2R R11, SR_CgaCtaId ;  /* 0x00000000000b7919 */ /* 0x000e220000008800 */
[----:B------:R-:W-:Y:S01]  /*11c60*/  R2UR UR9, R2 ;  /* 0x00000000020972ca */ /* 0x000fe200000e0000 */
[----:B------:R-:W-:Y:S01]  /*11c70*/  UIADD3 UR4, UP0, UR36, 0x470, URZ ;  /* 0x0000047024047890 */ /* 0x000fe2000ff1e03f */
[----:B------:R-:W-:Y:S02]  /*11c80*/  R2UR UR13, R5 ;  /* 0x00000000050d72ca */ /* 0x000fe400000e0000 */
[----:B------:R-:W-:Y:S02]  /*11c90*/  R2UR UR12, R4 ;  /* 0x00000000040c72ca */ /* 0x000fe400000e0000 */
        /* <DEDUP_REMOVED lines=12> */
[----:B------:R1:W-:Y:S01]  /*11d60*/  STL [R1+0xc], R9 ;  /* 0x00000c0901007387 */ /* 0x0003e20000100800 */
[----:B------:R-:W-:Y:S01]  /*11d70*/  IMAD.MOV.U32 R5, RZ, RZ, R10 ;  /* 0x000000ffff057224 */ /* 0x000fe200078e000a */
[----:B--2---:R-:W-:Y:S02]  /*11d80*/  R2UR UR11, R13 ;  /* 0x000000000d0b72ca */ /* 0x004fe400000e0000 */
[----:B---3--:R-:W-:-:S13]  /*11d90*/  R2UR UR5, R3 ;  /* 0x00000000030572ca */ /* 0x008fda00000e0000 */
[----:B------:R-:W-:Y:S02]  /*11da0*/  UIMAD UR11, UR11, 0x50, UR5 ;  /* 0x000000500b0b78a4 */ /* 0x000fe4000f8e0205 */
[----:B------:R-:W-:-:S09]  /*11db0*/  UIADD3.X UR5, URZ, UR37, URZ, UP0, !UPT ;  /* 0x000000253f057290 */ /* 0x000fd200087fe43f */
[----:B------:R0:W-:Y:S02]  /*11dc0*/  UTMALDG.4D [UR8], [UR4], desc[UR6] ;  /* 0x00000608040075b4 */ /* 0x0001e40008019000 */
[----:B0-----:R-:W-:Y:S01]  /*11dd0*/  UMOV UR8, UR14 ;  /* 0x0000000e00087c82 */ /* 0x001fe20008000000 */
[----:B------:R-:W-:Y:S01]  /*11de0*/  UMOV UR10, UR17 ;  /* 0x00000011000a7c82 */ /* 0x000fe20008000000 */
[----:B------:R-:W-:Y:S01]  /*11df0*/  UMOV UR14, 0x80 ;  /* 0x00000080000e7882 */ /* 0x000fe20000000000 */
        /* <DEDUP_REMOVED lines=8> */
[----:B-1----:R-:W-:Y:S01]  /*11e80*/  NOP ;  /* 0x0000000000007918 */ /* 0x002fe20000000000 */
.L_x_348:
[----:B------:R-:W-:Y:S05]  /*11e90*/  BSYNC B1 ;  /* 0x0000000000017941 */ /* 0x000fea0003800000 */
.L_x_347:
[C---:B------:R-:W-:Y:S01]  /*11ea0*/  ISETP.GT.AND P0, PT, R6.reuse, 0x1, PT ;  /* 0x000000010600780c */ /* 0x040fe20003f04270 */
[----:B------:R-:W-:-:S04]  /*11eb0*/  VIADD R2, R6, 0xfffffffe ;  /* 0xfffffffe06027836 */ /* 0x000fc80000000000 */
[----:B------:R-:W-:-:S08]  /*11ec0*/  IMAD.MOV.U32 R6, RZ, RZ, R2 ;  /* 0x000000ffff067224 */ /* 0x000fd000078e0002 */
[----:B------:R-:W-:Y:S05]  /*11ed0*/  @P0 BRA `(.L_x_354) ;  /* 0xffffffec00880947 */ /* 0x000fea000383ffff */
.L_x_330:
[----:B------:R-:W-:Y:S05]  /*11ee0*/  BSYNC B0 ;  /* 0x0000000000007941 */ /* 0x000fea0003800000 */
.L_x_329:
[----:B------:R-:W1:Y:S01]  /*11ef0*/  S2R R2, SR_TID.X ;  /* 0x0000000000027919 */ /* 0x000e620000002100 */
[----:B------:R-:W-:Y:S01]  /*11f00*/  BSSY B0, `(.L_x_355) ;  /* 0x0000011000007945 */ /* 0x000fe20003800000 */
[----:B-1----:R-:W-:-:S04]  /*11f10*/  LOP3.LUT R2, R2, 0x1f, RZ, 0xc0, !PT ;  /* 0x0000001f02027812 */ /* 0x002fc800078ec0ff */
[----:B------:R-:W-:-:S13]  /*11f20*/  ISETP.NE.AND P0, PT, R2, RZ, PT ;  /* 0x000000ff0200720c */ /* 0x000fda0003f05270 */
[----:B------:R-:W-:Y:S05]  /*11f30*/  @P0 BRA `(.L_x_356) ;  /* 0x0000000000340947 */ /* 0x000fea0003800000 */
[----:B------:R-:W1:Y:S01]  /*11f40*/  S2R R9, SR_LANEID ;  /* 0x0000000000097919 */ /* 0x000e620000000000 */
[----:B------:R-:W-:Y:S01]  /*11f50*/  VOTEU.ANY UR4, UPT, PT ;  /* 0x0000000000047886 */ /* 0x000fe200038e0100 */
[----:B------:R-:W2:Y:S01]  /*11f60*/  LDC.64 R2, c[0x0][0xc38] ;  /* 0x00030e00ff027b82 */ /* 0x000ea20000000a00 */
[----:B------:R-:W1:Y:S01]  /*11f70*/  FLO.U32 R0, UR4 ;  /* 0x0000000400007d00 */ /* 0x000e6200080e0000 */
[----:B------:R-:W-:-:S07]  /*11f80*/  ULDC.64 UR6, c[0x0][0x208] ;  /* 0x0000820000067ab9 */ /* 0x000fce0000000a00 */
[----:B------:R-:W2:Y:S01]  /*11f90*/  POPC R7, UR4 ;  /* 0x0000000400077d09 */ /* 0x000ea20008000000 */
[----:B-1----:R-:W-:-:S13]  /*11fa0*/  ISETP.EQ.U32.AND P0, PT, R0, R9, PT ;  /* 0x000000090000720c */ /* 0x002fda0003f02070 */
[----:B--2---:R-:W2:Y:S01]  /*11fb0*/  @P0 ATOMG.E.ADD.STRONG.GPU PT, R3, desc[UR6][R2.64], R7 ;  /* 0x00000007020309a8 */ /* 0x004ea200081ee1c6 */
[----:B------:R-:W1:Y:S02]  /*11fc0*/  S2R R6, SR_LTMASK ;  /* 0x0000000000067919 */ /* 0x000e640000003900 */
[----:B-1----:R-:W-:-:S04]  /*11fd0*/  LOP3.LUT R6, R6, UR4, RZ, 0xc0, !PT ;  /* 0x0000000406067c12 */ /* 0x002fc8000f8ec0ff */
[----:B------:R-:W1:Y:S01]  /*11fe0*/  POPC R9, R6 ;  /* 0x0000000600097309 */ /* 0x000e620000000000 */
[----:B--2---:R-:W1:Y:S02]  /*11ff0*/  SHFL.IDX PT, R0, R3, R0, 0x1f ;  /* 0x00001f0003007589 */ /* 0x004e6400000e0000 */
[----:B-1----:R-:W-:-:S07]  /*12000*/  IADD3 R16, R0, UR38, R9 ;  /* 0x0000002600107c10 */ /* 0x002fce000fffe009 */
.L_x_356:
[----:B------:R-:W-:Y:S05]  /*12010*/  BSYNC B0 ;  /* 0x0000000000007941 */ /* 0x000fea0003800000 */
.L_x_355:
[----:B------:R-:W-:Y:S04]  /*12020*/  BSSY B0, `(.L_x_357) ;  /* 0x000003c000007945 */ /* 0x000fe80003800000 */
[----:B------:R-:W-:Y:S05]  /*12030*/  @!P6 BRA `(.L_x_358) ;  /* 0x0000000000e8e947 */ /* 0x000fea0003800000 */
[----:B------:R-:W2:Y:S01]  /*12040*/  LDL R2, [R1] ;  /* 0x0000000001027983 */ /* 0x000ea20000100800 */
[----:B------:R-:W-:-:S03]  /*12050*/  MOV R3, 0x400 ;  /* 0x0000040000037802 */ /* 0x000fc60000000f00 */
[----:B------:R-:W3:Y:S01]  /*12060*/  LDL R0, [R1+0x8] ;  /* 0x0000080001007983 */ /* 0x000ee20000100800 */
[----:B------:R-:W1:Y:S02]  /*12070*/  S2R R6, SR_CgaCtaId ;  /* 0x0000000000067919 */ /* 0x000e640000008800 */
[----:B-1----:R-:W-:-:S05]  /*12080*/  LEA R3, R6, R3, 0x18 ;  /* 0x0000000306037211 */ /* 0x002fca00078ec0ff */
[----:B--2---:R-:W-:Y:S01]  /*12090*/  IMAD R3, R2, 0x8, R3 ;  /* 0x0000000802037824 */ /* 0x004fe200078e0203 */
[----:B---3--:R-:W-:-:S04]  /*120a0*/  SHF.L.U32 R0, R0, 0x1f, RZ ;  /* 0x0000001f00007819 */ /* 0x008fc800000006ff */
[----:B------:R-:W1:Y:S02]  /*120b0*/  SYNCS.PHASECHK.TRANS64.TRYWAIT P0, [R3+URZ+0x38860], R0 ;  /* 0x03886000030075a7 */ /* 0x000e64000800017f */
[----:B-1----:R-:W-:Y:S05]  /*120c0*/  @!P0 BRA `(.L_x_359) ;  /* 0x0000001400d88947 */ /* 0x002fea0003800000 */
.L_x_403:
[----:B------:R-:W2:Y:S02]  /*120d0*/  S2R R2, SR_TID.X ;  /* 0x0000000000027919 */ /* 0x000ea40000002100 */
[----:B--2---:R-:W-:-:S04]  /*120e0*/  LOP3.LUT R2, R2, 0x7f, RZ, 0xc0, !PT ;  /* 0x0000007f02027812 */ /* 0x004fc800078ec0ff */
[----:B------:R-:W-:-:S13]  /*120f0*/  ISETP.NE.AND P0, PT, R2, RZ, PT ;  /* 0x000000ff0200720c */ /* 0x000fda0003f05270 */
        /* <DEDUP_REMOVED lines=8> */
.L_x_360:
[----:B-1----:R-:W2:Y:S01]  /*12180*/  LDL R0, [R1] ;  /* 0x0000000001007983 */ /* 0x002ea20000100800 */
[----:B------:R-:W-:-:S03]  /*12190*/  MOV R7, 0x400 ;  /* 0x0000040000077802 */ /* 0x000fc60000000f00 */
[----:B------:R-:W3:Y:S04]  /*121a0*/  LDL.LU R6, [R1+0x4] ;  /* 0x0000040001067983 */ /* 0x000ee80000300800 */
[----:B------:R-:W4:Y:S01]  /*121b0*/  LDL R2, [R1+0xc] ;  /* 0x00000c0001027983 */ /* 0x000f220000100800 */
[----:B------:R-:W1:Y:S01]  /*121c0*/  S2R R8, SR_CgaCtaId ;  /* 0x0000000000087919 */ /* 0x000e620000008800 */
[----:B------:R-:W-:Y:S01]  /*121d0*/  R2UR UR9, R3 ;  /* 0x00000000030972ca */ /* 0x000fe200000e0000 */
[----:B------:R-:W-:Y:S01]  /*121e0*/  UIADD3 UR4, UP0, UR36, 0x470, URZ ;  /* 0x0000047024047890 */ /* 0x000fe2000ff1e03f */
[----:B------:R-:W-:Y:S02]  /*121f0*/  R2UR UR12, R4 ;  /* 0x00000000040c72ca */ /* 0x000fe400000e0000 */
[----:B------:R-:W-:-:S02]  /*12200*/  R2UR UR13, R5 ;  /* 0x00000000050d72ca */ /* 0x000fc400000e0000 */
[----:B-1----:R-:W-:-:S07]  /*12210*/  LEA R7, R8, R7, 0x18 ;  /* 0x0000000708077211 */ /* 0x002fce00078ec0ff */
        /* <DEDUP_REMOVED lines=27> */
[----:B-1----:R-:W-:Y:S01]  /*123d0*/  NOP ;  /* 0x0000000000007918 */ /* 0x002fe20000000000 */
.L_x_358:
[----:B------:R-:W-:Y:S05]  /*123e0*/  BSYNC B0 ;  /* 0x0000000000007941 */ /* 0x000fea0003800000 */
.L_x_357:
[----:B------:R-:W2:Y:S04]  /*123f0*/  LDL.LU R0, [R1] ;  /* 0x0000000001007983 */ /* 0x000ea80000300800 */
[----:B------:R-:W3:Y:S01]  /*12400*/  LDL.LU R3, [R1+0x8] ;  /* 0x0000080001037983 */ /* 0x000ee20000300800 */
[----:B--2---:R-:W-:-:S05]  /*12410*/  VIADD R0, R0, 0x1 ;  /* 0x0000000100007836 */ /* 0x004fca0000000000 */
[----:B------:R-:W-:-:S04]  /*12420*/  ISETP.NE.AND P0, PT, R0, 0x2, PT ;  /* 0x000000020000780c */ /* 0x000fc80003f05270 */
[----:B------:R-:W-:Y:S02]  /*12430*/  SEL R2, RZ, 0x1, P0 ;  /* 0x00000001ff027807 */ /* 0x000fe40000000000 */
[----:B------:R-:W-:Y:S02]  /*12440*/  SEL R0, R0, RZ, P0 ;  /* 0x000000ff00007207 */ /* 0x000fe40000000000 */
[----:B---3--:R-:W-:-:S05]  /*12450*/  LOP3.LUT R3, R3, R2, RZ, 0x3c, !PT ;  /* 0x0000000203037212 */ /* 0x008fca00078e3cff */
[----:B------:R1:W-:Y:S04]  /*12460*/  STL [R1+0x8], R3 ;  /* 0x0000080301007387 */ /* 0x0003e80000100800 */
[----:B------:R1:W-:Y:S02]  /*12470*/  STL [R1], R0 ;  /* 0x0000000001007387 */ /* 0x0003e40000100800 */
.L_x_313:
[----:B------:R-:W-:Y:S05]  /*12480*/  BSYNC B6 ;  /* 0x0000000000067941 */ /* 0x000fea0003800000 */
.L_x_311:
[----:B------:R-:W-:-:S03]  /*12490*/  UMOV UR4, 0xffffffff ;  /* 0xffffffff00047882 */ /* 0x000fc60000000000 */
[----:B------:R-:W-:Y:S05]  /*124a0*/  BRA.DIV UR4, `(.L_x_361) ;  /* 0x0000001204f47947 */ /* 0x000fea000b800000 */
[----:B------:R2:W3:Y:S04]  /*124b0*/  SHFL.IDX PT, R4, R16, RZ, 0x1f ;  /* 0x00001fff10047589 */ /* 0x0004e800000e0000 */
[----:B------:R2:W4:Y:S02]  /*124c0*/  SHFL.IDX PT, R5, R16, 0x1, 0x1f ;  /* 0x00201f0010057f89 */ /* 0x00052400000e0000 */
.L_x_407:
[----:B01----:R-:W0:Y:S01]  /*124d0*/  S2R R0, SR_TID.X ;  /* 0x0000000000007919 */ /* 0x003e220000002100 */
[----:B------:R-:W-:Y:S01]  /*124e0*/  ULDC UR4, c[0x0][0xc14] ;  /* 0x0003050000047ab9 */ /* 0x000fe20000000800 */
[----:B------:R-:W-:Y:S01]  /*124f0*/  BSSY B0, `(.L_x_362) ;  /* 0x000000c000007945 */ /* 0x000fe20003800000 */
[----:B------:R-:W-:Y:S01]  /*12500*/  IMAD.MOV.U32 R3, RZ, RZ, RZ ;  /* 0x000000ffff037224 */ /* 0x000fe200078e00ff */
[----:B0-----:R-:W-:Y:S01]  /*12510*/  LOP3.LUT R9, R0, 0x1f, RZ, 0xc0, !PT ;  /* 0x0000001f00097812 */ /* 0x001fe200078ec0ff */
[----:B------:R-:W-:-:S03]  /*12520*/  IMAD.U32 R0, RZ, RZ, UR4 ;  /* 0x00000004ff007e24 */ /* 0x000fc6000f8e00ff */
[C---:B------:R-:W-:Y:S01]  /*12530*/  ISETP.NE.AND P0, PT, R9.reuse, 0x1f, PT ;  /* 0x0000001f0900780c */ /* 0x040fe20003f05270 */
[----:B------:R-:W-:-:S05]  /*12540*/  IMAD.IADD R7, R9, 0x1, R19 ;  /* 0x0000000109077824 */ /* 0x000fca00078e0213 */
[----:B------:R-:W-:-:S13]  /*12550*/  ISETP.GE.OR P0, PT, R7, R0, !P0 ;  /* 0x000000000700720c */ /* 0x000fda0004706670 */
[----:B------:R-:W-:Y:S05]  /*12560*/  @P0 BRA `(.L_x_363) ;  /* 0x0000000000100947 */ /* 0x000fea0003800000 */
[----:B------:R-:W0:Y:S01]  /*12570*/  LDC.64 R2, c[0x0][0xc58] ;  /* 0x00031600ff027b82 */ /* 0x000e220000000a00 */
[----:B------:R-:W-:Y:S01]  /*12580*/  ULDC.64 UR4, c[0x0][0x208] ;  /* 0x0000820000047ab9 */ /* 0x000fe20000000a00 */
[----:B0-----:R-:W-:-:S06]  /*12590*/  IMAD.WIDE R2, R7, 0x4, R2 ;  /* 0x0000000407027825 */ /* 0x001fcc00078e0202 */
[----:B------:R0:W5:Y:S02]  /*125a0*/  LDG.E R3, desc[UR4][R2.64] ;  /* 0x0000000402037981 */ /* 0x000164000c1e1900 */
.L_x_363:
[----:B------:R-:W-:Y:S05]  /*125b0*/  BSYNC B0 ;  /* 0x0000000000007941 */ /* 0x000fea0003800000 */
.L_x_362:
[----:B------:R-:W-:-:S03]  /*125c0*/  UMOV UR4, 0xffffffff ;  /* 0xffffffff00047882 */ /* 0x000fc60000000000 */
[----:B------:R-:W-:Y:S05]  /*125d0*/  BRA.DIV UR4, `(.L_x_364) ;  /* 0x0000001204f47947 */ /* 0x000fea000b800000 */
[----:B-----5:R-:W1:Y:S01]  /*125e0*/  SHFL.UP PT, R14, R3, 0x1, RZ ;  /* 0x04200000030e7989 */ /* 0x020e6200000e00ff */
[C---:B------:R-:W-:Y:S02]  /*125f0*/  ISETP.NE.AND P0, PT, R9.reuse, RZ, PT ;  /* 0x000000ff0900720c */ /* 0x040fe40003f05270 */
[C---:B------:R-:W-:Y:S02]  /*12600*/  ISETP.GE.U32.AND P1, PT, R9.reuse, 0x2, PT ;  /* 0x000000020900780c */ /* 0x040fe40003f26070 */
[----:B-1----:R-:W-:Y:S02]  /*12610*/  SEL R14, R14, RZ, P0 ;  /* 0x000000ff0e0e7207 */ /* 0x002fe40000000000 */
[----:B------:R-:W-:-:S03]  /*12620*/  ISETP.GE.U32.AND P0, PT, R9, 0x4, PT ;  /* 0x000000040900780c */ /* 0x000fc60003f06070 */
[----:B------:R-:W-:-:S05]  /*12630*/  IMAD.IADD R13, R3, 0x1, R14 ;  /* 0x00000001030d7824 */ /* 0x000fca00078e020e */
[----:B------:R-:W1:Y:S02]  /*12640*/  SHFL.UP PT, R14, R13, 0x2, RZ ;  /* 0x044000000d0e7989 */ /* 0x000e6400000e00ff */
[----:B-1----:R-:W-:Y:S02]  /*12650*/  SEL R6, R14, RZ, P1 ;  /* 0x000000ff0e067207 */ /* 0x002fe40000800000 */
[----:B------:R-:W-:Y:S02]  /*12660*/  ISETP.GE.U32.AND P1, PT, R9, 0x8, PT ;  /* 0x000000080900780c */ /* 0x000fe40003f26070 */
[----:B------:R-:W-:-:S05]  /*12670*/  IADD3 R6, R13, R6, RZ ;  /* 0x000000060d067210 */ /* 0x000fca0007ffe0ff */
[----:B------:R-:W1:Y:S02]  /*12680*/  SHFL.UP PT, R14, R6, 0x4, RZ ;  /* 0x04800000060e7989 */ /* 0x000e6400000e00ff */
[----:B-1----:R-:W-:Y:S02]  /*12690*/  SEL R7, R14, RZ, P0 ;  /* 0x000000ff0e077207 */ /* 0x002fe40000000000 */
[----:B------:R-:W-:-:S03]  /*126a0*/  ISETP.GE.U32.AND P0, PT, R9, 0x10, PT ;  /* 0x000000100900780c */ /* 0x000fc60003f06070 */
[----:B------:R-:W-:-:S05]  /*126b0*/  IMAD.IADD R7, R6, 0x1, R7 ;  /* 0x0000000106077824 */ /* 0x000fca00078e0207 */
[----:B------:R-:W1:Y:S02]  /*126c0*/  SHFL.UP PT, R14, R7, 0x8, RZ ;  /* 0x05000000070e7989 */ /* 0x000e6400000e00ff */
[----:B-1----:R-:W-:-:S05]  /*126d0*/  SEL R8, R14, RZ, P1 ;  /* 0x000000ff0e087207 */ /* 0x002fca0000800000 */
[----:B------:R-:W-:-:S05]  /*126e0*/  IMAD.IADD R8, R7, 0x1, R8 ;  /* 0x0000000107087824 */ /* 0x000fca00078e0208 */
[----:B------:R-:W1:Y:S02]  /*126f0*/  SHFL.UP PT, R14, R8, 0x10, RZ ;  /* 0x06000000080e7989 */ /* 0x000e6400000e00ff */
[----:B-1----:R-:W-:-:S05]  /*12700*/  SEL R9, R14, RZ, P0 ;  /* 0x000000ff0e097207 */ /* 0x002fca0000000000 */
[----:B0-----:R-:W-:-:S05]  /*12710*/  IMAD.IADD R2, R8, 0x1, R9 ;  /* 0x0000000108027824 */ /* 0x001fca00078e0209 */
[----:B------:R0:W1:Y:S02]  /*12720*/  SHFL.IDX PT, R14, R2, 0x1f, 0x1f ;  /* 0x03e01f00020e7f89 */ /* 0x00006400000e0000 */
.L_x_415:
[----:B------:R-:W-:Y:S02]  /*12730*/  ULDC UR4, c[0x0][0xc10] ;  /* 0x0003040000047ab9 */ /* 0x000fe40000000800 */
[----:B--2---:R-:W-:-:S04]  /*12740*/  IMAD.U32 R16, RZ, RZ, UR4 ;  /* 0x00000004ff107e24 */ /* 0x004fc8000f8e00ff */
[----:B-1----:R-:W-:-:S04]  /*12750*/  IMAD R6, R14, R16, RZ ;  /* 0x000000100e067224 */ /* 0x002fc800078e02ff */
[----:B----4-:R-:W-:-:S05]  /*12760*/  IMAD.IADD R5, R5, 0x1, R6 ;  /* 0x0000000105057824 */ /* 0x010fca00078e0206 */
[----:B---3--:R-:W-:-:S13]  /*12770*/  ISETP.GT.AND P0, PT, R5, R4, PT ;  /* 0x000000040500720c */ /* 0x008fda0003f04270 */
[----:B------:R-:W-:Y:S05]  /*12780*/  @P0 BRA `(.L_x_365) ;  /* 0x0000000000b80947 */ /* 0x000fea0003800000 */
[----:B------:R-:W1:Y:S02]  /*12790*/  LDC R0, c[0x0][0xc14] ;  /* 0x00030500ff007b82 */ /* 0x000e640000000800 */
.L_x_370:
[----:B------:R-:W-:-:S04]  /*127a0*/  IADD3 R19, R19, 0x1f, RZ ;  /* 0x0000001f13137810 */ /* 0x000fc80007ffe0ff */
[----:B-1----:R-:W-:-:S13]  /*127b0*/  ISETP.GE.AND P0, PT, R19, R0, PT ;  /* 0x000000001300720c */ /* 0x002fda0003f06270 */
[----:B------:R-:W-:Y:S05]  /*127c0*/  @P0 BRA `(.L_x_366) ;  /* 0x0000000400600947 */ /* 0x000fea0003800000 */
[----:B0-----:R-:W0:Y:S01]  /*127d0*/  S2R R2, SR_TID.X ;  /* 0x0000000000027919 */ /* 0x001e220000002100 */
[----:B------:R-:W-:Y:S01]  /*127e0*/  BSSY B0, `(.L_x_367) ;  /* 0x000000b000007945 */ /* 0x000fe20003800000 */
[----:B------:R-:W-:Y:S01]  /*127f0*/  IMAD.MOV.U32 R3, RZ, RZ, RZ ;  /* 0x000000ffff037224 */ /* 0x000fe200078e00ff */
[----:B0-----:R-:W-:-:S04]  /*12800*/  LOP3.LUT R8, R2, 0x1f, RZ, 0xc0, !PT ;  /* 0x0000001f02087812 */ /* 0x001fc800078ec0ff */
        /* <DEDUP_REMOVED lines=8> */
.L_x_368:
[----:B------:R-:W-:Y:S05]  /*12890*/  BSYNC B0 ;  /* 0x0000000000007941 */ /* 0x000fea0003800000 */
.L_x_367:
[----:B------:R-:W-:-:S03]  /*128a0*/  UMOV UR4, 0xffffffff ;  /* 0xffffffff00047882 */ /* 0x000fc60000000000 */
[----:B------:R-:W-:Y:S05]  /*128b0*/  BRA.DIV UR4, `(.L_x_369) ;  /* 0x00000016040c7947 */ /* 0x000fea000b800000 */
[----:B-----5:R-:W1:Y:S01]  /*128c0*/  SHFL.UP PT, R14, R3, 0x1, RZ ;  /* 0x04200000030e7989 */ /* 0x020e6200000e00ff */
[C---:B------:R-:W-:Y:S02]  /*128d0*/  ISETP.NE.AND P0, PT, R8.reuse, RZ, PT ;  /* 0x000000ff0800720c */ /* 0x040fe40003f05270 */
[----:B------:R-:W-:Y:S02]  /*128e0*/  ISETP.GE.U32.AND P1, PT, R8, 0x2, PT ;  /* 0x000000020800780c */ /* 0x000fe40003f26070 */
[----:B-1----:R-:W-:Y:S02]  /*128f0*/  SEL R14, R14, RZ, P0 ;  /* 0x000000ff0e0e7207 */ /* 0x002fe40000000000 */
        /* <DEDUP_REMOVED lines=11> */
[----:B0-----:R-:W-:-:S04]  /*129b0*/  SEL R7, R14, RZ, P1 ;  /* 0x000000ff0e077207 */ /* 0x001fc80000800000 */
[----:B------:R-:W-:-:S05]  /*129c0*/  IADD3 R7, R6, R7, RZ ;  /* 0x0000000706077210 */ /* 0x000fca0007ffe0ff */
[----:B------:R-:W0:Y:S02]  /*129d0*/  SHFL.UP PT, R14, R7, 0x10, RZ ;  /* 0x06000000070e7989 */ /* 0x000e2400000e00ff */
[----:B0-----:R-:W-:-:S05]  /*129e0*/  SEL R14, R14, RZ, P0 ;  /* 0x000000ff0e0e7207 */ /* 0x001fca0000000000 */
[----:B------:R-:W-:-:S05]  /*129f0*/  IMAD.IADD R2, R7, 0x1, R14 ;  /* 0x0000000107027824 */ /* 0x000fca00078e020e */
[----:B------:R0:W1:Y:S02]  /*12a00*/  SHFL.IDX PT, R14, R2, 0x1f, 0x1f ;  /* 0x03e01f00020e7f89 */ /* 0x00006400000e0000 */
.L_x_423:
[----:B------:R-:W-:Y:S02]  /*12a10*/  ULDC UR4, c[0x0][0xc10] ;  /* 0x0003040000047ab9 */ /* 0x000fe40000000800 */
[----:B------:R-:W-:-:S04]  /*12a20*/  IMAD.U32 R16, RZ, RZ, UR4 ;  /* 0x00000004ff107e24 */ /* 0x000fc8000f8e00ff */
[----:B-1----:R-:W-:-:S04]  /*12a30*/  IMAD R6, R14, R16, RZ ;  /* 0x000000100e067224 */ /* 0x002fc800078e02ff */
[----:B------:R-:W-:-:S05]  /*12a40*/  IMAD.IADD R5, R6, 0x1, R5 ;  /* 0x0000000106057824 */ /* 0x000fca00078e0205 */
[----:B------:R-:W-:-:S13]  /*12a50*/  ISETP.GT.AND P0, PT, R5, R4, PT ;  /* 0x000000040500720c */ /* 0x000fda0003f04270 */
[----:B------:R-:W-:Y:S05]  /*12a60*/  @!P0 BRA `(.L_x_370) ;  /* 0xfffffffc004c8947 */ /* 0x000fea000383ffff */
.L_x_365:
[----:B------:R-:W-:Y:S01]  /*12a70*/  IMAD.IADD R6, R5, 0x1, -R6 ;  /* 0x0000000105067824 */ /* 0x000fe200078e0a06 */
[----:B------:R-:W-:-:S03]  /*12a80*/  UMOV UR4, 0xffffffff ;  /* 0xffffffff00047882 */ /* 0x000fc60000000000 */
[----:B------:R-:W-:-:S05]  /*12a90*/  IMAD R5, R2, R16, R6 ;  /* 0x0000001002057224 */ /* 0x000fca00078e0206 */
[----:B------:R-:W-:Y:S01]  /*12aa0*/  ISETP.GT.AND P6, PT, R5, R4, PT ;  /* 0x000000040500720c */ /* 0x000fe20003fc4270 */
[----:B------:R-:W-:-:S12]  /*12ab0*/  BRA.DIV UR4, `(.L_x_371) ;  /* 0x00000016045c7947 */ /* 0x000fd8000b800000 */
[----:B------:R-:W-:-:S04]  /*12ac0*/  VOTE.ANY R7, PT, !P6 ;  /* 0x0000000000077806 */ /* 0x000fc800070e0100 */
[----:B------:R-:W1:Y:S02]  /*12ad0*/  POPC R5, R7 ;  /* 0x0000000700057309 */ /* 0x000e640000000000 */
[----:B-1----:R1:W2:Y:S02]  /*12ae0*/  SHFL.IDX PT, R17, R3, R5, 0x1f ;  /* 0x00001f0503117589 */ /* 0x0022a400000e0000 */
.L_x_427:
[----:B------:R-:W-:Y:S01]  /*12af0*/  ISETP.NE.AND P0, PT, R7, RZ, PT ;  /* 0x000000ff0700720c */ /* 0x000fe20003f05270 */
[----:B------:R-:W-:-:S12]  /*12b00*/  IMAD.MOV.U32 R14, RZ, RZ, RZ ;  /* 0x000000ffff0e7224 */ /* 0x000fd800078e00ff */
[----:B------:R-:W-:Y:S05]  /*12b10*/  @!P0 BRA `(.L_x_372) ;  /* 0x0000000000108947 */ /* 0x000fea0003800000 */
[----:B------:R-:W-:Y:S01]  /*12b20*/  UMOV UR4, 0xffffffff ;  /* 0xffffffff00047882 */ /* 0x000fe20000000000 */
[----:B------:R-:W-:Y:S02]  /*12b30*/  IADD3 R12, R5, -0x1, RZ ;  /* 0xffffffff050c7810 */ /* 0x000fe40007ffe0ff */
[----:B------:R-:W-:Y:S05]  /*12b40*/  BRA.DIV UR4, `(.L_x_373) ;  /* 0x0000001604807947 */ /* 0x000fea000b800000 */
[----:B------:R3:W4:Y:S02]  /*12b50*/  SHFL.IDX PT, R14, R2, R12, 0x1f ;  /* 0x00001f0c020e7589 */ /* 0x00072400000e0000 */
.L_x_372:
[-C--:B--2---:R-:W-:Y:S01]  /*12b60*/  IABS R7, R17.reuse ;  /* 0x0000001100077213 */ /* 0x084fe20000000000 */
[----:B----4-:R-:W-:Y:S01]  /*12b70*/  IMAD R16, R14, R16, R6 ;  /* 0x000000100e107224 */ /* 0x010fe200078e0206 */
[----:B------:R-:W-:Y:S01]  /*12b80*/  IABS R6, R17 ;  /* 0x0000001100067213 */ /* 0x000fe20000000000 */
[----:B------:R-:W-:Y:S01]  /*12b90*/  IMAD.IADD R19, R5, 0x1, R19 ;  /* 0x0000000105137824 */ /* 0x000fe200078e0213 */
[----:B------:R-:W2:Y:S03]  /*12ba0*/  I2F.RP R8, R7 ;  /* 0x0000000700087306 */ /* 0x000ea60000209400 */
[----:B------:R-:W-:-:S05]  /*12bb0*/  IMAD.MOV R6, RZ, RZ, -R6 ;  /* 0x000000ffff067224 */ /* 0x000fca00078e0a06 */
[----:B--2---:R-:W2:Y:S02]  /*12bc0*/  MUFU.RCP R8, R8 ;  /* 0x0000000800087308 */ /* 0x004ea40000001000 */
[----:B--2---:R-:W-:-:S06]  /*12bd0*/  VIADD R9, R8, 0xffffffe ;  /* 0x0ffffffe08097836 */ /* 0x004fcc0000000000 */
[----:B-1----:R-:W0:Y:S02]  /*12be0*/  F2I.FTZ.U32.TRUNC.NTZ R3, R9 ;  /* 0x0000000900037305 */ /* 0x002e24000021f000 */
[----:B0--3--:R-:W-:-:S04]  /*12bf0*/  IMAD.MOV R2, RZ, RZ, -R3 ;  /* 0x000000ffff027224 */ /* 0x009fc800078e0a03 */
[----:B------:R-:W-:Y:S02]  /*12c00*/  IMAD R11, R2, R7, RZ ;  /* 0x00000007020b7224 */ /* 0x000fe400078e02ff */
[----:B------:R-:W-:-:S04]  /*12c10*/  IMAD.MOV.U32 R2, RZ, RZ, RZ ;  /* 0x000000ffff027224 */ /* 0x000fc800078e00ff */
[----:B------:R-:W-:-:S04]  /*12c20*/  IMAD.HI.U32 R3, R3, R11, R2 ;  /* 0x0000000b03037227 */ /* 0x000fc800078e0002 */
[----:B------:R-:W-:-:S05]  /*12c30*/  IMAD.IADD R2, R4, 0x1, -R16 ;  /* 0x0000000104027824 */ /* 0x000fca00078e0a10 */
[----:B------:R-:W-:-:S05]  /*12c40*/  IABS R4, R2 ;  /* 0x0000000200047213 */ /* 0x000fca0000000000 */
        /* <DEDUP_REMOVED lines=11> */
[----:B------:R-:W-:-:S04]  /*12d00*/  @!P0 LOP3.LUT R3, RZ, R17, RZ, 0x33, !PT ;  /* 0x00000011ff038212 */ /* 0x000fc800078e33ff */
[----:B------:R-:W-:Y:S01]  /*12d10*/  MOV R18, R3 ;  /* 0x0000000300127202 */ /* 0x000fe20000000f00 */
[----:B------:R-:W-:-:S04]  /*12d20*/  IMAD.MOV R4, RZ, RZ, -R3 ;  /* 0x000000ffff047224 */ /* 0x000fc800078e0a03 */
[----:B------:R-:W-:Y:S01]  /*12d30*/  IMAD R17, R17, R4, R2 ;  /* 0x0000000411117224 */ /* 0x000fe200078e0202 */
[----:B------:R-:W-:Y:S06]  /*12d40*/  BRA `(.L_x_374) ;  /* 0x00000000001c7947 */ /* 0x000fec0003800000 */
.L_x_366:
[----:B------:R-:W-:Y:S01]  /*12d50*/  UMOV UR4, URZ ;  /* 0x0000003f00047c82 */ /* 0x000fe20008000000 */
[----:B------:R-:W-:Y:S01]  /*12d60*/  UMOV UR5, URZ ;  /* 0x0000003f00057c82 */ /* 0x000fe20008000000 */
[----:B------:R-:W-:Y:S01]  /*12d70*/  ULDC UR6, c[0x0][0xc14] ;  /* 0x0003050000067ab9 */ /* 0x000fe20000000800 */
[----:B------:R-:W-:Y:S02]  /*12d80*/  IMAD.MOV.U32 R16, RZ, RZ, R4 ;  /* 0x000000ffff107224 */ /* 0x000fe400078e0004 */
[----:B------:R-:W-:Y:S02]  /*12d90*/  IMAD.U32 R17, RZ, RZ, UR4 ;  /* 0x00000004ff117e24 */ /* 0x000fe4000f8e00ff */
[----:B------:R-:W-:Y:S02]  /*12da0*/  IMAD.U32 R18, RZ, RZ, UR5 ;  /* 0x00000005ff127e24 */ /* 0x000fe4000f8e00ff */
[----:B------:R-:W-:-:S07]  /*12db0*/  IMAD.U32 R19, RZ, RZ, UR6 ;  /* 0x00000006ff137e24 */ /* 0x000fce000f8e00ff */
.L_x_374:
[----:B0-----:R-:W0:Y:S01]  /*12dc0*/  S2R R2, SR_TID.X ;  /* 0x0000000000027919 */ /* 0x001e220000002100 */
[----:B------:R-:W-:Y:S05]  /*12dd0*/  WARPSYNC.ALL ;  /* 0x0000000000007948 */ /* 0x000fea0003800000 */
[----:B------:R-:W-:Y:S01]  /*12de0*/  BAR.SYNC.DEFER_BLOCKING 0x4, 0x120 ;  /* 0x0104800000007b1d */ /* 0x000fe20000010000 */
[----:B0-----:R-:W-:-:S04]  /*12df0*/  LOP3.LUT R2, R2, 0x1f, RZ, 0xc0, !PT ;  /* 0x0000001f02027812 */ /* 0x001fc800078ec0ff */
[----:B------:R-:W-:-:S13]  /*12e00*/  ISETP.NE.AND P0, PT, R2, RZ, PT ;  /* 0x000000ff0200720c */ /* 0x000fda0003f05270 */
[----:B------:R-:W0:Y:S01]  /*12e10*/  @!P0 S2R R3, SR_CgaCtaId ;  /* 0x0000000000038919 */ /* 0x000e220000008800 */
[----:B------:R-:W-:-:S04]  /*12e20*/  @!P0 MOV R2, 0x400 ;  /* 0x0000040000028802 */ /* 0x000fc80000000f00 */
[----:B0-----:R-:W-:-:S05]  /*12e30*/  @!P0 LEA R2, R3, R2, 0x18 ;  /* 0x0000000203028211 */ /* 0x001fca00078ec0ff */
[----:B------:R1:W-:Y:S01]  /*12e40*/  @!P0 STS.128 [R2+0x388d0], R16 ;  /* 0x0388d01002008388 */ /* 0x0003e20000000c00 */
[----:B------:R-:W-:Y:S06]  /*12e50*/  BAR.ARV 0x5, 0x120 ;  /* 0x0144800000007b1d */ /* 0x000fec0000002000 */
[----:B------:R-:W-:-:S13]  /*12e60*/  ISETP.GE.AND P0, PT, R19, R0, PT ;  /* 0x000000001300720c */ /* 0x000fda0003f06270 */
[----:B------:R-:W-:Y:S05]  /*12e70*/  @!P0 BRA `(.L_x_375) ;  /* 0xffffffbc00048947 */ /* 0x000fea000383ffff */
.L_x_309:
[----:B0-----:R-:W2:Y:S01]  /*12e80*/  LDL.LU R0, [R1+0x28] ;  /* 0x0000280001007983 */ /* 0x001ea20000300800 */
[----:B------:R-:W-:Y:S01]  /*12e90*/  BSSY B0, `(.L_x_376) ;  /* 0x000000b000007945 */ /* 0x000fe20003800000 */
[----:B------:R-:W0:Y:S01]  /*12ea0*/  S2R R5, SR_CgaCtaId ;  /* 0x0000000000057919 */ /* 0x000e220000008800 */
[----:B--2---:R-:W-:-:S05]  /*12eb0*/  VIADD R0, R0, 0x1 ;  /* 0x0000000100007836 */ /* 0x004fca0000000000 */
[----:B-1----:R-:W-:-:S04]  /*12ec0*/  LEA.HI R2, R0, R0, RZ, 0x1 ;  /* 0x0000000000027211 */ /* 0x002fc800078f08ff */
[----:B------:R-:W-:-:S04]  /*12ed0*/  LOP3.LUT R3, R2, 0xfffffffe, RZ, 0xc0, !PT ;  /* 0xfffffffe02037812 */ /* 0x000fc800078ec0ff */
[----:B------:R-:W-:Y:S02]  /*12ee0*/  IADD3 R3, R0, -R3, RZ ;  /* 0x8000000300037210 */ /* 0x000fe40007ffe0ff */
[----:B------:R-:W-:Y:S02]  /*12ef0*/  MOV R0, 0x400 ;  /* 0x0000040000007802 */ /* 0x000fe40000000f00 */
[----:B------:R-:W-:Y:S02]  /*12f00*/  SHF.L.U32 R3, R3, 0x1f, RZ ;  /* 0x0000001f03037819 */ /* 0x000fe400000006ff */
[----:B0-----:R-:W-:-:S04]  /*12f10*/  LEA R0, R5, R0, 0x18 ;  /* 0x0000000005007211 */ /* 0x001fc800078ec0ff */
[----:B------:R-:W0:Y:S02]  /*12f20*/  SYNCS.PHASECHK.TRANS64.TRYWAIT P0, [R0+URZ+0x38820], R3 ;  /* 0x03882003000075a7 */ /* 0x000e24000800017f */
[----:B0-----:R-:W-:Y:S05]  /*12f30*/  @!P0 BRA `(.L_x_377) ;  /* 0x0000001000a88947 */ /* 0x001fea0003800000 */
.L_x_430:
[----:B------:R-:W-:Y:S05]  /*12f40*/  BSYNC B0 ;  /* 0x0000000000007941 */ /* 0x000fea0003800000 */
.L_x_376:
[----:B------:R-:W-:-:S03]  /*12f50*/  UMOV UR4, 0xffffffff ;  /* 0xffffffff00047882 */ /* 0x000fc60000000000 */
[----:B------:R-:W-:Y:S05]  /*12f60*/  BRA.DIV UR4, `(.L_x_378) ;  /* 0x0000001204b07947 */ /* 0x000fea000b800000 */
[----:B------:R-:W1:Y:S02]  /*12f70*/  S2R R2, SR_TID.X ;  /* 0x0000000000027919 */ /* 0x000e640000002100 */
[----:B-1----:R-:W-:-:S04]  /*12f80*/  SHF.R.U32.HI R2, RZ, 0x5, R2 ;  /* 0x00000005ff027819 */ /* 0x002fc80000011602 */
[----:B------:R-:W-:-:S05]  /*12f90*/  LOP3.LUT R2, R2, 0x3, RZ, 0xc0, !PT ;  /* 0x0000000302027812 */ /* 0x000fca00078ec0ff */
[----:B------:R1:W2:Y:S02]  /*12fa0*/  SHFL.IDX PT, R14, R2, RZ, 0x1f ;  /* 0x00001fff020e7589 */ /* 0x0002a400000e0000 */
.L_x_433:
[----:B--2---:R-:W-:Y:S01]  /*12fb0*/  ISETP.NE.AND P0, PT, R14, RZ, PT ;  /* 0x000000ff0e00720c */ /* 0x004fe20003f05270 */
[----:B------:R-:W-:-:S12]  /*12fc0*/  BSSY B0, `(.L_x_379) ;  /* 0x0000029000007945 */ /* 0x000fd80003800000 */
[----:B------:R-:W-:Y:S05]  /*12fd0*/  @P0 BRA `(.L_x_380) ;  /* 0x00000000009c0947 */ /* 0x000fea0003800000 */
[----:B------:R-:W-:-:S03]  /*12fe0*/  UMOV UR4, 0xffffffff ;  /* 0xffffffff00047882 */ /* 0x000fc60000000000 */
[----:B------:R-:W-:Y:S05]  /*12ff0*/  BRA.DIV UR4, `(.L_x_381) ;  /* 0x0000001204c07947 */ /* 0x000fea000b800000 */
[----:B------:R-:W-:-:S13]  /*13000*/  ELECT P6, URZ, PT ;  /* 0x00000000003f782f */ /* 0x000fda00038c0000 */
.L_x_436:
[----:B------:R-:W-:Y:S05]  /*13010*/  @!P6 BRA `(.L_x_380) ;  /* 0x00000000008ce947 */ /* 0x000fea0003800000 */
[----:B-1----:R-:W2:Y:S02]  /*13020*/  LDL R2, [R1+0x30] ;  /* 0x0000300001027983 */ /* 0x002ea40000100800 */
[----:B--2---:R-:W-:-:S13]  /*13030*/  R2UR UR4, R2 ;  /* 0x00000000020472ca */ /* 0x004fda00000e0000 */
[----:B------:R-:W-:-:S06]  /*13040*/  ULOP3.LUT UR4, UR4, 0x2, URZ, 0xfc, !UPT ;  /* 0x0000000204047892 */ /* 0x000fcc000f8efc3f */
[----:B------:R-:W-:-:S05]  /*13050*/  IMAD.U32 R2, RZ, RZ, UR4 ;  /* 0x00000004ff027e24 */ /* 0x000fca000f8e00ff */
[----:B------:R-:W-:-:S13]  /*13060*/  ISETP.NE.AND P2, PT, R2, 0x3, PT ;  /* 0x000000030200780c */ /* 0x000fda0003f45270 */
[----:B------:R-:W-:Y:S05]  /*13070*/  @!P2 BRA `(.L_x_382) ;  /* 0x000000000004a947 */ /* 0x000fea0003800000 */
[----:B------:R-:W-:Y:S01]  /*13080*/  BPT.TRAP 0x1 ;  /* 0x000000040000795c */ /* 0x000fe20000300000 */
.L_x_382:
[----:B0-----:R-:W2:Y:S04]  /*13090*/  LDL R3, [R1] ;  /* 0x0000000001037983 */ /* 0x001ea80000100800 */
[----:B------:R-:W3:Y:S01]  /*130a0*/  LDL.LU R7, [R1+0x8] ;  /* 0x0000080001077983 */ /* 0x000ee20000300800 */
[----:B------:R-:W-:-:S04]  /*130b0*/  VIADD R2, R0, 0x38840 ;  /* 0x0003884000027836 */ /* 0x000fc80000000000 */
[C---:B--2---:R-:W-:Y:S02]  /*130c0*/  IMAD R6, R3.reuse, 0x8, R2 ;  /* 0x0000000803067824 */ /* 0x044fe400078e0202 */
[----:B------:R-:W-:Y:S01]  /*130d0*/  VIADD R3, R3, 0x1 ;  /* 0x0000000103037836 */ /* 0x000fe20000000000 */
[----:B---3--:R-:W-:-:S04]  /*130e0*/  SHF.L.U32 R5, R7, 0x1f, RZ ;  /* 0x0000001f07057819 */ /* 0x008fc800000006ff */
[C---:B------:R-:W-:Y:S01]  /*130f0*/  ISETP.NE.AND P1, PT, R3.reuse, 0x2, PT ;  /* 0x000000020300780c */ /* 0x040fe20003f25270 */
[----:B------:R-:W0:Y:S03]  /*13100*/  SYNCS.PHASECHK.TRANS64.TRYWAIT P0, [R6+URZ], R5 ;  /* 0x00000005060075a7 */ /* 0x000e26000800017f */
[----:B------:R-:W-:Y:S02]  /*13110*/  SEL R4, RZ, 0x1, P1 ;  /* 0x00000001ff047807 */ /* 0x000fe40000800000 */
[----:B------:R-:W-:Y:S02]  /*13120*/  SEL R3, R3, RZ, P1 ;  /* 0x000000ff03037207 */ /* 0x000fe40000800000 */
[----:B------:R-:W-:-:S03]  /*13130*/  LOP3.LUT R4, R7, R4, RZ, 0x3c, !PT ;  /* 0x0000000407047212 */ /* 0x000fc600078e3cff */
[----:B------:R-:W-:Y:S01]  /*13140*/  IMAD R7, R3, 0x8, R2 ;  /* 0x0000000803077824 */ /* 0x000fe200078e0202 */
[----:B------:R-:W-:Y:S01]  /*13150*/  SHF.L.U32 R2, R4, 0x1f, RZ ;  /* 0x0000001f04027819 */ /* 0x000fe200000006ff */
[----:B0-----:R-:W-:Y:S06]  /*13160*/  @!P0 BRA `(.L_x_383) ;  /* 0x0000001000848947 */ /* 0x001fec0003800000 */
.L_x_437:
[----:B------:R-:W1:Y:S02]  /*13170*/  SYNCS.PHASECHK.TRANS64.TRYWAIT P0, [R7+URZ], R2 ;  /* 0x00000002070075a7 */ /* 0x000e64000800017f */
[----:B-1----:R-:W-:Y:S05]  /*13180*/  @!P0 BRA `(.L_x_384) ;  /* 0x0000001000908947 */ /* 0x002fea0003800000 */
.L_x_438:
[----:B------:R-:W-:Y:S05]  /*13190*/  @!P2 BRA `(.L_x_385) ;  /* 0x000000000004a947 */ /* 0x000fea0003800000 */
[----:B------:R-:W-:Y:S01]  /*131a0*/  BPT.TRAP 0x1 ;  /* 0x000000040000795c */ /* 0x000fe20000300000 */
.L_x_385:
[----:B------:R-:W2:Y:S01]  /*131b0*/  LDL.LU R4, [R1] ;  /* 0x0000000001047983 */ /* 0x000ea20000300800 */
[----:B------:R-:W-:-:S05]  /*131c0*/  IADD3 R0, R0, 0x38860, RZ ;  /* 0x0003886000007810 */ /* 0x000fca0007ffe0ff */
[----:B--2---:R-:W-:-:S04]  /*131d0*/  IMAD R4, R4, 0x8, R0 ;  /* 0x0000000804047824 */ /* 0x004fc800078e0200 */
[----:B------:R-:W2:Y:S02]  /*131e0*/  SYNCS.PHASECHK.TRANS64.TRYWAIT P0, [R4+URZ], R5 ;  /* 0x00000005040075a7 */ /* 0x000ea4000800017f */
[----:B--2---:R-:W-:Y:S05]  /*131f0*/  @!P0 BRA `(.L_x_386) ;  /* 0x0000001000888947 */ /* 0x004fea0003800000 */
.L_x_439:
[----:B------:R-:W-:-:S07]  /*13200*/  IMAD R3, R3, 0x8, R0 ;  /* 0x0000000803037824 */ /* 0x000fce00078e0200 */
.L_x_387:
[----:B---3--:R3:W4:Y:S02]  /*13210*/  SYNCS.PHASECHK.TRANS64.TRYWAIT P0, [R3+URZ], R2 ;  /* 0x00000002030075a7 */ /* 0x008724000800017f */
[----:B----4-:R-:W-:Y:S05]  /*13220*/  @!P0 NANOSLEEP.SYNCS 0x989680 ;  /* 0x009896800000895d */ /* 0x010fea0003900000 */
[----:B------:R-:W4:Y:S02]  /*13230*/  @!P0 SYNCS.PHASECHK.TRANS64 P0, [R3+URZ], R2 ;  /* 0x00000002030085a7 */ /* 0x000f24000800007f */
[----:B----4-:R-:W-:Y:S05]  /*13240*/  @!P0 BRA `(.L_x_387) ;  /* 0xfffffffc00f08947 */ /* 0x010fea000383ffff */
.L_x_380:
[----:B------:R-:W-:Y:S05]  /*13250*/  BSYNC B0 ;  /* 0x0000000000007941 */ /* 0x000fea0003800000 */
.L_x_379:
[----:B------:R-:W-:Y:S05]  /*13260*/  EXIT ;  /* 0x000000000000794d */ /* 0x000fea0003800000 */
.L_x_263:
[----:B0-----:R0:W1:Y:S02]  /*13270*/  SYNCS.PHASECHK.TRANS64.TRYWAIT P1, [R5+URZ+0x38800], R0 ;  /* 0x03880000050075a7 */ /* 0x001064000802017f */
[----:B-1----:R-:W-:Y:S05]  /*13280*/  @!P1 NANOSLEEP.SYNCS 0x989680 ;  /* 0x009896800000995d */ /* 0x002fea0003900000 */
[----:B------:R-:W1:Y:S02]  /*13290*/  @!P1 SYNCS.PHASECHK.TRANS64 P1, [R5+URZ+0x38800], R0 ;  /* 0x03880000050095a7 */ /* 0x000e64000802007f */
[----:B-1----:R-:W-:Y:S05]  /*132a0*/  @!P1 BRA `(.L_x_263) ;  /* 0xfffffffc00f09947 */ /* 0x002fea000383ffff */
[----:B------:R-:W-:Y:S05]  /*132b0*/  BRA `(.L_x_388) ;  /* 0xfffffee400887947 */ /* 0x000fea000383ffff */
.L_x_267:
[----:B-1----:R1:W2:Y:S02]  /*132c0*/  SYNCS.PHASECHK.TRANS64.TRYWAIT P2, [R0+URZ+0x38830], R3 ;  /* 0x03883003000075a7 */ /* 0x0022a4000804017f */
[----:B--2---:R-:W-:Y:S05]  /*132d0*/  @!P2 NANOSLEEP.SYNCS 0x989680 ;  /* 0x009896800000a95d */ /* 0x004fea0003900000 */
[----:B------:R-:W2:Y:S02]  /*132e0*/  @!P2 SYNCS.PHASECHK.TRANS64 P2, [R0+URZ+0x38830], R3 ;  /* 0x038830030000a5a7 */ /* 0x000ea4000804007f */
[----:B--2---:R-:W-:Y:S05]  /*132f0*/  @!P2 BRA `(.L_x_267) ;  /* 0xfffffffc00f0a947 */ /* 0x004fea000383ffff */
[----:B------:R-:W-:Y:S05]  /*13300*/  BRA `(.L_x_266) ;  /* 0xfffffee400ac7947 */ /* 0x000fea000383ffff */
.L_x_272:
[----:B------:R-:W-:-:S13]  /*13310*/  R2UR UR4, R225 ;  /* 0x00000000e10472ca */ /* 0x000fda00000e0000 */
[----:B-1----:R-:W-:-:S04]  /*13320*/  IMAD.U32 R4, RZ, RZ, UR4 ;  /* 0x00000004ff047e24 */ /* 0x002fc8000f8e00ff */
[----:B------:R1:W2:Y:S03]  /*13330*/  SYNCS.PHASECHK.TRANS64.TRYWAIT P2, [R4+URZ+0x38830], R3 ;  /* 0x03883003040075a7 */ /* 0x0002a6000804017f */
[----:B--2---:R-:W-:Y:S05]  /*13340*/  @!P2 NANOSLEEP.SYNCS 0x989680 ;  /* 0x009896800000a95d */ /* 0x004fea0003900000 */
[----:B------:R-:W2:Y:S02]  /*13350*/  @!P2 SYNCS.PHASECHK.TRANS64 P2, [R4+URZ+0x38830], R3 ;  /* 0x038830030400a5a7 */ /* 0x000ea4000804007f */
[----:B--2---:R-:W-:Y:S05]  /*13360*/  @!P2 BRA `(.L_x_272) ;  /* 0xfffffffc00e8a947 */ /* 0x004fea000383ffff */
[----:B------:R-:W-:Y:S05]  /*13370*/  BRA `(.L_x_271) ;  /* 0xffffff2c00507947 */ /* 0x000fea000383ffff */
.L_x_276:
[----:B01----:R-:W-:-:S04]  /*13380*/  IMAD.U32 R3, RZ, RZ, UR4 ;  /* 0x00000004ff037e24 */ /* 0x003fc8000f8e00ff */
[----:B------:R0:W1:Y:S03]  /*13390*/  SYNCS.PHASECHK.TRANS64.TRYWAIT P2, [R3+URZ+0x38850], R0 ;  /* 0x03885000030075a7 */ /* 0x000066000804017f */
[----:B-1----:R-:W-:Y:S05]  /*133a0*/  @!P2 NANOSLEEP.SYNCS 0x989680 ;  /* 0x009896800000a95d */ /* 0x002fea0003900000 */
[----:B------:R-:W1:Y:S02]  /*133b0*/  @!P2 SYNCS.PHASECHK.TRANS64 P2, [R3+URZ+0x38850], R0 ;  /* 0x038850000300a5a7 */ /* 0x000e64000804007f */
[----:B-1----:R-:W-:Y:S05]  /*133c0*/  @!P2 BRA `(.L_x_276) ;  /* 0xfffffffc00eca947 */ /* 0x002fea000383ffff */
[----:B------:R-:W-:Y:S05]  /*133d0*/  BRA `(.L_x_275) ;  /* 0xffffff5400707947 */ /* 0x000fea000383ffff */
.L_x_281:
[----:B-1----:R1:W2:Y:S02]  /*133e0*/  SYNCS.PHASECHK.TRANS64.TRYWAIT P0, [R11+URZ+0x38850], R0 ;  /* 0x038850000b0075a7 */ /* 0x0022a4000800017f */
[----:B--2---:R-:W-:Y:S05]  /*133f0*/  @!P0 NANOSLEEP.SYNCS 0x989680 ;  /* 0x009896800000895d */ /* 0x004fea0003900000 */
[----:B------:R-:W2:Y:S02]  /*13400*/  @!P0 SYNCS.PHASECHK.TRANS64 P0, [R11+URZ+0x38850], R0 ;  /* 0x038850000b0085a7 */ /* 0x000ea4000800007f */
[----:B--2---:R-:W-:Y:S05]  /*13410*/  @!P0 BRA `(.L_x_281) ;  /* 0xfffffffc00f08947 */ /* 0x004fea000383ffff */
[----:B------:R-:W-:Y:S05]  /*13420*/  BRA `(.L_x_280) ;  /* 0xffffff7000a07947 */ /* 0x000fea000383ffff */
.L_x_321:
[----:B------:R-:W0:Y:S01]  /*13430*/  S2R R7, SR_TID.X ;  /* 0x0000000000077919 */ /* 0x000e220000002100 */
[----:B------:R-:W-:Y:S01]  /*13440*/  BSSY B0, `(.L_x_389) ;  /* 0x000000a000007945 */ /* 0x000fe20003800000 */
[----:B------:R-:W-:Y:S01]  /*13450*/  MOV R12, RZ ;  /* 0x000000ff000c7202 */ /* 0x000fe20000000f00 */
[----:B------:R-:W-:Y:S02]  /*13460*/  IMAD.MOV.U32 R11, RZ, RZ, 0x1f ;  /* 0x0000001fff0b7424 */ /* 0x000fe400078e00ff */
[----:B------:R-:W-:Y:S01]  /*13470*/  IMAD.MOV.U32 R15, RZ, RZ, -0x1 ;  /* 0xffffffffff0f7424 */ /* 0x000fe200078e00ff */
[----:B0-----:R-:W-:-:S04]  /*13480*/  SHF.R.U32.HI R7, RZ, 0x5, R7 ;  /* 0x00000005ff077819 */ /* 0x001fc80000011607 */
[----:B------:R-:W-:-:S05]  /*13490*/  LOP3.LUT R7, R7, 0x3, RZ, 0xc0, !PT ;  /* 0x0000000307077812 */ /* 0x000fca00078ec0ff */
[----:B------:R-:W-:-:S07]  /*134a0*/  IMAD.MOV.U32 R13, RZ, RZ, R7 ;  /* 0x000000ffff0d7224 */ /* 0x000fce00078e0007 */
[----:B------:R-:W-:Y:S05]  /*134b0*/  WARPSYNC.COLLECTIVE R15, `(.L_x_390) ;  /* 0x000000000f087348 */ /* 0x000fea0003c00000 */
[----:B------:R0:W1:Y:S02]  /*134c0*/  SHFL.IDX P6, R14, R13, R12, R11 ;  /* 0x0000000c0d0e7389 */ /* 0x00006400000c000b */
[----:B01----:R-:W-:Y:S01]  /*134d0*/  ENDCOLLECTIVE ;  /* 0x000000000000791b */ /* 0x003fe20003800000 */
.L_x_390:
[----:B------:R-:W-:Y:S05]  /*134e0*/  BSYNC B0 ;  /* 0x0000000000007941 */ /* 0x000fea0003800000 */
.L_x_389:
[----:B------:R-:W-:Y:S05]  /*134f0*/  BRA `(.L_x_391) ;  /* 0xffffffc400187947 */ /* 0x000fea000383ffff */
.L_x_322:
[----:B------:R-:W-:Y:S01]  /*13500*/  BSSY B0, `(.L_x_392) ;  /* 0x0000006000007945 */ /* 0x000fe20003800000 */
[----:B------:R-:W-:-:S07]  /*13510*/  IMAD.MOV.U32 R15, RZ, RZ, -0x1 ;  /* 0xffffffffff0f7424 */ /* 0x000fce00078e00ff */
[----:B------:R-:W-:Y:S05]  /*13520*/  WARPSYNC.COLLECTIVE R15, `(.L_x_393) ;  /* 0x000000000f0c7348 */ /* 0x000fea0003c00000 */
[----:B------:R-:W-:Y:S02]  /*13530*/  ELECT P6, UR62, PT ;  /* 0x00000000003e782f */ /* 0x000fe400038c0000 */
[----:B------:R-:W-:Y:S01]  /*13540*/  MOV R14, UR62 ;  /* 0x0000003e000e7c02 */ /* 0x000fe20008000f00 */
[----:B------:R-:W-:Y:S10]  /*13550*/  ENDCOLLECTIVE ;  /* 0x000000000000791b */ /* 0x000ff40003800000 */
.L_x_393:
[----:B------:R-:W-:Y:S05]  /*13560*/  BSYNC B0 ;  /* 0x0000000000007941 */ /* 0x000fea0003800000 */
.L_x_392:
[----:B------:R-:W-:Y:S05]  /*13570*/  BRA `(.L_x_394) ;  /* 0xffffffc400107947 */ /* 0x000fea000383ffff */
.L_x_325:
[----:B0-----:R0:W1:Y:S02]  /*13580*/  SYNCS.PHASECHK.TRANS64.TRYWAIT P0, [R8+URZ+0x38840], R9 ;  /* 0x03884009080075a7 */ /* 0x001064000800017f */
[----:B-1----:R-:W-:Y:S05]  /*13590*/  @!P0 NANOSLEEP.SYNCS 0x989680 ;  /* 0x009896800000895d */ /* 0x002fea0003900000 */
[----:B------:R-:W1:Y:S02]  /*135a0*/  @!P0 SYNCS.PHASECHK.TRANS64 P0, [R8+URZ+0x38840], R9 ;  /* 0x03884009080085a7 */ /* 0x000e64000800007f */
[----:B-1----:R-:W-:Y:S05]  /*135b0*/  @!P0 BRA `(.L_x_325) ;  /* 0xfffffffc00f08947 */ /* 0x002fea000383ffff */
[----:B------:R-:W-:Y:S05]  /*135c0*/  BRA `(.L_x_395) ;  /* 0xffffffc400847947 */ /* 0x000fea000383ffff */
.L_x_328:
[----:B0-----:R-:W0:Y:S01]  /*135d0*/  S2R R9, SR_CgaCtaId ;  /* 0x0000000000097919 */ /* 0x001e220000008800 */
[----:B------:R-:W-:-:S04]  /*135e0*/  MOV R8, 0x400 ;  /* 0x0000040000087802 */ /* 0x000fc80000000f00 */
[----:B0-----:R-:W-:-:S04]  /*135f0*/  LEA R8, R9, R8, 0x18 ;  /* 0x0000000809087211 */ /* 0x001fc800078ec0ff */
[----:B------:R0:W1:Y:S03]  /*13600*/  SYNCS.PHASECHK.TRANS64.TRYWAIT P0, [R8+URZ+0x38820], R6 ;  /* 0x03882006080075a7 */ /* 0x000066000800017f */
[----:B-1----:R-:W-:Y:S05]  /*13610*/  @!P0 NANOSLEEP.SYNCS 0x989680 ;  /* 0x009896800000895d */ /* 0x002fea0003900000 */
[----:B------:R-:W1:Y:S02]  /*13620*/  @!P0 SYNCS.PHASECHK.TRANS64 P0, [R8+URZ+0x38820], R6 ;  /* 0x03882006080085a7 */ /* 0x000e64000800007f */
[----:B-1----:R-:W-:Y:S05]  /*13630*/  @!P0 BRA `(.L_x_328) ;  /* 0xfffffffc00e48947 */ /* 0x002fea000383ffff */
[----:B------:R-:W-:Y:S05]  /*13640*/  BRA `(.L_x_396) ;  /* 0xffffffcc00047947 */ /* 0x000fea000383ffff */
.L_x_336:
[----:B0-----:R0:W1:Y:S02]  /*13650*/  SYNCS.PHASECHK.TRANS64.TRYWAIT P0, [R2+URZ+0x38840], R3 ;  /* 0x03884003020075a7 */ /* 0x001064000800017f */
[----:B-1----:R-:W-:Y:S05]  /*13660*/  @!P0 NANOSLEEP.SYNCS 0x989680 ;  /* 0x009896800000895d */ /* 0x002fea0003900000 */
[----:B------:R-:W1:Y:S02]  /*13670*/  @!P0 SYNCS.PHASECHK.TRANS64 P0, [R2+URZ+0x38840], R3 ;  /* 0x03884003020085a7 */ /* 0x000e64000800007f */
[----:B-1----:R-:W-:Y:S05]  /*13680*/  @!P0 BRA `(.L_x_336) ;  /* 0xfffffffc00f08947 */ /* 0x002fea000383ffff */
[----:B------:R-:W-:Y:S05]  /*13690*/  BRA `(.L_x_397) ;  /* 0xffffffcc00c47947 */ /* 0x000fea000383ffff */
.L_x_338:
[----:B0-----:R0:W1:Y:S02]  /*136a0*/  SYNCS.PHASECHK.TRANS64.TRYWAIT P0, [R3+URZ+0x60], R2 ;  /* 0x00006002030075a7 */ /* 0x001064000800017f */
[----:B-1----:R-:W-:Y:S05]  /*136b0*/  @!P0 NANOSLEEP.SYNCS 0x989680 ;  /* 0x009896800000895d */ /* 0x002fea0003900000 */
[----:B------:R-:W1:Y:S02]  /*136c0*/  @!P0 SYNCS.PHASECHK.TRANS64 P0, [R3+URZ+0x60], R2 ;  /* 0x00006002030085a7 */ /* 0x000e64000800007f */
[----:B-1----:R-:W-:Y:S05]  /*136d0*/  @!P0 BRA `(.L_x_338) ;  /* 0xfffffffc00f08947 */ /* 0x002fea000383ffff */
[----:B------:R-:W-:Y:S05]  /*136e0*/  BRA `(.L_x_398) ;  /* 0xffffffd000847947 */ /* 0x000fea000383ffff */
.L_x_343:
[----:B-1----:R1:W2:Y:S02]  /*136f0*/  SYNCS.PHASECHK.TRANS64.TRYWAIT P0, [R2+URZ+0x38840], R3 ;  /* 0x03884003020075a7 */ /* 0x0022a4000800017f */
[----:B--2---:R-:W-:Y:S05]  /*13700*/  @!P0 NANOSLEEP.SYNCS 0x989680 ;  /* 0x009896800000895d */ /* 0x004fea0003900000 */
[----:B------:R-:W2:Y:S02]  /*13710*/  @!P0 SYNCS.PHASECHK.TRANS64 P0, [R2+URZ+0x38840], R3 ;  /* 0x03884003020085a7 */ /* 0x000ea4000800007f */
[----:B--2---:R-:W-:Y:S05]  /*13720*/  @!P0 BRA `(.L_x_343) ;  /* 0xfffffffc00f08947 */ /* 0x004fea000383ffff */
[----:B------:R-:W-:Y:S05]  /*13730*/  BRA `(.L_x_399) ;  /* 0xffffffd800107947 */ /* 0x000fea000383ffff */
.L_x_345:
[----:B0-----:R0:W1:Y:S02]  /*13740*/  SYNCS.PHASECHK.TRANS64.TRYWAIT P1, [R2+URZ+0x60], R3 ;  /* 0x00006003020075a7 */ /* 0x001064000802017f */
[----:B-1----:R-:W-:Y:S05]  /*13750*/  @!P1 NANOSLEEP.SYNCS 0x989680 ;  /* 0x009896800000995d */ /* 0x002fea0003900000 */
[----:B------:R-:W1:Y:S02]  /*13760*/  @!P1 SYNCS.PHASECHK.TRANS64 P1, [R2+URZ+0x60], R3 ;  /* 0x00006003020095a7 */ /* 0x000e64000802007f */
[----:B-1----:R-:W-:Y:S05]  /*13770*/  @!P1 BRA `(.L_x_345) ;  /* 0xfffffffc00f09947 */ /* 0x002fea000383ffff */
[----:B------:R-:W-:Y:S05]  /*13780*/  BRA `(.L_x_400) ;  /* 0xffffffd800d07947 */ /* 0x000fea000383ffff */
.L_x_350:
[----:B--2---:R2:W3:Y:S02]  /*13790*/  SYNCS.PHASECHK.TRANS64.TRYWAIT P0, [R2+URZ+0x38840], R3 ;  /* 0x03884003020075a7 */ /* 0x0044e4000800017f */
[----:B---3--:R-:W-:Y:S05]  /*137a0*/  @!P0 NANOSLEEP.SYNCS 0x989680 ;  /* 0x009896800000895d */ /* 0x008fea0003900000 */
[----:B------:R-:W3:Y:S02]  /*137b0*/  @!P0 SYNCS.PHASECHK.TRANS64 P0, [R2+URZ+0x38840], R3 ;  /* 0x03884003020085a7 */ /* 0x000ee4000800007f */
[----:B---3--:R-:W-:Y:S05]  /*137c0*/  @!P0 BRA `(.L_x_350) ;  /* 0xfffffffc00f08947 */ /* 0x008fea000383ffff */
[----:B------:R-:W-:Y:S05]  /*137d0*/  BRA `(.L_x_401) ;  /* 0xffffffe0001c7947 */ /* 0x000fea000383ffff */
.L_x_352:
[----:B0-----:R0:W1:Y:S02]  /*137e0*/  SYNCS.PHASECHK.TRANS64.TRYWAIT P1, [R2+URZ+0x60], R8 ;  /* 0x00006008020075a7 */ /* 0x001064000802017f */
[----:B-1----:R-:W-:Y:S05]  /*137f0*/  @!P1 NANOSLEEP.SYNCS 0x989680 ;  /* 0x009896800000995d */ /* 0x002fea0003900000 */
[----:B------:R-:W1:Y:S02]  /*13800*/  @!P1 SYNCS.PHASECHK.TRANS64 P1, [R2+URZ+0x60], R8 ;  /* 0x00006008020095a7 */ /* 0x000e64000802007f */
[----:B-1----:R-:W-:Y:S05]  /*13810*/  @!P1 BRA `(.L_x_352) ;  /* 0xfffffffc00f09947 */ /* 0x002fea000383ffff */
[----:B------:R-:W-:Y:S05]  /*13820*/  BRA `(.L_x_402) ;  /* 0xffffffe000dc7947 */ /* 0x000fea000383ffff */
.L_x_359:
[----:B-1----:R1:W2:Y:S02]  /*13830*/  SYNCS.PHASECHK.TRANS64.TRYWAIT P0, [R3+URZ+0x38860], R0 ;  /* 0x03886000030075a7 */ /* 0x0022a4000800017f */
[----:B--2---:R-:W-:Y:S05]  /*13840*/  @!P0 NANOSLEEP.SYNCS 0x989680 ;  /* 0x009896800000895d */ /* 0x004fea0003900000 */
[----:B------:R-:W2:Y:S02]  /*13850*/  @!P0 SYNCS.PHASECHK.TRANS64 P0, [R3+URZ+0x38860], R0 ;  /* 0x03886000030085a7 */ /* 0x000ea4000800007f */
[----:B--2---:R-:W-:Y:S05]  /*13860*/  @!P0 BRA `(.L_x_359) ;  /* 0xfffffffc00f08947 */ /* 0x004fea000383ffff */
[----:B------:R-:W-:Y:S05]  /*13870*/  BRA `(.L_x_403) ;  /* 0xffffffe800147947 */ /* 0x000fea000383ffff */
.L_x_361:
[----:B------:R-:W-:Y:S01]  /*13880*/  BSSY B0, `(.L_x_404) ;  /* 0x0000008000007945 */ /* 0x000fe20003800000 */
[----:B0-----:R-:W-:Y:S01]  /*13890*/  IMAD.MOV.U32 R13, RZ, RZ, R16 ;  /* 0x000000ffff0d7224 */ /* 0x001fe200078e0010 */
[----:B------:R-:W-:Y:S01]  /*138a0*/  MOV R11, 0x1f ;  /* 0x0000001f000b7802 */ /* 0x000fe20000000f00 */
[----:B------:R-:W-:Y:S02]  /*138b0*/  IMAD.MOV.U32 R12, RZ, RZ, RZ ;  /* 0x000000ffff0c7224 */ /* 0x000fe400078e00ff */
[----:B------:R-:W-:-:S07]  /*138c0*/  IMAD.MOV.U32 R15, RZ, RZ, -0x1 ;  /* 0xffffffffff0f7424 */ /* 0x000fce00078e00ff */
[----:B-1----:R-:W-:Y:S05]  /*138d0*/  WARPSYNC.COLLECTIVE R15, `(.L_x_405) ;  /* 0x000000000f087348 */ /* 0x002fea0003c00000 */
[----:B------:R0:W2:Y:S02]  /*138e0*/  SHFL.IDX P6, R14, R13, R12, R11 ;  /* 0x0000000c0d0e7389 */ /* 0x0000a400000c000b */
[----:B012---:R-:W-:Y:S01]  /*138f0*/  ENDCOLLECTIVE ;  /* 0x000000000000791b */ /* 0x007fe20003800000 */
.L_x_405:
[----:B------:R-:W-:Y:S05]  /*13900*/  BSYNC B0 ;  /* 0x0000000000007941 */ /* 0x000fea0003800000 */
.L_x_404:
[----:B------:R-:W-:Y:S01]  /*13910*/  IMAD.MOV.U32 R13, RZ, RZ, R16 ;  /* 0x000000ffff0d7224 */ /* 0x000fe200078e0010 */
[----:B------:R-:W-:Y:S01]  /*13920*/  MOV R15, 0xffffffff ;  /* 0xffffffff000f7802 */ /* 0x000fe20000000f00 */
[----:B------:R-:W-:Y:S02]  /*13930*/  IMAD.MOV.U32 R12, RZ, RZ, 0x1 ;  /* 0x00000001ff0c7424 */ /* 0x000fe400078e00ff */
[----:B------:R-:W-:Y:S02]  /*13940*/  IMAD.MOV.U32 R11, RZ, RZ, 0x1f ;  /* 0x0000001fff0b7424 */ /* 0x000fe400078e00ff */
[----:B------:R-:W-:-:S07]  /*13950*/  IMAD.MOV.U32 R4, RZ, RZ, R14 ;  /* 0x000000ffff047224 */ /* 0x000fce00078e000e */
[----:B------:R-:W-:Y:S05]  /*13960*/  WARPSYNC.COLLECTIVE R15, `(.L_x_406) ;  /* 0x000000000f087348 */ /* 0x000fea0003c00000 */
[----:B------:R0:W1:Y:S02]  /*13970*/  SHFL.IDX P6, R14, R13, R12, R11 ;  /* 0x0000000c0d0e7389 */ /* 0x00006400000c000b */
[----:B01----:R-:W-:Y:S01]  /*13980*/  ENDCOLLECTIVE ;  /* 0x000000000000791b */ /* 0x003fe20003800000 */
.L_x_406:
[----:B------:R-:W-:Y:S01]  /*13990*/  IMAD.MOV.U32 R5, RZ, RZ, R14 ;  /* 0x000000ffff057224 */ /* 0x000fe200078e000e */
[----:B------:R-:W-:Y:S06]  /*139a0*/  BRA `(.L_x_407) ;  /* 0xffffffe800c87947 */ /* 0x000fec000383ffff */
.L_x_364:
[----:B------:R-:W-:Y:S01]  /*139b0*/  BSSY B0, `(.L_x_408) ;  /* 0x0000008000007945 */ /* 0x000fe20003800000 */
[----:B-----5:R-:W-:Y:S02]  /*139c0*/  IMAD.MOV.U32 R13, RZ, RZ, R3 ;  /* 0x000000ffff0d7224 */ /* 0x020fe400078e0003 */
[----:B------:R-:W-:Y:S02]  /*139d0*/  IMAD.MOV.U32 R12, RZ, RZ, 0x1 ;  /* 0x00000001ff0c7424 */ /* 0x000fe400078e00ff */
[----:B------:R-:W-:Y:S02]  /*139e0*/  IMAD.MOV.U32 R11, RZ, RZ, RZ ;  /* 0x000000ffff0b7224 */ /* 0x000fe400078e00ff */
[----:B------:R-:W-:-:S07]  /*139f0*/  IMAD.MOV.U32 R15, RZ, RZ, -0x1 ;  /* 0xffffffffff0f7424 */ /* 0x000fce00078e00ff */
[----:B0-234-:R-:W-:Y:S05]  /*13a00*/  WARPSYNC.COLLECTIVE R15, `(.L_x_409) ;  /* 0x000000000f087348 */ /* 0x01dfea0003c00000 */
[----:B------:R1:W0:Y:S02]  /*13a10*/  SHFL.UP P6, R14, R13, R12, R11 ;  /* 0x0400000c0d0e7389 */ /* 0x00022400000c000b */
[----:B01234-:R-:W-:Y:S01]  /*13a20*/  ENDCOLLECTIVE ;  /* 0x000000000000791b */ /* 0x01ffe20003800000 */
.L_x_409:
[----:B------:R-:W-:Y:S05]  /*13a30*/  BSYNC B0 ;  /* 0x0000000000007941 */ /* 0x000fea0003800000 */
.L_x_408:
[C---:B------:R-:W-:Y:S01]  /*13a40*/  ISETP.NE.AND P0, PT, R9.reuse, RZ, PT ;  /* 0x000000ff0900720c */ /* 0x040fe20003f05270 */
[----:B------:R-:W-:Y:S02]  /*13a50*/  IMAD.MOV.U32 R12, RZ, RZ, 0x2 ;  /* 0x00000002ff0c7424 */ /* 0x000fe400078e00ff */
[----:B------:R-:W-:Y:S01]  /*13a60*/  IMAD.MOV.U32 R11, RZ, RZ, RZ ;  /* 0x000000ffff0b7224 */ /* 0x000fe200078e00ff */
[----:B------:R-:W-:Y:S01]  /*13a70*/  SEL R14, R14, RZ, P0 ;  /* 0x000000ff0e0e7207 */ /* 0x000fe20000000000 */
[----:B------:R-:W-:Y:S01]  /*13a80*/  IMAD.MOV.U32 R15, RZ, RZ, -0x1 ;  /* 0xffffffffff0f7424 */ /* 0x000fe200078e00ff */
[----:B------:R-:W-:Y:S02]  /*13a90*/  ISETP.GE.U32.AND P0, PT, R9, 0x2, PT ;  /* 0x000000020900780c */ /* 0x000fe40003f06070 */
[----:B------:R-:W-:-:S11]  /*13aa0*/  IADD3 R13, R3, R14, RZ ;  /* 0x0000000e030d7210 */ /* 0x000fd60007ffe0ff */
[----:B------:R-:W-:Y:S05]  /*13ab0*/  WARPSYNC.COLLECTIVE R15, `(.L_x_410) ;  /* 0x000000000f087348 */ /* 0x000fea0003c00000 */
[----:B------:R0:W1:Y:S02]  /*13ac0*/  SHFL.UP P6, R14, R13, R12, R11 ;  /* 0x0400000c0d0e7389 */ /* 0x00006400000c000b */
[----:B01----:R-:W-:Y:S01]  /*13ad0*/  ENDCOLLECTIVE ;  /* 0x000000000000791b */ /* 0x003fe20003800000 */
.L_x_410:
[----:B------:R-:W-:Y:S02]  /*13ae0*/  MOV R12, 0x4 ;  /* 0x00000004000c7802 */ /* 0x000fe40000000f00 */
[----:B------:R-:W-:Y:S02]  /*13af0*/  SEL R6, R14, RZ, P0 ;  /* 0x000000ff0e067207 */ /* 0x000fe40000000000 */
[----:B------:R-:W-:-:S03]  /*13b00*/  ISETP.GE.U32.AND P0, PT, R9, 0x4, PT ;  /* 0x000000040900780c */ /* 0x000fc60003f06070 */
[----:B------:R-:W-:-:S04]  /*13b10*/  IMAD.IADD R6, R13, 0x1, R6 ;  /* 0x000000010d067824 */ /* 0x000fc800078e0206 */
[----:B------:R-:W-:-:S07]  /*13b20*/  IMAD.MOV.U32 R13, RZ, RZ, R6 ;  /* 0x000000ffff0d7224 */ /* 0x000fce00078e0006 */
[----:B------:R-:W-:Y:S05]  /*13b30*/  WARPSYNC.COLLECTIVE R15, `(.L_x_411) ;  /* 0x000000000f087348 */ /* 0x000fea0003c00000 */
[----:B------:R0:W1:Y:S02]  /*13b40*/  SHFL.UP P6, R14, R13, R12, R11 ;  /* 0x0400000c0d0e7389 */ /* 0x00006400000c000b */
[----:B01----:R-:W-:Y:S01]  /*13b50*/  ENDCOLLECTIVE ;  /* 0x000000000000791b */ /* 0x003fe20003800000 */
.L_x_411:
[----:B------:R-:W-:Y:S01]  /*13b60*/  IMAD.MOV.U32 R12, RZ, RZ, 0x8 ;  /* 0x00000008ff0c7424 */ /* 0x000fe200078e00ff */
[----:B------:R-:W-:Y:S02]  /*13b70*/  SEL R7, R14, RZ, P0 ;  /* 0x000000ff0e077207 */ /* 0x000fe40000000000 */
[----:B------:R-:W-:-:S03]  /*13b80*/  ISETP.GE.U32.AND P0, PT, R9, 0x8, PT ;  /* 0x000000080900780c */ /* 0x000fc60003f06070 */
[----:B------:R-:W-:-:S04]  /*13b90*/  IMAD.IADD R7, R6, 0x1, R7 ;  /* 0x0000000106077824 */ /* 0x000fc800078e0207 */
[----:B------:R-:W-:-:S07]  /*13ba0*/  IMAD.MOV.U32 R13, RZ, RZ, R7 ;  /* 0x000000ffff0d7224 */ /* 0x000fce00078e0007 */
[----:B------:R-:W-:Y:S05]  /*13bb0*/  WARPSYNC.COLLECTIVE R15, `(.L_x_412) ;  /* 0x000000000f087348 */ /* 0x000fea0003c00000 */
[----:B------:R0:W1:Y:S02]  /*13bc0*/  SHFL.UP P6, R14, R13, R12, R11 ;  /* 0x0400000c0d0e7389 */ /* 0x00006400000c000b */
[----:B01----:R-:W-:Y:S01]  /*13bd0*/  ENDCOLLECTIVE ;  /* 0x000000000000791b */ /* 0x003fe20003800000 */
.L_x_412:
        /* <DEDUP_REMOVED lines=8> */
.L_x_413:
[----:B------:R-:W-:Y:S02]  /*13c60*/  IMAD.MOV.U32 R12, RZ, RZ, 0x1f ;  /* 0x0000001fff0c7424 */ /* 0x000fe400078e00ff */
[----:B------:R-:W-:Y:S01]  /*13c70*/  IMAD.MOV.U32 R11, RZ, RZ, 0x1f ;  /* 0x0000001fff0b7424 */ /* 0x000fe200078e00ff */
[----:B------:R-:W-:-:S05]  /*13c80*/  SEL R7, R14, RZ, P0 ;  /* 0x000000ff0e077207 */ /* 0x000fca0000000000 */
[----:B------:R-:W-:-:S04]  /*13c90*/  IMAD.IADD R2, R8, 0x1, R7 ;  /* 0x0000000108027824 */ /* 0x000fc800078e0207 */
[----:B------:R-:W-:-:S07]  /*13ca0*/  IMAD.MOV.U32 R13, RZ, RZ, R2 ;  /* 0x000000ffff0d7224 */ /* 0x000fce00078e0002 */
[----:B------:R-:W-:Y:S05]  /*13cb0*/  WARPSYNC.COLLECTIVE R15, `(.L_x_414) ;  /* 0x000000000f087348 */ /* 0x000fea0003c00000 */
[----:B------:R0:W1:Y:S02]  /*13cc0*/  SHFL.IDX P6, R14, R13, R12, R11 ;  /* 0x0000000c0d0e7389 */ /* 0x00006400000c000b */
[----:B01----:R-:W-:Y:S01]  /*13cd0*/  ENDCOLLECTIVE ;  /* 0x000000000000791b */ /* 0x003fe20003800000 */
.L_x_414:
[----:B------:R-:W-:Y:S05]  /*13ce0*/  BRA `(.L_x_415) ;  /* 0xffffffe800907947 */ /* 0x000fea000383ffff */
.L_x_369:
[----:B------:R-:W-:Y:S01]  /*13cf0*/  BSSY B0, `(.L_x_416) ;  /* 0x0000008000007945 */ /* 0x000fe20003800000 */
[----:B-----5:R-:W-:Y:S01]  /*13d00*/  IMAD.MOV.U32 R13, RZ, RZ, R3 ;  /* 0x000000ffff0d7224 */ /* 0x020fe200078e0003 */
[----:B------:R-:W-:Y:S01]  /*13d10*/  MOV R12, 0x1 ;  /* 0x00000001000c7802 */ /* 0x000fe20000000f00 */
[----:B------:R-:W-:Y:S02]  /*13d20*/  IMAD.MOV.U32 R11, RZ, RZ, RZ ;  /* 0x000000ffff0b7224 */ /* 0x000fe400078e00ff */
[----:B------:R-:W-:-:S07]  /*13d30*/  IMAD.MOV.U32 R15, RZ, RZ, -0x1 ;  /* 0xffffffffff0f7424 */ /* 0x000fce00078e00ff */
[----:B0-----:R-:W-:Y:S05]  /*13d40*/  WARPSYNC.COLLECTIVE R15, `(.L_x_417) ;  /* 0x000000000f087348 */ /* 0x001fea0003c00000 */
[----:B------:R1:W2:Y:S02]  /*13d50*/  SHFL.UP P6, R14, R13, R12, R11 ;  /* 0x0400000c0d0e7389 */ /* 0x0002a400000c000b */
[----:B012---:R-:W-:Y:S01]  /*13d60*/  ENDCOLLECTIVE ;  /* 0x000000000000791b */ /* 0x007fe20003800000 */
.L_x_417:
[----:B------:R-:W-:Y:S05]  /*13d70*/  BSYNC B0 ;  /* 0x0000000000007941 */ /* 0x000fea0003800000 */
.L_x_416:
[----:B------:R-:W-:Y:S01]  /*13d80*/  ISETP.NE.AND P0, PT, R8, RZ, PT ;  /* 0x000000ff0800720c */ /* 0x000fe20003f05270 */
[----:B------:R-:W-:Y:S01]  /*13d90*/  IMAD.MOV.U32 R12, RZ, RZ, 0x2 ;  /* 0x00000002ff0c7424 */ /* 0x000fe200078e00ff */
[----:B------:R-:W-:Y:S01]  /*13da0*/  MOV R15, 0xffffffff ;  /* 0xffffffff000f7802 */ /* 0x000fe20000000f00 */
[----:B------:R-:W-:Y:S01]  /*13db0*/  IMAD.MOV.U32 R11, RZ, RZ, RZ ;  /* 0x000000ffff0b7224 */ /* 0x000fe200078e00ff */
[----:B------:R-:W-:Y:S02]  /*13dc0*/  SEL R14, R14, RZ, P0 ;  /* 0x000000ff0e0e7207 */ /* 0x000fe40000000000 */
[----:B------:R-:W-:-:S03]  /*13dd0*/  ISETP.GE.U32.AND P0, PT, R8, 0x2, PT ;  /* 0x000000020800780c */ /* 0x000fc60003f06070 */
[----:B------:R-:W-:-:S10]  /*13de0*/  IMAD.IADD R13, R3, 0x1, R14 ;  /* 0x00000001030d7824 */ /* 0x000fd400078e020e */
[----:B------:R-:W-:Y:S05]  /*13df0*/  WARPSYNC.COLLECTIVE R15, `(.L_x_418) ;  /* 0x000000000f087348 */ /* 0x000fea0003c00000 */
[----:B------:R0:W1:Y:S02]  /*13e00*/  SHFL.UP P6, R14, R13, R12, R11 ;  /* 0x0400000c0d0e7389 */ /* 0x00006400000c000b */
[----:B01----:R-:W-:Y:S01]  /*13e10*/  ENDCOLLECTIVE ;  /* 0x000000000000791b */ /* 0x003fe20003800000 */
.L_x_418:
        /* <DEDUP_REMOVED lines=8> */
.L_x_419:
        /* <DEDUP_REMOVED lines=8> */
.L_x_420:
        /* <DEDUP_REMOVED lines=8> */
.L_x_421:
[----:B------:R-:W-:Y:S01]  /*13fa0*/  MOV R12, 0x1f ;  /* 0x0000001f000c7802 */ /* 0x000fe20000000f00 */
[----:B------:R-:W-:Y:S01]  /*13fb0*/  IMAD.MOV.U32 R11, RZ, RZ, 0x1f ;  /* 0x0000001fff0b7424 */ /* 0x000fe200078e00ff */
[----:B------:R-:W-:-:S05]  /*13fc0*/  SEL R2, R14, RZ, P0 ;  /* 0x000000ff0e027207 */ /* 0x000fca0000000000 */
[----:B------:R-:W-:-:S04]  /*13fd0*/  IMAD.IADD R2, R7, 0x1, R2 ;  /* 0x0000000107027824 */ /* 0x000fc800078e0202 */
[----:B------:R-:W-:-:S07]  /*13fe0*/  IMAD.MOV.U32 R13, RZ, RZ, R2 ;  /* 0x000000ffff0d7224 */ /* 0x000fce00078e0002 */
[----:B------:R-:W-:Y:S05]  /*13ff0*/  WARPSYNC.COLLECTIVE R15, `(.L_x_422) ;  /* 0x000000000f087348 */ /* 0x000fea0003c00000 */
[----:B------:R0:W1:Y:S02]  /*14000*/  SHFL.IDX P6, R14, R13, R12, R11 ;  /* 0x0000000c0d0e7389 */ /* 0x00006400000c000b */
[----:B01----:R-:W-:Y:S01]  /*14010*/  ENDCOLLECTIVE ;  /* 0x000000000000791b */ /* 0x003fe20003800000 */
.L_x_422:
[----:B------:R-:W-:Y:S05]  /*14020*/  BRA `(.L_x_423) ;  /* 0xffffffe800787947 */ /* 0x000fea000383ffff */
.L_x_371:
[----:B------:R-:W-:Y:S01]  /*14030*/  BSSY B0, `(.L_x_424) ;  /* 0x0000006000007945 */ /* 0x000fe20003800000 */
[----:B------:R-:W-:Y:S01]  /*14040*/  PLOP3.LUT P6, PT, P6, PT, PT, 0x8, 0x0 ;  /* 0x000000000000781c */ /* 0x000fe200037ce170 */
[----:B------:R-:W-:-:S12]  /*14050*/  IMAD.MOV.U32 R15, RZ, RZ, -0x1 ;  /* 0xffffffffff0f7424 */ /* 0x000fd800078e00ff */
[----:B0-----:R-:W-:Y:S05]  /*14060*/  WARPSYNC.COLLECTIVE R15, `(.L_x_425) ;  /* 0x000000000f087348 */ /* 0x001fea0003c00000 */
[----:B------:R-:W-:Y:S01]  /*14070*/  VOTE.ANY R14, PT, P6 ;  /* 0x00000000000e7806 */ /* 0x000fe200030e0100 */
[----:B0-----:R-:W-:Y:S06]  /*14080*/  ENDCOLLECTIVE ;  /* 0x000000000000791b */ /* 0x001fec0003800000 */
.L_x_425:
[----:B------:R-:W-:Y:S05]  /*14090*/  BSYNC B0 ;  /* 0x0000000000007941 */ /* 0x000fea0003800000 */
.L_x_424:
[----:B------:R-:W-:Y:S01]  /*140a0*/  IMAD.MOV.U32 R7, RZ, RZ, R14 ;  /* 0x000000ffff077224 */ /* 0x000fe200078e000e */
[----:B------:R-:W-:Y:S01]  /*140b0*/  MOV R11, 0x1f ;  /* 0x0000001f000b7802 */ /* 0x000fe20000000f00 */
[----:B------:R-:W-:Y:S02]  /*140c0*/  IMAD.MOV.U32 R13, RZ, RZ, R3 ;  /* 0x000000ffff0d7224 */ /* 0x000fe400078e0003 */
[----:B------:R-:W0:Y:S01]  /*140d0*/  POPC R5, R7 ;  /* 0x0000000700057309 */ /* 0x000e220000000000 */
[----:B------:R-:W-:Y:S02]  /*140e0*/  IMAD.MOV.U32 R15, RZ, RZ, -0x1 ;  /* 0xffffffffff0f7424 */ /* 0x000fe400078e00ff */
[----:B0-----:R-:W-:-:S07]  /*140f0*/  IMAD.MOV.U32 R12, RZ, RZ, R5 ;  /* 0x000000ffff0c7224 */ /* 0x001fce00078e0005 */
[----:B------:R-:W-:Y:S05]  /*14100*/  WARPSYNC.COLLECTIVE R15, `(.L_x_426) ;  /* 0x000000000f087348 */ /* 0x000fea0003c00000 */
[----:B------:R0:W1:Y:S02]  /*14110*/  SHFL.IDX P6, R14, R13, R12, R11 ;  /* 0x0000000c0d0e7389 */ /* 0x00006400000c000b */
[----:B01----:R-:W-:Y:S01]  /*14120*/  ENDCOLLECTIVE ;  /* 0x000000000000791b */ /* 0x003fe20003800000 */
.L_x_426:
[----:B------:R-:W-:Y:S01]  /*14130*/  IMAD.MOV.U32 R17, RZ, RZ, R14 ;  /* 0x000000ffff117224 */ /* 0x000fe200078e000e */
[----:B------:R-:W-:Y:S06]  /*14140*/  BRA `(.L_x_427) ;  /* 0xffffffe800687947 */ /* 0x000fec000383ffff */
.L_x_373:
[----:B------:R-:W-:Y:S01]  /*14150*/  BSSY B0, `(.L_x_428) ;  /* 0x0000007000007945 */ /* 0x000fe20003800000 */
[----:B------:R-:W-:Y:S02]  /*14160*/  IMAD.MOV.U32 R13, RZ, RZ, R2 ;  /* 0x000000ffff0d7224 */ /* 0x000fe400078e0002 */
[----:B------:R-:W-:Y:S02]  /*14170*/  IMAD.MOV.U32 R11, RZ, RZ, 0x1f ;  /* 0x0000001fff0b7424 */ /* 0x000fe400078e00ff */
[----:B------:R-:W-:-:S07]  /*14180*/  IMAD.MOV.U32 R15, RZ, RZ, -0x1 ;  /* 0xffffffffff0f7424 */ /* 0x000fce00078e00ff */
[----:B012---:R-:W-:Y:S05]  /*14190*/  WARPSYNC.COLLECTIVE R15, `(.L_x_429) ;  /* 0x000000000f087348 */ /* 0x007fea0003c00000 */
[----:B------:R3:W4:Y:S02]  /*141a0*/  SHFL.IDX P6, R14, R13, R12, R11 ;  /* 0x0000000c0d0e7389 */ /* 0x00072400000c000b */
[----:B01234-:R-:W-:Y:S01]  /*141b0*/  ENDCOLLECTIVE ;  /* 0x000000000000791b */ /* 0x01ffe20003800000 */
.L_x_429:
[----:B------:R-:W-:Y:S05]  /*141c0*/  BSYNC B0 ;  /* 0x0000000000007941 */ /* 0x000fea0003800000 */
.L_x_428:
[----:B------:R-:W-:Y:S05]  /*141d0*/  BRA `(.L_x_372) ;  /* 0xffffffe800607947 */ /* 0x000fea000383ffff */
.L_x_377:
[----:B0-----:R0:W1:Y:S02]  /*141e0*/  SYNCS.PHASECHK.TRANS64.TRYWAIT P0, [R0+URZ+0x38820], R3 ;  /* 0x03882003000075a7 */ /* 0x001064000800017f */
[----:B-1----:R-:W-:Y:S05]  /*141f0*/  @!P0 NANOSLEEP.SYNCS 0x989680 ;  /* 0x009896800000895d */ /* 0x002fea0003900000 */
[----:B------:R-:W1:Y:S02]  /*14200*/  @!P0 SYNCS.PHASECHK.TRANS64 P0, [R0+URZ+0x38820], R3 ;  /* 0x03882003000085a7 */ /* 0x000e64000800007f */
[----:B-1----:R-:W-:Y:S05]  /*14210*/  @!P0 BRA `(.L_x_377) ;  /* 0xfffffffc00f08947 */ /* 0x002fea000383ffff */
[----:B------:R-:W-:Y:S05]  /*14220*/  BRA `(.L_x_430) ;  /* 0xffffffec00447947 */ /* 0x000fea000383ffff */
.L_x_378:
[----:B------:R-:W1:Y:S01]  /*14230*/  S2R R2, SR_TID.X ;  /* 0x0000000000027919 */ /* 0x000e620000002100 */
[----:B------:R-:W-:Y:S01]  /*14240*/  BSSY B0, `(.L_x_431) ;  /* 0x000000a000007945 */ /* 0x000fe20003800000 */
[----:B------:R-:W-:Y:S02]  /*14250*/  IMAD.MOV.U32 R12, RZ, RZ, RZ ;  /* 0x000000ffff0c7224 */ /* 0x000fe400078e00ff */
[----:B------:R-:W-:Y:S02]  /*14260*/  IMAD.MOV.U32 R11, RZ, RZ, 0x1f ;  /* 0x0000001fff0b7424 */ /* 0x000fe400078e00ff */
[----:B------:R-:W-:Y:S01]  /*14270*/  IMAD.MOV.U32 R15, RZ, RZ, -0x1 ;  /* 0xffffffffff0f7424 */ /* 0x000fe200078e00ff */
[----:B-1----:R-:W-:-:S04]  /*14280*/  SHF.R.U32.HI R2, RZ, 0x5, R2 ;  /* 0x00000005ff027819 */ /* 0x002fc80000011602 */
[----:B------:R-:W-:-:S04]  /*14290*/  LOP3.LUT R2, R2, 0x3, RZ, 0xc0, !PT ;  /* 0x0000000302027812 */ /* 0x000fc800078ec0ff */
[----:B------:R-:W-:-:S07]  /*142a0*/  MOV R13, R2 ;  /* 0x00000002000d7202 */ /* 0x000fce0000000f00 */
[----:B0-----:R-:W-:Y:S05]  /*142b0*/  WARPSYNC.COLLECTIVE R15, `(.L_x_432) ;  /* 0x000000000f087348 */ /* 0x001fea0003c00000 */
[----:B------:R1:W2:Y:S02]  /*142c0*/  SHFL.IDX P6, R14, R13, R12, R11 ;  /* 0x0000000c0d0e7389 */ /* 0x0002a400000c000b */
[----:B012---:R-:W-:Y:S01]  /*142d0*/  ENDCOLLECTIVE ;  /* 0x000000000000791b */ /* 0x007fe20003800000 */
.L_x_432:
[----:B------:R-:W-:Y:S05]  /*142e0*/  BSYNC B0 ;  /* 0x0000000000007941 */ /* 0x000fea0003800000 */
.L_x_431:
[----:B------:R-:W-:Y:S05]  /*142f0*/  BRA `(.L_x_433) ;  /* 0xffffffec002c7947 */ /* 0x000fea000383ffff */
.L_x_381:
[----:B------:R-:W-:Y:S01]  /*14300*/  BSSY B1, `(.L_x_434) ;  /* 0x0000006000017945 */ /* 0x000fe20003800000 */
[----:B------:R-:W-:-:S07]  /*14310*/  IMAD.MOV.U32 R15, RZ, RZ, -0x1 ;  /* 0xffffffffff0f7424 */ /* 0x000fce00078e00ff */
[----:B01----:R-:W-:Y:S05]  /*14320*/  WARPSYNC.COLLECTIVE R15, `(.L_x_435) ;  /* 0x000000000f0c7348 */ /* 0x003fea0003c00000 */
[----:B------:R-:W-:Y:S02]  /*14330*/  ELECT P6, UR62, PT ;  /* 0x00000000003e782f */ /* 0x000fe400038c0000 */
[----:B------:R-:W-:Y:S01]  /*14340*/  MOV R14, UR62 ;  /* 0x0000003e000e7c02 */ /* 0x000fe20008000f00 */
[----:B01----:R-:W-:Y:S10]  /*14350*/  ENDCOLLECTIVE ;  /* 0x000000000000791b */ /* 0x003ff40003800000 */
.L_x_435:
[----:B------:R-:W-:Y:S05]  /*14360*/  BSYNC B1 ;  /* 0x0000000000017941 */ /* 0x000fea0003800000 */
.L_x_434:
[----:B------:R-:W-:Y:S05]  /*14370*/  BRA `(.L_x_436) ;  /* 0xffffffec00247947 */ /* 0x000fea000383ffff */
.L_x_383:
[----:B0-----:R0:W1:Y:S02]  /*14380*/  SYNCS.PHASECHK.TRANS64.TRYWAIT P0, [R6+URZ], R5 ;  /* 0x00000005060075a7 */ /* 0x001064000800017f */
[----:B-1----:R-:W-:Y:S05]  /*14390*/  @!P0 NANOSLEEP.SYNCS 0x989680 ;  /* 0x009896800000895d */ /* 0x002fea0003900000 */
[----:B------:R-:W1:Y:S02]  /*143a0*/  @!P0 SYNCS.PHASECHK.TRANS64 P0, [R6+URZ], R5 ;  /* 0x00000005060085a7 */ /* 0x000e64000800007f */
[----:B-1----:R-:W-:Y:S05]  /*143b0*/  @!P0 BRA `(.L_x_383) ;  /* 0xfffffffc00f08947 */ /* 0x002fea000383ffff */
[----:B------:R-:W-:Y:S05]  /*143c0*/  BRA `(.L_x_437) ;  /* 0xffffffec00687947 */ /* 0x000fea000383ffff */
.L_x_384:
[----:B-1----:R1:W2:Y:S02]  /*143d0*/  SYNCS.PHASECHK.TRANS64.TRYWAIT P0, [R7+URZ], R2 ;  /* 0x00000002070075a7 */ /* 0x0022a4000800017f */
[----:B--2---:R-:W-:Y:S05]  /*143e0*/  @!P0 NANOSLEEP.SYNCS 0x989680 ;  /* 0x009896800000895d */ /* 0x004fea0003900000 */
[----:B------:R-:W2:Y:S02]  /*143f0*/  @!P0 SYNCS.PHASECHK.TRANS64 P0, [R7+URZ], R2 ;  /* 0x00000002070085a7 */ /* 0x000ea4000800007f */
[----:B--2---:R-:W-:Y:S05]  /*14400*/  @!P0 BRA `(.L_x_384) ;  /* 0xfffffffc00f08947 */ /* 0x004fea000383ffff */
[----:B------:R-:W-:Y:S05]  /*14410*/  BRA `(.L_x_438) ;  /* 0xffffffec005c7947 */ /* 0x000fea000383ffff */
.L_x_386:
[----:B--2---:R2:W3:Y:S02]  /*14420*/  SYNCS.PHASECHK.TRANS64.TRYWAIT P0, [R4+URZ], R5 ;  /* 0x00000005040075a7 */ /* 0x0044e4000800017f */
[----:B---3--:R-:W-:Y:S05]  /*14430*/  @!P0 NANOSLEEP.SYNCS 0x989680 ;  /* 0x009896800000895d */ /* 0x008fea0003900000 */
[----:B------:R-:W3:Y:S02]  /*14440*/  @!P0 SYNCS.PHASECHK.TRANS64 P0, [R4+URZ], R5 ;  /* 0x00000005040085a7 */ /* 0x000ee4000800007f */
[----:B---3--:R-:W-:Y:S05]  /*14450*/  @!P0 BRA `(.L_x_386) ;  /* 0xfffffffc00f08947 */ /* 0x008fea000383ffff */
[----:B------:R-:W-:Y:S05]  /*14460*/  BRA `(.L_x_439) ;  /* 0xffffffec00647947 */ /* 0x000fea000383ffff */
.L_x_440:
        /* <DEDUP_REMOVED lines=9> */
.L_x_2840:


//--------------------- .text._ZN7cutlass13device_kernelIN5flash11enable_sm90INS1_16FlashAttnFwdSm90INS1_25CollectiveMainloopFwdSm90ILi2EN4cute5tupleIJNS5_1CILi1EEES8_S8_EEENS6_IJNS7_ILi128EEENS7_ILi80EEENS7_ILi256EEEEEELi256ENS_10bfloat16_tEfNS_4arch4Sm90ELb0ELb0ELb1ELb1ELb0ELb1ELb0ELb1ELb1ELb0ELb0ELb0EEENS1_21CollectiveEpilogueFwdINS6_IJSA_SC_SB_EEES9_SE_SG_Li256ELb1ELb0ELb0ELb0EEENS1_36VarlenDynamicPersistentTileSchedulerILi128ELi80ELi256ELi32ELb0ELb0ELb1ELb0ELb1ELb1EEEEEEEEEvNT_6ParamsE --------------------------
	.section	.text._ZN7cutlass13device_kernelIN5flash11enable_sm90INS1_16FlashAttnFwdSm90INS1_25CollectiveMainloopFwdSm90ILi2EN4cute5tupleIJNS5_1CILi1EEES8_S8_EEENS6_IJNS7_ILi128EEENS7_ILi80EEENS7_ILi256EEEEEELi256ENS_10bfloat16_tEfNS_4arch4Sm90ELb0ELb0ELb1ELb1ELb0ELb1ELb0ELb1ELb1ELb0ELb0ELb0EEENS1_21CollectiveEpilogueFwdINS6_IJSA_SC_SB_EEES9_SE_SG_Li256ELb1ELb0ELb0ELb0EEENS1_36VarlenDynamicPersistentTileSchedulerILi128ELi80ELi256ELi32ELb0ELb0ELb1ELb0ELb1ELb1EEEEEEEEEvNT_6ParamsE,"ax",@progbits
	.align	128
.text._ZN7cutlass13device_kernelIN5flash11enable_sm90INS1_16FlashAttnFwdSm90INS1_25CollectiveMainloopFwdSm90ILi2EN4cute5tupleIJNS5_1CILi1EEES8_S8_EEENS6_IJNS7_ILi128EEENS7_ILi80EEENS7_ILi256EEEEEELi256ENS_10bfloat16_tEfNS_4arch4Sm90ELb0ELb0ELb1ELb1ELb0ELb1ELb0ELb1ELb1ELb0ELb0ELb0EEENS1_21CollectiveEpilogueFwdINS6_IJSA_SC_SB_EEES9_SE_SG_Li256ELb1ELb0ELb0ELb0EEENS1_36VarlenDynamicPersistentTileSchedulerILi128ELi80ELi256ELi32ELb0ELb0ELb1ELb0ELb1ELb1EEEEEEEEEvNT_6ParamsE:
        .type           _ZN7cutlass13device_kernelIN5flash11enable_sm90INS1_16FlashAttnFwdSm90INS1_25CollectiveMainloopFwdSm90ILi2EN4cute5tupleIJNS5_1CILi1EEES8_S8_EEENS6_IJNS7_ILi128EEENS7_ILi80EEENS7_ILi256EEEEEELi256ENS_10bfloat16_tEfNS_4arch4Sm90ELb0ELb0ELb1ELb1ELb0ELb1ELb0ELb1ELb1ELb0ELb0ELb0EEENS1_21CollectiveEpilogueFwdINS6_IJSA_SC_SB_EEES9_SE_SG_Li256ELb1ELb0ELb0ELb0EEENS1_36VarlenDynamicPersistentTileSchedulerILi128ELi80ELi256ELi32ELb0ELb0ELb1ELb0ELb1ELb1EEEEEEEEEvNT_6ParamsE,@function
        .size           _ZN7cutlass13device_kernelIN5flash11enable_sm90INS1_16FlashAttnFwdSm90INS1_25CollectiveMainloopFwdSm90ILi2EN4cute5tupleIJNS5_1CILi1EEES8_S8_EEENS6_IJNS7_ILi128EEENS7_ILi80EEENS7_ILi256EEEEEELi256ENS_10bfloat16_tEfNS_4arch4Sm90ELb0ELb0ELb1ELb1ELb0ELb1ELb0ELb1ELb1ELb0ELb0ELb0EEENS1_21CollectiveEpilogueFwdINS6_IJSA_SC_SB_EEES9_SE_SG_Li256ELb1ELb0ELb0ELb0EEENS1_36VarlenDynamicPersistentTileSchedulerILi128ELi80ELi256ELi32ELb0ELb0ELb1ELb0ELb1ELb1EEEEEEEEEvNT_6ParamsE,(.L_x_2841 - _ZN7cutlass13device_kernelIN5flash11enable_sm90INS1_16FlashAttnFwdSm90INS1_25CollectiveMainloopFwdSm90ILi2EN4cute5tupleIJNS5_1CILi1EEES8_S8_EEENS6_IJNS7_ILi128EEENS7_ILi80EEENS7_ILi256EEEEEELi256ENS_10bfloat16_tEfNS_4arch4Sm90ELb0ELb0ELb1ELb1ELb0ELb1ELb0ELb1ELb1ELb0ELb0ELb0EEENS1_21CollectiveEpilogueFwdINS6_IJSA_SC_SB_EEES9_SE_SG_Li256ELb1ELb0ELb0ELb0EEENS1_36VarlenDynamicPersistentTileSchedulerILi128ELi80ELi256ELi32ELb0ELb0ELb1ELb0ELb1ELb1EEEEEEEEEvNT_6ParamsE)
        .other          _ZN7cutlass13device_kernelIN5flash11enable_sm90INS1_16FlashAttnFwdSm90INS1_25CollectiveMainloopFwdSm90ILi2EN4cute5tupleIJNS5_1CILi1EEES8_S8_EEENS6_IJNS7_ILi128EEENS7_ILi80EEENS7_ILi256EEEEEELi256ENS_10bfloat16_tEfNS_4arch4Sm90ELb0ELb0ELb1ELb1ELb0ELb1ELb0ELb1ELb1ELb0ELb0ELb0EEENS1_21CollectiveEpilogueFwdINS6_IJSA_SC_SB_EEES9_SE_SG_Li256ELb1ELb0ELb0ELb0EEENS1_36VarlenDynamicPersistentTileSchedulerILi128ELi80ELi256ELi32ELb0ELb0ELb1ELb0ELb1ELb1EEEEEEEEEvNT_6ParamsE,@"STO_CUDA_ENTRY STV_DEFAULT"
_ZN7cutlass13device_kernelIN5flash11enable_sm90INS1_16FlashAttnFwdSm90INS1_25CollectiveMainloopFwdSm90ILi2EN4cute5tupleIJNS5_1CILi1EEES8_S8_EEENS6_IJNS7_ILi128EEENS7_ILi80EEENS7_ILi256EEEEEELi256ENS_10bfloat16_tEfNS_4arch4Sm90ELb0ELb0ELb1ELb1ELb0ELb1ELb0ELb1ELb1ELb0ELb0ELb0EEENS1_21CollectiveEpilogueFwdINS6_IJSA_SC_SB_EEES9_SE_SG_Li256ELb1ELb0ELb0ELb0EEENS1_36VarlenDynamicPersistentTileSchedulerILi128ELi80ELi256ELi32ELb0ELb0ELb1ELb0ELb1ELb1EEEEEEEEEvNT_6ParamsE:
[----:B------:R-:W0:Y:S02]  /*0000*/  LDC R1, c[0x0][0x28] ;  /* 0x00000a00ff017b82 */ /* 0x000e240000000800 */
[----:B0-----:R-:W-:Y:S01]  /*0010*/  VIADD R1, R1, 0xffffff68 ;  /* 0xffffff6801017836 */ /* 0x001fe20000000000 */
[----:B------:R-:W0:Y:S01]  /*0020*/  S2R R3, SR_TID.X ;  /* 0x0000000000037919 */ /* 0x000e220000002100 */
[----:B------:R-:W-:Y:S01]  /*0030*/  ELECT P0, URZ, PT ;  /* 0x00000000003f782f */ /* 0x000fe20003800000 */
[----:B------:R-:W-:Y:S01]  /*0040*/  BSSY B0, `(.L_x_441) ;  /* 0x0000016000007945 */ /* 0x000fe20003800000 */
[----:B0-----:R-:W-:-:S05]  /*0050*/  SHF.R.U32.HI R0, RZ, 0x5, R3 ;  /* 0x00000005ff007819 */ /* 0x001fca0000011603 */
[----:B------:R-:W0:Y:S02]  /*0060*/  SHFL.IDX PT, R2, R0, RZ, 0x1f ;  /* 0x00001fff00027589 */ /* 0x000e2400000e0000 */
[----:B0-----:R-:W-:-:S13]  /*0070*/  ISETP.EQ.AND P0, PT, R2, RZ, P0 ;  /* 0x000000ff0200720c */ /* 0x001fda0000702270 */
[----:B------:R-:W-:Y:S05]  /*0080*/  @!P0 BRA `(.L_x_442) ;  /* 0x0000000000448947 */ /* 0x000fea0003800000 */
[----:B------:R-:W-:Y:S02]  /*0090*/  ULDC.64 UR4, c[0x0][0x198] ;  /* 0x0000660000047ab9 */ /* 0x000fe40000000a00 */
[----:B------:R-:W-:Y:S02]  /*00a0*/  UIADD3 UR6, UP0, UR4, 0x270, URZ ;  /* 0x0000027004067890 */ /* 0x000fe4000ff1e03f */
[----:B------:R-:W-:Y:S02]  /*00b0*/  UIADD3 UR8, UP1, UR4, 0x370, URZ ;  /* 0x0000037004087890 */ /* 0x000fe4000ff3e03f */
[----:B------:R-:W-:Y:S02]  /*00c0*/  UIADD3 UR10, UP2, UR4, 0x470, URZ ;  /* 0x00000470040a7890 */ /* 0x000fe4000ff5e03f */
[----:B------:R-:W-:Y:S02]  /*00d0*/  UIADD3 UR12, UP3, UR4, 0x570, URZ ;  /* 0x00000570040c7890 */ /* 0x000fe4000ff7e03f */
[----:B------:R-:W-:-:S02]  /*00e0*/  UIADD3 UR4, UP4, UR4, 0x670, URZ ;  /* 0x0000067004047890 */ /* 0x000fc4000ff9e03f */
[----:B------:R-:W-:Y:S02]  /*00f0*/  UIADD3.X UR7, URZ, UR5, URZ, UP0, !UPT ;  /* 0x000000053f077290 */ /* 0x000fe400087fe43f */
[----:B------:R-:W-:Y:S02]  /*0100*/  UIADD3.X UR9, URZ, UR5, URZ, UP1, !UPT ;  /* 0x000000053f097290 */ /* 0x000fe40008ffe43f */
[----:B------:R-:W-:Y:S02]  /*0110*/  UIADD3.X UR11, URZ, UR5, URZ, UP2, !UPT ;  /* 0x000000053f0b7290 */ /* 0x000fe400097fe43f */
[----:B------:R-:W-:Y:S02]  /*0120*/  UIADD3.X UR13, URZ, UR5, URZ, UP3, !UPT ;  /* 0x000000053f0d7290 */ /* 0x000fe40009ffe43f */
[----:B------:R-:W-:Y:S01]  /*0130*/  UIADD3.X UR5, URZ, UR5, URZ, UP4, !UPT ;  /* 0x000000053f057290 */ /* 0x000fe2000a7fe43f */
[----:B------:R0:W-:Y:S02]  /*0140*/  UTMACCTL.PF [UR6] ;  /* 0x00000000060079b9 */ /* 0x0001e40008040000 */
[----:B------:R0:W-:Y:S02]  /*0150*/  UTMACCTL.PF [UR8] ;  /* 0x00000000080079b9 */ /* 0x0001e40008040000 */
[----:B------:R0:W-:Y:S02]  /*0160*/  UTMACCTL.PF [UR10] ;  /* 0x000000000a0079b9 */ /* 0x0001e40008040000 */
[----:B------:R0:W-:Y:S02]  /*0170*/  UTMACCTL.PF [UR12] ;  /* 0x000000000c0079b9 */ /* 0x0001e40008040000 */
[----:B------:R0:W-:Y:S02]  /*0180*/  UTMACCTL.PF [UR4] ;  /* 0x00000000040079b9 */ /* 0x0001e40008040000 */
[----:B0-----:R-:W-:Y:S01]  /*0190*/  NOP ;  /* 0x0000000000007918 */ /* 0x001fe20000000000 */
.L_x_442:
[----:B------:R-:W-:Y:S05]  /*01a0*/  BSYNC B0 ;  /* 0x0000000000007941 */ /* 0x000fea0003800000 */
.L_x_441:
[----:B------:R-:W-:Y:S01]  /*01b0*/  VOTEU.ANY UP0, P0 ;  /* 0x00000000003f7886 */ /* 0x000fe20000000100 */
[----:B------:R-:W0:Y:S01]  /*01c0*/  SHFL.IDX PT, R2, R0, RZ, 0x1f ;  /* 0x00001fff00027589 */ /* 0x000e2200000e0000 */
[----:B------:R-:W-:Y:S01]  /*01d0*/  UMOV UR4, 0x1 ;  /* 0x0000000100047882 */ /* 0x000fe20000000000 */
[----:B------:R-:W-:Y:S01]  /*01e0*/  UMOV UR7, 0x100 ;  /* 0x0000010000077882 */ /* 0x000fe20000000000 */
[----:B------:R-:W-:Y:S01]  /*01f0*/  VOTEU.ANY UP1, P0 ;  /* 0x00000000003f7886 */ /* 0x000fe20000020100 */
[----:B------:R-:W1:Y:S01]  /*0200*/  @UP0 S2UR UR8, SR_CgaCtaId ;  /* 0x00000000000809c3 */ /* 0x000e620000008800 */
[----:B------:R-:W-:Y:S01]  /*0210*/  @UP0 UMOV UR6, 0x400 ;  /* 0x0000040000060882 */ /* 0x000fe20000000000 */
[----:B------:R-:W-:-:S04]  /*0220*/  @UP0 UIADD3 UR4, -UR4, 0x100000, URZ ;  /* 0x0010000004040890 */ /* 0x000fc8000fffe13f */
[----:B------:R-:W-:Y:S02]  /*0230*/  @UP0 USHF.L.U32 UR5, UR4, 0xb, URZ ;  /* 0x0000000b04050899 */ /* 0x000fe4000800063f */
[----:B------:R-:W-:Y:S01]  /*0240*/  @UP0 USHF.L.U32 UR4, UR4, 0x1, URZ ;  /* 0x0000000104040899 */ /* 0x000fe2000800063f */
[----:B0-----:R-:W-:Y:S02]  /*0250*/  ISETP.NE.AND P1, PT, R2, RZ, PT ;  /* 0x000000ff0200720c */ /* 0x001fe40003f25270 */
[----:B------:R-:W-:Y:S01]  /*0260*/  SHF.R.U32.HI R2, RZ, 0x7, R3 ;  /* 0x00000007ff027819 */ /* 0x000fe20000011603 */
[----:B-1----:R-:W-:Y:S02]  /*0270*/  @UP0 ULEA UR8, UR8, UR6, 0x18 ;  /* 0x0000000608080291 */ /* 0x002fe4000f8ec03f */
[----:B------:R-:W-:-:S04]  /*0280*/  @UP0 UIADD3 UR6, -UR7, 0x100000, URZ ;  /* 0x0010000007060890 */ /* 0x000fc8000fffe13f */
[----:B------:R-:W-:Y:S02]  /*0290*/  @UP0 USHF.L.U32 UR7, UR6, 0xb, URZ ;  /* 0x0000000b06070899 */ /* 0x000fe4000800063f */
[----:B------:R-:W-:Y:S01]  /*02a0*/  @UP0 USHF.L.U32 UR6, UR6, 0x1, URZ ;  /* 0x0000000106060899 */ /* 0x000fe2000800063f */
[----:B------:R-:W-:Y:S01]  /*02b0*/  VOTEU.ANY UP0, P0 ;  /* 0x00000000003f7886 */ /* 0x000fe20000000100 */
[----:B------:R-:W0:Y:S04]  /*02c0*/  SHFL.IDX PT, R2, R2, RZ, 0x1f ;  /* 0x00001fff02027589 */ /* 0x000e2800000e0000 */
[----:B------:R-:W1:Y:S02]  /*02d0*/  FENCE.VIEW.ASYNC.S ;  /* 0x00000000000073c6 */ /* 0x000e640000000000 */
[----:B-1----:R1:W2:Y:S04]  /*02e0*/  @UP0 SYNCS.EXCH.64 URZ, [UR8+0x38800], UR4 ;  /* 0x03880004083f05b2 */ /* 0x0022a80008000100 */
        /* <DEDUP_REMOVED lines=16> */
[----:B------:R4:W0:Y:S01]  /*03f0*/  SYNCS.EXCH.64 URZ, [UR8+0x38840], UR4 ;  /* 0x03884004083f75b2 */ /* 0x0008220008000100 */
[----:B------:R4:W0:Y:S01]  /*0400*/  SYNCS.EXCH.64 URZ, [UR8+0x38838], UR6 ;  /* 0x03883806083f75b2 */ /* 0x0008220008000100 */
[----:B------:R4:W0:Y:S02]  /*0410*/  SYNCS.EXCH.64 URZ, [UR8+0x38848], UR4 ;  /* 0x03884804083f75b2 */ /* 0x0008240008000100 */
[----:B----4-:R-:W-:Y:S01]  /*0420*/  NOP ;  /* 0x0000000000007918 */ /* 0x010fe20000000000 */
.L_x_443:
[----:B------:R-:W4:Y:S01]  /*0430*/  SHFL.IDX PT, R4, R0, RZ, 0x1f ;  /* 0x00001fff00047589 */ /* 0x000f2200000e0000 */
[----:B------:R-:W-:Y:S01]  /*0440*/  NOP ;  /* 0x0000000000007918 */ /* 0x000fe20000000000 */
[----:B----4-:R-:W-:-:S13]  /*0450*/  ISETP.NE.AND P0, PT, R4, RZ, PT ;  /* 0x000000ff0400720c */ /* 0x010fda0003f05270 */
        /* <DEDUP_REMOVED lines=19> */
.L_x_444:
[----:B------:R-:W4:Y:S01]  /*0590*/  SHFL.IDX PT, R4, R0, RZ, 0x1f ;  /* 0x00001fff00047589 */ /* 0x000f2200000e0000 */
[----:B------:R-:W-:Y:S01]  /*05a0*/  NOP ;  /* 0x0000000000007918 */ /* 0x000fe20000000000 */
[----:B----4-:R-:W-:-:S13]  /*05b0*/  ISETP.NE.AND P0, PT, R4, RZ, PT ;  /* 0x000000ff0400720c */ /* 0x010fda0003f05270 */
[----:B------:R-:W-:Y:S05]  /*05c0*/  @P0 BRA `(.L_x_445) ;  /* 0x0000000000380947 */ /* 0x000fea0003800000 */
[----:B-1----:R-:W1:Y:S01]  /*05d0*/  S2UR UR5, SR_CgaCtaId ;  /* 0x00000000000579c3 */ /* 0x002e620000008800 */
[----:B------:R-:W-:Y:S01]  /*05e0*/  UMOV UR4, 0x400 ;  /* 0x0000040000047882 */ /* 0x000fe20000000000 */
[----:B------:R-:W-:Y:S01]  /*05f0*/  UMOV UR7, 0x1 ;  /* 0x0000000100077882 */ /* 0x000fe20000000000 */
[----:B------:R-:W-:Y:S01]  /*0600*/  ELECT P0, URZ, PT ;  /* 0x00000000003f782f */ /* 0x000fe20003800000 */
[----:B-1----:R-:W-:Y:S02]  /*0610*/  ULEA UR6, UR5, UR4, 0x18 ;  /* 0x0000000405067291 */ /* 0x002fe4000f8ec03f */
[----:B------:R-:W-:-:S04]  /*0620*/  UIADD3 UR4, -UR7, 0x100000, URZ ;  /* 0x0010000007047890 */ /* 0x000fc8000fffe13f */
[----:B------:R-:W-:Y:S02]  /*0630*/  USHF.L.U32 UR5, UR4, 0xb, URZ ;  /* 0x0000000b04057899 */ /* 0x000fe4000800063f */
[----:B------:R-:W-:Y:S01]  /*0640*/  USHF.L.U32 UR4, UR4, 0x1, URZ ;  /* 0x0000000104047899 */ /* 0x000fe2000800063f */
[----:B------:R-:W1:Y:S11]  /*0650*/  FENCE.VIEW.ASYNC.S ;  /* 0x00000000000073c6 */ /* 0x000e760000000000 */
[----:B-1----:R4:W1:Y:S01]  /*0660*/  SYNCS.EXCH.64 URZ, [UR6+0x38870], UR4 ;  /* 0x03887004063f75b2 */ /* 0x0028620008000100 */
[----:B------:R4:W0:Y:S01]  /*0670*/  SYNCS.EXCH.64 URZ, [UR6+0x38880], UR4 ;  /* 0x03888004063f75b2 */ /* 0x0008220008000100 */
[----:B------:R4:W0:Y:S01]  /*0680*/  SYNCS.EXCH.64 URZ, [UR6+0x38878], UR4 ;  /* 0x03887804063f75b2 */ /* 0x0008220008000100 */
[----:B------:R4:W0:Y:S02]  /*0690*/  SYNCS.EXCH.64 URZ, [UR6+0x38888], UR4 ;  /* 0x03888804063f75b2 */ /* 0x0008240008000100 */
[----:B----4-:R-:W-:Y:S01]  /*06a0*/  NOP ;  /* 0x0000000000007918 */ /* 0x010fe20000000000 */
.L_x_445:
        /* <DEDUP_REMOVED lines=22> */
.L_x_446:
        /* <DEDUP_REMOVED lines=22> */
.L_x_447:
[----:B0-----:R-:W-:Y:S01]  /*0970*/  ISETP.NE.AND P0, PT, R2, RZ, PT ;  /* 0x000000ff0200720c */ /* 0x001fe20003f05270 */
[----:B------:R-:W-:Y:S01]  /*0980*/  IMAD.MOV.U32 R2, RZ, RZ, 0x1 ;  /* 0x00000001ff027424 */ /* 0x000fe200078e00ff */
[----:B------:R-:W-:Y:S01]  /*0990*/  NOP ;  /* 0x0000000000007918 */ /* 0x000fe20000000000 */
[----:B------:R-:W-:Y:S03]  /*09a0*/  BSSY B7, `(.L_x_448) ;  /* 0x0002586000077945 */ /* 0x000fe60003800000 */
[----:B------:R-:W-:-:S05]  /*09b0*/  SEL R2, R2, 0x2, !P0 ;  /* 0x0000000202027807 */ /* 0x000fca0004000000 */
[----:B------:R0:W-:Y:S01]  /*09c0*/  STL [R1+0x3c], R2 ;  /* 0x00003c0201007387 */ /* 0x0001e20000100800 */
[----:B-123--:R-:W-:Y:S06]  /*09d0*/  BAR.SYNC.DEFER_BLOCKING 0x0 ;  /* 0x0000000000007b1d */ /* 0x00efec0000010000 */
[----:B------:R-:W-:Y:S05]  /*09e0*/  @!P0 BRA `(.L_x_449) ;  /* 0x000001f4003c8947 */ /* 0x000fea0003800000 */
.L_x_450:
        /* <DEDUP_REMOVED lines=8> */
[----:B-1----:R-:W-:-:S06]  /*0a70*/  ULEA UR4, UR5, UR4, 0x18 ;  /* 0x0000000405047291 */ /* 0x002fcc000f8ec03f */
[----:B------:R-:W-:Y:S01]  /*0a80*/  IMAD.U32 R16, RZ, RZ, UR4 ;  /* 0x00000004ff107e24 */ /* 0x000fe2000f8e00ff */
[----:B------:R-:W-:-:S04]  /*0a90*/  ULDC UR4, c[0x0][0xc14] ;  /* 0x0003050000047ab9 */ /* 0x000fc80000000800 */
[----:B------:R-:W1:Y:S01]  /*0aa0*/  LDS.128 R148, [R16+0x388d0] ;  /* 0x0388d00010947984 */ /* 0x000e620000000c00 */
[----:B------:R-:W-:Y:S06]  /*0ab0*/  BAR.ARV 0x4, 0x120 ;  /* 0x0104800000007b1d */ /* 0x000fec0000002000 */
[----:B-1----:R-:W-:-:S13]  /*0ac0*/  ISETP.GE.AND P0, PT, R151, UR4, PT ;  /* 0x0000000497007c0c */ /* 0x002fda000bf06270 */
[----:B------:R-:W-:Y:S05]  /*0ad0*/  @P0 BRA `(.L_x_451) ;  /* 0x0000025400c80947 */ /* 0x000fea0003800000 */
[----:B------:R-:W-:-:S05]  /*0ae0*/  VIADD R0, R3, 0xffffff80 ;  /* 0xffffff8003007836 */ /* 0x000fca0000000000 */
[----:B------:R-:W-:-:S04]  /*0af0*/  SHF.R.S32.HI R3, RZ, 0x1f, R0 ;  /* 0x0000001fff037819 */ /* 0x000fc80000011400 */
[CC--:B0-----:R-:W-:Y:S02]  /*0b00*/  LEA.HI R2, R3.reuse, R0.reuse, RZ, 0x7 ;  /* 0x0000000003027211 */ /* 0x0c1fe400078f38ff */
[CC--:B------:R-:W-:Y:S02]  /*0b10*/  LEA.HI R18, R3.reuse, R0.reuse, RZ, 0x3 ;  /* 0x0000000003127211 */ /* 0x0c0fe400078f18ff */
[----:B------:R-:W-:Y:S02]  /*0b20*/  LOP3.LUT R5, R2, 0xffffff80, RZ, 0xc0, !PT ;  /* 0xffffff8002057812 */ /* 0x000fe400078ec0ff */
[----:B------:R-:W-:-:S03]  /*0b30*/  LEA.HI R4, R3, R0, RZ, 0x4 ;  /* 0x0000000003047211 */ /* 0x000fc600078f20ff */
[----:B------:R-:W-:Y:S01]  /*0b40*/  IMAD.IADD R12, R0, 0x1, -R5 ;  /* 0x00000001000c7824 */ /* 0x000fe200078e0a05 */
[----:B------:R-:W-:Y:S02]  /*0b50*/  LEA.HI R5, R3, R0, RZ, 0x5 ;  /* 0x0000000003057211 */ /* 0x000fe400078f28ff */
[----:B------:R-:W-:Y:S02]  /*0b60*/  SHF.R.S32.HI R7, RZ, 0x4, R4 ;  /* 0x00000004ff077819 */ /* 0x000fe40000011404 */
[----:B------:R-:W-:Y:S01]  /*0b70*/  SHF.R.S32.HI R8, RZ, 0x1f, R12 ;  /* 0x0000001fff087819 */ /* 0x000fe2000001140c */
[----:B------:R0:W-:Y:S01]  /*0b80*/  STL [R1+0x70], R12 ;  /* 0x0000700c01007387 */ /* 0x0001e20000100800 */
[----:B------:R-:W-:Y:S01]  /*0b90*/  IMAD.SHL.U32 R6, R5, 0x20, RZ ;  /* 0x0000002005067824 */ /* 0x000fe200078e00ff */
[----:B------:R-:W-:Y:S02]  /*0ba0*/  LOP3.LUT R5, R4, 0x3fffff0, RZ, 0xc0, !PT ;  /* 0x03fffff004057812 */ /* 0x000fe400078ec0ff */
[----:B------:R-:W-:-:S02]  /*0bb0*/  LEA.HI R9, R8, R12, RZ, 0x2 ;  /* 0x0000000c08097211 */ /* 0x000fc400078f10ff */
[----:B------:R-:W-:Y:S01]  /*0bc0*/  LEA.HI R8, R8, R12, RZ, 0x5 ;  /* 0x0000000c08087211 */ /* 0x000fe200078f28ff */
[----:B------:R-:W-:Y:S01]  /*0bd0*/  IMAD.IADD R5, R0, 0x1, -R5 ;  /* 0x0000000100057824 */ /* 0x000fe200078e0a05 */
[--C-:B------:R-:W-:Y:S02]  /*0be0*/  SHF.R.S32.HI R10, RZ, 0x2, R9.reuse ;  /* 0x00000002ff0a7819 */ /* 0x100fe40000011409 */
[----:B------:R-:W-:Y:S02]  /*0bf0*/  SHF.R.S32.HI R11, RZ, 0x1f, R9 ;  /* 0x0000001fff0b7819 */ /* 0x000fe40000011409 */
[----:B------:R-:W-:Y:S02]  /*0c00*/  LOP3.LUT R9, R18, 0xfffffff8, RZ, 0xc0, !PT ;  /* 0xfffffff812097812 */ /* 0x000fe400078ec0ff */
[----:B------:R-:W-:Y:S02]  /*0c10*/  LEA.HI R11, R11, R10, RZ, 0x3 ;  /* 0x0000000a0b0b7211 */ /* 0x000fe400078f18ff */
[----:B------:R-:W-:Y:S01]  /*0c20*/  LEA.HI R4, R4, R7, RZ, 0x1 ;  /* 0x0000000704047211 */ /* 0x000fe200078f08ff */
[----:B------:R-:W-:Y:S01]  /*0c30*/  IMAD.IADD R220, R0, 0x1, -R9 ;  /* 0x0000000100dc7824 */ /* 0x000fe200078e0a09 */
[----:B------:R-:W-:Y:S01]  /*0c40*/  LOP3.LUT R11, R11, 0xfffffff8, RZ, 0xc0, !PT ;  /* 0xfffffff80b0b7812 */ /* 0x000fe200078ec0ff */
[----:B------:R-:W2:Y:S01]  /*0c50*/  LDL.LU R9, [R1+0x3c] ;  /* 0x00003c0001097983 */ /* 0x000ea20000300800 */
[----:B------:R-:W-:Y:S01]  /*0c60*/  SHF.R.S32.HI R18, RZ, 0x3, R18 ;  /* 0x00000003ff127819 */ /* 0x000fe20000011412 */
[----:B------:R-:W-:Y:S01]  /*0c70*/  IMAD.SHL.U32 R22, R220, 0x4, RZ ;  /* 0x00000004dc167824 */ /* 0x000fe200078e00ff */
[----:B------:R-:W-:Y:S01]  /*0c80*/  SHF.R.S32.HI R8, RZ, 0x5, R8 ;  /* 0x00000005ff087819 */ /* 0x000fe20000011408 */
[----:B------:R-:W-:Y:S01]  /*0c90*/  IMAD.IADD R11, R10, 0x1, -R11 ;  /* 0x000000010a0b7824 */ /* 0x000fe200078e0a0b */
[----:B------:R-:W-:Y:S01]  /*0ca0*/  LOP3.LUT R4, R4, 0x1ffffffe, RZ, 0xc0, !PT ;  /* 0x1ffffffe04047812 */ /* 0x000fe200078ec0ff */
[----:B------:R-:W-:Y:S01]  /*0cb0*/  VIADD R13, R18, 0x60 ;  /* 0x00000060120d7836 */ /* 0x000fe20000000000 */
[----:B------:R-:W-:Y:S01]  /*0cc0*/  IADD3 R214, R22, 0x40, RZ ;  /* 0x0000004016d67810 */ /* 0x000fe20007ffe0ff */
[----:B------:R-:W-:Y:S01]  /*0cd0*/  IMAD R11, R8, 0x10, R11 ;  /* 0x00000010080b7824 */ /* 0x000fe200078e020b */
[----:B------:R-:W-:Y:S01]  /*0ce0*/  LOP3.LUT R6, R6, 0xfffffc00, RZ, 0xc0, !PT ;  /* 0xfffffc0006067812 */ /* 0x000fe200078ec0ff */
[----:B------:R-:W-:Y:S01]  /*0cf0*/  IMAD.IADD R4, R7, 0x1, -R4 ;  /* 0x0000000107047824 */ /* 0x000fe200078e0a04 */
[----:B0-----:R-:W-:Y:S01]  /*0d00*/  SHF.R.S32.HI R12, RZ, 0x7, R2 ;  /* 0x00000007ff0c7819 */ /* 0x001fe20000011402 */
[----:B------:R-:W-:Y:S01]  /*0d10*/  IMAD.IADD R213, R22, 0x1, R214 ;  /* 0x0000000116d57824 */ /* 0x000fe200078e02d6 */
[----:B------:R-:W-:Y:S01]  /*0d20*/  SHF.R.S32.HI R8, RZ, 0x1f, R13 ;  /* 0x0000001fff087819 */ /* 0x000fe2000001140d */
[----:B------:R-:W-:Y:S01]  /*0d30*/  IMAD.SHL.U32 R7, R13, 0x40, RZ ;  /* 0x000000400d077824 */ /* 0x000fe200078e00ff */
[----:B------:R-:W-:Y:S01]  /*0d40*/  LEA.HI R2, R2, R12, RZ, 0x1 ;  /* 0x0000000c02027211 */ /* 0x000fe200078f08ff */
[----:B------:R-:W-:Y:S01]  /*0d50*/  IMAD R5, R5, 0x40, R6 ;  /* 0x0000004005057824 */ /* 0x000fe200078e0206 */
[----:B------:R-:W-:-:S02]  /*0d60*/  LEA.HI R0, R3, R0, RZ, 0x6 ;  /* 0x0000000003007211 */ /* 0x000fc400078f30ff */
[----:B------:R-:W-:Y:S01]  /*0d70*/  LEA.HI R8, R8, R13, RZ, 0x3 ;  /* 0x0000000d08087211 */ /* 0x000fe200078f18ff */
[----:B------:R-:W-:Y:S01]  /*0d80*/  STL [R1+0x88], R12 ;  /* 0x0000880c01007387 */ /* 0x000fe20000100800 */
[----:B------:R-:W-:Y:S01]  /*0d90*/  SHF.R.S32.HI R6, RZ, 0x1f, R213 ;  /* 0x0000001fff067819 */ /* 0x000fe200000114d5 */
[----:B------:R-:W-:Y:S01]  /*0da0*/  VIADD R217, R18, 0x20 ;  /* 0x0000002012d97836 */ /* 0x000fe20000000000 */
[----:B------:R-:W-:Y:S01]  /*0db0*/  LOP3.LUT R2, R2, 0x3fffffe, RZ, 0xc0, !PT ;  /* 0x03fffffe02027812 */ /* 0x000fe200078ec0ff */
[----:B------:R0:W-:Y:S01]  /*0dc0*/  STL [R1+0x74], R13 ;  /* 0x0000740d01007387 */ /* 0x0001e20000100800 */
[----:B------:R-:W-:Y:S01]  /*0dd0*/  SHF.L.U32 R0, R0, 0x3, RZ ;  /* 0x0000000300007819 */ /* 0x000fe200000006ff */
[----:B------:R-:W-:Y:S02]  /*0de0*/  IMAD.SHL.U32 R8, R8, 0x40, RZ ;  /* 0x0000004008087824 */ /* 0x000fe400078e00ff */
[----:B------:R-:W-:Y:S01]  /*0df0*/  IMAD.IADD R2, R12, 0x1, -R2 ;  /* 0x000000010c027824 */ /* 0x000fe200078e0a02 */
[----:B------:R-:W-:-:S02]  /*0e00*/  LOP3.LUT R234, R0, 0xfffffe00, RZ, 0xc0, !PT ;  /* 0xfffffe0000ea7812 */ /* 0x000fc400078ec0ff */
[----:B0-----:R-:W-:Y:S02]  /*0e10*/  LOP3.LUT R13, R7, 0x1c0, RZ, 0xc0, !PT ;  /* 0x000001c0070d7812 */ /* 0x001fe400078ec0ff */
[CC--:B------:R-:W-:Y:S02]  /*0e20*/  LEA.HI R7, R6.reuse, R213.reuse, RZ, 0x6 ;  /* 0x000000d506077211 */ /* 0x0c0fe400078f30ff */
[----:B------:R-:W-:Y:S02]  /*0e30*/  LEA.HI R6, R6, R213, RZ, 0x3 ;  /* 0x000000d506067211 */ /* 0x000fe400078f18ff */
[----:B------:R-:W-:Y:S01]  /*0e40*/  SHF.R.S32.HI R0, RZ, 0x1f, R217 ;  /* 0x0000001fff007819 */ /* 0x000fe200000114d9 */
[----:B------:R-:W-:Y:S01]  /*0e50*/  IMAD.SHL.U32 R7, R7, 0x80, RZ ;  /* 0x0000008007077824 */ /* 0x000fe200078e00ff */
[----:B------:R-:W-:Y:S01]  /*0e60*/  SHF.R.U32.HI R10, RZ, 0x3, R13 ;  /* 0x00000003ff0a7819 */ /* 0x000fe2000001160d */
[----:B------:R-:W-:Y:S01]  /*0e70*/  IMAD R3, R4, 0x8, R5 ;  /* 0x0000000804037824 */ /* 0x000fe200078e0205 */
[----:B------:R-:W-:Y:S01]  /*0e80*/  LOP3.LUT R8, R8, 0xfffffe00, RZ, 0xc0, !PT ;  /* 0xfffffe0008087812 */ /* 0x000fe200078ec0ff */
[----:B------:R-:W-:Y:S01]  /*0e90*/  IMAD R2, R2, 0x40, R11 ;  /* 0x0000004002027824 */ /* 0x000fe200078e020b */
[----:B------:R-:W-:Y:S01]  /*0ea0*/  LOP3.LUT R6, R13, 0x38, R6, 0xf8, !PT ;  /* 0x000000380d067812 */ /* 0x000fe200078ef806 */
[----:B------:R-:W-:Y:S01]  /*0eb0*/  STL [R1+0x78], R13 ;  /* 0x0000780d01007387 */ /* 0x000fe20000100800 */
[----:B------:R-:W-:-:S02]  /*0ec0*/  LEA.HI R0, R0, R217, RZ, 0x3 ;  /* 0x000000d900007211 */ /* 0x000fc400078f18ff */
[----:B------:R-:W-:Y:S01]  /*0ed0*/  LOP3.LUT R7, R7, 0xffffe000, RZ, 0xc0, !PT ;  /* 0xffffe00007077812 */ /* 0x000fe200078ec0ff */
[----:B------:R-:W-:Y:S01]  /*0ee0*/  STL [R1+0x7c], R10 ;  /* 0x00007c0a01007387 */ /* 0x000fe20000100800 */
[----:B------:R-:W-:Y:S01]  /*0ef0*/  LOP3.LUT R6, R6, R10, RZ, 0x3c, !PT ;  /* 0x0000000a06067212 */ /* 0x000fe200078e3cff */
[----:B------:R-:W-:Y:S02]  /*0f00*/  IMAD.SHL.U32 R0, R0, 0x40, RZ ;  /* 0x0000004000007824 */ /* 0x000fe400078e00ff */
[----:B------:R-:W-:Y:S01]  /*0f10*/  STL [R1+0x80], R8 ;  /* 0x0000800801007387 */ /* 0x000fe20000100800 */
[----:B------:R-:W-:-:S03]  /*0f20*/  IADD3 R6, R6, R7, R8 ;  /* 0x0000000706067210 */ /* 0x000fc60007ffe008 */
[----:B------:R-:W-:Y:S04]  /*0f30*/  STL [R1+0x90], R3 ;  /* 0x0000900301007387 */ /* 0x000fe80000100800 */
[----:B------:R0:W-:Y:S01]  /*0f40*/  STL [R1+0x8c], R2 ;  /* 0x00008c0201007387 */ /* 0x0001e20000100800 */
[----:B------:R-:W-:Y:S02]  /*0f50*/  SHF.R.S32.HI R4, RZ, 0x1f, R217 ;  /* 0x0000001fff047819 */ /* 0x000fe400000114d9 */
[----:B------:R-:W-:Y:S01]  /*0f60*/  LOP3.LUT R231, R0, 0xfffffe00, RZ, 0xc0, !PT ;  /* 0xfffffe0000e77812 */ /* 0x000fe200078ec0ff */
[----:B0-----:R-:W-:Y:S01]  /*0f70*/  VIADD R2, R16, 0x14400 ;  /* 0x0001440010027836 */ /* 0x001fe20000000000 */
[----:B------:R0:W-:Y:S04]  /*0f80*/  STL [R1+0x68], RZ ;  /* 0x000068ff01007387 */ /* 0x0001e80000100800 */
[----:B------:R-:W-:Y:S01]  /*0f90*/  LEA R0, R6, R2, 0x1 ;  /* 0x0000000206007211 */ /* 0x000fe200078e08ff */
[----:B------:R0:W-:Y:S01]  /*0fa0*/  STL [R1+0x64], R2 ;  /* 0x0000640201007387 */ /* 0x0001e20000100800 */
[----:B------:R-:W-:-:S03]  /*0fb0*/  VIADD R218, R18, 0x40 ;  /* 0x0000004012da7836 */ /* 0x000fc60000000000 */
[----:B------:R0:W-:Y:S04]  /*0fc0*/  STL [R1+0x58], R4 ;  /* 0x0000580401007387 */ /* 0x0001e80000100800 */
[----:B------:R0:W-:Y:S01]  /*0fd0*/  STL [R1+0x84], R0 ;  /* 0x0000840001007387 */ /* 0x0001e20000100800 */
[----:B------:R-:W-:Y:S01]  /*0fe0*/  SHF.R.S32.HI R3, RZ, 0x1f, R218 ;  /* 0x0000001fff037819 */ /* 0x000fe200000114da */
[----:B------:R-:W-:Y:S02]  /*0ff0*/  IMAD.SHL.U32 R232, R18, 0x40, RZ ;  /* 0x0000004012e87824 */ /* 0x000fe400078e00ff */
[----:B------:R-:W-:Y:S01]  /*1000*/  IMAD.SHL.U32 R212, R220, 0x8, RZ ;  /* 0x00000008dcd47824 */ /* 0x000fe200078e00ff */
[----:B------:R-:W-:Y:S01]  /*1010*/  LEA.HI R3, R3, R218, RZ, 0x3 ;  /* 0x000000da03037211 */ /* 0x000fe200078f18ff */
[----:B------:R-:W-:Y:S01]  /*1020*/  IMAD.SHL.U32 R227, R217, 0x40, RZ ;  /* 0x00000040d9e37824 */ /* 0x000fe200078e00ff */
[----:B------:R-:W-:Y:S01]  /*1030*/  LOP3.LUT R232, R232, 0x1c0, RZ, 0xc0, !PT ;  /* 0x000001c0e8e87812 */ /* 0x000fe200078ec0ff */
[----:B------:R-:W-:-:S02]  /*1040*/  IMAD.SHL.U32 R226, R218, 0x40, RZ ;  /* 0x00000040dae27824 */ /* 0x000fc400078e00ff */
[----:B------:R-:W-:Y:S01]  /*1050*/  IMAD.SHL.U32 R3, R3, 0x40, RZ ;  /* 0x0000004003037824 */ /* 0x000fe200078e00ff */
[----:B------:R-:W-:Y:S02]  /*1060*/  LOP3.LUT R227, R227, 0x1c0, RZ, 0xc0, !PT ;  /* 0x000001c0e3e37812 */ /* 0x000fe400078ec0ff */
[----:B------:R-:W-:Y:S02]  /*1070*/  LOP3.LUT R226, R226, 0x1c0, RZ, 0xc0, !PT ;  /* 0x000001c0e2e27812 */ /* 0x000fe400078ec0ff */
[----:B------:R-:W-:Y:S02]  /*1080*/  LOP3.LUT R236, R232, 0x38, R212, 0xf8, !PT ;  /* 0x00000038e8ec7812 */ /* 0x000fe400078ef8d4 */
[----:B------:R-:W-:Y:S01]  /*1090*/  SHF.R.U32.HI R233, RZ, 0x3, R232 ;  /* 0x00000003ffe97819 */ /* 0x000fe200000116e8 */
[----:B------:R-:W-:Y:S01]  /*10a0*/  IMAD.MOV.U32 R219, RZ, RZ, RZ ;  /* 0x000000ffffdb7224 */ /* 0x000fe200078e00ff */
[----:B------:R-:W-:Y:S01]  /*10b0*/  CS2R R222, SRZ ;  /* 0x0000000000de7805 */ /* 0x000fe2000001ff00 */
[----:B------:R-:W-:Y:S01]  /*10c0*/  IMAD.MOV.U32 R17, RZ, RZ, RZ ;  /* 0x000000ffff117224 */ /* 0x000fe200078e00ff */
[----:B------:R-:W-:Y:S01]  /*10d0*/  SHF.R.S32.HI R237, RZ, 0x1f, R218 ;  /* 0x0000001fffed7819 */ /* 0x000fe200000114da */
[----:B------:R-:W-:Y:S01]  /*10e0*/  VIADD R215, R22, 0x20 ;  /* 0x0000002016d77836 */ /* 0x000fe20000000000 */
[----:B------:R-:W-:Y:S01]  /*10f0*/  LOP3.LUT R236, R234, R236, R233, 0xf6, !PT ;  /* 0x000000eceaec7212 */ /* 0x000fe200078ef6e9 */
[----:B------:R-:W-:Y:S01]  /*1100*/  VIADD R216, R22, 0x60 ;  /* 0x0000006016d87836 */ /* 0x000fe20000000000 */
[----:B------:R-:W-:Y:S01]  /*1110*/  SHF.R.U32.HI R230, RZ, 0x3, R227 ;  /* 0x00000003ffe67819 */ /* 0x000fe200000116e3 */
[C---:B------:R-:W-:Y:S01]  /*1120*/  VIADD R225, R212.reuse, 0x80 ;  /* 0x00000080d4e17836 */ /* 0x040fe20000000000 */
[----:B------:R-:W-:Y:S01]  /*1130*/  SHF.R.U32.HI R228, RZ, 0x3, R226 ;  /* 0x00000003ffe47819 */ /* 0x000fe200000116e2 */
[----:B------:R-:W-:Y:S01]  /*1140*/  VIADD R224, R212, 0xc0 ;  /* 0x000000c0d4e07836 */ /* 0x000fe20000000000 */
[----:B------:R-:W-:-:S02]  /*1150*/  LOP3.LUT R229, R3, 0xfffffe00, RZ, 0xc0, !PT ;  /* 0xfffffe0003e57812 */ /* 0x000fc400078ec0ff */
[----:B0-2---:R-:W-:-:S07]  /*1160*/  LOP3.LUT R221, R9, 0x1, RZ, 0xfc, !PT ;  /* 0x0000000109dd7812 */ /* 0x005fce00078efcff */
.L_x_682:
[----:B0-----:R-:W0:Y:S01]  /*1170*/  LDC.64 R2, c[0x0][0xc60] ;  /* 0x00031800ff027b82 */ /* 0x001e220000000a00 */
[----:B------:R-:W-:Y:S01]  /*1180*/  ULDC.64 UR10, c[0x0][0x208] ;  /* 0x00008200000a7ab9 */ /* 0x000fe20000000a00 */
[----:B------:R-:W-:Y:S01]  /*1190*/  ULDC.64 UR4, c[0x0][0xa28] ;  /* 0x00028a0000047ab9 */ /* 0x000fe20000000a00 */
[----:B------:R-:W-:Y:S01]  /*11a0*/  ULDC.64 UR8, c[0x0][0xa18] ;  /* 0x0002860000087ab9 */ /* 0x000fe20000000a00 */
[----:B------:R-:W-:Y:S01]  /*11b0*/  ULDC.64 UR6, c[0x0][0xa08] ;  /* 0x0002820000067ab9 */ /* 0x000fe20000000a00 */
[----:B0-----:R-:W-:-:S05]  /*11c0*/  IMAD.WIDE R2, R151, 0x4, R2 ;  /* 0x0000000497027825 */ /* 0x001fca00078e0202 */
[----:B--2345:R-:W2:Y:S01]  /*11d0*/  LDG.E R8, desc[UR10][R2.64] ;  /* 0x0000000a02087981 */ /* 0x03cea2000c1e1900 */
[----:B------:R-:W-:Y:S01]  /*11e0*/  ISETP.NE.U32.AND P2, PT, RZ, UR4, PT ;  /* 0x00000004ff007c0c */ /* 0x000fe2000bf45070 */
[----:B------:R-:W-:Y:S01]  /*11f0*/  IMAD.MOV.U32 R26, RZ, RZ, RZ ;  /* 0x000000ffff1a7224 */ /* 0x000fe200078e00ff */
[----:B------:R-:W-:Y:S02]  /*1200*/  ISETP.NE.U32.AND P1, PT, RZ, UR8, PT ;  /* 0x00000008ff007c0c */ /* 0x000fe4000bf25070 */
[----:B------:R-:W-:Y:S02]  /*1210*/  ISETP.NE.AND.EX P2, PT, RZ, UR5, PT, P2 ;  /* 0x00000005ff007c0c */ /* 0x000fe4000bf45320 */
[----:B------:R-:W-:Y:S02]  /*1220*/  ISETP.NE.AND.EX P1, PT, RZ, UR9, PT, P1 ;  /* 0x00000009ff007c0c */ /* 0x000fe4000bf25310 */
[----:B------:R-:W-:-:S04]  /*1230*/  ISETP.NE.U32.AND P0, PT, RZ, UR6, PT ;  /* 0x00000006ff007c0c */ /* 0x000fc8000bf05070 */
[----:B------:R-:W-:Y:S02]  /*1240*/  ISETP.NE.AND.EX P0, PT, RZ, UR7, PT, P0 ;  /* 0x00000007ff007c0c */ /* 0x000fe4000bf05300 */
[----:B--2---:R-:W-:Y:S01]  /*1250*/  SHF.R.S32.HI R0, RZ, 0x1f, R8 ;  /* 0x0000001fff007819 */ /* 0x004fe20000011408 */
[----:B------:R0:W-:Y:S02]  /*1260*/  STL [R1+0x5c], R8 ;  /* 0x00005c0801007387 */ /* 0x0001e40000100800 */
[C---:B------:R-:W-:Y:S01]  /*1270*/  @P2 LEA R2, P3, R8.reuse, UR4, 0x2 ;  /* 0x0000000408022c11 */ /* 0x040fe2000f8610ff */
[----:B------:R-:W-:Y:S01]  /*1280*/  ULDC UR4, c[0x0][0x288] ;  /* 0x0000a20000047ab9 */ /* 0x000fe20000000800 */
[C-C-:B------:R-:W-:Y:S01]  /*1290*/  SHF.L.U64.HI R29, R8.reuse, 0x2, R0.reuse ;  /* 0x00000002081d7819 */ /* 0x140fe20000010200 */
[----:B------:R0:W-:Y:S01]  /*12a0*/  STL [R1+0x6c], R149 ;  /* 0x00006c9501007387 */ /* 0x0001e20000100800 */
[----:B------:R-:W-:Y:S01]  /*12b0*/  @P2 LEA.HI.X R3, R8, UR5, R0, 0x2, P3 ;  /* 0x0000000508032c11 */ /* 0x000fe200098f1400 */
[----:B------:R-:W-:-:S02]  /*12c0*/  IMAD.MOV.U32 R0, RZ, RZ, RZ ;  /* 0x000000ffff007224 */ /* 0x000fc400078e00ff */
[----:B------:R0:W-:Y:S01]  /*12d0*/  STL [R1+0x60], R150 ;  /* 0x0000609601007387 */ /* 0x0001e20000100800 */
[----:B------:R-:W-:Y:S02]  /*12e0*/  IMAD.SHL.U32 R28, R8, 0x4, RZ ;  /* 0x00000004081c7824 */ /* 0x000fe400078e00ff */
[----:B------:R-:W-:Y:S01]  /*12f0*/  IMAD.U32 R151, RZ, RZ, UR4 ;  /* 0x00000004ff977e24 */ /* 0x000fe2000f8e00ff */
[----:B------:R-:W-:Y:S01]  /*1300*/  ULDC.64 UR4, c[0x0][0x3f8] ;  /* 0x0000fe0000047ab9 */ /* 0x000fe20000000a00 */
[----:B------:R0:W5:Y:S01]  /*1310*/  @P2 LDG.E R0, desc[UR10][R2.64] ;  /* 0x0000000a02002981 */ /* 0x000162000c1e1900 */
[----:B------:R-:W-:Y:S01]  /*1320*/  UISETP.NE.U32.AND UP0, UPT, UR4, URZ, UPT ;  /* 0x0000003f0400728c */ /* 0x000fe2000bf05070 */
[C---:B------:R-:W-:Y:S02]  /*1330*/  @P1 IADD3 R4, P2, R28.reuse, UR8, RZ ;  /* 0x000000081c041c10 */ /* 0x040fe4000ff5e0ff */
[----:B------:R-:W-:Y:S01]  /*1340*/  IADD3 R6, P4, R28, UR6, RZ ;  /* 0x000000061c067c10 */ /* 0x000fe2000ff9e0ff */
[----:B------:R-:W-:Y:S01]  /*1350*/  UISETP.NE.AND.EX UP0, UPT, UR5, URZ, UPT, UP0 ;  /* 0x0000003f0500728c */ /* 0x000fe2000bf05300 */
[C---:B------:R-:W-:Y:S01]  /*1360*/  @P1 IADD3.X R5, R29.reuse, UR9, RZ, P2, !PT ;  /* 0x000000091d051c10 */ /* 0x040fe200097fe4ff */
[----:B------:R-:W-:Y:S01]  /*1370*/  ULDC UR4, c[0x0][0x404] ;  /* 0x0001010000047ab9 */ /* 0x000fe20000000800 */
[----:B------:R-:W-:Y:S01]  /*1380*/  ULDC.64 UR8, c[0x0][0xa20] ;  /* 0x0002880000087ab9 */ /* 0x000fe20000000a00 */
[----:B------:R-:W-:Y:S01]  /*1390*/  IADD3.X R7, R29, UR7, RZ, P4, !PT ;  /* 0x000000071d077c10 */ /* 0x000fe2000a7fe4ff */
[----:B------:R-:W-:Y:S01]  /*13a0*/  USEL UR4, UR4, 0x1, UP0 ;  /* 0x0000000104047887 */ /* 0x000fe20008000000 */
[----:B------:R-:W-:Y:S01]  /*13b0*/  ISETP.NE.U32.AND P2, PT, RZ, UR8, PT ;  /* 0x00000008ff007c0c */ /* 0x000fe2000bf45070 */
[----:B------:R-:W-:Y:S01]  /*13c0*/  ULDC UR5, c[0x0][0x2e0] ;  /* 0x0000b80000057ab9 */ /* 0x000fe20000000800 */
[----:B------:R0:W5:Y:S01]  /*13d0*/  @P1 LDG.E R151, desc[UR10][R4.64] ;  /* 0x0000000a04971981 */ /* 0x000162000c1e1900 */
[----:B------:R-:W-:Y:S01]  /*13e0*/  UIMAD UR4, UR4, UR5, URZ ;  /* 0x00000005040472a4 */ /* 0x000fe2000f8e023f */
[----:B------:R-:W-:-:S02]  /*13f0*/  ISETP.NE.AND.EX P2, PT, RZ, UR9, PT, P2 ;  /* 0x00000009ff007c0c */ /* 0x000fc4000bf45320 */
[----:B------:R0:W5:Y:S01]  /*1400*/  @P0 LDG.E R26, desc[UR10][R6.64] ;  /* 0x0000000a061a0981 */ /* 0x000162000c1e1900 */
[----:B------:R-:W-:Y:S01]  /*1410*/  ULDC UR5, c[0x0][0x338] ;  /* 0x0000ce0000057ab9 */ /* 0x000fe20000000800 */
[----:B------:R-:W-:Y:S01]  /*1420*/  IMAD.MOV.U32 R25, RZ, RZ, R8 ;  /* 0x000000ffff197224 */ /* 0x000fe200078e0008 */
[----:B------:R-:W-:Y:S08]  /*1430*/  @P1 BRA `(.L_x_452) ;  /* 0x0000000000281947 */ /* 0x000ff00003800000 */
[----:B------:R-:W-:Y:S02]  /*1440*/  ULDC.64 UR6, c[0x0][0xa00] ;  /* 0x0002800000067ab9 */ /* 0x000fe40000000a00 */
[----:B------:R-:W-:-:S04]  /*1450*/  ISETP.NE.U32.AND P1, PT, RZ, UR6, PT ;  /* 0x00000006ff007c0c */ /* 0x000fc8000bf25070 */
[----:B------:R-:W-:-:S13]  /*1460*/  ISETP.NE.AND.EX P1, PT, RZ, UR7, PT, P1 ;  /* 0x00000007ff007c0c */ /* 0x000fda000bf25310 */
[----:B------:R-:W-:Y:S05]  /*1470*/  @!P1 BRA `(.L_x_452) ;  /* 0x0000000000189947 */ /* 0x000fea0003800000 */
[----:B0-----:R-:W0:Y:S01]  /*1480*/  LDC.64 R2, c[0x0][0xa00] ;  /* 0x00028000ff027b82 */ /* 0x001e220000000a00 */
[----:B------:R-:W-:Y:S01]  /*1490*/  ULDC.64 UR6, c[0x0][0x208] ;  /* 0x0000820000067ab9 */ /* 0x000fe20000000a00 */
[----:B0-----:R-:W-:-:S05]  /*14a0*/  IMAD.WIDE R2, R25, 0x4, R2 ;  /* 0x0000000419027825 */ /* 0x001fca00078e0202 */
[----:B-----5:R-:W2:Y:S04]  /*14b0*/  LDG.E R151, desc[UR6][R2.64] ;  /* 0x0000000602977981 */ /* 0x020ea8000c1e1900 */
[----:B------:R-:W2:Y:S02]  /*14c0*/  LDG.E R4, desc[UR6][R2.64+0x4] ;  /* 0x0000040602047981 */ /* 0x000ea4000c1e1900 */
[----:B--2---:R-:W-:-:S07]  /*14d0*/  IMAD.IADD R151, R4, 0x1, -R151 ;  /* 0x0000000104977824 */ /* 0x004fce00078e0a97 */
.L_x_452:
[----:B0-----:R-:W-:Y:S02]  /*14e0*/  IMAD.U32 R2, RZ, RZ, UR5 ;  /* 0x00000005ff027e24 */ /* 0x001fe4000f8e00ff */
[----:B------:R-:W-:Y:S01]  /*14f0*/  IMAD.U32 R27, RZ, RZ, UR4 ;  /* 0x00000004ff1b7e24 */ /* 0x000fe2000f8e00ff */
[----:B------:R-:W-:Y:S06]  /*1500*/  @!P2 BRA `(.L_x_453) ;  /* 0x000000000014a947 */ /* 0x000fec0003800000 */
[----:B------:R-:W-:Y:S01]  /*1510*/  IADD3 R4, P0, R28, UR8, RZ ;  /* 0x000000081c047c10 */ /* 0x000fe2000ff1e0ff */
[----:B------:R-:W-:-:S03]  /*1520*/  ULDC.64 UR4, c[0x0][0x208] ;  /* 0x0000820000047ab9 */ /* 0x000fc60000000a00 */
[----:B------:R-:W-:-:S05]  /*1530*/  IADD3.X R5, R29, UR9, RZ, P0, !PT ;  /* 0x000000091d057c10 */ /* 0x000fca00087fe4ff */
[----:B------:R0:W5:Y:S01]  /*1540*/  LDG.E R27, desc[UR4][R4.64] ;  /* 0x00000004041b7981 */ /* 0x000162000c1e1900 */
[----:B------:R-:W-:Y:S05]  /*1550*/  BRA `(.L_x_454) ;  /* 0x0000000000147947 */ /* 0x000fea0003800000 */
.L_x_453:
[----:B------:R-:W-:Y:S05]  /*1560*/  @!P0 BRA `(.L_x_454) ;  /* 0x0000000000108947 */ /* 0x000fea0003800000 */
[----:B------:R-:W-:Y:S02]  /*1570*/  ULDC.64 UR4, c[0x0][0x208] ;  /* 0x0000820000047ab9 */ /* 0x000fe40000000a00 */
[----:B------:R-:W2:Y:S04]  /*1580*/  LDG.E R4, desc[UR4][R6.64] ;  /* 0x0000000406047981 */ /* 0x000ea8000c1e1900 */
[----:B------:R-:W2:Y:S02]  /*1590*/  LDG.E R27, desc[UR4][R6.64+0x4] ;  /* 0x00000404061b7981 */ /* 0x000ea4000c1e1900 */
[----:B--2---:R-:W-:-:S07]  /*15a0*/  IMAD.IADD R27, R27, 0x1, -R4 ;  /* 0x000000011b1b7824 */ /* 0x004fce00078e0a04 */
.L_x_454:
[----:B------:R-:W-:Y:S01]  /*15b0*/  ULDC.64 UR4, c[0x0][0xa10] ;  /* 0x0002840000047ab9 */ /* 0x000fe20000000a00 */
[----:B------:R-:W-:Y:S01]  /*15c0*/  ULDC.64 UR6, c[0x0][0x208] ;  /* 0x0000820000067ab9 */ /* 0x000fe20000000a00 */
[----:B------:R-:W-:-:S04]  /*15d0*/  ISETP.NE.U32.AND P0, PT, RZ, UR4, PT ;  /* 0x00000004ff007c0c */ /* 0x000fc8000bf05070 */
[----:B------:R-:W-:Y:S01]  /*15e0*/  ISETP.NE.AND.EX P0, PT, RZ, UR5, PT, P0 ;  /* 0x00000005ff007c0c */ /* 0x000fe2000bf05300 */
[----:B-----5:R-:W-:Y:S01]  /*15f0*/  IMAD.IADD R9, R27, 0x1, -R0 ;  /* 0x000000011b097824 */ /* 0x020fe200078e0a00 */
[----:B------:R-:W-:-:S11]  /*1600*/  ULDC.64 UR4, c[0x0][0xa30] ;  /* 0x00028c0000047ab9 */ /* 0x000fd60000000a00 */
[----:B0-----:R-:W0:Y:S02]  /*1610*/  @P0 LDC.64 R4, c[0x0][0xa10] ;  /* 0x00028400ff040b82 */ /* 0x001e240000000a00 */
[----:B0-----:R-:W-:-:S05]  /*1620*/  @P0 IMAD.WIDE R4, R25, 0x4, R4 ;  /* 0x0000000419040825 */ /* 0x001fca00078e0204 */
[----:B------:R-:W2:Y:S04]  /*1630*/  @P0 LDG.E R3, desc[UR6][R4.64] ;  /* 0x0000000604030981 */ /* 0x000ea8000c1e1900 */
[----:B------:R0:W2:Y:S01]  /*1640*/  @P0 LDG.E R8, desc[UR6][R4.64+0x4] ;  /* 0x0000040604080981 */ /* 0x0000a2000c1e1900 */
[----:B------:R-:W-:Y:S01]  /*1650*/  ISETP.NE.U32.AND P1, PT, RZ, UR4, PT ;  /* 0x00000004ff007c0c */ /* 0x000fe2000bf25070 */
[----:B------:R-:W-:-:S03]  /*1660*/  IMAD.MOV.U32 R147, RZ, RZ, R27 ;  /* 0x000000ffff937224 */ /* 0x000fc600078e001b */
[----:B------:R-:W-:Y:S01]  /*1670*/  ISETP.NE.AND.EX P1, PT, RZ, UR5, PT, P1 ;  /* 0x00000005ff007c0c */ /* 0x000fe2000bf25310 */
[----:B0-----:R-:W-:-:S05]  /*1680*/  IMAD.MOV R4, RZ, RZ, -R9 ;  /* 0x000000ffff047224 */ /* 0x001fca00078e0a09 */
[----:B------:R-:W-:-:S07]  /*1690*/  VIMNMX R4, RZ, R4, !PT ;  /* 0x00000004ff047248 */ /* 0x000fce0007fe0100 */
[----:B------:R-:W-:-:S04]  /*16a0*/  @P1 IADD3 R6, P2, R28, UR4, RZ ;  /* 0x000000041c061c10 */ /* 0x000fc8000ff5e0ff */
[----:B------:R-:W-:Y:S02]  /*16b0*/  @P1 IADD3.X R7, R29, UR5, RZ, P2, !PT ;  /* 0x000000051d071c10 */ /* 0x000fe400097fe4ff */
[----:B------:R-:W-:-:S03]  /*16c0*/  PLOP3.LUT P2, PT, PT, PT, PT, 0x80, 0x0 ;  /* 0x000000000000781c */ /* 0x000fc60003f4f070 */
[----:B------:R0:W5:Y:S01]  /*16d0*/  @P1 LDG.E R147, desc[UR6][R6.64] ;  /* 0x0000000606931981 */ /* 0x000162000c1e1900 */
[----:B--2---:R-:W-:-:S05]  /*16e0*/  @P0 IMAD.IADD R2, R8, 0x1, -R3 ;  /* 0x0000000108020824 */ /* 0x004fca00078e0a03 */
[----:B------:R-:W-:-:S05]  /*16f0*/  IADD3 R148, R9, R2, RZ ;  /* 0x0000000209947210 */ /* 0x000fca0007ffe0ff */
[----:B------:R-:W-:-:S04]  /*1700*/  VIADD R0, R148, 0x4f ;  /* 0x0000004f94007836 */ /* 0x000fc80000000000 */
[----:B------:R-:W-:-:S05]  /*1710*/  IMAD.HI R0, R0, 0x66666667, RZ ;  /* 0x6666666700007827 */ /* 0x000fca00078e02ff */
[----:B------:R-:W-:-:S04]  /*1720*/  SHF.R.U32.HI R3, RZ, 0x1f, R0 ;  /* 0x0000001fff037819 */ /* 0x000fc80000011600 */
[----:B------:R-:W-:-:S05]  /*1730*/  LEA.HI.SX32 R180, R0, R3, 0x1b ;  /* 0x0000000300b47211 */ /* 0x000fca00078fdaff */
[----:B------:R-:W-:-:S05]  /*1740*/  IMAD R3, R180, 0x50, -R9 ;  /* 0x00000050b4037824 */ /* 0x000fca00078e0a09 */
[----:B------:R-:W-:-:S04]  /*1750*/  VIMNMX R3, R3, R2, PT ;  /* 0x0000000203037248 */ /* 0x000fc80003fe0100 */
[----:B------:R-:W-:Y:S01]  /*1760*/  ISETP.GT.AND P0, PT, R3, R4, PT ;  /* 0x000000040300720c */ /* 0x000fe20003f04270 */
[----:B------:R-:W-:-:S05]  /*1770*/  IMAD.WIDE.U32 R4, R4, -0x33333333, RZ ;  /* 0xcccccccd04047825 */ /* 0x000fca00078e00ff */
[----:B------:R-:W-:-:S05]  /*1780*/  SHF.R.U32.HI R121, RZ, 0x6, R5 ;  /* 0x00000006ff797819 */ /* 0x000fca0000011605 */
[----:B------:R-:W-:Y:S02]  /*1790*/  IMAD.MOV.U32 R24, RZ, RZ, R121 ;  /* 0x000000ffff187224 */ /* 0x000fe400078e0079 */
[----:B------:R-:W-:-:S04]  /*17a0*/  @P0 VIADD R0, R3, 0x4f ;  /* 0x0000004f03000836 */ /* 0x000fc80000000000 */
[----:B------:R-:W-:-:S05]  /*17b0*/  @P0 IMAD.HI R0, R0, 0x66666667, RZ ;  /* 0x6666666700000827 */ /* 0x000fca00078e02ff */
[----:B------:R-:W-:-:S04]  /*17c0*/  @P0 SHF.R.U32.HI R3, RZ, 0x1f, R0 ;  /* 0x0000001fff030819 */ /* 0x000fc80000011600 */
[----:B------:R-:W-:-:S04]  /*17d0*/  @P0 LEA.HI.SX32 R24, R0, R3, 0x1b ;  /* 0x0000000300180211 */ /* 0x000fc800078fdaff */
[----:B------:R-:W-:-:S13]  /*17e0*/  ISETP.GT.AND P0, PT, R24, R121, PT ;  /* 0x000000791800720c */ /* 0x000fda0003f04270 */
[----:B0-----:R-:W-:Y:S05]  /*17f0*/  @!P0 BRA `(.L_x_455) ;  /* 0x0000009000e48947 */ /* 0x001fea0003800000 */
[----:B------:R-:W-:Y:S01]  /*1800*/  VIADD R0, R16, 0x24400 ;  /* 0x0002440010007836 */ /* 0x000fe20000000000 */
[----:B------:R-:W-:Y:S04]  /*1810*/  BSSY B6, `(.L_x_456) ;  /* 0x0000013000067945 */ /* 0x000fe80003800000 */
[----:B------:R-:W-:-:S13]  /*1820*/  LOP3.LUT P0, RZ, R0, 0x3ff, RZ, 0xc0, !PT ;  /* 0x000003ff00ff7812 */ /* 0x000fda000780c0ff */
[----:B------:R-:W-:Y:S05]  /*1830*/  @!P0 BRA `(.L_x_457) ;  /* 0x0000000000408947 */ /* 0x000fea0003800000 */
[----:B------:R-:W-:Y:S01]  /*1840*/  MOV R0, 0x0 ;  /* 0x0000000000007802 */ /* 0x000fe20000000f00 */
[----:B------:R-:W-:Y:S01]  /*1850*/  ULDC.64 UR4, c[0x4][0xa8] ;  /* 0x01002a0000047ab9 */ /* 0x000fe20000000a00 */
[----:B------:R-:W-:Y:S01]  /*1860*/  ULDC.64 UR6, c[0x4][0x18] ;  /* 0x0100060000067ab9 */ /* 0x000fe20000000a00 */
[----:B------:R-:W-:Y:S01]  /*1870*/  IMAD.U32 R4, RZ, RZ, UR4 ;  /* 0x00000004ff047e24 */ /* 0x000fe2000f8e00ff */
[----:B------:R0:W1:Y:S01]  /*1880*/  LDC.64 R14, c[0x4][R0] ;  /* 0x01000000000e7b82 */ /* 0x0000620000000a00 */
[----:B------:R-:W-:Y:S01]  /*1890*/  IMAD.U32 R5, RZ, RZ, UR5 ;  /* 0x00000005ff057e24 */ /* 0x000fe2000f8e00ff */
[----:B------:R-:W-:Y:S01]  /*18a0*/  ULDC.64 UR4, c[0x4][0xb0] ;  /* 0x01002c0000047ab9 */ /* 0x000fe20000000a00 */
[----:B------:R-:W-:Y:S01]  /*18b0*/  IMAD.U32 R10, RZ, RZ, UR6 ;  /* 0x00000006ff0a7e24 */ /* 0x000fe2000f8e00ff */
[----:B------:R-:W-:Y:S01]  /*18c0*/  MOV R12, 0x1 ;  /* 0x00000001000c7802 */ /* 0x000fe20000000f00 */
[----:B------:R-:W-:Y:S02]  /*18d0*/  IMAD.U32 R6, RZ, RZ, UR4 ;  /* 0x00000004ff067e24 */ /* 0x000fe4000f8e00ff */
[----:B------:R-:W-:-:S02]  /*18e0*/  IMAD.U32 R7, RZ, RZ, UR5 ;  /* 0x00000005ff077e24 */ /* 0x000fc4000f8e00ff */
[----:B------:R-:W-:Y:S02]  /*18f0*/  IMAD.U32 R11, RZ, RZ, UR7 ;  /* 0x00000007ff0b7e24 */ /* 0x000fe4000f8e00ff */
[----:B------:R-:W-:Y:S02]  /*1900*/  IMAD.MOV.U32 R8, RZ, RZ, 0x70 ;  /* 0x00000070ff087424 */ /* 0x000fe400078e00ff */
[----:B0-----:R-:W-:-:S07]  /*1910*/  IMAD.MOV.U32 R13, RZ, RZ, RZ ;  /* 0x000000ffff0d7224 */ /* 0x001fce00078e00ff */
[----:B------:R-:W-:-:S07]  /*1920*/  LEPC R20, `(.L_x_457) ;  /* 0x000000001014794e */ /* 0x000fce0000000000 */
[----:B-1---5:R-:W-:Y:S05]  /*1930*/  CALL.ABS.NOINC R14 ;  /* 0x000000000e007343 */ /* 0x022fea0003c00000 */
.L_x_457:
[----:B------:R-:W-:Y:S05]  /*1940*/  BSYNC B6 ;  /* 0x0000000000067941 */ /* 0x000fea0003800000 */
.L_x_456:
        /* <DEDUP_REMOVED lines=19> */
[----:B-1---5:R-:W-:Y:S05]  /*1a80*/  CALL.ABS.NOINC R14 ;  /* 0x000000000e007343 */ /* 0x022fea0003c00000 */
.L_x_459:
[----:B------:R-:W-:Y:S05]  /*1a90*/  BSYNC B6 ;  /* 0x0000000000067941 */ /* 0x000fea0003800000 */
.L_x_458:
[----:B------:R-:W-:Y:S01]  /*1aa0*/  ULDC.64 UR4, c[0x0][0x9f8] ;  /* 0x00027e0000047ab9 */ /* 0x000fe20000000a00 */
[----:B------:R-:W-:Y:S01]  /*1ab0*/  ULDC.64 UR6, c[0x0][0x208] ;  /* 0x0000820000067ab9 */ /* 0x000fe20000000a00 */
[----:B------:R-:W-:Y:S01]  /*1ac0*/  ISETP.NE.U32.AND P0, PT, RZ, UR4, PT ;  /* 0x00000004ff007c0c */ /* 0x000fe2000bf05070 */
[----:B------:R-:W0:Y:S08]  /*1ad0*/  LDC R0, c[0x0][0x428] ;  /* 0x00010a00ff007b82 */ /* 0x000e300000000800 */
[----:B------:R-:W1:Y:S01]  /*1ae0*/  LDC.64 R98, c[0x0][0x2f0] ;  /* 0x0000bc00ff627b82 */ /* 0x000e620000000a00 */
[----:B------:R-:W-:Y:S01]  /*1af0*/  ISETP.NE.AND.EX P0, PT, RZ, UR5, PT, P0 ;  /* 0x00000005ff007c0c */ /* 0x000fe2000bf05300 */
[----:B------:R-:W-:Y:S01]  /*1b00*/  IMAD.IADD R113, R26, 0x1, R27 ;  /* 0x000000011a717824 */ /* 0x000fe200078e021b */
[----:B------:R-:W-:-:S05]  /*1b10*/  ULDC.64 UR8, c[0x0][0x320] ;  /* 0x0000c80000087ab9 */ /* 0x000fca0000000a00 */
[----:B------:R-:W2:Y:S06]  /*1b20*/  LDC.64 R104, c[0x0][0x3e8] ;  /* 0x0000fa00ff687b82 */ /* 0x000eac0000000a00 */
[----:B------:R-:W-:Y:S02]  /*1b30*/  @P0 IADD3 R4, P1, R28, UR4, RZ ;  /* 0x000000041c040c10 */ /* 0x000fe4000ff3e0ff */
[----:B------:R-:W3:Y:S02]  /*1b40*/  LDC R120, c[0x0][0x3d4] ;  /* 0x0000f500ff787b82 */ /* 0x000ee40000000800 */
[----:B------:R-:W-:Y:S01]  /*1b50*/  @P0 IADD3.X R5, R29, UR5, RZ, P1, !PT ;  /* 0x000000051d050c10 */ /* 0x000fe20008ffe4ff */
[----:B------:R-:W-:-:S04]  /*1b60*/  ULDC.64 UR4, c[0x0][0x2f8] ;  /* 0x0000be0000047ab9 */ /* 0x000fc80000000a00 */
[----:B------:R4:W3:Y:S01]  /*1b70*/  @P0 LDG.E R25, desc[UR6][R4.64] ;  /* 0x0000000604190981 */ /* 0x0008e2000c1e1900 */
[----:B0-----:R-:W-:Y:S01]  /*1b80*/  ISETP.NE.AND P0, PT, R0, 0x1, PT ;  /* 0x000000010000780c */ /* 0x001fe20003f05270 */
[----:B------:R-:W-:Y:S01]  /*1b90*/  ULDC UR6, c[0x0][0x2e4] ;  /* 0x0000b90000067ab9 */ /* 0x000fe20000000800 */
[----:B------:R-:W-:Y:S01]  /*1ba0*/  SHF.R.S32.HI R10, RZ, 0x1f, R113 ;  /* 0x0000001fff0a7819 */ /* 0x000fe20000011471 */
[----:B------:R-:W0:Y:S01]  /*1bb0*/  LDC.64 R110, c[0x0][0x3d8] ;  /* 0x0000f600ff6e7b82 */ /* 0x000e220000000a00 */
[----:B------:R-:W-:Y:S01]  /*1bc0*/  ISETP.GE.AND P1, PT, R213, UR6, PT ;  /* 0x00000006d5007c0c */ /* 0x000fe2000bf26270 */
[----:B-1----:R-:W-:Y:S01]  /*1bd0*/  IMAD.SHL.U32 R130, R98, 0x20, RZ ;  /* 0x0000002062827824 */ /* 0x002fe200078e00ff */
[----:B------:R-:W-:Y:S01]  /*1be0*/  SHF.R.S32.HI R117, RZ, 0x1f, R18 ;  /* 0x0000001fff757819 */ /* 0x000fe20000011412 */
[-C--:B------:R-:W-:Y:S01]  /*1bf0*/  IMAD R6, R10, R98.reuse, RZ ;  /* 0x000000620a067224 */ /* 0x080fe200078e02ff */
[----:B------:R-:W-:Y:S01]  /*1c00*/  SHF.R.S32.HI R23, RZ, 0x1f, R22 ;  /* 0x0000001fff177819 */ /* 0x000fe20000011416 */
[----:B----4-:R-:W-:Y:S01]  /*1c10*/  IMAD.WIDE.U32 R4, R113, R98, RZ ;  /* 0x0000006271047225 */ /* 0x010fe200078e00ff */
[----:B------:R-:W-:-:S02]  /*1c20*/  ISETP.GE.AND P2, PT, R224, UR6, PT ;  /* 0x00000006e0007c0c */ /* 0x000fc4000bf46270 */
[----:B--2---:R-:W-:Y:S01]  /*1c30*/  SHF.L.U64.HI R34, R104, 0x5, R105 ;  /* 0x0000000568227819 */ /* 0x004fe20000010269 */
[----:B------:R-:W1:Y:S01]  /*1c40*/  @P0 LDC R3, c[0x0][0x42c] ;  /* 0x00010b00ff030b82 */ /* 0x000e620000000800 */
[----:B------:R-:W-:Y:S01]  /*1c50*/  IMAD.WIDE.U32 R100, R18, R104, R22 ;  /* 0x0000006812647225 */ /* 0x000fe200078e0016 */
[----:B------:R-:W-:Y:S02]  /*1c60*/  SHF.L.U64.HI R33, R104, 0x6, R105 ;  /* 0x0000000668217819 */ /* 0x000fe40000010269 */
[--C-:B------:R-:W-:Y:S01]  /*1c70*/  SHF.L.U64.HI R129, R98, 0x5, R99.reuse ;  /* 0x0000000562817819 */ /* 0x100fe20000010263 */
[----:B------:R-:W-:Y:S01]  /*1c80*/  IMAD.SHL.U32 R32, R104, 0x20, RZ ;  /* 0x0000002068207824 */ /* 0x000fe200078e00ff */
[----:B------:R-:W-:Y:S01]  /*1c90*/  SHF.L.U64.HI R131, R98, 0x6, R99 ;  /* 0x0000000662837819 */ /* 0x000fe20000010263 */
[----:B------:R-:W-:Y:S01]  /*1ca0*/  IMAD.SHL.U32 R31, R104, 0x40, RZ ;  /* 0x00000040681f7824 */ /* 0x000fe200078e00ff */
[----:B------:R-:W2:Y:S01]  /*1cb0*/  @P0 LDC R7, c[0x0][0x430] ;  /* 0x00010c00ff070b82 */ /* 0x000ea20000000800 */
[----:B------:R-:W-:Y:S01]  /*1cc0*/  IMAD.SHL.U32 R132, R98, 0x40, RZ ;  /* 0x0000004062847824 */ /* 0x000fe200078e00ff */
[C---:B------:R-:W-:Y:S01]  /*1cd0*/  IADD3 R112, P3, R18.reuse, R113, RZ ;  /* 0x0000007112707210 */ /* 0x040fe20007f7e0ff */
[----:B0-----:R-:W-:Y:S01]  /*1ce0*/  IMAD.WIDE.U32 R106, R18, R110, R22 ;  /* 0x0000006e126a7225 */ /* 0x001fe200078e0016 */
[----:B------:R-:W-:-:S02]  /*1cf0*/  SHF.L.U64.HI R30, R110, 0x5, R111 ;  /* 0x000000056e1e7819 */ /* 0x000fc4000001026f */
[C---:B------:R-:W-:Y:S01]  /*1d00*/  SHF.L.U64.HI R29, R110.reuse, 0x6, R111 ;  /* 0x000000066e1d7819 */ /* 0x040fe2000001026f */
[----:B------:R-:W-:Y:S02]  /*1d10*/  IMAD R127, R111, 0x50, RZ ;  /* 0x000000506f7f7824 */ /* 0x000fe400078e02ff */
[C---:B------:R-:W-:Y:S02]  /*1d20*/  IMAD.SHL.U32 R28, R110.reuse, 0x20, RZ ;  /* 0x000000206e1c7824 */ /* 0x040fe400078e00ff */
[----:B------:R-:W-:Y:S02]  /*1d30*/  IMAD.SHL.U32 R27, R110, 0x40, RZ ;  /* 0x000000406e1b7824 */ /* 0x000fe400078e00ff */
[----:B-1----:R-:W-:-:S04]  /*1d40*/  @P0 IMAD.HI.U32 R0, R150, R3, RZ ;  /* 0x0000000396000227 */ /* 0x002fc800078e00ff */
[----:B------:R-:W-:Y:S01]  /*1d50*/  IMAD R3, R113, R99, R6 ;  /* 0x0000006371037224 */ /* 0x000fe200078e0206 */
[----:B------:R-:W-:Y:S02]  /*1d60*/  IADD3.X R113, R10, R117, RZ, P3, !PT ;  /* 0x000000750a717210 */ /* 0x000fe40001ffe4ff */
[----:B--2---:R-:W-:Y:S02]  /*1d70*/  @P0 SHF.R.U32.HI R150, RZ, R7, R0 ;  /* 0x00000007ff960219 */ /* 0x004fe40000011600 */
[----:B------:R-:W-:Y:S02]  /*1d80*/  IADD3 R5, R5, R3, RZ ;  /* 0x0000000305057210 */ /* 0x000fe40007ffe0ff */
[----:B------:R-:W-:Y:S02]  /*1d90*/  SHF.R.S32.HI R6, RZ, 0x1f, R150 ;  /* 0x0000001fff067819 */ /* 0x000fe40000011496 */
[----:B------:R-:W-:Y:S01]  /*1da0*/  SEL R3, RZ, 0xffffffff, P1 ;  /* 0xffffffffff037807 */ /* 0x000fe20000800000 */
[----:B------:R-:W-:Y:S01]  /*1db0*/  IMAD.WIDE.U32 R4, R150, UR4, R4 ;  /* 0x0000000496047c25 */ /* 0x000fe2000f8e0004 */
[----:B------:R-:W-:-:S02]  /*1dc0*/  ISETP.GE.AND P0, PT, R212, UR6, PT ;  /* 0x00000006d4007c0c */ /* 0x000fc4000bf06270 */
[----:B---3--:R-:W-:Y:S01]  /*1dd0*/  ISETP.GE.AND P1, PT, R213, R120, PT ;  /* 0x00000078d500720c */ /* 0x008fe20003f26270 */
[----:B------:R-:W-:Y:S01]  /*1de0*/  IMAD R7, R6, UR4, RZ ;  /* 0x0000000406077c24 */ /* 0x000fe2000f8e02ff */
[----:B------:R-:W-:Y:S01]  /*1df0*/  SEL R0, RZ, 0x1, P0 ;  /* 0x00000001ff007807 */ /* 0x000fe20000000000 */
[----:B------:R-:W-:Y:S01]  /*1e00*/  IMAD.SHL.U32 R3, R3, 0x2, RZ ;  /* 0x0000000203037824 */ /* 0x000fe200078e00ff */
[----:B------:R-:W-:Y:S01]  /*1e10*/  ISETP.GE.AND P0, PT, R225, UR6, PT ;  /* 0x00000006e1007c0c */ /* 0x000fe2000bf06270 */
[----:B------:R-:W-:Y:S01]  /*1e20*/  IMAD R7, R150, UR5, R7 ;  /* 0x0000000596077c24 */ /* 0x000fe2000f8e0207 */
[----:B------:R-:W-:Y:S01]  /*1e30*/  ULDC.64 UR4, c[0x0][0xa08] ;  /* 0x0002820000047ab9 */ /* 0x000fe20000000a00 */
[----:B------:R-:W-:Y:S01]  /*1e40*/  IMAD.MOV.U32 R38, RZ, RZ, R4 ;  /* 0x000000ffff267224 */ /* 0x000fe200078e0004 */
[----:B------:R-:W-:Y:S01]  /*1e50*/  LOP3.LUT R0, R3, 0x2, R0, 0xe2, !PT ;  /* 0x0000000203007812 */ /* 0x000fe200078ee200 */
[----:B------:R-:W-:Y:S01]  /*1e60*/  IMAD.IADD R39, R5, 0x1, R7 ;  /* 0x0000000105277824 */ /* 0x000fe200078e0207 */
[----:B------:R-:W-:Y:S01]  /*1e70*/  SEL R3, RZ, 0x4, P0 ;  /* 0x00000004ff037807 */ /* 0x000fe20000000000 */
[----:B------:R-:W-:Y:S01]  /*1e80*/  IMAD R7, R6, UR8, RZ ;  /* 0x0000000806077c24 */ /* 0x000fe2000f8e02ff */
[----:B------:R-:W-:Y:S01]  /*1e90*/  ISETP.NE.U32.AND P0, PT, RZ, UR4, PT ;  /* 0x00000004ff007c0c */ /* 0x000fe2000bf05070 */
[C---:B------:R-:W-:Y:S01]  /*1ea0*/  IMAD R6, R117.reuse, R104, RZ ;  /* 0x0000006875067224 */ /* 0x040fe200078e02ff */
[----:B------:R-:W-:Y:S01]  /*1eb0*/  LOP3.LUT R3, R0, R3, RZ, 0xfc, !PT ;  /* 0x0000000300037212 */ /* 0x000fe200078efcff */
[----:B------:R-:W-:Y:S01]  /*1ec0*/  IMAD R15, R150, UR9, R7 ;  /* 0x00000009960f7c24 */ /* 0x000fe2000f8e0207 */
[----:B------:R-:W-:Y:S01]  /*1ed0*/  ISETP.NE.AND.EX P0, PT, RZ, UR5, PT, P0 ;  /* 0x00000005ff007c0c */ /* 0x000fe2000bf05300 */
[----:B------:R-:W-:Y:S01]  /*1ee0*/  ULDC.64 UR4, c[0x0][0x300] ;  /* 0x0000c00000047ab9 */ /* 0x000fe20000000a00 */
[--C-:B------:R-:W-:Y:S01]  /*1ef0*/  SHF.R.S32.HI R5, RZ, 0x1f, R212.reuse ;  /* 0x0000001fff057819 */ /* 0x100fe200000114d4 */
[----:B------:R-:W-:Y:S01]  /*1f00*/  IMAD R7, R117, R98, RZ ;  /* 0x0000006275077224 */ /* 0x000fe200078e02ff */
[----:B------:R-:W-:Y:S01]  /*1f10*/  LOP3.LUT R26, R3, 0x1, RZ, 0xc0, !PT ;  /* 0x00000001031a7812 */ /* 0x000fe200078ec0ff */
[----:B------:R-:W-:-:S02]  /*1f20*/  IMAD.MOV.U32 R4, RZ, RZ, R212 ;  /* 0x000000ffff047224 */ /* 0x000fc400078e00d4 */
[C---:B------:R-:W-:Y:S02]  /*1f30*/  IMAD R13, R18.reuse, R105, R6 ;  /* 0x00000069120d7224 */ /* 0x040fe400078e0206 */
[C---:B------:R-:W-:Y:S02]  /*1f40*/  IMAD R35, R18.reuse, R99, R7 ;  /* 0x0000006312237224 */ /* 0x040fe400078e0207 */
[----:B------:R-:W-:-:S04]  /*1f50*/  IMAD.WIDE.U32 R6, R18, R98, R4 ;  /* 0x0000006212067225 */ /* 0x000fc800078e0004 */
[----:B------:R-:W-:Y:S02]  /*1f60*/  IMAD.WIDE.U32 R8, R150, UR8, R4 ;  /* 0x0000000896087c25 */ /* 0x000fe4000f8e0004 */
[----:B------:R-:W0:Y:S02]  /*1f70*/  S2R R150, SR_TID.X ;  /* 0x0000000000967919 */ /* 0x000e240000002100 */
[----:B------:R-:W-:Y:S02]  /*1f80*/  IMAD.IADD R9, R9, 0x1, R15 ;  /* 0x0000000109097824 */ /* 0x000fe400078e020f */
[----:B------:R-:W-:-:S04]  /*1f90*/  IMAD.WIDE.U32 R102, R18, R104, R4 ;  /* 0x0000006812667225 */ /* 0x000fc800078e0004 */
[----:B------:R-:W-:Y:S01]  /*1fa0*/  IMAD.WIDE.U32 R108, R18, R110, R4 ;  /* 0x0000006e126c7225 */ /* 0x000fe200078e0004 */
[----:B------:R-:W-:-:S03]  /*1fb0*/  SEL R4, R120, RZ, P1 ;  /* 0x000000ff78047207 */ /* 0x000fc60000800000 */
[----:B------:R-:W-:Y:S02]  /*1fc0*/  IMAD.IADD R101, R101, 0x1, R13 ;  /* 0x0000000165657824 */ /* 0x000fe400078e020d */
[----:B------:R-:W-:Y:S02]  /*1fd0*/  IMAD.IADD R5, R213, 0x1, R4 ;  /* 0x00000001d5057824 */ /* 0x000fe400078e0204 */
[----:B------:R-:W-:Y:S02]  /*1fe0*/  IMAD.IADD R103, R13, 0x1, R103 ;  /* 0x000000010d677824 */ /* 0x000fe400078e0267 */
[----:B-----5:R-:W-:-:S04]  /*1ff0*/  IMAD.WIDE.U32 R100, R147, R104, R100 ;  /* 0x0000006893647225 */ /* 0x020fc800078e0064 */
[----:B------:R-:W-:Y:S01]  /*2000*/  IMAD.WIDE.U32 R102, R147, R104, R102 ;  /* 0x0000006893667225 */ /* 0x000fe200078e0066 */
[----:B0-----:R-:W-:Y:S02]  /*2010*/  LEA.HI R150, R150, 0x8, RZ, 0x19 ;  /* 0x0000000896967811 */ /* 0x001fe400078fc8ff */
[----:B------:R-:W-:Y:S02]  /*2020*/  SHF.R.S32.HI R0, RZ, 0x1f, R25 ;  /* 0x0000001fff007819 */ /* 0x000fe40000011419 */
[----:B------:R-:W-:Y:S02]  /*2030*/  SEL R11, R25, RZ, !P0 ;  /* 0x000000ff190b7207 */ /* 0x000fe40004000000 */
[----:B------:R-:W-:-:S03]  /*2040*/  SEL R0, R0, RZ, !P0 ;  /* 0x000000ff00007207 */ /* 0x000fc60004000000 */
[----:B------:R-:W-:-:S04]  /*2050*/  IMAD.WIDE.U32 R38, R11, UR4, R38 ;  /* 0x000000040b267c25 */ /* 0x000fc8000f8e0026 */
[----:B------:R-:W-:Y:S01]  /*2060*/  IMAD R12, R0, UR4, RZ ;  /* 0x00000004000c7c24 */ /* 0x000fe2000f8e02ff */
[----:B------:R-:W-:Y:S02]  /*2070*/  IADD3 R36, P0, R38, R6, RZ ;  /* 0x0000000626247210 */ /* 0x000fe40007f1e0ff */
[----:B------:R-:W-:Y:S01]  /*2080*/  SHF.R.S32.HI R6, RZ, 0x1f, R5 ;  /* 0x0000001fff067819 */ /* 0x000fe20000011405 */
[----:B------:R-:W-:Y:S01]  /*2090*/  IMAD R37, R11, UR5, R12 ;  /* 0x000000050b257c24 */ /* 0x000fe2000f8e020c */
[----:B------:R-:W-:Y:S02]  /*20a0*/  ULDC.64 UR4, c[0x0][0x328] ;  /* 0x0000ca0000047ab9 */ /* 0x000fe40000000a00 */
[----:B------:R-:W-:Y:S02]  /*20b0*/  IMAD R0, R0, UR4, RZ ;  /* 0x0000000400007c24 */ /* 0x000fe4000f8e02ff */
[----:B------:R-:W-:Y:S02]  /*20c0*/  IMAD.IADD R37, R39, 0x1, R37 ;  /* 0x0000000127257824 */ /* 0x000fe400078e0225 */
[----:B------:R-:W-:-:S02]  /*20d0*/  IMAD R41, R11, UR5, R0 ;  /* 0x000000050b297c24 */ /* 0x000fc4000f8e0200 */
[----:B------:R-:W-:Y:S01]  /*20e0*/  IMAD R0, R117, R110, RZ ;  /* 0x0000006e75007224 */ /* 0x000fe200078e02ff */
[----:B------:R-:W-:Y:S01]  /*20f0*/  IADD3.X R35, R37, R7, R35, P0, !PT ;  /* 0x0000000725237210 */ /* 0x000fe200007fe423 */
[----:B------:R-:W-:Y:S01]  /*2100*/  IMAD.WIDE.U32 R96, R11, UR4, R8 ;  /* 0x000000040b607c25 */ /* 0x000fe2000f8e0008 */
[----:B------:R-:W-:Y:S02]  /*2110*/  ISETP.GE.AND P0, PT, R212, R120, PT ;  /* 0x00000078d400720c */ /* 0x000fe40003f06270 */
[----:B------:R-:W-:Y:S01]  /*2120*/  LEA.HI R11, R6, R5, RZ, 0x3 ;  /* 0x00000005060b7211 */ /* 0x000fe200078f18ff */
[----:B------:R-:W-:Y:S01]  /*2130*/  IMAD R9, R18, R111, R0 ;  /* 0x0000006f12097224 */ /* 0x000fe200078e0200 */
[C---:B------:R-:W-:Y:S01]  /*2140*/  SEL R7, R120.reuse, RZ, P0 ;  /* 0x000000ff78077207 */ /* 0x040fe20000000000 */
[----:B------:R-:W-:Y:S01]  /*2150*/  IMAD.SHL.U32 R120, R120, 0x2, RZ ;  /* 0x0000000278787824 */ /* 0x000fe200078e00ff */
[----:B------:R-:W-:Y:S01]  /*2160*/  LEA.HI R6, R6, R5, RZ, 0x6 ;  /* 0x0000000506067211 */ /* 0x000fe200078f30ff */
[----:B------:R-:W-:Y:S01]  /*2170*/  IMAD.IADD R107, R107, 0x1, R9 ;  /* 0x000000016b6b7824 */ /* 0x000fe200078e0209 */
[----:B------:R-:W-:Y:S01]  /*2180*/  SHF.R.S32.HI R12, RZ, 0x3, R11 ;  /* 0x00000003ff0c7819 */ /* 0x000fe2000001140b */
[----:B------:R-:W-:Y:S01]  /*2190*/  IMAD.IADD R7, R212, 0x1, R7 ;  /* 0x00000001d4077824 */ /* 0x000fe200078e0207 */
[----:B------:R-:W-:Y:S01]  /*21a0*/  SHF.R.S32.HI R6, RZ, 0x6, R6 ;  /* 0x00000006ff067819 */ /* 0x000fe20000011406 */
[----:B------:R-:W-:-:S02]  /*21b0*/  IMAD.IADD R109, R9, 0x1, R109 ;  /* 0x00000001096d7824 */ /* 0x000fc400078e026d */
[----:B------:R-:W-:Y:S01]  /*21c0*/  IMAD.WIDE.U32 R106, R147, R110, R106 ;  /* 0x0000006e936a7225 */ /* 0x000fe200078e006a */
[----:B------:R-:W-:-:S03]  /*21d0*/  SHF.R.S32.HI R0, RZ, 0x1f, R7 ;  /* 0x0000001fff007819 */ /* 0x000fc60000011407 */
[----:B------:R-:W-:Y:S01]  /*21e0*/  IMAD R143, R6, 0x1400, R234 ;  /* 0x00001400068f7824 */ /* 0x000fe200078e02ea */
[-C--:B------:R-:W-:Y:S01]  /*21f0*/  LEA.HI R4, R0, R7.reuse, RZ, 0x6 ;  /* 0x0000000700047211 */ /* 0x080fe200078f30ff */
[----:B------:R-:W-:Y:S01]  /*2200*/  IMAD R141, R6, 0x1400, R231 ;  /* 0x00001400068d7824 */ /* 0x000fe200078e02e7 */
[----:B------:R-:W-:Y:S01]  /*2210*/  LEA.HI R7, R0, R7, RZ, 0x3 ;  /* 0x0000000700077211 */ /* 0x000fe200078f18ff */
[----:B------:R-:W-:Y:S01]  /*2220*/  IMAD R133, R6, 0x1400, R229 ;  /* 0x0000140006857824 */ /* 0x000fe200078e02e5 */
[----:B------:R-:W-:Y:S01]  /*2230*/  SHF.R.S32.HI R4, RZ, 0x6, R4 ;  /* 0x00000006ff047819 */ /* 0x000fe20000011404 */
[----:B------:R-:W-:Y:S01]  /*2240*/  IMAD.WIDE.U32 R108, R147, R110, R108 ;  /* 0x0000006e936c7225 */ /* 0x000fe200078e006c */
[--C-:B------:R-:W-:Y:S02]  /*2250*/  LOP3.LUT R0, R232, 0x38, R7.reuse, 0xf8, !PT ;  /* 0x00000038e8007812 */ /* 0x100fe400078ef807 */
[----:B------:R-:W-:Y:S01]  /*2260*/  LOP3.LUT R9, R227, 0x38, R7, 0xf8, !PT ;  /* 0x00000038e3097812 */ /* 0x000fe200078ef807 */
[----:B------:R-:W-:Y:S01]  /*2270*/  IMAD R144, R4, 0x1400, R234 ;  /* 0x0000140004907824 */ /* 0x000fe200078e02ea */
[----:B------:R-:W-:Y:S01]  /*2280*/  LOP3.LUT R5, R0, R233, RZ, 0x3c, !PT ;  /* 0x000000e900057212 */ /* 0x000fe200078e3cff */
[----:B------:R-:W-:Y:S01]  /*2290*/  IMAD R142, R4, 0x1400, R231 ;  /* 0x00001400048e7824 */ /* 0x000fe200078e02e7 */
[----:B------:R-:W-:Y:S01]  /*22a0*/  LOP3.LUT R0, R232, 0x38, R11, 0xf8, !PT ;  /* 0x00000038e8007812 */ /* 0x000fe200078ef80b */
[----:B------:R-:W-:Y:S01]  /*22b0*/  IMAD R140, R4, 0x1400, R229 ;  /* 0x00001400048c7824 */ /* 0x000fe200078e02e5 */
[----:B------:R-:W-:-:S02]  /*22c0*/  IADD3 R144, R144, R5, RZ ;  /* 0x0000000590907210 */ /* 0x000fc40007ffe0ff */
[----:B------:R-:W-:Y:S02]  /*22d0*/  LOP3.LUT R5, R227, 0x38, R11, 0xf8, !PT ;  /* 0x00000038e3057812 */ /* 0x000fe400078ef80b */
[----:B------:R-:W-:Y:S02]  /*22e0*/  LOP3.LUT R0, R0, R233, RZ, 0x3c, !PT ;  /* 0x000000e900007212 */ /* 0x000fe400078e3cff */
[-C--:B------:R-:W-:Y:S02]  /*22f0*/  LOP3.LUT R4, R5, R230.reuse, RZ, 0x3c, !PT ;  /* 0x000000e605047212 */ /* 0x080fe400078e3cff */
[----:B------:R-:W-:Y:S01]  /*2300*/  SHF.R.S32.HI R5, RZ, 0x1f, R147 ;  /* 0x0000001fff057819 */ /* 0x000fe20000011493 */
[----:B------:R-:W-:Y:S01]  /*2310*/  IMAD.IADD R143, R143, 0x1, R0 ;  /* 0x000000018f8f7824 */ /* 0x000fe200078e0200 */
[----:B------:R-:W-:Y:S01]  /*2320*/  LOP3.LUT R13, R226, 0x38, R7, 0xf8, !PT ;  /* 0x00000038e20d7812 */ /* 0x000fe200078ef807 */
[----:B------:R-:W-:Y:S01]  /*2330*/  IMAD.IADD R141, R141, 0x1, R4 ;  /* 0x000000018d8d7824 */ /* 0x000fe200078e0204 */
[----:B------:R-:W-:Y:S01]  /*2340*/  LOP3.LUT R9, R9, R230, RZ, 0x3c, !PT ;  /* 0x000000e609097212 */ /* 0x000fe200078e3cff */
[----:B------:R-:W-:Y:S01]  /*2350*/  IMAD R0, R5, R104, RZ ;  /* 0x0000006805007224 */ /* 0x000fe200078e02ff */
[----:B------:R-:W-:-:S02]  /*2360*/  LOP3.LUT R13, R13, R228, RZ, 0x3c, !PT ;  /* 0x000000e40d0d7212 */ /* 0x000fc400078e3cff */
[----:B------:R-:W-:Y:S01]  /*2370*/  SHF.R.S32.HI R14, RZ, 0x3, R7 ;  /* 0x00000003ff0e7819 */ /* 0x000fe20000011407 */
[----:B------:R-:W-:Y:S02]  /*2380*/  IMAD R21, R147, R105, R0 ;  /* 0x0000006993157224 */ /* 0x000fe400078e0200 */
[----:B------:R-:W-:Y:S02]  /*2390*/  IMAD R0, R5, R110, RZ ;  /* 0x0000006e05007224 */ /* 0x000fe400078e02ff */
[----:B------:R-:W-:Y:S01]  /*23a0*/  IMAD.IADD R142, R142, 0x1, R9 ;  /* 0x000000018e8e7824 */ /* 0x000fe200078e0209 */
[----:B------:R-:W-:Y:S01]  /*23b0*/  LOP3.LUT R9, R226, 0x38, R11, 0xf8, !PT ;  /* 0x00000038e2097812 */ /* 0x000fe200078ef80b */
[----:B------:R-:W-:Y:S01]  /*23c0*/  IMAD.IADD R140, R140, 0x1, R13 ;  /* 0x000000018c8c7824 */ /* 0x000fe200078e020d */
[----:B------:R-:W-:Y:S01]  /*23d0*/  LOP3.LUT R11, R11, 0xfffffff8, RZ, 0xc0, !PT ;  /* 0xfffffff80b0b7812 */ /* 0x000fe200078ec0ff */
[----:B------:R-:W-:Y:S01]  /*23e0*/  IMAD R13, R105, 0x50, RZ ;  /* 0x00000050690d7824 */ /* 0x000fe200078e02ff */
[----:B------:R-:W-:Y:S01]  /*23f0*/  LOP3.LUT R6, R9, R228, RZ, 0x3c, !PT ;  /* 0x000000e409067212 */ /* 0x000fe200078e3cff */
[----:B------:R-:W-:-:S04]  /*2400*/  IMAD.WIDE.U32 R104, R104, 0x50, RZ ;  /* 0x0000005068687825 */ /* 0x000fc800078e00ff */
[----:B------:R-:W-:Y:S01]  /*2410*/  IMAD R15, R147, R111, R0 ;  /* 0x0000006f930f7224 */ /* 0x000fe200078e0200 */
[----:B------:R-:W-:Y:S01]  /*2420*/  SEL R0, RZ, 0x8, P2 ;  /* 0x00000008ff007807 */ /* 0x000fe20001000000 */
[----:B------:R-:W-:Y:S02]  /*2430*/  IMAD R9, R99, 0x50, RZ ;  /* 0x0000005063097824 */ /* 0x000fe400078e02ff */
[----:B------:R-:W-:Y:S01]  /*2440*/  IMAD.WIDE.U32 R98, R98, 0x50, RZ ;  /* 0x0000005062627825 */ /* 0x000fe200078e00ff */
[----:B------:R-:W-:-:S03]  /*2450*/  LOP3.LUT R0, R3, R0, RZ, 0xfc, !PT ;  /* 0x0000000003007212 */ /* 0x000fc600078efcff */
[----:B------:R-:W-:Y:S01]  /*2460*/  IMAD.IADD R128, R105, 0x1, R13 ;  /* 0x0000000169807824 */ /* 0x000fe200078e020d */
[----:B------:R-:W-:Y:S01]  /*2470*/  LOP3.LUT R13, R7, 0xfffffff8, RZ, 0xc0, !PT ;  /* 0xfffffff8070d7812 */ /* 0x000fe200078ec0ff */
[----:B------:R-:W-:Y:S01]  /*2480*/  IMAD.WIDE.U32 R110, R110, 0x50, RZ ;  /* 0x000000506e6e7825 */ /* 0x000fe200078e00ff */
[C---:B------:R-:W-:Y:S02]  /*2490*/  LOP3.LUT R10, R0.reuse, 0x2, RZ, 0xc0, !PT ;  /* 0x00000002000a7812 */ /* 0x040fe400078ec0ff */
[C---:B------:R-:W-:Y:S01]  /*24a0*/  LOP3.LUT R8, R0.reuse, 0x8, RZ, 0xc0, !PT ;  /* 0x0000000800087812 */ /* 0x040fe200078ec0ff */
[----:B------:R-:W-:Y:S01]  /*24b0*/  IMAD.IADD R133, R133, 0x1, R6 ;  /* 0x0000000185857824 */ /* 0x000fe200078e0206 */
[----:B------:R-:W-:Y:S01]  /*24c0*/  SHF.R.S32.HI R7, RZ, 0x1f, R13 ;  /* 0x0000001fff077819 */ /* 0x000fe2000001140d */
[----:B------:R-:W-:Y:S01]  /*24d0*/  IMAD.IADD R126, R99, 0x1, R9 ;  /* 0x00000001637e7824 */ /* 0x000fe200078e0209 */
[----:B------:R-:W-:Y:S01]  /*24e0*/  LOP3.LUT R9, R0, 0x4, RZ, 0xc0, !PT ;  /* 0x0000000400097812 */ /* 0x000fe200078ec0ff */
[----:B------:R-:W-:Y:S01]  /*24f0*/  IMAD.IADD R25, R101, 0x1, R21 ;  /* 0x0000000165197824 */ /* 0x000fe200078e0215 */
[----:B------:R-:W-:Y:S01]  /*2500*/  SHF.R.S32.HI R6, RZ, 0x1f, R11 ;  /* 0x0000001fff067819 */ /* 0x000fe2000001140b */
[----:B------:R-:W-:-:S02]  /*2510*/  IMAD.IADD R20, R107, 0x1, R15 ;  /* 0x000000016b147824 */ /* 0x000fc400078e020f */
[----:B------:R-:W-:Y:S02]  /*2520*/  IMAD.IADD R127, R111, 0x1, R127 ;  /* 0x000000016f7f7824 */ /* 0x000fe400078e027f */
[----:B------:R-:W-:Y:S02]  /*2530*/  IMAD.IADD R21, R21, 0x1, R103 ;  /* 0x0000000115157824 */ /* 0x000fe400078e0267 */
[----:B------:R-:W-:Y:S02]  /*2540*/  IMAD.IADD R15, R15, 0x1, R109 ;  /* 0x000000010f0f7824 */ /* 0x000fe400078e026d */
[----:B------:R-:W-:-:S07]  /*2550*/  IMAD.IADD R5, R97, 0x1, R41 ;  /* 0x0000000161057824 */ /* 0x000fce00078e0229 */
.L_x_567:
[----:B------:R-:W0:Y:S01]  /*2560*/  LDC.64 R118, c[0x0][0x2d8] ;  /* 0x0000b600ff767b82 */ /* 0x000e220000000a00 */
[----:B---3--:R-:W-:Y:S01]  /*2570*/  VIADD R45, R24, 0xffffffff ;  /* 0xffffffff182d7836 */ /* 0x008fe20000000000 */
[----:B------:R-:W-:Y:S05]  /*2580*/  YIELD ;  /* 0x0000000000007946 */ /* 0x000fea0003800000 */
[----:B------:R-:W-:Y:S01]  /*2590*/  SHF.R.S32.HI R42, RZ, 0x1f, R45 ;  /* 0x0000001fff2a7819 */ /* 0x000fe2000001142d */
[----:B-1----:R-:W1:Y:S01]  /*25a0*/  LDC R116, c[0x0][0x3d4] ;  /* 0x0000f500ff747b82 */ /* 0x002e620000000800 */
[-C--:B------:R-:W-:Y:S01]  /*25b0*/  IMAD R3, R126, R45.reuse, RZ ;  /* 0x0000002d7e037224 */ /* 0x080fe200078e02ff */
[----:B------:R-:W-:Y:S01]  /*25c0*/  BSSY B0, `(.L_x_460) ;  /* 0x00007e1000007945 */ /* 0x000fe20003800000 */
[----:B------:R-:W-:-:S04]  /*25d0*/  IMAD.WIDE.U32 R124, R98, R45, RZ ;  /* 0x0000002d627c7225 */ /* 0x000fc800078e00ff */
[----:B------:R-:W-:Y:S01]  /*25e0*/  IMAD R3, R42, R98, R3 ;  /* 0x000000622a037224 */ /* 0x000fe200078e0203 */
[CC--:B------:R-:W-:Y:S02]  /*25f0*/  IADD3 R40, P2, R36.reuse, R124.reuse, RZ ;  /* 0x0000007c24287210 */ /* 0x0c0fe40007f5e0ff */
[CC--:B------:R-:W-:Y:S01]  /*2600*/  IADD3 R0, P3, P4, R36.reuse, R124.reuse, R132 ;  /* 0x0000007c24007210 */ /* 0x0c0fe20007c7e084 */
[----:B------:R-:W-:Y:S01]  /*2610*/  IMAD.IADD R92, R125, 0x1, R3 ;  /* 0x000000017d5c7824 */ /* 0x000fe200078e0203 */
[----:B------:R-:W-:-:S03]  /*2620*/  IADD3 R4, P5, P6, R36, R124, R130 ;  /* 0x0000007c24047210 */ /* 0x000fc60007ebe082 */
[----:B------:R-:W-:Y:S01]  /*2630*/  IMAD.X R41, R92, 0x1, R35, P2 ;  /* 0x000000015c297824 */ /* 0x000fe200010e0623 */
[C---:B0-----:R-:W-:Y:S02]  /*2640*/  LEA R52, P2, R0.reuse, R118, 0x1 ;  /* 0x0000007600347211 */ /* 0x041fe400078408ff */
[CC--:B------:R-:W-:Y:S02]  /*2650*/  IADD3.X R3, R35.reuse, R92.reuse, R131, P3, P4 ;  /* 0x0000005c23037210 */ /* 0x0c0fe40001fe8483 */
[----:B------:R-:W-:Y:S02]  /*2660*/  IADD3.X R24, R35, R92, R129, P5, P6 ;  /* 0x0000005c23187210 */ /* 0x000fe40002fec481 */
[----:B------:R-:W-:Y:S01]  /*2670*/  LEA.HI.X R53, R0, R119, R3, 0x1, P2 ;  /* 0x0000007700357211 */ /* 0x000fe200010f0c03 */
[----:B------:R-:W-:Y:S01]  /*2680*/  IMAD R3, R17, 0x5000, R236 ;  /* 0x0000500011037824 */ /* 0x000fe200078e02ec */
[----:B-1----:R-:W-:Y:S02]  /*2690*/  ISETP.GE.AND P2, PT, R116, 0x1, PT ;  /* 0x000000017400780c */ /* 0x002fe40003f46270 */
[----:B------:R-:W-:-:S02]  /*26a0*/  LEA R54, P5, R4, R118, 0x1 ;  /* 0x0000007604367211 */ /* 0x000fc400078a08ff */
[----:B------:R-:W-:Y:S02]  /*26b0*/  LEA R60, P6, R40, R118, 0x1 ;  /* 0x00000076283c7211 */ /* 0x000fe400078c08ff */
[----:B------:R-:W-:Y:S02]  /*26c0*/  ISETP.GT.AND P3, PT, R45, R121, PT ;  /* 0x000000792d00720c */ /* 0x000fe40003f64270 */
[-C--:B------:R-:W-:Y:S01]  /*26d0*/  LEA.HI.X R55, R4, R119.reuse, R24, 0x1, P5 ;  /* 0x0000007704377211 */ /* 0x080fe200028f0c18 */
[----:B------:R-:W-:Y:S01]  /*26e0*/  IMAD R4, R3, 0x2, R16 ;  /* 0x0000000203047824 */ /* 0x000fe200078e0210 */
[----:B------:R-:W-:Y:S02]  /*26f0*/  LEA.HI.X R61, R40, R119, R41, 0x1, P6 ;  /* 0x00000077283d7211 */ /* 0x000fe400030f0c29 */
[----:B------:R-:W-:Y:S02]  /*2700*/  P2R R114, PR, RZ, 0x8 ;  /* 0x00000008ff727803 */ /* 0x000fe40000000000 */
[----:B------:R-:W-:Y:S01]  /*2710*/  MOV R24, R45 ;  /* 0x0000002d00187202 */ /* 0x000fe20000000f00 */
[----:B------:R-:W-:Y:S06]  /*2720*/  @!P2 BRA `(.L_x_461) ;  /* 0x000000780038a947 */ /* 0x000fec0003800000 */
[----:B------:R-:W-:Y:S01]  /*2730*/  ULDC.U8 UR4, c[0x0][0x3f0] ;  /* 0x0000fc0000047ab9 */ /* 0x000fe20000000000 */
[-C--:B------:R-:W-:Y:S01]  /*2740*/  IMAD R3, R127, R45.reuse, RZ ;  /* 0x0000002d7f037224 */ /* 0x080fe200078e02ff */
[----:B------:R-:W-:Y:S01]  /*2750*/  ISETP.NE.AND P2, PT, RZ, UR4, PT ;  /* 0x00000004ff007c0c */ /* 0x000fe2000bf45270 */
[-C--:B------:R-:W-:Y:S02]  /*2760*/  IMAD R43, R128, R45.reuse, RZ ;  /* 0x0000002d802b7224 */ /* 0x080fe400078e02ff */
[----:B------:R-:W-:Y:S02]  /*2770*/  IMAD R41, R42, R110, R3 ;  /* 0x0000006e2a297224 */ /* 0x000fe400078e0203 */
[----:B------:R-:W-:Y:S02]  /*2780*/  IMAD R3, R24, -0x50, R2 ;  /* 0xffffffb018037824 */ /* 0x000fe400078e0202 */
[----:B------:R-:W-:Y:S02]  /*2790*/  IMAD R43, R42, R104, R43 ;  /* 0x000000682a2b7224 */ /* 0x000fe400078e022b */
[----:B------:R-:W-:Y:S01]  /*27a0*/  IMAD.WIDE.U32 R90, R110, R45, RZ ;  /* 0x0000002d6e5a7225 */ /* 0x000fe200078e00ff */
[----:B------:R-:W-:-:S03]  /*27b0*/  VIMNMX R3, R3, 0x50, PT ;  /* 0x0000005003037848 */ /* 0x000fc60003fe0100 */
[----:B------:R-:W-:-:S04]  /*27c0*/  IMAD.WIDE.U32 R88, R104, R45, RZ ;  /* 0x0000002d68587225 */ /* 0x000fc800078e00ff */
[----:B------:R-:W-:Y:S02]  /*27d0*/  IMAD.IADD R0, R91, 0x1, R41 ;  /* 0x000000015b007824 */ /* 0x000fe400078e0229 */
[----:B------:R-:W-:Y:S01]  /*27e0*/  IMAD.IADD R115, R89, 0x1, R43 ;  /* 0x0000000159737824 */ /* 0x000fe200078e022b */
[----:B------:R-:W-:Y:S06]  /*27f0*/  @!P2 BRA `(.L_x_462) ;  /* 0x000000380048a947 */ /* 0x000fec0003800000 */
[----:B------:R-:W-:Y:S01]  /*2800*/  ISETP.GE.AND P3, PT, R18, R3, PT ;  /* 0x000000031200720c */ /* 0x000fe20003f66270 */
[----:B------:R-:W-:Y:S01]  /*2810*/  BSSY B1, `(.L_x_463) ;  /* 0x000002a000017945 */ /* 0x000fe20003800000 */
        /* <DEDUP_REMOVED lines=8> */
[----:B------:R-:W-:Y:S01]  /*28a0*/  CS2R R124, SRZ ;  /* 0x00000000007c7805 */ /* 0x000fe2000001ff00 */
[----:B------:R-:W-:Y:S06]  /*28b0*/  @P3 BRA `(.L_x_464) ;  /* 0x00000000007c3947 */ /* 0x000fec0003800000 */
[----:B------:R-:W-:Y:S01]  /*28c0*/  IADD3 R41, P2, R106, R90, RZ ;  /* 0x0000005a6a297210 */ /* 0x000fe20007f5e0ff */
[----:B------:R-:W-:Y:S01]  /*28d0*/  ULDC.64 UR4, c[0x0][0x3c8] ;  /* 0x0000f20000047ab9 */ /* 0x000fe20000000a00 */
[----:B------:R-:W-:Y:S02]  /*28e0*/  IADD3 R43, P4, R100, R88, RZ ;  /* 0x00000058642b7210 */ /* 0x000fe40007f9e0ff */
[----:B------:R-:W-:Y:S02]  /*28f0*/  CS2R R122, SRZ ;  /* 0x00000000007a7805 */ /* 0x000fe4000001ff00 */
[-C--:B------:R-:W-:Y:S01]  /*2900*/  ISETP.GE.AND P5, PT, R22, R116.reuse, PT ;  /* 0x000000741600720c */ /* 0x080fe20003fa6270 */
[----:B------:R-:W-:Y:S01]  /*2910*/  IMAD.X R42, R0, 0x1, R20, P2 ;  /* 0x00000001002a7824 */ /* 0x000fe200010e0614 */
[----:B------:R-:W-:Y:S01]  /*2920*/  LEA R40, P2, R41, UR4, 0x1 ;  /* 0x0000000429287c11 */ /* 0x000fe2000f8408ff */
[----:B------:R-:W-:Y:S01]  /*2930*/  IMAD.X R44, R115, 0x1, R25, P4 ;  /* 0x00000001732c7824 */ /* 0x000fe200020e0619 */
[----:B------:R-:W-:Y:S01]  /*2940*/  CS2R R124, SRZ ;  /* 0x00000000007c7805 */ /* 0x000fe2000001ff00 */
[----:B------:R-:W-:Y:S01]  /*2950*/  ULDC.64 UR6, c[0x0][0x208] ;  /* 0x0000820000067ab9 */ /* 0x000fe20000000a00 */
[----:B------:R-:W-:Y:S01]  /*2960*/  LEA.HI.X R41, R41, UR5, R42, 0x1, P2 ;  /* 0x0000000529297c11 */ /* 0x000fe200090f0c2a */
[----:B------:R-:W-:Y:S01]  /*2970*/  ULDC.64 UR4, c[0x0][0x3e0] ;  /* 0x0000f80000047ab9 */ /* 0x000fe20000000a00 */
[----:B------:R-:W-:-:S02]  /*2980*/  ISETP.GE.AND P4, PT, R215, R116, PT ;  /* 0x00000074d700720c */ /* 0x000fc40003f86270 */
[----:B------:R-:W-:-:S03]  /*2990*/  LEA R42, P2, R43, UR4, 0x1 ;  /* 0x000000042b2a7c11 */ /* 0x000fc6000f8408ff */
[----:B------:R0:W5:Y:S01]  /*29a0*/  @!P5 LDG.E.64 R122, desc[UR6][R40.64] ;  /* 0x00000006287ad981 */ /* 0x000162000c1e1b00 */
[----:B------:R-:W-:Y:S02]  /*29b0*/  LEA.HI.X R43, R43, UR5, R44, 0x1, P2 ;  /* 0x000000052b2b7c11 */ /* 0x000fe400090f0c2c */
[----:B------:R-:W-:-:S03]  /*29c0*/  ISETP.GE.AND P2, PT, R214, R116, PT ;  /* 0x00000074d600720c */ /* 0x000fc60003f46270 */
[----:B------:R0:W5:Y:S01]  /*29d0*/  @!P5 LDG.E.64 R124, desc[UR6][R42.64] ;  /* 0x000000062a7cd981 */ /* 0x000162000c1e1b00 */
[----:B------:R-:W-:Y:S02]  /*29e0*/  ISETP.GE.AND P5, PT, R216, R116, PT ;  /* 0x00000074d800720c */ /* 0x000fe40003fa6270 */
[----:B------:R-:W-:Y:S02]  /*29f0*/  CS2R R94, SRZ ;  /* 0x00000000005e7805 */ /* 0x000fe4000001ff00 */
[----:B------:R-:W-:Y:S02]  /*2a00*/  CS2R R86, SRZ ;  /* 0x0000000000567805 */ /* 0x000fe4000001ff00 */
[----:B------:R-:W-:Y:S02]  /*2a10*/  CS2R R82, SRZ ;  /* 0x0000000000527805 */ /* 0x000fe4000001ff00 */
[----:B------:R-:W-:Y:S02]  /*2a20*/  CS2R R118, SRZ ;  /* 0x0000000000767805 */ /* 0x000fe4000001ff00 */
[----:B------:R-:W-:-:S02]  /*2a30*/  CS2R R92, SRZ ;  /* 0x00000000005c7805 */ /* 0x000fc4000001ff00 */
[----:B------:R-:W-:Y:S01]  /*2a40*/  CS2R R84, SRZ ;  /* 0x0000000000547805 */ /* 0x000fe2000001ff00 */
[----:B------:R0:W5:Y:S04]  /*2a50*/  @!P4 LDG.E.64 R94, desc[UR6][R40.64+0x40] ;  /* 0x00004006285ec981 */ /* 0x000168000c1e1b00 */
[----:B------:R0:W5:Y:S04]  /*2a60*/  @!P2 LDG.E.64 R86, desc[UR6][R40.64+0x80] ;  /* 0x000080062856a981 */ /* 0x000168000c1e1b00 */
[----:B------:R0:W5:Y:S04]  /*2a70*/  @!P5 LDG.E.64 R82, desc[UR6][R40.64+0xc0] ;  /* 0x0000c0062852d981 */ /* 0x000168000c1e1b00 */
[----:B------:R0:W5:Y:S04]  /*2a80*/  @!P4 LDG.E.64 R118, desc[UR6][R42.64+0x40] ;  /* 0x000040062a76c981 */ /* 0x000168000c1e1b00 */
[----:B------:R0:W5:Y:S04]  /*2a90*/  @!P2 LDG.E.64 R92, desc[UR6][R42.64+0x80] ;  /* 0x000080062a5ca981 */ /* 0x000168000c1e1b00 */
[----:B------:R0:W5:Y:S02]  /*2aa0*/  @!P5 LDG.E.64 R84, desc[UR6][R42.64+0xc0] ;  /* 0x0000c0062a54d981 */ /* 0x000164000c1e1b00 */
.L_x_464:
[----:B------:R-:W-:Y:S05]  /*2ab0*/  BSYNC B1 ;  /* 0x0000000000017941 */ /* 0x000fea0003800000 */
.L_x_463:
[----:B0----5:R-:W-:Y:S01]  /*2ac0*/  IMAD.MOV.U32 R41, RZ, RZ, R83 ;  /* 0x000000ffff297224 */ /* 0x021fe200078e0053 */
[----:B------:R-:W-:Y:S01]  /*2ad0*/  ISETP.GE.AND P4, PT, R217, R3, PT ;  /* 0x00000003d900720c */ /* 0x000fe20003f86270 */
[----:B------:R-:W-:Y:S01]  /*2ae0*/  IMAD.MOV.U32 R40, RZ, RZ, R82 ;  /* 0x000000ffff287224 */ /* 0x000fe200078e0052 */
[----:B------:R-:W-:Y:S01]  /*2af0*/  BSSY B1, `(.L_x_465) ;  /* 0x0000046000017945 */ /* 0x000fe20003800000 */
[----:B------:R-:W-:Y:S01]  /*2b00*/  IMAD.MOV.U32 R42, RZ, RZ, R86 ;  /* 0x000000ffff2a7224 */ /* 0x000fe200078e0056 */
[----:B------:R-:W-:Y:S01]  /*2b10*/  PRMT R182, R41, 0x7610, R182 ;  /* 0x0000761029b67816 */ /* 0x000fe200000000b6 */
        /* <DEDUP_REMOVED lines=13> */
[----:B------:R-:W-:-:S02]  /*2bf0*/  PRMT R186, R40, 0x7610, R186 ;  /* 0x0000761028ba7816 */ /* 0x000fc400000000ba */
[----:B------:R-:W-:Y:S02]  /*2c00*/  CS2R R70, SRZ ;  /* 0x0000000000467805 */ /* 0x000fe4000001ff00 */
[----:B------:R-:W-:Y:S02]  /*2c10*/  MOV R40, R84 ;  /* 0x0000005400287202 */ /* 0x000fe40000000f00 */
[----:B------:R-:W-:Y:S02]  /*2c20*/  CS2R R74, SRZ ;  /* 0x00000000004a7805 */ /* 0x000fe4000001ff00 */
        /* <DEDUP_REMOVED lines=12> */
[----:B------:R-:W-:Y:S02]  /*2cf0*/  PRMT R161, R41, 0x7610, R161 ;  /* 0x0000761029a17816 */ /* 0x000fe400000000a1 */
[----:B------:R-:W-:Y:S02]  /*2d00*/  CS2R R68, SRZ ;  /* 0x0000000000447805 */ /* 0x000fe4000001ff00 */
[----:B------:R-:W-:Y:S02]  /*2d10*/  PRMT R190, R40, 0x7610, R190 ;  /* 0x0000761028be7816 */ /* 0x000fe400000000be */
[----:B------:R-:W-:Y:S02]  /*2d20*/  CS2R R72, SRZ ;  /* 0x0000000000487805 */ /* 0x000fe4000001ff00 */
[----:B------:R-:W-:-:S02]  /*2d30*/  CS2R R76, SRZ ;  /* 0x00000000004c7805 */ /* 0x000fc4000001ff00 */
[----:B------:R-:W-:Y:S01]  /*2d40*/  CS2R R80, SRZ ;  /* 0x0000000000507805 */ /* 0x000fe2000001ff00 */
[----:B------:R-:W-:Y:S06]  /*2d50*/  @P4 BRA `(.L_x_466) ;  /* 0x00000000007c4947 */ /* 0x000fec0003800000 */
[----:B------:R-:W-:Y:S01]  /*2d60*/  IADD3 R41, P2, P5, R106, R90, R28 ;  /* 0x0000005a6a297210 */ /* 0x000fe20007d5e01c */
[----:B------:R-:W-:Y:S01]  /*2d70*/  ULDC.64 UR4, c[0x0][0x3c8] ;  /* 0x0000f20000047ab9 */ /* 0x000fe20000000a00 */
[----:B------:R-:W-:Y:S01]  /*2d80*/  ULDC.64 UR6, c[0x0][0x3e0] ;  /* 0x0000f80000067ab9 */ /* 0x000fe20000000a00 */
[----:B------:R-:W-:Y:S02]  /*2d90*/  CS2R R78, SRZ ;  /* 0x00000000004e7805 */ /* 0x000fe4000001ff00 */
[----:B------:R-:W-:Y:S02]  /*2da0*/  IADD3.X R46, R20, R0, R30, P2, P5 ;  /* 0x00000000142e7210 */ /* 0x000fe400017ea41e */
[----:B------:R-:W-:Y:S02]  /*2db0*/  CS2R R74, SRZ ;  /* 0x00000000004a7805 */ /* 0x000fe4000001ff00 */
[----:B------:R-:W-:Y:S02]  /*2dc0*/  IADD3 R43, P2, P5, R100, R88, R32 ;  /* 0x00000058642b7210 */ /* 0x000fe40007d5e020 */
[----:B------:R-:W-:-:S02]  /*2dd0*/  CS2R R80, SRZ ;  /* 0x0000000000507805 */ /* 0x000fc4000001ff00 */
[----:B------:R-:W-:Y:S01]  /*2de0*/  CS2R R76, SRZ ;  /* 0x00000000004c7805 */ /* 0x000fe2000001ff00 */
[----:B------:R-:W-:Y:S01]  /*2df0*/  ULDC.64 UR8, c[0x0][0x208] ;  /* 0x0000820000087ab9 */ /* 0x000fe20000000a00 */
[----:B------:R-:W-:Y:S02]  /*2e00*/  IADD3.X R44, R25, R115, R34, P2, P5 ;  /* 0x00000073192c7210 */ /* 0x000fe400017ea422 */
[----:B------:R-:W-:Y:S02]  /*2e10*/  LEA R40, P2, R41, UR4, 0x1 ;  /* 0x0000000429287c11 */ /* 0x000fe4000f8408ff */
[----:B------:R-:W-:Y:S02]  /*2e20*/  LEA R42, P5, R43, UR6, 0x1 ;  /* 0x000000062b2a7c11 */ /* 0x000fe4000f8a08ff */
[----:B------:R-:W-:Y:S02]  /*2e30*/  LEA.HI.X R41, R41, UR5, R46, 0x1, P2 ;  /* 0x0000000529297c11 */ /* 0x000fe400090f0c2e */
[----:B------:R-:W-:-:S02]  /*2e40*/  LEA.HI.X R43, R43, UR7, R44, 0x1, P5 ;  /* 0x000000072b2b7c11 */ /* 0x000fc4000a8f0c2c */
[-C--:B------:R-:W-:Y:S02]  /*2e50*/  ISETP.GE.AND P2, PT, R22, R116.reuse, PT ;  /* 0x000000741600720c */ /* 0x080fe40003f46270 */
[----:B------:R-:W-:Y:S02]  /*2e60*/  ISETP.GE.AND P5, PT, R215, R116, PT ;  /* 0x00000074d700720c */ /* 0x000fe40003fa6270 */
[----:B------:R-:W-:Y:S02]  /*2e70*/  CS2R R70, SRZ ;  /* 0x0000000000467805 */ /* 0x000fe4000001ff00 */
[----:B------:R-:W-:Y:S02]  /*2e80*/  CS2R R66, SRZ ;  /* 0x0000000000427805 */ /* 0x000fe4000001ff00 */
[----:B------:R-:W-:-:S05]  /*2e90*/  CS2R R72, SRZ ;  /* 0x0000000000487805 */ /* 0x000fca000001ff00 */
[----:B------:R0:W5:Y:S04]  /*2ea0*/  @!P2 LDG.E.64 R78, desc[UR8][R40.64] ;  /* 0x00000008284ea981 */ /* 0x000168000c1e1b00 */
[----:B------:R0:W5:Y:S01]  /*2eb0*/  @!P2 LDG.E.64 R80, desc[UR8][R42.64] ;  /* 0x000000082a50a981 */ /* 0x000162000c1e1b00 */
[----:B------:R-:W-:-:S03]  /*2ec0*/  ISETP.GE.AND P2, PT, R214, R116, PT ;  /* 0x00000074d600720c */ /* 0x000fc60003f46270 */
[----:B------:R0:W5:Y:S04]  /*2ed0*/  @!P5 LDG.E.64 R74, desc[UR8][R40.64+0x40] ;  /* 0x00004008284ad981 */ /* 0x000168000c1e1b00 */
[----:B------:R0:W5:Y:S01]  /*2ee0*/  @!P5 LDG.E.64 R76, desc[UR8][R42.64+0x40] ;  /* 0x000040082a4cd981 */ /* 0x000162000c1e1b00 */
[----:B------:R-:W-:Y:S02]  /*2ef0*/  ISETP.GE.AND P5, PT, R216, R116, PT ;  /* 0x00000074d800720c */ /* 0x000fe40003fa6270 */
[----:B------:R-:W-:-:S03]  /*2f00*/  CS2R R68, SRZ ;  /* 0x0000000000447805 */ /* 0x000fc6000001ff00 */
[----:B------:R0:W5:Y:S04]  /*2f10*/  @!P2 LDG.E.64 R70, desc[UR8][R40.64+0x80] ;  /* 0x000080082846a981 */ /* 0x000168000c1e1b00 */
[----:B------:R0:W5:Y:S04]  /*2f20*/  @!P2 LDG.E.64 R72, desc[UR8][R42.64+0x80] ;  /* 0x000080082a48a981 */ /* 0x000168000c1e1b00 */
[----:B------:R0:W5:Y:S04]  /*2f30*/  @!P5 LDG.E.64 R66, desc[UR8][R40.64+0xc0] ;  /* 0x0000c0082842d981 */ /* 0x000168000c1e1b00 */
[----:B------:R0:W5:Y:S02]  /*2f40*/  @!P5 LDG.E.64 R68, desc[UR8][R42.64+0xc0] ;  /* 0x0000c0082a44d981 */ /* 0x000164000c1e1b00 */
.L_x_466:
[----:B------:R-:W-:Y:S05]  /*2f50*/  BSYNC B1 ;  /* 0x0000000000017941 */ /* 0x000fea0003800000 */
.L_x_465:
        /* <DEDUP_REMOVED lines=10> */
[----:B------:R-:W-:Y:S06]  /*3000*/  @P5 BRA `(.L_x_468) ;  /* 0x00000000007c5947 */ /* 0x000fec0003800000 */
[----:B------:R-:W-:Y:S01]  /*3010*/  IADD3 R90, P2, P6, R106, R27, R90 ;  /* 0x0000001b6a5a7210 */ /* 0x000fe20007e5e05a */
[----:B------:R-:W-:Y:S01]  /*3020*/  ULDC.64 UR4, c[0x0][0x3c8] ;  /* 0x0000f20000047ab9 */ /* 0x000fe20000000a00 */
[----:B------:R-:W-:Y:S01]  /*3030*/  ULDC.64 UR6, c[0x0][0x3e0] ;  /* 0x0000f80000067ab9 */ /* 0x000fe20000000a00 */
[----:B------:R-:W-:Y:S02]  /*3040*/  CS2R R62, SRZ ;  /* 0x00000000003e7805 */ /* 0x000fe4000001ff00 */
[----:B0-----:R-:W-:Y:S02]  /*3050*/  IADD3.X R41, R20, R29, R0, P2, P6 ;  /* 0x0000001d14297210 */ /* 0x001fe400017ec400 */
[----:B------:R-:W-:Y:S02]  /*3060*/  CS2R R64, SRZ ;  /* 0x0000000000407805 */ /* 0x000fe4000001ff00 */
[----:B------:R-:W-:Y:S01]  /*3070*/  IADD3 R88, P2, P6, R100, R31, R88 ;  /* 0x0000001f64587210 */ /* 0x000fe20007e5e058 */
[----:B------:R-:W-:-:S03]  /*3080*/  ULDC.64 UR8, c[0x0][0x208] ;  /* 0x0000820000087ab9 */ /* 0x000fc60000000a00 */
[----:B------:R-:W-:Y:S02]  /*3090*/  IADD3.X R115, R25, R33, R115, P2, P6 ;  /* 0x0000002119737210 */ /* 0x000fe400017ec473 */
[----:B------:R-:W-:-:S04]  /*30a0*/  LEA R40, P2, R90, UR4, 0x1 ;  /* 0x000000045a287c11 */ /* 0x000fc8000f8408ff */
[----:B------:R-:W-:Y:S02]  /*30b0*/  LEA.HI.X R41, R90, UR5, R41, 0x1, P2 ;  /* 0x000000055a297c11 */ /* 0x000fe400090f0c29 */
[----:B------:R-:W-:-:S04]  /*30c0*/  LEA R42, P2, R88, UR6, 0x1 ;  /* 0x00000006582a7c11 */ /* 0x000fc8000f8408ff */
[----:B------:R-:W-:Y:S02]  /*30d0*/  LEA.HI.X R43, R88, UR7, R115, 0x1, P2 ;  /* 0x00000007582b7c11 */ /* 0x000fe400090f0c73 */
[----:B------:R-:W-:Y:S02]  /*30e0*/  ISETP.GE.AND P2, PT, R22, R116, PT ;  /* 0x000000741600720c */ /* 0x000fe40003f46270 */
[----:B------:R-:W-:Y:S02]  /*30f0*/  CS2R R56, SRZ ;  /* 0x0000000000387805 */ /* 0x000fe4000001ff00 */
[----:B------:R-:W-:-:S09]  /*3100*/  CS2R R58, SRZ ;  /* 0x00000000003a7805 */ /* 0x000fd2000001ff00 */
[----:B------:R1:W5:Y:S04]  /*3110*/  @!P2 LDG.E.64 R62, desc[UR8][R40.64] ;  /* 0x00000008283ea981 */ /* 0x000368000c1e1b00 */
[----:B------:R1:W5:Y:S01]  /*3120*/  @!P2 LDG.E.64 R64, desc[UR8][R42.64] ;  /* 0x000000082a40a981 */ /* 0x000362000c1e1b00 */
        /* <DEDUP_REMOVED lines=10> */
[----:B------:R-:W-:-:S13]  /*31d0*/  ISETP.GE.AND P2, PT, R216, R116, PT ;  /* 0x00000074d800720c */ /* 0x000fda0003f46270 */
[----:B------:R1:W5:Y:S04]  /*31e0*/  @!P2 LDG.E.64 R44, desc[UR8][R40.64+0xc0] ;  /* 0x0000c008282ca981 */ /* 0x000368000c1e1b00 */
[----:B------:R1:W5:Y:S02]  /*31f0*/  @!P2 LDG.E.64 R46, desc[UR8][R42.64+0xc0] ;  /* 0x0000c0082a2ea981 */ /* 0x000364000c1e1b00 */
.L_x_468:
[----:B------:R-:W-:Y:S05]  /*3200*/  BSYNC B1 ;  /* 0x0000000000017941 */ /* 0x000fea0003800000 */
.L_x_467:
[----:B01---5:R-:W-:Y:S01]  /*3210*/  IMAD.MOV.U32 R42, RZ, RZ, R71 ;  /* 0x000000ffff2a7224 */ /* 0x023fe200078e0047 */
[----:B------:R-:W-:Y:S01]  /*3220*/  ISETP.NE.AND P2, PT, R221, 0x3, PT ;  /* 0x00000003dd00780c */ /* 0x000fe20003f45270 */
[----:B------:R-:W-:Y:S02]  /*3230*/  IMAD.MOV.U32 R0, RZ, RZ, R66 ;  /* 0x000000ffff007224 */ /* 0x000fe400078e0042 */
        /* <DEDUP_REMOVED lines=9> */
[----:B------:R-:W-:-:S02]  /*32d0*/  MOV R40, R75 ;  /* 0x0000004b00287202 */ /* 0x000fc40000000f00 */
        /* <DEDUP_REMOVED lines=23> */
[----:B------:R-:W-:Y:S02]  /*3450*/  MOV R41, R50 ;  /* 0x0000003200297202 */ /* 0x000fe40000000f00 */
        /* <DEDUP_REMOVED lines=24> */
[----:B------:R-:W-:Y:S02]  /*35e0*/  PRMT R145, R42, 0x7610, R145 ;  /* 0x000076102a917816 */ /* 0x000fe40000000091 */
[----:B------:R-:W-:Y:S02]  /*35f0*/  PRMT R146, R41, 0x7610, R146 ;  /* 0x0000761029927816 */ /* 0x000fe40000000092 */
[----:B------:R-:W-:Y:S02]  /*3600*/  PRMT R154, R40, 0x7610, R154 ;  /* 0x00007610289a7816 */ /* 0x000fe4000000009a */
[----:B------:R-:W-:Y:S01]  /*3610*/  PRMT R155, R0, 0x7610, R155 ;  /* 0x00007610009b7816 */ /* 0x000fe2000000009b */
[----:B------:R-:W-:Y:S06]  /*3620*/  @!P2 BRA `(.L_x_469) ;  /* 0x000000000004a947 */ /* 0x000fec0003800000 */
[----:B------:R-:W-:Y:S01]  /*3630*/  BPT.TRAP 0x1 ;  /* 0x000000040000795c */ /* 0x000fe20000300000 */
.L_x_469:
[----:B------:R-:W-:Y:S01]  /*3640*/  IMAD R0, R17, 0x8, R16 ;  /* 0x0000000811007824 */ /* 0x000fe200078e0210 */
[----:B------:R-:W-:Y:S01]  /*3650*/  SHF.L.U32 R115, R219, 0x1f, RZ ;  /* 0x0000001fdb737819 */ /* 0x000fe200000006ff */
[----:B------:R-:W-:Y:S03]  /*3660*/  BSSY B1, `(.L_x_470) ;  /* 0x0000003000017945 */ /* 0x000fe60003800000 */
[----:B------:R-:W0:Y:S02]  /*3670*/  SYNCS.PHASECHK.TRANS64.TRYWAIT P6, [R0+URZ+0x38890], R115 ;  /* 0x03889073000075a7 */ /* 0x000e2400080c017f */
[----:B0-----:R-:W-:Y:S05]  /*3680*/  @!P6 BRA `(.L_x_471) ;  /* 0x0000022800e4e947 */ /* 0x001fea0003800000 */
.L_x_786:
[----:B------:R-:W-:Y:S05]  /*3690*/  BSYNC B1 ;  /* 0x0000000000017941 */ /* 0x000fea0003800000 */
.L_x_470:
[----:B------:R-:W-:Y:S04]  /*36a0*/  BSSY B1, `(.L_x_472) ;  /* 0x00000df000017945 */ /* 0x000fe80003800000 */
[----:B------:R-:W-:Y:S05]  /*36b0*/  @P3 BRA `(.L_x_473) ;  /* 0x0000000c00743947 */ /* 0x000fea0003800000 */
[----:B------:R-:W-:Y:S01]  /*36c0*/  ISETP.NE.AND P3, PT, R26, RZ, PT ;  /* 0x000000ff1a00720c */ /* 0x000fe20003f65270 */
[----:B------:R-:W-:-:S12]  /*36d0*/  BSSY B2, `(.L_x_474) ;  /* 0x0000035000027945 */ /* 0x000fd80003800000 */
[----:B------:R-:W-:Y:S05]  /*36e0*/  @!P3 BRA `(.L_x_475) ;  /* 0x0000000000ccb947 */ /* 0x000fea0003800000 */
[----:B------:R1:W2:Y:S01]  /*36f0*/  LDS.128 R40, [R4+0x24400] ;  /* 0x0244000004287984 */ /* 0x0002a20000000c00 */
[----:B------:R-:W-:Y:S01]  /*3700*/  ISETP.GE.AND P3, PT, R22, R116, PT ;  /* 0x000000741600720c */ /* 0x000fe20003f66270 */
[----:B------:R-:W-:-:S12]  /*3710*/  BSSY B3, `(.L_x_476) ;  /* 0x000002e000037945 */ /* 0x000fd80003800000 */
[----:B-1----:R-:W-:Y:S05]  /*3720*/  @P3 BRA `(.L_x_477) ;  /* 0x0000000000b03947 */ /* 0x002fea0003800000 */
[----:B------:R-:W-:Y:S02]  /*3730*/  SHF.R.U64 R156, R122, 0x10, R123 ;  /* 0x000000107a9c7819 */ /* 0x000fe4000000127b */
[----:B------:R-:W-:Y:S02]  /*3740*/  SHF.R.U64 R157, R124, 0x10, R125 ;  /* 0x000000107c9d7819 */ /* 0x000fe4000000127d */
[----:B------:R-:W-:Y:S01]  /*3750*/  SHF.R.U32.HI R158, RZ, 0x10, R123 ;  /* 0x00000010ff9e7819 */ /* 0x000fe2000001167b */
[----:B--2---:R-:W-:Y:S01]  /*3760*/  IMAD.U32 R123, R42, 0x10000, RZ ;  /* 0x000100002a7b7824 */ /* 0x004fe200078e00ff */
[----:B------:R-:W-:Y:S02]  /*3770*/  SHF.R.U32.HI R159, RZ, 0x10, R125 ;  /* 0x00000010ff9f7819 */ /* 0x000fe4000001167d */
[----:B------:R-:W-:Y:S02]  /*3780*/  PRMT R124, R137, 0x5432, R156 ;  /* 0x00005432897c7816 */ /* 0x000fe4000000009c */
[----:B------:R-:W-:Y:S01]  /*3790*/  PRMT R156, R160, 0x5410, R157 ;  /* 0x00005410a09c7816 */ /* 0x000fe2000000009d */
[----:B------:R-:W-:Y:S01]  /*37a0*/  IMAD.U32 R160, R40, 0x10000, RZ ;  /* 0x0001000028a07824 */ /* 0x000fe200078e00ff */
[----:B------:R-:W-:Y:S01]  /*37b0*/  PRMT R125, R136, 0x5432, R158 ;  /* 0x00005432887d7816 */ /* 0x000fe2000000009e */
[----:B------:R-:W-:Y:S01]  /*37c0*/  IMAD.U32 R158, R41, 0x10000, RZ ;  /* 0x00010000299e7824 */ /* 0x000fe200078e00ff */
[----:B------:R-:W-:-:S02]  /*37d0*/  PRMT R157, R161, 0x5410, R159 ;  /* 0x00005410a19d7816 */ /* 0x000fc4000000009f */
[----:B------:R-:W-:Y:S01]  /*37e0*/  LOP3.LUT R168, R41, 0xffff0000, RZ, 0xc0, !PT ;  /* 0xffff000029a87812 */ /* 0x000fe200078ec0ff */
[----:B------:R-:W-:Y:S01]  /*37f0*/  IMAD.U32 R162, R125, 0x10000, RZ ;  /* 0x000100007da27824 */ /* 0x000fe200078e00ff */
[----:B------:R-:W-:Y:S01]  /*3800*/  LOP3.LUT R41, R156, 0xffff0000, RZ, 0xc0, !PT ;  /* 0xffff00009c297812 */ /* 0x000fe200078ec0ff */
[----:B------:R-:W-:Y:S01]  /*3810*/  IMAD.U32 R161, R157, 0x10000, RZ ;  /* 0x000100009da17824 */ /* 0x000fe200078e00ff */
[----:B------:R-:W-:Y:S02]  /*3820*/  LOP3.LUT R159, R124, 0xffff0000, RZ, 0xc0, !PT ;  /* 0xffff00007c9f7812 */ /* 0x000fe400078ec0ff */
[----:B------:R-:W-:Y:S01]  /*3830*/  LOP3.LUT R42, R42, 0xffff0000, RZ, 0xc0, !PT ;  /* 0xffff00002a2a7812 */ /* 0x000fe200078ec0ff */
[C---:B------:R-:W-:Y:S01]  /*3840*/  FMUL.FTZ R163, R168.reuse, R41 ;  /* 0x00000029a8a37220 */ /* 0x040fe20000410000 */
[----:B------:R-:W-:Y:S01]  /*3850*/  LOP3.LUT R122, R43, 0xffff0000, RZ, 0xc0, !PT ;  /* 0xffff00002b7a7812 */ /* 0x000fe200078ec0ff */
[----:B------:R-:W-:Y:S01]  /*3860*/  FMUL.FTZ R168, R168, R159 ;  /* 0x0000009fa8a87220 */ /* 0x000fe20000410000 */
[----:B------:R-:W-:Y:S01]  /*3870*/  LOP3.LUT R157, R157, 0xffff0000, RZ, 0xc0, !PT ;  /* 0xffff00009d9d7812 */ /* 0x000fe200078ec0ff */
[C---:B------:R-:W-:Y:S01]  /*3880*/  FMUL.FTZ R170, R42.reuse, R161 ;  /* 0x000000a12aaa7220 */ /* 0x040fe20000410000 */
[----:B------:R-:W-:Y:S01]  /*3890*/  FMUL.FTZ R42, R42, R162 ;  /* 0x000000a22a2a7220 */ /* 0x000fe20000410000 */
[----:B------:R-:W-:Y:S01]  /*38a0*/  LOP3.LUT R40, R40, 0xffff0000, RZ, 0xc0, !PT ;  /* 0xffff000028287812 */ /* 0x000fe200078ec0ff */
[C---:B------:R-:W-:Y:S01]  /*38b0*/  FFMA.FTZ R168, R158.reuse, R41, R168 ;  /* 0x000000299ea87223 */ /* 0x040fe200000100a8 */
[----:B------:R-:W-:Y:S01]  /*38c0*/  LOP3.LUT R125, R125, 0xffff0000, RZ, 0xc0, !PT ;  /* 0xffff00007d7d7812 */ /* 0x000fe200078ec0ff */
[----:B------:R-:W-:Y:S01]  /*38d0*/  FFMA.FTZ R163, R158, R159, -R163 ;  /* 0x0000009f9ea37223 */ /* 0x000fe200000108a3 */
[----:B------:R-:W-:-:S02]  /*38e0*/  IMAD.U32 R41, R156, 0x10000, RZ ;  /* 0x000100009c297824 */ /* 0x000fc400078e00ff */
[C---:B------:R-:W-:Y:S01]  /*38f0*/  FFMA.FTZ R170, R123.reuse, R162, -R170 ;  /* 0x000000a27baa7223 */ /* 0x040fe200000108aa */
[----:B------:R-:W-:Y:S02]  /*3900*/  IMAD.U32 R159, R124, 0x10000, RZ ;  /* 0x000100007c9f7824 */ /* 0x000fe400078e00ff */
[----:B------:R-:W-:Y:S01]  /*3910*/  FFMA.FTZ R123, R123, R161, R42 ;  /* 0x000000a17b7b7223 */ /* 0x000fe2000001002a */
[----:B------:R-:W-:Y:S02]  /*3920*/  IMAD.U32 R43, R43, 0x10000, RZ ;  /* 0x000100002b2b7824 */ /* 0x000fe400078e00ff */
[C---:B------:R-:W-:Y:S01]  /*3930*/  FMUL.FTZ R42, R122.reuse, R157 ;  /* 0x0000009d7a2a7220 */ /* 0x040fe20000410000 */
[----:B------:R-:W-:Y:S01]  /*3940*/  FMUL.FTZ R122, R122, R125 ;  /* 0x0000007d7a7a7220 */ /* 0x000fe20000410000 */
[C---:B------:R-:W-:Y:S01]  /*3950*/  FMUL.FTZ R161, R40.reuse, R41 ;  /* 0x0000002928a17220 */ /* 0x040fe20000410000 */
[----:B------:R-:W-:Y:S01]  /*3960*/  FMUL.FTZ R40, R40, R159 ;  /* 0x0000009f28287220 */ /* 0x000fe20000410000 */
[C---:B------:R-:W-:Y:S01]  /*3970*/  FFMA.FTZ R42, R43.reuse, R125, -R42 ;  /* 0x0000007d2b2a7223 */ /* 0x040fe2000001082a */
[----:B------:R-:W-:Y:S01]  /*3980*/  FFMA.FTZ R43, R43, R157, R122 ;  /* 0x0000009d2b2b7223 */ /* 0x000fe2000001007a */
[C---:B------:R-:W-:Y:S01]  /*3990*/  FFMA.FTZ R161, R160.reuse, R159, -R161 ;  /* 0x0000009fa0a17223 */ /* 0x040fe200000108a1 */
[----:B------:R-:W-:Y:S01]  /*39a0*/  FFMA.FTZ R40, R160, R41, R40 ;  /* 0x00000029a0287223 */ /* 0x000fe20000010028 */
[----:B------:R-:W-:-:S02]  /*39b0*/  F2FP.BF16.F32.PACK_AB R41, R168, R163 ;  /* 0x000000a3a829723e */ /* 0x000fc400000010ff */
[----:B------:R-:W-:Y:S02]  /*39c0*/  F2FP.BF16.F32.PACK_AB R43, R43, R42 ;  /* 0x0000002a2b2b723e */ /* 0x000fe400000010ff */
[----:B------:R-:W-:Y:S02]  /*39d0*/  F2FP.BF16.F32.PACK_AB R42, R123, R170 ;  /* 0x000000aa7b2a723e */ /* 0x000fe400000010ff */
[----:B------:R-:W-:-:S07]  /*39e0*/  F2FP.BF16.F32.PACK_AB R40, R40, R161 ;  /* 0x000000a12828723e */ /* 0x000fce00000010ff */
.L_x_477:
[----:B------:R-:W-:Y:S05]  /*39f0*/  BSYNC B3 ;  /* 0x0000000000037941 */ /* 0x000fea0003800000 */
.L_x_476:
[----:B------:R-:W-:Y:S02]  /*3a00*/  ULDC.64 UR4, c[0x0][0x208] ;  /* 0x0000820000047ab9 */ /* 0x000fe40000000a00 */
[----:B--2---:R1:W-:Y:S03]  /*3a10*/  STG.E.128 desc[UR4][R60.64], R40 ;  /* 0x000000283c007986 */ /* 0x0043e6000c101d04 */
.L_x_475:
[----:B------:R-:W-:Y:S05]  /*3a20*/  BSYNC B2 ;  /* 0x0000000000027941 */ /* 0x000fea0003800000 */
.L_x_474:
[----:B------:R-:W-:Y:S01]  /*3a30*/  ISETP.NE.AND P3, PT, R10, RZ, PT ;  /* 0x000000ff0a00720c */ /* 0x000fe20003f65270 */
[----:B------:R-:W-:-:S12]  /*3a40*/  BSSY B2, `(.L_x_478) ;  /* 0x0000036000027945 */ /* 0x000fd80003800000 */
[----:B------:R-:W-:Y:S05]  /*3a50*/  @!P3 BRA `(.L_x_479) ;  /* 0x0000000000d0b947 */ /* 0x000fea0003800000 */
[----:B-1----:R1:W2:Y:S01]  /*3a60*/  LDS.128 R40, [R4+0x26c00] ;  /* 0x026c000004287984 */ /* 0x0022a20000000c00 */
[----:B------:R-:W-:Y:S01]  /*3a70*/  ISETP.GE.AND P3, PT, R215, R116, PT ;  /* 0x00000074d700720c */ /* 0x000fe20003f66270 */
[----:B------:R-:W-:-:S12]  /*3a80*/  BSSY B3, `(.L_x_480) ;  /* 0x000002f000037945 */ /* 0x000fd80003800000 */
[----:B-1----:R-:W-:Y:S05]  /*3a90*/  @P3 BRA `(.L_x_481) ;  /* 0x0000000000b43947 */ /* 0x002fea0003800000 */
[----:B------:R-:W-:Y:S01]  /*3aa0*/  SHF.R.U64 R122, R118, 0x10, R119 ;  /* 0x00000010767a7819 */ /* 0x000fe20000001277 */
[----:B--2---:R-:W-:Y:S01]  /*3ab0*/  IMAD.U32 R124, R43, 0x10000, RZ ;  /* 0x000100002b7c7824 */ /* 0x004fe200078e00ff */
[----:B------:R-:W-:Y:S02]  /*3ac0*/  SHF.R.U64 R123, R94, 0x10, R95 ;  /* 0x000000105e7b7819 */ /* 0x000fe4000000125f */
[----:B------:R-:W-:Y:S02]  /*3ad0*/  SHF.R.U32.HI R119, RZ, 0x10, R119 ;  /* 0x00000010ff777819 */ /* 0x000fe40000011677 */
[----:B------:R-:W-:Y:S02]  /*3ae0*/  PRMT R122, R135, 0x5432, R122 ;  /* 0x00005432877a7816 */ /* 0x000fe4000000007a */
[----:B------:R-:W-:Y:S01]  /*3af0*/  SHF.R.U32.HI R125, RZ, 0x10, R95 ;  /* 0x00000010ff7d7819 */ /* 0x000fe2000001165f */
[----:B------:R-:W-:Y:S01]  /*3b00*/  IMAD.U32 R95, R42, 0x10000, RZ ;  /* 0x000100002a5f7824 */ /* 0x000fe200078e00ff */
[----:B------:R-:W-:-:S02]  /*3b10*/  PRMT R123, R185, 0x5410, R123 ;  /* 0x00005410b97b7816 */ /* 0x000fc4000000007b */
[----:B------:R-:W-:Y:S02]  /*3b20*/  PRMT R119, R190, 0x5410, R119 ;  /* 0x00005410be777816 */ /* 0x000fe40000000077 */
[----:B------:R-:W-:Y:S02]  /*3b30*/  LOP3.LUT R159, R41, 0xffff0000, RZ, 0xc0, !PT ;  /* 0xffff0000299f7812 */ /* 0x000fe400078ec0ff */
[C---:B------:R-:W-:Y:S01]  /*3b40*/  LOP3.LUT R156, R122.reuse, 0xffff0000, RZ, 0xc0, !PT ;  /* 0xffff00007a9c7812 */ /* 0x040fe200078ec0ff */
[----:B------:R-:W-:Y:S01]  /*3b50*/  IMAD.U32 R122, R122, 0x10000, RZ ;  /* 0x000100007a7a7824 */ /* 0x000fe200078e00ff */
[----:B------:R-:W-:Y:S01]  /*3b60*/  PRMT R118, R186, 0x5410, R125 ;  /* 0x00005410ba767816 */ /* 0x000fe2000000007d */
[----:B------:R-:W-:Y:S01]  /*3b70*/  IMAD.U32 R125, R119, 0x10000, RZ ;  /* 0x00010000777d7824 */ /* 0x000fe200078e00ff */
[----:B------:R-:W-:Y:S01]  /*3b80*/  LOP3.LUT R158, R123, 0xffff0000, RZ, 0xc0, !PT ;  /* 0xffff00007b9e7812 */ /* 0x000fe200078ec0ff */
[----:B------:R-:W-:Y:S01]  /*3b90*/  FMUL.FTZ R160, R159, R156 ;  /* 0x0000009c9fa07220 */ /* 0x000fe20000410000 */
[----:B------:R-:W-:Y:S01]  /*3ba0*/  LOP3.LUT R42, R42, 0xffff0000, RZ, 0xc0, !PT ;  /* 0xffff00002a2a7812 */ /* 0x000fe200078ec0ff */
[----:B------:R-:W-:Y:S01]  /*3bb0*/  IMAD.U32 R157, R118, 0x10000, RZ ;  /* 0x00010000769d7824 */ /* 0x000fe200078e00ff */
[----:B------:R-:W-:Y:S01]  /*3bc0*/  LOP3.LUT R94, R43, 0xffff0000, RZ, 0xc0, !PT ;  /* 0xffff00002b5e7812 */ /* 0x000fe200078ec0ff */
[----:B------:R-:W-:-:S02]  /*3bd0*/  IMAD.U32 R43, R41, 0x10000, RZ ;  /* 0x00010000292b7824 */ /* 0x000fc400078e00ff */
[-C--:B------:R-:W-:Y:S01]  /*3be0*/  FMUL.FTZ R159, R159, R158.reuse ;  /* 0x0000009e9f9f7220 */ /* 0x080fe20000410000 */
[----:B------:R-:W-:Y:S01]  /*3bf0*/  SHF.L.U32 R41, R40, 0x10, RZ ;  /* 0x0000001028297819 */ /* 0x000fe200000006ff */
[----:B------:R-:W-:Y:S01]  /*3c00*/  FMUL.FTZ R162, R42, R125 ;  /* 0x0000007d2aa27220 */ /* 0x000fe20000410000 */
[----:B------:R-:W-:Y:S01]  /*3c10*/  LOP3.LUT R40, R40, 0xffff0000, RZ, 0xc0, !PT ;  /* 0xffff000028287812 */ /* 0x000fe200078ec0ff */
[C---:B------:R-:W-:Y:S01]  /*3c20*/  FFMA.FTZ R160, R43.reuse, R158, -R160 ;  /* 0x0000009e2ba07223 */ /* 0x040fe200000108a0 */
[----:B------:R-:W-:Y:S01]  /*3c30*/  FFMA.FTZ R159, R43, R156, R159 ;  /* 0x0000009c2b9f7223 */ /* 0x000fe2000001009f */
[-C--:B------:R-:W-:Y:S01]  /*3c40*/  FMUL.FTZ R42, R42, R157.reuse ;  /* 0x0000009d2a2a7220 */ /* 0x080fe20000410000 */
[----:B------:R-:W-:Y:S01]  /*3c50*/  LOP3.LUT R119, R119, 0xffff0000, RZ, 0xc0, !PT ;  /* 0xffff000077777812 */ /* 0x000fe200078ec0ff */
[----:B------:R-:W-:Y:S01]  /*3c60*/  IMAD.U32 R123, R123, 0x10000, RZ ;  /* 0x000100007b7b7824 */ /* 0x000fe200078e00ff */
[----:B------:R-:W-:Y:S01]  /*3c70*/  LOP3.LUT R43, R118, 0xffff0000, RZ, 0xc0, !PT ;  /* 0xffff0000762b7812 */ /* 0x000fe200078ec0ff */
[C---:B------:R-:W-:Y:S01]  /*3c80*/  FFMA.FTZ R162, R95.reuse, R157, -R162 ;  /* 0x0000009d5fa27223 */ /* 0x040fe200000108a2 */
[----:B------:R-:W-:Y:S01]  /*3c90*/  FFMA.FTZ R95, R95, R125, R42 ;  /* 0x0000007d5f5f7223 */ /* 0x000fe2000001002a */
[----:B------:R-:W-:Y:S01]  /*3ca0*/  FMUL.FTZ R125, R94, R119 ;  /* 0x000000775e7d7220 */ /* 0x000fe20000410000 */
[CC--:B------:R-:W-:Y:S01]  /*3cb0*/  FMUL.FTZ R42, R40.reuse, R122.reuse ;  /* 0x0000007a282a7220 */ /* 0x0c0fe20000410000 */
[----:B------:R-:W-:Y:S01]  /*3cc0*/  FMUL.FTZ R157, R40, R123 ;  /* 0x0000007b289d7220 */ /* 0x000fe20000410000 */
[-C--:B------:R-:W-:Y:S01]  /*3cd0*/  FMUL.FTZ R94, R94, R43.reuse ;  /* 0x0000002b5e5e7220 */ /* 0x080fe20000410000 */
[C---:B------:R-:W-:Y:S01]  /*3ce0*/  FFMA.FTZ R125, R124.reuse, R43, -R125 ;  /* 0x0000002b7c7d7223 */ /* 0x040fe2000001087d */
[C---:B------:R-:W-:Y:S01]  /*3cf0*/  FFMA.FTZ R42, R41.reuse, R123, -R42 ;  /* 0x0000007b292a7223 */ /* 0x040fe2000001082a */
[----:B------:R-:W-:Y:S01]  /*3d00*/  FFMA.FTZ R157, R41, R122, R157 ;  /* 0x0000007a299d7223 */ /* 0x000fe2000001009d */
[----:B------:R-:W-:Y:S01]  /*3d10*/  FFMA.FTZ R94, R124, R119, R94 ;  /* 0x000000777c5e7223 */ /* 0x000fe2000001005e */
[----:B------:R-:W-:-:S02]  /*3d20*/  F2FP.BF16.F32.PACK_AB R162, R95, R162 ;  /* 0x000000a25fa2723e */ /* 0x000fc400000010ff */
[----:B------:R-:W-:Y:S02]  /*3d30*/  F2FP.BF16.F32.PACK_AB R41, R159, R160 ;  /* 0x000000a09f29723e */ /* 0x000fe400000010ff */
[----:B------:R-:W-:Y:S01]  /*3d40*/  F2FP.BF16.F32.PACK_AB R40, R157, R42 ;  /* 0x0000002a9d28723e */ /* 0x000fe200000010ff */
[----:B------:R-:W-:Y:S01]  /*3d50*/  IMAD.MOV.U32 R42, RZ, RZ, R162 ;  /* 0x000000ffff2a7224 */ /* 0x000fe200078e00a2 */
[----:B------:R-:W-:-:S07]  /*3d60*/  F2FP.BF16.F32.PACK_AB R43, R94, R125 ;  /* 0x0000007d5e2b723e */ /* 0x000fce00000010ff */
.L_x_481:
[----:B------:R-:W-:Y:S05]  /*3d70*/  BSYNC B3 ;  /* 0x0000000000037941 */ /* 0x000fea0003800000 */
.L_x_480:
[----:B------:R-:W-:Y:S02]  /*3d80*/  ULDC.64 UR4, c[0x0][0x208] ;  /* 0x0000820000047ab9 */ /* 0x000fe40000000a00 */
[----:B--2---:R2:W-:Y:S03]  /*3d90*/  STG.E.128 desc[UR4][R60.64+0x80], R40 ;  /* 0x000080283c007986 */ /* 0x0045e6000c101d04 */
.L_x_479:
[----:B------:R-:W-:Y:S05]  /*3da0*/  BSYNC B2 ;  /* 0x0000000000027941 */ /* 0x000fea0003800000 */
.L_x_478:
[----:B------:R-:W-:Y:S01]  /*3db0*/  ISETP.NE.AND P3, PT, R9, RZ, PT ;  /* 0x000000ff0900720c */ /* 0x000fe20003f65270 */
[----:B------:R-:W-:-:S12]  /*3dc0*/  BSSY B2, `(.L_x_482) ;  /* 0x0000035000027945 */ /* 0x000fd80003800000 */
[----:B------:R-:W-:Y:S05]  /*3dd0*/  @!P3 BRA `(.L_x_483) ;  /* 0x0000000000ccb947 */ /* 0x000fea0003800000 */
[----:B-12---:R1:W2:Y:S01]  /*3de0*/  LDS.128 R40, [R4+0x29400] ;  /* 0x0294000004287984 */ /* 0x0062a20000000c00 */
[----:B------:R-:W-:Y:S01]  /*3df0*/  ISETP.GE.AND P3, PT, R214, R116, PT ;  /* 0x00000074d600720c */ /* 0x000fe20003f66270 */
[----:B------:R-:W-:-:S12]  /*3e00*/  BSSY B3, `(.L_x_484) ;  /* 0x000002e000037945 */ /* 0x000fd80003800000 */
[----:B-1----:R-:W-:Y:S05]  /*3e10*/  @P3 BRA `(.L_x_485) ;  /* 0x0000000000b03947 */ /* 0x002fea0003800000 */
[----:B------:R-:W-:Y:S01]  /*3e20*/  SHF.R.U64 R94, R86, 0x10, R87 ;  /* 0x00000010565e7819 */ /* 0x000fe20000001257 */
[----:B--2---:R-:W-:Y:S01]  /*3e30*/  IMAD.U32 R118, R40, 0x10000, RZ ;  /* 0x0001000028767824 */ /* 0x004fe200078e00ff */
[--C-:B------:R-:W-:Y:S02]  /*3e40*/  SHF.R.U64 R92, R92, 0x10, R93.reuse ;  /* 0x000000105c5c7819 */ /* 0x100fe4000000125d */
[----:B------:R-:W-:Y:S02]  /*3e50*/  SHF.R.U32.HI R93, RZ, 0x10, R93 ;  /* 0x00000010ff5d7819 */ /* 0x000fe4000001165d */
[----:B------:R-:W-:Y:S02]  /*3e60*/  PRMT R183, R183, 0x5410, R94 ;  /* 0x00005410b7b77816 */ /* 0x000fe4000000005e */
[----:B------:R-:W-:Y:S01]  /*3e70*/  SHF.R.U32.HI R95, RZ, 0x10, R87 ;  /* 0x00000010ff5f7819 */ /* 0x000fe20000011657 */
[----:B------:R-:W-:Y:S01]  /*3e80*/  IMAD.U32 R87, R42, 0x10000, RZ ;  /* 0x000100002a577824 */ /* 0x000fe200078e00ff */
[----:B------:R-:W-:Y:S01]  /*3e90*/  PRMT R94, R134, 0x5432, R92 ;  /* 0x00005432865e7816 */ /* 0x000fe2000000005c */
[----:B------:R-:W-:Y:S01]  /*3ea0*/  IMAD.U32 R92, R41, 0x10000, RZ ;  /* 0x00010000295c7824 */ /* 0x000fe200078e00ff */
[----:B------:R-:W-:-:S02]  /*3eb0*/  PRMT R93, R189, 0x5410, R93 ;  /* 0x00005410bd5d7816 */ /* 0x000fc4000000005d */
[----:B------:R-:W-:Y:S02]  /*3ec0*/  LOP3.LUT R124, R41, 0xffff0000, RZ, 0xc0, !PT ;  /* 0xffff0000297c7812 */ /* 0x000fe400078ec0ff */
[----:B------:R-:W-:Y:S01]  /*3ed0*/  PRMT R184, R184, 0x5410, R95 ;  /* 0x00005410b8b87816 */ /* 0x000fe2000000005f */
[----:B------:R-:W-:Y:S01]  /*3ee0*/  IMAD.U32 R119, R93, 0x10000, RZ ;  /* 0x000100005d777824 */ /* 0x000fe200078e00ff */
[----:B------:R-:W-:Y:S02]  /*3ef0*/  LOP3.LUT R41, R94, 0xffff0000, RZ, 0xc0, !PT ;  /* 0xffff00005e297812 */ /* 0x000fe400078ec0ff */
[----:B------:R-:W-:Y:S01]  /*3f00*/  LOP3.LUT R95, R183, 0xffff0000, RZ, 0xc0, !PT ;  /* 0xffff0000b75f7812 */ /* 0x000fe200078ec0ff */
[----:B------:R-:W-:Y:S01]  /*3f10*/  IMAD.U32 R122, R184, 0x10000, RZ ;  /* 0x00010000b87a7824 */ /* 0x000fe200078e00ff */
[----:B------:R-:W-:Y:S01]  /*3f20*/  LOP3.LUT R42, R42, 0xffff0000, RZ, 0xc0, !PT ;  /* 0xffff00002a2a7812 */ /* 0x000fe200078ec0ff */
[C---:B------:R-:W-:Y:S01]  /*3f30*/  FMUL.FTZ R123, R124.reuse, R41 ;  /* 0x000000297c7b7220 */ /* 0x040fe20000410000 */
[----:B------:R-:W-:Y:S01]  /*3f40*/  LOP3.LUT R86, R43, 0xffff0000, RZ, 0xc0, !PT ;  /* 0xffff00002b567812 */ /* 0x000fe200078ec0ff */
[----:B------:R-:W-:Y:S01]  /*3f50*/  FMUL.FTZ R124, R124, R95 ;  /* 0x0000005f7c7c7220 */ /* 0x000fe20000410000 */
[----:B------:R-:W-:Y:S01]  /*3f60*/  LOP3.LUT R93, R93, 0xffff0000, RZ, 0xc0, !PT ;  /* 0xffff00005d5d7812 */ /* 0x000fe200078ec0ff */
[C---:B------:R-:W-:Y:S01]  /*3f70*/  FMUL.FTZ R156, R42.reuse, R119 ;  /* 0x000000772a9c7220 */ /* 0x040fe20000410000 */
[-C--:B------:R-:W-:Y:S01]  /*3f80*/  FMUL.FTZ R42, R42, R122.reuse ;  /* 0x0000007a2a2a7220 */ /* 0x080fe20000410000 */
[----:B------:R-:W-:Y:S01]  /*3f90*/  LOP3.LUT R40, R40, 0xffff0000, RZ, 0xc0, !PT ;  /* 0xffff000028287812 */ /* 0x000fe200078ec0ff */
[----:B------:R-:W-:Y:S01]  /*3fa0*/  FFMA.FTZ R124, R92, R41, R124 ;  /* 0x000000295c7c7223 */ /* 0x000fe2000001007c */
[----:B------:R-:W-:Y:S01]  /*3fb0*/  LOP3.LUT R184, R184, 0xffff0000, RZ, 0xc0, !PT ;  /* 0xffff0000b8b87812 */ /* 0x000fe200078ec0ff */
[----:B------:R-:W-:Y:S01]  /*3fc0*/  IMAD.U32 R41, R94, 0x10000, RZ ;  /* 0x000100005e297824 */ /* 0x000fe200078e00ff */
[----:B------:R-:W-:Y:S01]  /*3fd0*/  SHF.L.U32 R183, R183, 0x10, RZ ;  /* 0x00000010b7b77819 */ /* 0x000fe200000006ff */
[C---:B------:R-:W-:Y:S01]  /*3fe0*/  FFMA.FTZ R156, R87.reuse, R122, -R156 ;  /* 0x0000007a579c7223 */ /* 0x040fe2000001089c */
[----:B------:R-:W-:Y:S01]  /*3ff0*/  FFMA.FTZ R87, R87, R119, R42 ;  /* 0x0000007757577223 */ /* 0x000fe2000001002a */
[----:B------:R-:W-:-:S02]  /*4000*/  IMAD.U32 R43, R43, 0x10000, RZ ;  /* 0x000100002b2b7824 */ /* 0x000fc400078e00ff */
[----:B------:R-:W-:Y:S01]  /*4010*/  FFMA.FTZ R123, R92, R95, -R123 ;  /* 0x0000005f5c7b7223 */ /* 0x000fe2000001087b */
[C---:B------:R-:W-:Y:S01]  /*4020*/  FMUL.FTZ R42, R86.reuse, R93 ;  /* 0x0000005d562a7220 */ /* 0x040fe20000410000 */
[-C--:B------:R-:W-:Y:S01]  /*4030*/  FMUL.FTZ R86, R86, R184.reuse ;  /* 0x000000b856567220 */ /* 0x080fe20000410000 */
[C---:B------:R-:W-:Y:S01]  /*4040*/  FMUL.FTZ R95, R40.reuse, R41 ;  /* 0x00000029285f7220 */ /* 0x040fe20000410000 */
[----:B------:R-:W-:Y:S01]  /*4050*/  FMUL.FTZ R40, R40, R183 ;  /* 0x000000b728287220 */ /* 0x000fe20000410000 */
[C---:B------:R-:W-:Y:S01]  /*4060*/  FFMA.FTZ R42, R43.reuse, R184, -R42 ;  /* 0x000000b82b2a7223 */ /* 0x040fe2000001082a */
[----:B------:R-:W-:Y:S01]  /*4070*/  FFMA.FTZ R43, R43, R93, R86 ;  /* 0x0000005d2b2b7223 */ /* 0x000fe20000010056 */
[C---:B------:R-:W-:Y:S01]  /*4080*/  FFMA.FTZ R95, R118.reuse, R183, -R95 ;  /* 0x000000b7765f7223 */ /* 0x040fe2000001085f */
[----:B------:R-:W-:Y:S01]  /*4090*/  FFMA.FTZ R40, R118, R41, R40 ;  /* 0x0000002976287223 */ /* 0x000fe20000010028 */
[----:B------:R-:W-:Y:S02]  /*40a0*/  F2FP.BF16.F32.PACK_AB R41, R124, R123 ;  /* 0x0000007b7c29723e */ /* 0x000fe400000010ff */
[----:B------:R-:W-:-:S02]  /*40b0*/  F2FP.BF16.F32.PACK_AB R43, R43, R42 ;  /* 0x0000002a2b2b723e */ /* 0x000fc400000010ff */
[----:B------:R-:W-:Y:S02]  /*40c0*/  F2FP.BF16.F32.PACK_AB R42, R87, R156 ;  /* 0x0000009c572a723e */ /* 0x000fe400000010ff */
[----:B------:R-:W-:-:S07]  /*40d0*/  F2FP.BF16.F32.PACK_AB R40, R40, R95 ;  /* 0x0000005f2828723e */ /* 0x000fce00000010ff */
.L_x_485:
[----:B------:R-:W-:Y:S05]  /*40e0*/  BSYNC B3 ;  /* 0x0000000000037941 */ /* 0x000fea0003800000 */
.L_x_484:
[----:B------:R-:W-:Y:S02]  /*40f0*/  ULDC.64 UR4, c[0x0][0x208] ;  /* 0x0000820000047ab9 */ /* 0x000fe40000000a00 */
[----:B--2---:R3:W-:Y:S03]  /*4100*/  STG.E.128 desc[UR4][R60.64+0x100], R40 ;  /* 0x000100283c007986 */ /* 0x0047e6000c101d04 */
.L_x_483:
[----:B------:R-:W-:Y:S05]  /*4110*/  BSYNC B2 ;  /* 0x0000000000027941 */ /* 0x000fea0003800000 */
.L_x_482:
[----:B------:R-:W-:-:S13]  /*4120*/  ISETP.NE.AND P3, PT, R8, RZ, PT ;  /* 0x000000ff0800720c */ /* 0x000fda0003f65270 */
[----:B------:R-:W-:Y:S05]  /*4130*/  @!P3 BRA `(.L_x_473) ;  /* 0x0000000000d4b947 */ /* 0x000fea0003800000 */
[----:B-123--:R1:W2:Y:S01]  /*4140*/  LDS.128 R40, [R4+0x2bc00] ;  /* 0x02bc000004287984 */ /* 0x00e2a20000000c00 */
[----:B------:R-:W-:Y:S01]  /*4150*/  ISETP.GE.AND P3, PT, R216, R116, PT ;  /* 0x00000074d800720c */ /* 0x000fe20003f66270 */
[----:B------:R-:W-:-:S12]  /*4160*/  BSSY B2, `(.L_x_486) ;  /* 0x0000030000027945 */ /* 0x000fd80003800000 */
[----:B-1----:R-:W-:Y:S05]  /*4170*/  @P3 BRA `(.L_x_487) ;  /* 0x0000000000b83947 */ /* 0x002fea0003800000 */
[--C-:B------:R-:W-:Y:S02]  /*4180*/  SHF.R.U64 R84, R84, 0x10, R85.reuse ;  /* 0x0000001054547819 */ /* 0x100fe40000001255 */
[----:B------:R-:W-:Y:S02]  /*4190*/  SHF.R.U32.HI R85, RZ, 0x10, R85 ;  /* 0x00000010ff557819 */ /* 0x000fe40000011655 */
[--C-:B------:R-:W-:Y:S02]  /*41a0*/  SHF.R.U32.HI R87, RZ, 0x10, R83.reuse ;  /* 0x00000010ff577819 */ /* 0x100fe40000011653 */
[----:B------:R-:W-:Y:S01]  /*41b0*/  SHF.R.U64 R86, R82, 0x10, R83 ;  /* 0x0000001052567819 */ /* 0x000fe20000001253 */
[----:B--2---:R-:W-:Y:S01]  /*41c0*/  IMAD.U32 R82, R42, 0x10000, RZ ;  /* 0x000100002a527824 */ /* 0x004fe200078e00ff */
[----:B------:R-:W-:Y:S02]  /*41d0*/  PRMT R188, R188, 0x5410, R85 ;  /* 0x00005410bcbc7816 */ /* 0x000fe40000000055 */
[----:B------:R-:W-:-:S02]  /*41e0*/  PRMT R182, R182, 0x5410, R87 ;  /* 0x00005410b6b67816 */ /* 0x000fc40000000057 */
[----:B------:R-:W-:Y:S01]  /*41f0*/  PRMT R187, R187, 0x5410, R84 ;  /* 0x00005410bbbb7816 */ /* 0x000fe20000000054 */
[----:B------:R-:W-:Y:S01]  /*4200*/  IMAD.U32 R84, R188, 0x10000, RZ ;  /* 0x00010000bc547824 */ /* 0x000fe200078e00ff */
[----:B------:R-:W-:Y:S01]  /*4210*/  LOP3.LUT R83, R42, 0xffff0000, RZ, 0xc0, !PT ;  /* 0xffff00002a537812 */ /* 0x000fe200078ec0ff */
[----:B------:R-:W-:Y:S01]  /*4220*/  IMAD.U32 R87, R182, 0x10000, RZ ;  /* 0x00010000b6577824 */ /* 0x000fe200078e00ff */
[----:B------:R-:W-:Y:S01]  /*4230*/  PRMT R181, R181, 0x5410, R86 ;  /* 0x00005410b5b57816 */ /* 0x000fe20000000056 */
[C---:B------:R-:W-:Y:S01]  /*4240*/  IMAD.U32 R86, R41.reuse, 0x10000, RZ ;  /* 0x0001000029567824 */ /* 0x040fe200078e00ff */
[----:B------:R-:W-:Y:S01]  /*4250*/  LOP3.LUT R85, R41, 0xffff0000, RZ, 0xc0, !PT ;  /* 0xffff000029557812 */ /* 0x000fe200078ec0ff */
[----:B------:R-:W-:Y:S01]  /*4260*/  FMUL.FTZ R119, R83, R84 ;  /* 0x0000005453777220 */ /* 0x000fe20000410000 */
[----:B------:R-:W-:Y:S01]  /*4270*/  LOP3.LUT R93, R187, 0xffff0000, RZ, 0xc0, !PT ;  /* 0xffff0000bb5d7812 */ /* 0x000fe200078ec0ff */
[----:B------:R-:W-:Y:S01]  /*4280*/  IMAD.U32 R41, R40, 0x10000, RZ ;  /* 0x0001000028297824 */ /* 0x000fe200078e00ff */
[----:B------:R-:W-:Y:S01]  /*4290*/  LOP3.LUT R92, R181, 0xffff0000, RZ, 0xc0, !PT ;  /* 0xffff0000b55c7812 */ /* 0x000fe200078ec0ff */
[----:B------:R-:W-:Y:S01]  /*42a0*/  FMUL.FTZ R83, R83, R87 ;  /* 0x0000005753537220 */ /* 0x000fe20000410000 */
[----:B------:R-:W-:Y:S01]  /*42b0*/  LOP3.LUT R42, R43, 0xffff0000, RZ, 0xc0, !PT ;  /* 0xffff00002b2a7812 */ /* 0x000fe200078ec0ff */
[----:B------:R-:W-:Y:S01]  /*42c0*/  FMUL.FTZ R95, R85, R93 ;  /* 0x0000005d555f7220 */ /* 0x000fe20000410000 */
[----:B------:R-:W-:Y:S01]  /*42d0*/  LOP3.LUT R188, R188, 0xffff0000, RZ, 0xc0, !PT ;  /* 0xffff0000bcbc7812 */ /* 0x000fe200078ec0ff */
[----:B------:R-:W-:Y:S01]  /*42e0*/  IMAD.U32 R187, R187, 0x10000, RZ ;  /* 0x00010000bbbb7824 */ /* 0x000fe200078e00ff */
[----:B------:R-:W-:Y:S01]  /*42f0*/  LOP3.LUT R182, R182, 0xffff0000, RZ, 0xc0, !PT ;  /* 0xffff0000b6b67812 */ /* 0x000fe200078ec0ff */
[----:B------:R-:W-:Y:S01]  /*4300*/  FMUL.FTZ R94, R85, R92 ;  /* 0x0000005c555e7220 */ /* 0x000fe20000410000 */
[----:B------:R-:W-:Y:S01]  /*4310*/  LOP3.LUT R40, R40, 0xffff0000, RZ, 0xc0, !PT ;  /* 0xffff000028287812 */ /* 0x000fe200078ec0ff */
[----:B------:R-:W-:Y:S01]  /*4320*/  FFMA.FTZ R87, R82, R87, -R119 ;  /* 0x0000005752577223 */ /* 0x000fe20000010877 */
[----:B------:R-:W-:-:S02]  /*4330*/  IMAD.U32 R181, R181, 0x10000, RZ ;  /* 0x00010000b5b57824 */ /* 0x000fc400078e00ff */
[----:B------:R-:W-:Y:S01]  /*4340*/  FFMA.FTZ R82, R82, R84, R83 ;  /* 0x0000005452527223 */ /* 0x000fe20000010053 */
[C---:B------:R-:W-:Y:S01]  /*4350*/  FMUL.FTZ R84, R42.reuse, R188 ;  /* 0x000000bc2a547220 */ /* 0x040fe20000410000 */
[----:B------:R-:W-:Y:S01]  /*4360*/  FMUL.FTZ R83, R42, R182 ;  /* 0x000000b62a537220 */ /* 0x000fe20000410000 */
[----:B------:R-:W-:Y:S01]  /*4370*/  FFMA.FTZ R85, R86, R92, -R95 ;  /* 0x0000005c56557223 */ /* 0x000fe2000001085f */
[----:B------:R-:W-:Y:S01]  /*4380*/  FMUL.FTZ R42, R40, R187 ;  /* 0x000000bb282a7220 */ /* 0x000fe20000410000 */
[----:B------:R-:W-:Y:S01]  /*4390*/  FFMA.FTZ R86, R86, R93, R94 ;  /* 0x0000005d56567223 */ /* 0x000fe2000001005e */
[-C--:B------:R-:W-:Y:S01]  /*43a0*/  FMUL.FTZ R40, R40, R181.reuse ;  /* 0x000000b528287220 */ /* 0x080fe20000410000 */
[----:B------:R-:W-:Y:S02]  /*43b0*/  IMAD.U32 R43, R43, 0x10000, RZ ;  /* 0x000100002b2b7824 */ /* 0x000fe400078e00ff */
[C---:B------:R-:W-:Y:S01]  /*43c0*/  FFMA.FTZ R42, R41.reuse, R181, -R42 ;  /* 0x000000b5292a7223 */ /* 0x040fe2000001082a */
[----:B------:R-:W-:Y:S01]  /*43d0*/  F2FP.BF16.F32.PACK_AB R82, R82, R87 ;  /* 0x000000575252723e */ /* 0x000fe200000010ff */
[----:B------:R-:W-:Y:S01]  /*43e0*/  FFMA.FTZ R41, R41, R187, R40 ;  /* 0x000000bb29297223 */ /* 0x000fe20000010028 */
[C---:B------:R-:W-:Y:S01]  /*43f0*/  FFMA.FTZ R84, R43.reuse, R182, -R84 ;  /* 0x000000b62b547223 */ /* 0x040fe20000010854 */
[----:B------:R-:W-:Y:S01]  /*4400*/  FFMA.FTZ R83, R43, R188, R83 ;  /* 0x000000bc2b537223 */ /* 0x000fe20000010053 */
[----:B------:R-:W-:-:S02]  /*4410*/  F2FP.BF16.F32.PACK_AB R85, R86, R85 ;  /* 0x000000555655723e */ /* 0x000fc400000010ff */
[----:B------:R-:W-:Y:S01]  /*4420*/  F2FP.BF16.F32.PACK_AB R40, R41, R42 ;  /* 0x0000002a2928723e */ /* 0x000fe200000010ff */
[----:B------:R-:W-:Y:S01]  /*4430*/  IMAD.MOV.U32 R42, RZ, RZ, R82 ;  /* 0x000000ffff2a7224 */ /* 0x000fe200078e0052 */
[----:B------:R-:W-:Y:S01]  /*4440*/  F2FP.BF16.F32.PACK_AB R43, R83, R84 ;  /* 0x00000054532b723e */ /* 0x000fe200000010ff */
[----:B------:R-:W-:-:S07]  /*4450*/  IMAD.MOV.U32 R41, RZ, RZ, R85 ;  /* 0x000000ffff297224 */ /* 0x000fce00078e0055 */
.L_x_487:
[----:B------:R-:W-:Y:S05]  /*4460*/  BSYNC B2 ;  /* 0x0000000000027941 */ /* 0x000fea0003800000 */
.L_x_486:
[----:B------:R-:W-:Y:S02]  /*4470*/  ULDC.64 UR4, c[0x0][0x208] ;  /* 0x0000820000047ab9 */ /* 0x000fe40000000a00 */
[----:B--2---:R4:W-:Y:S03]  /*4480*/  STG.E.128 desc[UR4][R60.64+0x180], R40 ;  /* 0x000180283c007986 */ /* 0x0049e6000c101d04 */
.L_x_473:
[----:B------:R-:W-:Y:S05]  /*4490*/  BSYNC B1 ;  /* 0x0000000000017941 */ /* 0x000fea0003800000 */
.L_x_472:
[----:B------:R-:W-:Y:S04]  /*44a0*/  BSSY B1, `(.L_x_488) ;  /* 0x00000e3000017945 */ /* 0x000fe80003800000 */
[----:B------:R-:W-:Y:S05]  /*44b0*/  @P4 BRA `(.L_x_489) ;  /* 0x0000000c00844947 */ /* 0x000fea0003800000 */
[----:B------:R-:W-:Y:S01]  /*44c0*/  ISETP.NE.AND P3, PT, R26, RZ, PT ;  /* 0x000000ff1a00720c */ /* 0x000fe20003f65270 */
[----:B------:R-:W-:-:S12]  /*44d0*/  BSSY B2, `(.L_x_490) ;  /* 0x0000037000027945 */ /* 0x000fd80003800000 */
[----:B------:R-:W-:Y:S05]  /*44e0*/  @!P3 BRA `(.L_x_491) ;  /* 0x0000000000d4b947 */ /* 0x000fea0003800000 */
[----:B-1234-:R1:W2:Y:S01]  /*44f0*/  LDS.128 R40, [R4+0x25400] ;  /* 0x0254000004287984 */ /* 0x01e2a20000000c00 */
[----:B------:R-:W-:Y:S01]  /*4500*/  ISETP.GE.AND P3, PT, R22, R116, PT ;  /* 0x000000741600720c */ /* 0x000fe20003f66270 */
[----:B------:R-:W-:-:S12]  /*4510*/  BSSY B3, `(.L_x_492) ;  /* 0x0000030000037945 */ /* 0x000fd80003800000 */
[----:B-1----:R-:W-:Y:S05]  /*4520*/  @P3 BRA `(.L_x_493) ;  /* 0x0000000000b83947 */ /* 0x002fea0003800000 */
[----:B------:R-:W-:Y:S01]  /*4530*/  SHF.R.U64 R83, R78, 0x10, R79 ;  /* 0x000000104e537819 */ /* 0x000fe2000000124f */
[----:B--2---:R-:W-:Y:S01]  /*4540*/  IMAD.U32 R60, R42, 0x10000, RZ ;  /* 0x000100002a3c7824 */ /* 0x004fe200078e00ff */
[--C-:B------:R-:W-:Y:S02]  /*4550*/  SHF.R.U64 R78, R80, 0x10, R81.reuse ;  /* 0x00000010504e7819 */ /* 0x100fe40000001251 */
[----:B------:R-:W-:Y:S02]  /*4560*/  SHF.R.U32.HI R81, RZ, 0x10, R81 ;  /* 0x00000010ff517819 */ /* 0x000fe40000011651 */
[----:B------:R-:W-:Y:S02]  /*4570*/  SHF.R.U32.HI R82, RZ, 0x10, R79 ;  /* 0x00000010ff527819 */ /* 0x000fe4000001164f */
[----:B------:R-:W-:Y:S02]  /*4580*/  PRMT R192, R192, 0x5410, R81 ;  /* 0x00005410c0c07816 */ /* 0x000fe40000000051 */
[----:B------:R-:W-:-:S02]  /*4590*/  PRMT R178, R178, 0x5410, R83 ;  /* 0x00005410b2b27816 */ /* 0x000fc40000000053 */
[----:B------:R-:W-:Y:S01]  /*45a0*/  PRMT R179, R179, 0x5410, R82 ;  /* 0x00005410b3b37816 */ /* 0x000fe20000000052 */
[----:B------:R-:W-:Y:S01]  /*45b0*/  IMAD.U32 R83, R192, 0x10000, RZ ;  /* 0x00010000c0537824 */ /* 0x000fe200078e00ff */
[----:B------:R-:W-:Y:S02]  /*45c0*/  PRMT R191, R191, 0x5410, R78 ;  /* 0x00005410bfbf7816 */ /* 0x000fe4000000004e */
[----:B------:R-:W-:Y:S01]  /*45d0*/  LOP3.LUT R61, R42, 0xffff0000, RZ, 0xc0, !PT ;  /* 0xffff00002a3d7812 */ /* 0x000fe200078ec0ff */
[----:B------:R-:W-:Y:S01]  /*45e0*/  IMAD.U32 R81, R179, 0x10000, RZ ;  /* 0x00010000b3517824 */ /* 0x000fe200078e00ff */
[----:B------:R-:W-:Y:S02]  /*45f0*/  LOP3.LUT R78, R41, 0xffff0000, RZ, 0xc0, !PT ;  /* 0xffff0000294e7812 */ /* 0x000fe400078ec0ff */
[----:B------:R-:W-:Y:S01]  /*4600*/  LOP3.LUT R82, R191, 0xffff0000, RZ, 0xc0, !PT ;  /* 0xffff0000bf527812 */ /* 0x000fe200078ec0ff */
[C---:B------:R-:W-:Y:S01]  /*4610*/  FMUL.FTZ R87, R61.reuse, R83 ;  /* 0x000000533d577220 */ /* 0x040fe20000410000 */
[----:B------:R-:W-:Y:S01]  /*4620*/  LOP3.LUT R80, R178, 0xffff0000, RZ, 0xc0, !PT ;  /* 0xffff0000b2507812 */ /* 0x000fe200078ec0ff */
[-C--:B------:R-:W-:Y:S01]  /*4630*/  FMUL.FTZ R61, R61, R81.reuse ;  /* 0x000000513d3d7220 */ /* 0x080fe20000410000 */
[----:B------:R-:W-:Y:S01]  /*4640*/  SHF.L.U32 R79, R41, 0x10, RZ ;  /* 0x00000010294f7819 */ /* 0x000fe200000006ff */
[C---:B------:R-:W-:Y:S01]  /*4650*/  FMUL.FTZ R84, R78.reuse, R82 ;  /* 0x000000524e547220 */ /* 0x040fe20000410000 */
[----:B------:R-:W-:Y:S01]  /*4660*/  LOP3.LUT R42, R43, 0xffff0000, RZ, 0xc0, !PT ;  /* 0xffff00002b2a7812 */ /* 0x000fe200078ec0ff */
[----:B------:R-:W-:Y:S01]  /*4670*/  FMUL.FTZ R85, R78, R80 ;  /* 0x000000504e557220 */ /* 0x000fe20000410000 */
[----:B------:R-:W-:Y:S01]  /*4680*/  LOP3.LUT R192, R192, 0xffff0000, RZ, 0xc0, !PT ;  /* 0xffff0000c0c07812 */ /* 0x000fe200078ec0ff */
[----:B------:R-:W-:Y:S01]  /*4690*/  IMAD.U32 R191, R191, 0x10000, RZ ;  /* 0x00010000bfbf7824 */ /* 0x000fe200078e00ff */
[----:B------:R-:W-:Y:S01]  /*46a0*/  LOP3.LUT R179, R179, 0xffff0000, RZ, 0xc0, !PT ;  /* 0xffff0000b3b37812 */ /* 0x000fe200078ec0ff */
[C---:B------:R-:W-:Y:S01]  /*46b0*/  IMAD.U32 R41, R40.reuse, 0x10000, RZ ;  /* 0x0001000028297824 */ /* 0x040fe200078e00ff */
[----:B------:R-:W-:Y:S01]  /*46c0*/  LOP3.LUT R78, R40, 0xffff0000, RZ, 0xc0, !PT ;  /* 0xffff0000284e7812 */ /* 0x000fe200078ec0ff */
[----:B------:R-:W-:Y:S01]  /*46d0*/  FFMA.FTZ R87, R60, R81, -R87 ;  /* 0x000000513c577223 */ /* 0x000fe20000010857 */
[----:B------:R-:W-:-:S02]  /*46e0*/  IMAD.U32 R178, R178, 0x10000, RZ ;  /* 0x00010000b2b27824 */ /* 0x000fc400078e00ff */
[C---:B------:R-:W-:Y:S01]  /*46f0*/  FFMA.FTZ R40, R79.reuse, R80, -R84 ;  /* 0x000000504f287223 */ /* 0x040fe20000010854 */
[----:B------:R-:W-:Y:S01]  /*4700*/  FFMA.FTZ R60, R60, R83, R61 ;  /* 0x000000533c3c7223 */ /* 0x000fe2000001003d */
[C---:B------:R-:W-:Y:S01]  /*4710*/  FMUL.FTZ R80, R42.reuse, R192 ;  /* 0x000000c02a507220 */ /* 0x040fe20000410000 */
[----:B------:R-:W-:Y:S01]  /*4720*/  FMUL.FTZ R61, R42, R179 ;  /* 0x000000b32a3d7220 */ /* 0x000fe20000410000 */
[C---:B------:R-:W-:Y:S01]  /*4730*/  FMUL.FTZ R42, R78.reuse, R191 ;  /* 0x000000bf4e2a7220 */ /* 0x040fe20000410000 */
        /* <DEDUP_REMOVED lines=13> */
.L_x_493:
[----:B------:R-:W-:Y:S05]  /*4810*/  BSYNC B3 ;  /* 0x0000000000037941 */ /* 0x000fea0003800000 */
.L_x_492:
[----:B------:R-:W-:Y:S02]  /*4820*/  ULDC.64 UR4, c[0x0][0x208] ;  /* 0x0000820000047ab9 */ /* 0x000fe40000000a00 */
[----:B--2---:R1:W-:Y:S03]  /*4830*/  STG.E.128 desc[UR4][R54.64], R40 ;  /* 0x0000002836007986 */ /* 0x0043e6000c101d04 */
.L_x_491:
[----:B------:R-:W-:Y:S05]  /*4840*/  BSYNC B2 ;  /* 0x0000000000027941 */ /* 0x000fea0003800000 */
.L_x_490:
[----:B------:R-:W-:Y:S01]  /*4850*/  ISETP.NE.AND P3, PT, R10, RZ, PT ;  /* 0x000000ff0a00720c */ /* 0x000fe20003f65270 */
[----:B------:R-:W-:-:S12]  /*4860*/  BSSY B2, `(.L_x_494) ;  /* 0x0000036000027945 */ /* 0x000fd80003800000 */
[----:B------:R-:W-:Y:S05]  /*4870*/  @!P3 BRA `(.L_x_495) ;  /* 0x0000000000d0b947 */ /* 0x000fea0003800000 */
[----:B-1234-:R1:W2:Y:S01]  /*4880*/  LDS.128 R40, [R4+0x27c00] ;  /* 0x027c000004287984 */ /* 0x01e2a20000000c00 */
        /* <DEDUP_REMOVED lines=10> */
[----:B------:R-:W-:Y:S02]  /*4930*/  PRMT R176, R176, 0x5410, R61 ;  /* 0x00005410b0b07816 */ /* 0x000fe4000000003d */
[----:B------:R-:W-:Y:S01]  /*4940*/  LOP3.LUT R75, R42, 0xffff0000, RZ, 0xc0, !PT ;  /* 0xffff00002a4b7812 */ /* 0x000fe200078ec0ff */
[----:B------:R-:W-:Y:S01]  /*4950*/  IMAD.U32 R42, R43, 0x10000, RZ ;  /* 0x000100002b2a7824 */ /* 0x000fe200078e00ff */
[----:B------:R-:W-:Y:S01]  /*4960*/  PRMT R174, R174, 0x5410, R79 ;  /* 0x00005410aeae7816 */ /* 0x000fe2000000004f */
[----:B------:R-:W-:Y:S01]  /*4970*/  IMAD.U32 R79, R177, 0x10000, RZ ;  /* 0x00010000b14f7824 */ /* 0x000fe200078e00ff */
[----:B------:R-:W-:Y:S02]  /*4980*/  LOP3.LUT R61, R41, 0xffff0000, RZ, 0xc0, !PT ;  /* 0xffff0000293d7812 */ /* 0x000fe400078ec0ff */
[C---:B------:R-:W-:Y:S01]  /*4990*/  LOP3.LUT R78, R176.reuse, 0xffff0000, RZ, 0xc0, !PT ;  /* 0xffff0000b04e7812 */ /* 0x040fe200078ec0ff */
[----:B------:R-:W-:Y:S01]  /*49a0*/  FMUL.FTZ R81, R75, R79 ;  /* 0x0000004f4b517220 */ /* 0x000fe20000410000 */
[----:B------:R-:W-:Y:S01]  /*49b0*/  SHF.L.U32 R77, R175, 0x10, RZ ;  /* 0x00000010af4d7819 */ /* 0x000fe200000006ff */
[----:B------:R-:W-:Y:S01]  /*49c0*/  IMAD.U32 R176, R176, 0x10000, RZ ;  /* 0x00010000b0b07824 */ /* 0x000fe200078e00ff */
[----:B------:R-:W-:Y:S01]  /*49d0*/  LOP3.LUT R60, R43, 0xffff0000, RZ, 0xc0, !PT ;  /* 0xffff00002b3c7812 */ /* 0x000fe200078ec0ff */
[----:B------:R-:W-:Y:S01]  /*49e0*/  IMAD.U32 R43, R41, 0x10000, RZ ;  /* 0x00010000292b7824 */ /* 0x000fe200078e00ff */
[----:B------:R-:W-:Y:S01]  /*49f0*/  LOP3.LUT R76, R174, 0xffff0000, RZ, 0xc0, !PT ;  /* 0xffff0000ae4c7812 */ /* 0x000fe200078ec0ff */
[----:B------:R-:W-:Y:S01]  /*4a00*/  FMUL.FTZ R80, R61, R78 ;  /* 0x0000004e3d507220 */ /* 0x000fe20000410000 */
[-C--:B------:R-:W-:Y:S01]  /*4a10*/  FMUL.FTZ R75, R75, R77.reuse ;  /* 0x0000004d4b4b7220 */ /* 0x080fe20000410000 */
[----:B------:R-:W-:Y:S01]  /*4a20*/  LOP3.LUT R177, R177, 0xffff0000, RZ, 0xc0, !PT ;  /* 0xffff0000b1b17812 */ /* 0x000fe200078ec0ff */
[----:B------:R-:W-:Y:S01]  /*4a30*/  IMAD.U32 R41, R40, 0x10000, RZ ;  /* 0x0001000028297824 */ /* 0x000fe200078e00ff */
[----:B------:R-:W-:Y:S01]  /*4a40*/  LOP3.LUT R175, R175, 0xffff0000, RZ, 0xc0, !PT ;  /* 0xffff0000afaf7812 */ /* 0x000fe200078ec0ff */
[----:B------:R-:W-:Y:S01]  /*4a50*/  FFMA.FTZ R81, R74, R77, -R81 ;  /* 0x0000004d4a517223 */ /* 0x000fe20000010851 */
[-C--:B------:R-:W-:Y:S01]  /*4a60*/  FMUL.FTZ R61, R61, R76.reuse ;  /* 0x0000004c3d3d7220 */ /* 0x080fe20000410000 */
[----:B------:R-:W-:Y:S01]  /*4a70*/  LOP3.LUT R40, R40, 0xffff0000, RZ, 0xc0, !PT ;  /* 0xffff000028287812 */ /* 0x000fe200078ec0ff */
[----:B------:R-:W-:Y:S01]  /*4a80*/  FFMA.FTZ R80, R43, R76, -R80 ;  /* 0x0000004c2b507223 */ /* 0x000fe20000010850 */
[----:B------:R-:W-:Y:S01]  /*4a90*/  FFMA.FTZ R74, R74, R79, R75 ;  /* 0x0000004f4a4a7223 */ /* 0x000fe2000001004b */
[----:B------:R-:W-:-:S02]  /*4aa0*/  IMAD.U32 R174, R174, 0x10000, RZ ;  /* 0x00010000aeae7824 */ /* 0x000fc400078e00ff */
[C---:B------:R-:W-:Y:S01]  /*4ab0*/  FMUL.FTZ R75, R60.reuse, R177 ;  /* 0x000000b13c4b7220 */ /* 0x040fe20000410000 */
[-C--:B------:R-:W-:Y:S01]  /*4ac0*/  FMUL.FTZ R76, R60, R175.reuse ;  /* 0x000000af3c4c7220 */ /* 0x080fe20000410000 */
[----:B------:R-:W-:Y:S01]  /*4ad0*/  FFMA.FTZ R61, R43, R78, R61 ;  /* 0x0000004e2b3d7223 */ /* 0x000fe2000001003d */
[C---:B------:R-:W-:Y:S01]  /*4ae0*/  FMUL.FTZ R60, R40.reuse, R176 ;  /* 0x000000b0283c7220 */ /* 0x040fe20000410000 */
[-C--:B------:R-:W-:Y:S01]  /*4af0*/  FMUL.FTZ R43, R40, R174.reuse ;  /* 0x000000ae282b7220 */ /* 0x080fe20000410000 */
[C---:B------:R-:W-:Y:S01]  /*4b00*/  FFMA.FTZ R75, R42.reuse, R175, -R75 ;  /* 0x000000af2a4b7223 */ /* 0x040fe2000001084b */
[----:B------:R-:W-:Y:S01]  /*4b10*/  FFMA.FTZ R76, R42, R177, R76 ;  /* 0x000000b12a4c7223 */ /* 0x000fe2000001004c */
[C---:B------:R-:W-:Y:S01]  /*4b20*/  FFMA.FTZ R60, R41.reuse, R174, -R60 ;  /* 0x000000ae293c7223 */ /* 0x040fe2000001083c */
[----:B------:R-:W-:Y:S01]  /*4b30*/  FFMA.FTZ R43, R41, R176, R43 ;  /* 0x000000b0292b7223 */ /* 0x000fe2000001002b */
[----:B------:R-:W-:Y:S02]  /*4b40*/  F2FP.BF16.F32.PACK_AB R41, R61, R80 ;  /* 0x000000503d29723e */ /* 0x000fe400000010ff */
[----:B------:R-:W-:-:S02]  /*4b50*/  F2FP.BF16.F32.PACK_AB R75, R76, R75 ;  /* 0x0000004b4c4b723e */ /* 0x000fc400000010ff */
[----:B------:R-:W-:Y:S02]  /*4b60*/  F2FP.BF16.F32.PACK_AB R40, R43, R60 ;  /* 0x0000003c2b28723e */ /* 0x000fe400000010ff */
[----:B------:R-:W-:Y:S01]  /*4b70*/  F2FP.BF16.F32.PACK_AB R42, R74, R81 ;  /* 0x000000514a2a723e */ /* 0x000fe200000010ff */
[----:B------:R-:W-:-:S07]  /*4b80*/  IMAD.MOV.U32 R43, RZ, RZ, R75 ;  /* 0x000000ffff2b7224 */ /* 0x000fce00078e004b */
.L_x_497:
[----:B------:R-:W-:Y:S05]  /*4b90*/  BSYNC B3 ;  /* 0x0000000000037941 */ /* 0x000fea0003800000 */
.L_x_496:
[----:B------:R-:W-:Y:S02]  /*4ba0*/  ULDC.64 UR4, c[0x0][0x208] ;  /* 0x0000820000047ab9 */ /* 0x000fe40000000a00 */
[----:B--2---:R1:W-:Y:S03]  /*4bb0*/  STG.E.128 desc[UR4][R54.64+0x80], R40 ;  /* 0x0000802836007986 */ /* 0x0043e6000c101d04 */
.L_x_495:
[----:B------:R-:W-:Y:S05]  /*4bc0*/  BSYNC B2 ;  /* 0x0000000000027941 */ /* 0x000fea0003800000 */
.L_x_494:
[----:B------:R-:W-:Y:S01]  /*4bd0*/  ISETP.NE.AND P3, PT, R9, RZ, PT ;  /* 0x000000ff0900720c */ /* 0x000fe20003f65270 */
[----:B------:R-:W-:-:S12]  /*4be0*/  BSSY B2, `(.L_x_498) ;  /* 0x0000037000027945 */ /* 0x000fd80003800000 */
[----:B------:R-:W-:Y:S05]  /*4bf0*/  @!P3 BRA `(.L_x_499) ;  /* 0x0000000000d4b947 */ /* 0x000fea0003800000 */
[----:B-1234-:R1:W2:Y:S01]  /*4c00*/  LDS.128 R40, [R4+0x2a400] ;  /* 0x02a4000004287984 */ /* 0x01e2a20000000c00 */
[----:B------:R-:W-:Y:S01]  /*4c10*/  ISETP.GE.AND P3, PT, R214, R116, PT ;  /* 0x00000074d600720c */ /* 0x000fe20003f66270 */
[----:B------:R-:W-:-:S12]  /*4c20*/  BSSY B3, `(.L_x_500) ;  /* 0x0000030000037945 */ /* 0x000fd80003800000 */
[----:B-1----:R-:W-:Y:S05]  /*4c30*/  @P3 BRA `(.L_x_501) ;  /* 0x0000000000b83947 */ /* 0x002fea0003800000 */
[--C-:B------:R-:W-:Y:S01]  /*4c40*/  SHF.R.U64 R75, R72, 0x10, R73.reuse ;  /* 0x00000010484b7819 */ /* 0x100fe20000001249 */
[----:B--2---:R-:W-:Y:S01]  /*4c50*/  IMAD.U32 R60, R42, 0x10000, RZ ;  /* 0x000100002a3c7824 */ /* 0x004fe200078e00ff */
[----:B------:R-:W-:Y:S02]  /*4c60*/  SHF.R.U32.HI R72, RZ, 0x10, R73 ;  /* 0x00000010ff487819 */ /* 0x000fe40000011649 */
[--C-:B------:R-:W-:Y:S02]  /*4c70*/  SHF.R.U32.HI R74, RZ, 0x10, R71.reuse ;  /* 0x00000010ff4a7819 */ /* 0x100fe40000011647 */
[----:B------:R-:W-:Y:S01]  /*4c80*/  SHF.R.U64 R76, R70, 0x10, R71 ;  /* 0x00000010464c7819 */ /* 0x000fe20000001247 */
[----:B------:R-:W-:Y:S01]  /*4c90*/  IMAD.U32 R70, R43, 0x10000, RZ ;  /* 0x000100002b467824 */ /* 0x000fe200078e00ff */
[----:B------:R-:W-:Y:S02]  /*4ca0*/  PRMT R173, R173, 0x5410, R72 ;  /* 0x00005410adad7816 */ /* 0x000fe40000000048 */
[----:B------:R-:W-:-:S02]  /*4cb0*/  PRMT R169, R169, 0x5410, R74 ;  /* 0x00005410a9a97816 */ /* 0x000fc4000000004a */
[----:B------:R-:W-:Y:S01]  /*4cc0*/  PRMT R172, R172, 0x5410, R75 ;  /* 0x00005410acac7816 */ /* 0x000fe2000000004b */
[----:B------:R-:W-:Y:S01]  /*4cd0*/  IMAD.U32 R75, R173, 0x10000, RZ ;  /* 0x00010000ad4b7824 */ /* 0x000fe200078e00ff */
[----:B------:R-:W-:Y:S01]  /*4ce0*/  LOP3.LUT R61, R42, 0xffff0000, RZ, 0xc0, !PT ;  /* 0xffff00002a3d7812 */ /* 0x000fe200078ec0ff */
[----:B------:R-:W-:Y:S01]  /*4cf0*/  IMAD.U32 R73, R169, 0x10000, RZ ;  /* 0x00010000a9497824 */ /* 0x000fe200078e00ff */
[----:B------:R-:W-:Y:S01]  /*4d00*/  LOP3.LUT R71, R43, 0xffff0000, RZ, 0xc0, !PT ;  /* 0xffff00002b477812 */ /* 0x000fe200078ec0ff */
[----:B------:R-:W-:Y:S01]  /*4d10*/  IMAD.U32 R42, R41, 0x10000, RZ ;  /* 0x00010000292a7824 */ /* 0x000fe200078e00ff */
[----:B------:R-:W-:Y:S01]  /*4d20*/  PRMT R171, R171, 0x5410, R76 ;  /* 0x00005410abab7816 */ /* 0x000fe2000000004c */
[----:B------:R-:W-:Y:S01]  /*4d30*/  FMUL.FTZ R79, R61, R75 ;  /* 0x0000004b3d4f7220 */ /* 0x000fe20000410000 */
[----:B------:R-:W-:Y:S01]  /*4d40*/  LOP3.LUT R43, R41, 0xffff0000, RZ, 0xc0, !PT ;  /* 0xffff0000292b7812 */ /* 0x000fe200078ec0ff */
[-C--:B------:R-:W-:Y:S01]  /*4d50*/  FMUL.FTZ R61, R61, R73.reuse ;  /* 0x000000493d3d7220 */ /* 0x080fe20000410000 */
[----:B------:R-:W-:Y:S01]  /*4d60*/  LOP3.LUT R74, R172, 0xffff0000, RZ, 0xc0, !PT ;  /* 0xffff0000ac4a7812 */ /* 0x000fe200078ec0ff */
[----:B------:R-:W-:Y:S01]  /*4d70*/  IMAD.U32 R41, R40, 0x10000, RZ ;  /* 0x0001000028297824 */ /* 0x000fe200078e00ff */
[----:B------:R-:W-:Y:S01]  /*4d80*/  LOP3.LUT R72, R171, 0xffff0000, RZ, 0xc0, !PT ;  /* 0xffff0000ab487812 */ /* 0x000fe200078ec0ff */
[----:B------:R-:W-:Y:S01]  /*4d90*/  FFMA.FTZ R79, R60, R73, -R79 ;  /* 0x000000493c4f7223 */ /* 0x000fe2000001084f */
[----:B------:R-:W-:Y:S01]  /*4da0*/  LOP3.LUT R173, R173, 0xffff0000, RZ, 0xc0, !PT ;  /* 0xffff0000adad7812 */ /* 0x000fe200078ec0ff */
[----:B------:R-:W-:Y:S01]  /*4db0*/  FMUL.FTZ R77, R43, R74 ;  /* 0x0000004a2b4d7220 */ /* 0x000fe20000410000 */
[----:B------:R-:W-:Y:S01]  /*4dc0*/  LOP3.LUT R169, R169, 0xffff0000, RZ, 0xc0, !PT ;  /* 0xffff0000a9a97812 */ /* 0x000fe200078ec0ff */
[-C--:B------:R-:W-:Y:S01]  /*4dd0*/  FMUL.FTZ R43, R43, R72.reuse ;  /* 0x000000482b2b7220 */ /* 0x080fe20000410000 */
[----:B------:R-:W-:Y:S01]  /*4de0*/  LOP3.LUT R40, R40, 0xffff0000, RZ, 0xc0, !PT ;  /* 0xffff000028287812 */ /* 0x000fe200078ec0ff */
[----:B------:R-:W-:Y:S01]  /*4df0*/  FFMA.FTZ R77, R42, R72, -R77 ;  /* 0x000000482a4d7223 */ /* 0x000fe2000001084d */
[----:B------:R-:W-:-:S02]  /*4e00*/  IMAD.U32 R172, R172, 0x10000, RZ ;  /* 0x00010000acac7824 */ /* 0x000fc400078e00ff */
[----:B------:R-:W-:Y:S01]  /*4e10*/  FFMA.FTZ R60, R60, R75, R61 ;  /* 0x0000004b3c3c7223 */ /* 0x000fe2000001003d */
[----:B------:R-:W-:Y:S02]  /*4e20*/  IMAD.U32 R171, R171, 0x10000, RZ ;  /* 0x00010000abab7824 */ /* 0x000fe400078e00ff */
[C---:B------:R-:W-:Y:S01]  /*4e30*/  FMUL.FTZ R61, R71.reuse, R173 ;  /* 0x000000ad473d7220 */ /* 0x040fe20000410000 */
[----:B------:R-:W-:Y:S01]  /*4e40*/  FMUL.FTZ R72, R71, R169 ;  /* 0x000000a947487220 */ /* 0x000fe20000410000 */
[----:B------:R-:W-:Y:S01]  /*4e50*/  FFMA.FTZ R74, R42, R74, R43 ;  /* 0x0000004a2a4a7223 */ /* 0x000fe2000001002b */
[CC--:B------:R-:W-:Y:S01]  /*4e60*/  FMUL.FTZ R42, R40.reuse, R172.reuse ;  /* 0x000000ac282a7220 */ /* 0x0c0fe20000410000 */
[----:B------:R-:W-:Y:S01]  /*4e70*/  FMUL.FTZ R43, R40, R171 ;  /* 0x000000ab282b7220 */ /* 0x000fe20000410000 */
[C---:B------:R-:W-:Y:S01]  /*4e80*/  FFMA.FTZ R61, R70.reuse, R169, -R61 ;  /* 0x000000a9463d7223 */ /* 0x040fe2000001083d */
[----:B------:R-:W-:Y:S01]  /*4e90*/  FFMA.FTZ R72, R70, R173, R72 ;  /* 0x000000ad46487223 */ /* 0x000fe20000010048 */
[C---:B------:R-:W-:Y:S01]  /*4ea0*/  FFMA.FTZ R42, R41.reuse, R171, -R42 ;  /* 0x000000ab292a7223 */ /* 0x040fe2000001082a */
[----:B------:R-:W-:Y:S01]  /*4eb0*/  FFMA.FTZ R43, R41, R172, R43 ;  /* 0x000000ac292b7223 */ /* 0x000fe2000001002b */
[----:B------:R-:W-:-:S02]  /*4ec0*/  F2FP.BF16.F32.PACK_AB R60, R60, R79 ;  /* 0x0000004f3c3c723e */ /* 0x000fc400000010ff */
[----:B------:R-:W-:Y:S02]  /*4ed0*/  F2FP.BF16.F32.PACK_AB R61, R72, R61 ;  /* 0x0000003d483d723e */ /* 0x000fe400000010ff */
[----:B------:R-:W-:Y:S01]  /*4ee0*/  F2FP.BF16.F32.PACK_AB R40, R43, R42 ;  /* 0x0000002a2b28723e */ /* 0x000fe200000010ff */
[----:B------:R-:W-:Y:S01]  /*4ef0*/  IMAD.MOV.U32 R42, RZ, RZ, R60 ;  /* 0x000000ffff2a7224 */ /* 0x000fe200078e003c */
[----:B------:R-:W-:Y:S02]  /*4f00*/  F2FP.BF16.F32.PACK_AB R41, R74, R77 ;  /* 0x0000004d4a29723e */ /* 0x000fe400000010ff */
[----:B------:R-:W-:-:S07]  /*4f10*/  MOV R43, R61 ;  /* 0x0000003d002b7202 */ /* 0x000fce0000000f00 */
.L_x_501:
[----:B------:R-:W-:Y:S05]  /*4f20*/  BSYNC B3 ;  /* 0x0000000000037941 */ /* 0x000fea0003800000 */
.L_x_500:
[----:B------:R-:W-:Y:S02]  /*4f30*/  ULDC.64 UR4, c[0x0][0x208] ;  /* 0x0000820000047ab9 */ /* 0x000fe40000000a00 */
[----:B--2---:R1:W-:Y:S03]  /*4f40*/  STG.E.128 desc[UR4][R54.64+0x100], R40 ;  /* 0x0001002836007986 */ /* 0x0043e6000c101d04 */
.L_x_499:
[----:B------:R-:W-:Y:S05]  /*4f50*/  BSYNC B2 ;  /* 0x0000000000027941 */ /* 0x000fea0003800000 */
.L_x_498:
[----:B------:R-:W-:-:S13]  /*4f60*/  ISETP.NE.AND P3, PT, R8, RZ, PT ;  /* 0x000000ff0800720c */ /* 0x000fda0003f65270 */
[----:B------:R-:W-:Y:S05]  /*4f70*/  @!P3 BRA `(.L_x_489) ;  /* 0x0000000000d4b947 */ /* 0x000fea0003800000 */
[----:B-1234-:R1:W2:Y:S01]  /*4f80*/  LDS.128 R40, [R4+0x2cc00] ;  /* 0x02cc000004287984 */ /* 0x01e2a20000000c00 */
[----:B------:R-:W-:Y:S01]  /*4f90*/  ISETP.GE.AND P3, PT, R216, R116, PT ;  /* 0x00000074d800720c */ /* 0x000fe20003f66270 */
[----:B------:R-:W-:-:S12]  /*4fa0*/  BSSY B2, `(.L_x_502) ;  /* 0x0000030000027945 */ /* 0x000fd80003800000 */
[----:B-1----:R-:W-:Y:S05]  /*4fb0*/  @P3 BRA `(.L_x_503) ;  /* 0x0000000000b83947 */ /* 0x002fea0003800000 */
[----:B------:R-:W-:Y:S01]  /*4fc0*/  SHF.R.U64 R68, R68, 0x10, R69 ;  /* 0x0000001044447819 */ /* 0x000fe20000001245 */
[----:B--2---:R-:W-:Y:S01]  /*4fd0*/  IMAD.U32 R60, R42, 0x10000, RZ ;  /* 0x000100002a3c7824 */ /* 0x004fe200078e00ff */
[----:B------:R-:W-:Y:S01]  /*4fe0*/  SHF.R.U64 R70, R66, 0x10, R67 ;  /* 0x0000001042467819 */ /* 0x000fe20000001243 */
[----:B------:R-:W-:Y:S01]  /*4ff0*/  IMAD.U32 R66, R43, 0x10000, RZ ;  /* 0x000100002b427824 */ /* 0x000fe200078e00ff */
[----:B------:R-:W-:Y:S02]  /*5000*/  SHF.R.U32.HI R69, RZ, 0x10, R69 ;  /* 0x00000010ff457819 */ /* 0x000fe40000011645 */
[----:B------:R-:W-:Y:S02]  /*5010*/  SHF.R.U32.HI R71, RZ, 0x10, R67 ;  /* 0x00000010ff477819 */ /* 0x000fe40000011643 */
[----:B------:R-:W-:Y:S02]  /*5020*/  PRMT R165, R165, 0x5410, R68 ;  /* 0x00005410a5a57816 */ /* 0x000fe40000000044 */
[----:B------:R-:W-:-:S02]  /*5030*/  PRMT R167, R167, 0x5410, R70 ;  /* 0x00005410a7a77816 */ /* 0x000fc40000000046 */
[----:B------:R-:W-:Y:S02]  /*5040*/  PRMT R164, R164, 0x5410, R69 ;  /* 0x00005410a4a47816 */ /* 0x000fe40000000045 */
[----:B------:R-:W-:Y:S02]  /*5050*/  LOP3.LUT R67, R43, 0xffff0000, RZ, 0xc0, !PT ;  /* 0xffff00002b437812 */ /* 0x000fe400078ec0ff */
[----:B------:R-:W-:Y:S01]  /*5060*/  PRMT R166, R166, 0x5410, R71 ;  /* 0x00005410a6a67816 */ /* 0x000fe20000000047 */
[----:B------:R-:W-:Y:S01]  /*5070*/  IMAD.U32 R71, R164, 0x10000, RZ ;  /* 0x00010000a4477824 */ /* 0x000fe200078e00ff */
[----:B------:R-:W-:Y:S02]  /*5080*/  LOP3.LUT R43, R41, 0xffff0000, RZ, 0xc0, !PT ;  /* 0xffff0000292b7812 */ /* 0x000fe400078ec0ff */
[----:B------:R-:W-:Y:S01]  /*5090*/  LOP3.LUT R70, R165, 0xffff0000, RZ, 0xc0, !PT ;  /* 0xffff0000a5467812 */ /* 0x000fe200078ec0ff */
[----:B------:R-:W-:Y:S01]  /*50a0*/  IMAD.U32 R69, R166, 0x10000, RZ ;  /* 0x00010000a6457824 */ /* 0x000fe200078e00ff */
[----:B------:R-:W-:Y:S01]  /*50b0*/  LOP3.LUT R68, R167, 0xffff0000, RZ, 0xc0, !PT ;  /* 0xffff0000a7447812 */ /* 0x000fe200078ec0ff */
[----:B------:R-:W-:Y:S01]  /*50c0*/  IMAD.U32 R165, R165, 0x10000, RZ ;  /* 0x00010000a5a57824 */ /* 0x000fe200078e00ff */
[----:B------:R-:W-:Y:S01]  /*50d0*/  LOP3.LUT R61, R42, 0xffff0000, RZ, 0xc0, !PT ;  /* 0xffff00002a3d7812 */ /* 0x000fe200078ec0ff */
[----:B------:R-:W-:-:S02]  /*50e0*/  IMAD.U32 R42, R41, 0x10000, RZ ;  /* 0x00010000292a7824 */ /* 0x000fc400078e00ff */
[C---:B------:R-:W-:Y:S01]  /*50f0*/  FMUL.FTZ R73, R43.reuse, R70 ;  /* 0x000000462b497220 */ /* 0x040fe20000410000 */
[C---:B------:R-:W-:Y:S02]  /*5100*/  IMAD.U32 R41, R40.reuse, 0x10000, RZ ;  /* 0x0001000028297824 */ /* 0x040fe400078e00ff */
[-C--:B------:R-:W-:Y:S01]  /*5110*/  FMUL.FTZ R43, R43, R68.reuse ;  /* 0x000000442b2b7220 */ /* 0x080fe20000410000 */
[----:B------:R-:W-:Y:S01]  /*5120*/  LOP3.LUT R40, R40, 0xffff0000, RZ, 0xc0, !PT ;  /* 0xffff000028287812 */ /* 0x000fe200078ec0ff */
[C---:B------:R-:W-:Y:S01]  /*5130*/  FMUL.FTZ R75, R61.reuse, R71 ;  /* 0x000000473d4b7220 */ /* 0x040fe20000410000 */
[----:B------:R-:W-:Y:S01]  /*5140*/  LOP3.LUT R164, R164, 0xffff0000, RZ, 0xc0, !PT ;  /* 0xffff0000a4a47812 */ /* 0x000fe200078ec0ff */
[-C--:B------:R-:W-:Y:S01]  /*5150*/  FMUL.FTZ R61, R61, R69.reuse ;  /* 0x000000453d3d7220 */ /* 0x080fe20000410000 */
[----:B------:R-:W-:Y:S01]  /*5160*/  LOP3.LUT R166, R166, 0xffff0000, RZ, 0xc0, !PT ;  /* 0xffff0000a6a67812 */ /* 0x000fe200078ec0ff */
[----:B------:R-:W-:Y:S02]  /*5170*/  IMAD.U32 R167, R167, 0x10000, RZ ;  /* 0x00010000a7a77824 */ /* 0x000fe400078e00ff */
[C---:B------:R-:W-:Y:S01]  /*5180*/  FFMA.FTZ R73, R42.reuse, R68, -R73 ;  /* 0x000000442a497223 */ /* 0x040fe20000010849 */
[----:B------:R-:W-:Y:S01]  /*5190*/  FFMA.FTZ R70, R42, R70, R43 ;  /* 0x000000462a467223 */ /* 0x000fe2000001002b */
[----:B------:R-:W-:Y:S01]  /*51a0*/  FFMA.FTZ R75, R60, R69, -R75 ;  /* 0x000000453c4b7223 */ /* 0x000fe2000001084b */
[----:B------:R-:W-:Y:S01]  /*51b0*/  FMUL.FTZ R42, R40, R165 ;  /* 0x000000a5282a7220 */ /* 0x000fe20000410000 */
[----:B------:R-:W-:Y:S01]  /*51c0*/  FFMA.FTZ R60, R60, R71, R61 ;  /* 0x000000473c3c7223 */ /* 0x000fe2000001003d */
[C---:B------:R-:W-:Y:S01]  /*51d0*/  FMUL.FTZ R43, R67.reuse, R164 ;  /* 0x000000a4432b7220 */ /* 0x040fe20000410000 */
[-C--:B------:R-:W-:Y:S01]  /*51e0*/  FMUL.FTZ R40, R40, R167.reuse ;  /* 0x000000a728287220 */ /* 0x080fe20000410000 */
        /* <DEDUP_REMOVED lines=9> */
[----:B------:R-:W-:Y:S01]  /*5280*/  F2FP.BF16.F32.PACK_AB R43, R66, R43 ;  /* 0x0000002b422b723e */ /* 0x000fe200000010ff */
[----:B------:R-:W-:-:S07]  /*5290*/  IMAD.MOV.U32 R42, RZ, RZ, R60 ;  /* 0x000000ffff2a7224 */ /* 0x000fce00078e003c */
.L_x_503:
[----:B------:R-:W-:Y:S05]  /*52a0*/  BSYNC B2 ;  /* 0x0000000000027941 */ /* 0x000fea0003800000 */
.L_x_502:
[----:B------:R-:W-:Y:S02]  /*52b0*/  ULDC.64 UR4, c[0x0][0x208] ;  /* 0x0000820000047ab9 */ /* 0x000fe40000000a00 */
[----:B--2---:R1:W-:Y:S03]  /*52c0*/  STG.E.128 desc[UR4][R54.64+0x180], R40 ;  /* 0x0001802836007986 */ /* 0x0043e6000c101d04 */
.L_x_489:
[----:B------:R-:W-:Y:S05]  /*52d0*/  BSYNC B1 ;  /* 0x0000000000017941 */ /* 0x000fea0003800000 */
.L_x_488:
        /* <DEDUP_REMOVED lines=10> */
[----:B------:R-:W-:Y:S01]  /*5380*/  SHF.R.U32.HI R62, RZ, 0x10, R63 ;  /* 0x00000010ff3e7819 */ /* 0x000fe2000001163f */
[----:B------:R-:W-:Y:S01]  /*5390*/  IMAD.U32 R54, R42, 0x10000, RZ ;  /* 0x000100002a367824 */ /* 0x000fe200078e00ff */
[--C-:B------:R-:W-:Y:S02]  /*53a0*/  SHF.R.U64 R63, R64, 0x10, R65.reuse ;  /* 0x00000010403f7819 */ /* 0x100fe40000001241 */
[----:B------:R-:W-:Y:S02]  /*53b0*/  SHF.R.U32.HI R64, RZ, 0x10, R65 ;  /* 0x00000010ff407819 */ /* 0x000fe40000011641 */
[----:B------:R-:W-:Y:S02]  /*53c0*/  PRMT R153, R153, 0x5410, R62 ;  /* 0x0000541099997816 */ /* 0x000fe4000000003e */
[----:B------:R-:W-:-:S02]  /*53d0*/  PRMT R155, R155, 0x5410, R64 ;  /* 0x000054109b9b7816 */ /* 0x000fc40000000040 */
[----:B------:R-:W-:Y:S01]  /*53e0*/  PRMT R154, R154, 0x5410, R63 ;  /* 0x000054109a9a7816 */ /* 0x000fe2000000003f */
[----:B------:R-:W-:Y:S01]  /*53f0*/  IMAD.U32 R63, R153, 0x10000, RZ ;  /* 0x00010000993f7824 */ /* 0x000fe200078e00ff */
[----:B------:R-:W-:Y:S01]  /*5400*/  LOP3.LUT R55, R42, 0xffff0000, RZ, 0xc0, !PT ;  /* 0xffff00002a377812 */ /* 0x000fe200078ec0ff */
[----:B------:R-:W-:Y:S01]  /*5410*/  IMAD.U32 R65, R155, 0x10000, RZ ;  /* 0x000100009b417824 */ /* 0x000fe200078e00ff */
[----:B------:R-:W-:Y:S02]  /*5420*/  LOP3.LUT R61, R43, 0xffff0000, RZ, 0xc0, !PT ;  /* 0xffff00002b3d7812 */ /* 0x000fe400078ec0ff */
[----:B------:R-:W-:Y:S01]  /*5430*/  PRMT R152, R152, 0x5410, R67 ;  /* 0x0000541098987816 */ /* 0x000fe20000000043 */
[----:B------:R-:W-:Y:S01]  /*5440*/  FMUL.FTZ R69, R55, R65 ;  /* 0x0000004137457220 */ /* 0x000fe20000410000 */
[----:B------:R-:W-:Y:S01]  /*5450*/  LOP3.LUT R43, R41, 0xffff0000, RZ, 0xc0, !PT ;  /* 0xffff0000292b7812 */ /* 0x000fe200078ec0ff */
[-C--:B------:R-:W-:Y:S01]  /*5460*/  FMUL.FTZ R55, R55, R63.reuse ;  /* 0x0000003f37377220 */ /* 0x080fe20000410000 */
[----:B------:R-:W-:Y:S01]  /*5470*/  LOP3.LUT R64, R154, 0xffff0000, RZ, 0xc0, !PT ;  /* 0xffff00009a407812 */ /* 0x000fe200078ec0ff */
[----:B------:R-:W-:Y:S01]  /*5480*/  FFMA.FTZ R69, R54, R63, -R69 ;  /* 0x0000003f36457223 */ /* 0x000fe20000010845 */
[----:B------:R-:W-:Y:S01]  /*5490*/  SHF.L.U32 R42, R41, 0x10, RZ ;  /* 0x00000010292a7819 */ /* 0x000fe200000006ff */
[----:B------:R-:W-:Y:S01]  /*54a0*/  IMAD.U32 R41, R40, 0x10000, RZ ;  /* 0x0001000028297824 */ /* 0x000fe200078e00ff */
[----:B------:R-:W-:Y:S01]  /*54b0*/  LOP3.LUT R62, R152, 0xffff0000, RZ, 0xc0, !PT ;  /* 0xffff0000983e7812 */ /* 0x000fe200078ec0ff */
[----:B------:R-:W-:Y:S01]  /*54c0*/  FMUL.FTZ R67, R43, R64 ;  /* 0x000000402b437220 */ /* 0x000fe20000410000 */
[----:B------:R-:W-:Y:S01]  /*54d0*/  LOP3.LUT R155, R155, 0xffff0000, RZ, 0xc0, !PT ;  /* 0xffff00009b9b7812 */ /* 0x000fe200078ec0ff */
[----:B------:R-:W-:Y:S01]  /*54e0*/  FFMA.FTZ R54, R54, R65, R55 ;  /* 0x0000004136367223 */ /* 0x000fe20000010037 */
[----:B------:R-:W-:Y:S01]  /*54f0*/  LOP3.LUT R153, R153, 0xffff0000, RZ, 0xc0, !PT ;  /* 0xffff000099997812 */ /* 0x000fe200078ec0ff */
[-C--:B------:R-:W-:Y:S01]  /*5500*/  FMUL.FTZ R43, R43, R62.reuse ;  /* 0x0000003e2b2b7220 */ /* 0x080fe20000410000 */
[----:B------:R-:W-:Y:S01]  /*5510*/  LOP3.LUT R40, R40, 0xffff0000, RZ, 0xc0, !PT ;  /* 0xffff000028287812 */ /* 0x000fe200078ec0ff */
[----:B------:R-:W-:Y:S01]  /*5520*/  FFMA.FTZ R67, R42, R62, -R67 ;  /* 0x0000003e2a437223 */ /* 0x000fe20000010843 */
[----:B------:R-:W-:-:S02]  /*5530*/  IMAD.U32 R154, R154, 0x10000, RZ ;  /* 0x000100009a9a7824 */ /* 0x000fc400078e00ff */
[C---:B------:R-:W-:Y:S01]  /*5540*/  FMUL.FTZ R55, R61.reuse, R155 ;  /* 0x0000009b3d377220 */ /* 0x040fe20000410000 */
[----:B------:R-:W-:Y:S02]  /*5550*/  IMAD.U32 R152, R152, 0x10000, RZ ;  /* 0x0001000098987824 */ /* 0x000fe400078e00ff */
        /* <DEDUP_REMOVED lines=12> */
[----:B------:R-:W-:Y:S01]  /*5620*/  F2FP.BF16.F32.PACK_AB R41, R64, R67 ;  /* 0x000000434029723e */ /* 0x000fe200000010ff */
[----:B------:R-:W-:-:S07]  /*5630*/  IMAD.MOV.U32 R43, RZ, RZ, R55 ;  /* 0x000000ffff2b7224 */ /* 0x000fce00078e0037 */
.L_x_508:
[----:B------:R-:W-:Y:S05]  /*5640*/  BSYNC B2 ;  /* 0x0000000000027941 */ /* 0x000fea0003800000 */
.L_x_507:
[----:B------:R-:W-:Y:S02]  /*5650*/  ULDC.64 UR4, c[0x0][0x208] ;  /* 0x0000820000047ab9 */ /* 0x000fe40000000a00 */
[----:B--2---:R1:W-:Y:S03]  /*5660*/  STG.E.128 desc[UR4][R52.64], R40 ;  /* 0x0000002834007986 */ /* 0x0043e6000c101d04 */
.L_x_506:
[----:B------:R-:W-:Y:S05]  /*5670*/  BSYNC B1 ;  /* 0x0000000000017941 */ /* 0x000fea0003800000 */
.L_x_505:
        /* <DEDUP_REMOVED lines=20> */
[C---:B------:R-:W-:Y:S01]  /*57c0*/  LOP3.LUT R60, R145.reuse, 0xffff0000, RZ, 0xc0, !PT ;  /* 0xffff0000913c7812 */ /* 0x040fe200078ec0ff */
[----:B------:R-:W-:Y:S01]  /*57d0*/  IMAD.U32 R145, R145, 0x10000, RZ ;  /* 0x0001000091917824 */ /* 0x000fe200078e00ff */
[C---:B------:R-:W-:Y:S01]  /*57e0*/  LOP3.LUT R58, R138.reuse, 0xffff0000, RZ, 0xc0, !PT ;  /* 0xffff00008a3a7812 */ /* 0x040fe200078ec0ff */
[----:B------:R-:W-:Y:S01]  /*57f0*/  IMAD.U32 R138, R138, 0x10000, RZ ;  /* 0x000100008a8a7824 */ /* 0x000fe200078e00ff */
[----:B------:R-:W-:Y:S01]  /*5800*/  LOP3.LUT R55, R42, 0xffff0000, RZ, 0xc0, !PT ;  /* 0xffff00002a377812 */ /* 0x000fe200078ec0ff */
[----:B------:R-:W-:Y:S01]  /*5810*/  IMAD.U32 R42, R41, 0x10000, RZ ;  /* 0x00010000292a7824 */ /* 0x000fe200078e00ff */
[----:B------:R-:W-:Y:S01]  /*5820*/  SHF.L.U32 R59, R139, 0x10, RZ ;  /* 0x000000108b3b7819 */ /* 0x000fe200000006ff */
[----:B------:R-:W-:-:S02]  /*5830*/  IMAD.U32 R41, R40, 0x10000, RZ ;  /* 0x0001000028297824 */ /* 0x000fc400078e00ff */
[C---:B------:R-:W-:Y:S01]  /*5840*/  FMUL.FTZ R63, R43.reuse, R60 ;  /* 0x0000003c2b3f7220 */ /* 0x040fe20000410000 */
[-C--:B------:R-:W-:Y:S01]  /*5850*/  FMUL.FTZ R43, R43, R58.reuse ;  /* 0x0000003a2b2b7220 */ /* 0x080fe20000410000 */
[----:B------:R-:W-:Y:S01]  /*5860*/  LOP3.LUT R40, R40, 0xffff0000, RZ, 0xc0, !PT ;  /* 0xffff000028287812 */ /* 0x000fe200078ec0ff */
[C---:B------:R-:W-:Y:S01]  /*5870*/  FMUL.FTZ R65, R55.reuse, R61 ;  /* 0x0000003d37417220 */ /* 0x040fe20000410000 */
[----:B------:R-:W-:Y:S01]  /*5880*/  LOP3.LUT R146, R146, 0xffff0000, RZ, 0xc0, !PT ;  /* 0xffff000092927812 */ /* 0x000fe200078ec0ff */
[-C--:B------:R-:W-:Y:S01]  /*5890*/  FMUL.FTZ R55, R55, R59.reuse ;  /* 0x0000003b37377220 */ /* 0x080fe20000410000 */
[----:B------:R-:W-:Y:S01]  /*58a0*/  LOP3.LUT R139, R139, 0xffff0000, RZ, 0xc0, !PT ;  /* 0xffff00008b8b7812 */ /* 0x000fe200078ec0ff */
        /* <DEDUP_REMOVED lines=18> */
.L_x_512:
[----:B------:R-:W-:Y:S05]  /*59d0*/  BSYNC B2 ;  /* 0x0000000000027941 */ /* 0x000fea0003800000 */
.L_x_511:
[----:B------:R-:W-:Y:S02]  /*59e0*/  ULDC.64 UR4, c[0x0][0x208] ;  /* 0x0000820000047ab9 */ /* 0x000fe40000000a00 */
[----:B--2---:R1:W-:Y:S03]  /*59f0*/  STG.E.128 desc[UR4][R52.64+0x80], R40 ;  /* 0x0000802834007986 */ /* 0x0043e6000c101d04 */
.L_x_510:
[----:B------:R-:W-:Y:S05]  /*5a00*/  BSYNC B1 ;  /* 0x0000000000017941 */ /* 0x000fea0003800000 */
.L_x_509:
[----:B------:R-:W-:Y:S01]  /*5a10*/  ISETP.NE.AND P3, PT, R9, RZ, PT ;  /* 0x000000ff0900720c */ /* 0x000fe20003f65270 */
[----:B------:R-:W-:-:S12]  /*5a20*/  BSSY B1, `(.L_x_513) ;  /* 0x0000037000017945 */ /* 0x000fd80003800000 */
[----:B------:R-:W-:Y:S05]  /*5a30*/  @!P3 BRA `(.L_x_514) ;  /* 0x0000000000d4b947 */ /* 0x000fea0003800000 */
[----:B-1234-:R1:W2:Y:S01]  /*5a40*/  LDS.128 R40, [R4+0x2b400] ;  /* 0x02b4000004287984 */ /* 0x01e2a20000000c00 */
[----:B------:R-:W-:Y:S01]  /*5a50*/  ISETP.GE.AND P3, PT, R214, R116, PT ;  /* 0x00000074d600720c */ /* 0x000fe20003f66270 */
[----:B------:R-:W-:-:S12]  /*5a60*/  BSSY B2, `(.L_x_515) ;  /* 0x0000030000027945 */ /* 0x000fd80003800000 */
[----:B-1----:R-:W-:Y:S05]  /*5a70*/  @P3 BRA `(.L_x_516) ;  /* 0x0000000000b83947 */ /* 0x002fea0003800000 */
[----:B------:R-:W-:Y:S02]  /*5a80*/  SHF.R.U32.HI R54, RZ, 0x10, R49 ;  /* 0x00000010ff367819 */ /* 0x000fe40000011631 */
[----:B------:R-:W-:Y:S02]  /*5a90*/  SHF.R.U32.HI R56, RZ, 0x10, R51 ;  /* 0x00000010ff387819 */ /* 0x000fe40000011633 */
[----:B------:R-:W-:Y:S01]  /*5aa0*/  SHF.R.U64 R55, R48, 0x10, R49 ;  /* 0x0000001030377819 */ /* 0x000fe20000001231 */
[----:B--2---:R-:W-:Y:S01]  /*5ab0*/  IMAD.U32 R48, R42, 0x10000, RZ ;  /* 0x000100002a307824 */ /* 0x004fe200078e00ff */
[----:B------:R-:W-:Y:S01]  /*5ac0*/  SHF.R.U64 R57, R50, 0x10, R51 ;  /* 0x0000001032397819 */ /* 0x000fe20000001233 */
[----:B------:R-:W-:Y:S01]  /*5ad0*/  IMAD.U32 R50, R43, 0x10000, RZ ;  /* 0x000100002b327824 */ /* 0x000fe200078e00ff */
[----:B------:R-:W-:Y:S02]  /*5ae0*/  PRMT R137, R137, 0x5410, R54 ;  /* 0x0000541089897816 */ /* 0x000fe40000000036 */
[----:B------:R-:W-:-:S02]  /*5af0*/  PRMT R135, R135, 0x5410, R56 ;  /* 0x0000541087877816 */ /* 0x000fc40000000038 */
[----:B------:R-:W-:Y:S02]  /*5b00*/  PRMT R136, R136, 0x5410, R55 ;  /* 0x0000541088887816 */ /* 0x000fe40000000037 */
[----:B------:R-:W-:Y:S01]  /*5b10*/  LOP3.LUT R49, R42, 0xffff0000, RZ, 0xc0, !PT ;  /* 0xffff00002a317812 */ /* 0x000fe200078ec0ff */
[----:B------:R-:W-:Y:S01]  /*5b20*/  IMAD.U32 R55, R135, 0x10000, RZ ;  /* 0x0001000087377824 */ /* 0x000fe200078e00ff */
[----:B------:R-:W-:Y:S01]  /*5b30*/  LOP3.LUT R51, R43, 0xffff0000, RZ, 0xc0, !PT ;  /* 0xffff00002b337812 */ /* 0x000fe200078ec0ff */
[----:B------:R-:W-:Y:S01]  /*5b40*/  IMAD.U32 R42, R41, 0x10000, RZ ;  /* 0x00010000292a7824 */ /* 0x000fe200078e00ff */
[----:B------:R-:W-:Y:S01]  /*5b50*/  PRMT R134, R134, 0x5410, R57 ;  /* 0x0000541086867816 */ /* 0x000fe20000000039 */
[----:B------:R-:W-:Y:S01]  /*5b60*/  IMAD.U32 R57, R137, 0x10000, RZ ;  /* 0x0001000089397824 */ /* 0x000fe200078e00ff */
[----:B------:R-:W-:Y:S01]  /*5b70*/  LOP3.LUT R43, R41, 0xffff0000, RZ, 0xc0, !PT ;  /* 0xffff0000292b7812 */ /* 0x000fe200078ec0ff */
[----:B------:R-:W-:Y:S01]  /*5b80*/  IMAD.U32 R41, R40, 0x10000, RZ ;  /* 0x0001000028297824 */ /* 0x000fe200078e00ff */
[----:B------:R-:W-:Y:S01]  /*5b90*/  LOP3.LUT R56, R136, 0xffff0000, RZ, 0xc0, !PT ;  /* 0xffff000088387812 */ /* 0x000fe200078ec0ff */
[C---:B------:R-:W-:Y:S01]  /*5ba0*/  FMUL.FTZ R61, R49.reuse, R57 ;  /* 0x00000039313d7220 */ /* 0x040fe20000410000 */
[----:B------:R-:W-:Y:S01]  /*5bb0*/  LOP3.LUT R54, R134, 0xffff0000, RZ, 0xc0, !PT ;  /* 0xffff000086367812 */ /* 0x000fe200078ec0ff */
[-C--:B------:R-:W-:Y:S01]  /*5bc0*/  FMUL.FTZ R49, R49, R55.reuse ;  /* 0x0000003731317220 */ /* 0x080fe20000410000 */
[----:B------:R-:W-:Y:S01]  /*5bd0*/  LOP3.LUT R137, R137, 0xffff0000, RZ, 0xc0, !PT ;  /* 0xffff000089897812 */ /* 0x000fe200078ec0ff */
[----:B------:R-:W-:Y:S01]  /*5be0*/  FMUL.FTZ R59, R43, R56 ;  /* 0x000000382b3b7220 */ /* 0x000fe20000410000 */
        /* <DEDUP_REMOVED lines=19> */
[----:B------:R-:W-:Y:S02]  /*5d20*/  F2FP.BF16.F32.PACK_AB R40, R43, R42 ;  /* 0x0000002a2b28723e */ /* 0x000fe400000010ff */
[----:B------:R-:W-:Y:S01]  /*5d30*/  F2FP.BF16.F32.PACK_AB R41, R56, R59 ;  /* 0x0000003b3829723e */ /* 0x000fe200000010ff */
[----:B------:R-:W-:Y:S01]  /*5d40*/  IMAD.MOV.U32 R43, RZ, RZ, R49 ;  /* 0x000000ffff2b7224 */ /* 0x000fe200078e0031 */
[----:B------:R-:W-:-:S07]  /*5d50*/  MOV R42, R48 ;  /* 0x00000030002a7202 */ /* 0x000fce0000000f00 */
.L_x_516:
[----:B------:R-:W-:Y:S05]  /*5d60*/  BSYNC B2 ;  /* 0x0000000000027941 */ /* 0x000fea0003800000 */
.L_x_515:
[----:B------:R-:W-:Y:S02]  /*5d70*/  ULDC.64 UR4, c[0x0][0x208] ;  /* 0x0000820000047ab9 */ /* 0x000fe40000000a00 */
[----:B--2---:R1:W-:Y:S03]  /*5d80*/  STG.E.128 desc[UR4][R52.64+0x100], R40 ;  /* 0x0001002834007986 */ /* 0x0043e6000c101d04 */
.L_x_514:
[----:B------:R-:W-:Y:S05]  /*5d90*/  BSYNC B1 ;  /* 0x0000000000017941 */ /* 0x000fea0003800000 */
.L_x_513:
[----:B------:R-:W-:-:S13]  /*5da0*/  ISETP.NE.AND P3, PT, R8, RZ, PT ;  /* 0x000000ff0800720c */ /* 0x000fda0003f65270 */
        /* <DEDUP_REMOVED lines=51> */
.L_x_518:
[----:B------:R-:W-:Y:S05]  /*60e0*/  BSYNC B1 ;  /* 0x0000000000017941 */ /* 0x000fea0003800000 */
.L_x_517:
[----:B------:R-:W-:Y:S02]  /*60f0*/  ULDC.64 UR4, c[0x0][0x208] ;  /* 0x0000820000047ab9 */ /* 0x000fe40000000a00 */
[----:B--2---:R1:W-:Y:S01]  /*6100*/  STG.E.128 desc[UR4][R52.64+0x180], R40 ;  /* 0x0001802834007986 */ /* 0x0043e2000c101d04 */
[----:B------:R-:W-:Y:S05]  /*6110*/  BRA `(.L_x_504) ;  /* 0x0000004000ac7947 */ /* 0x000fea0003800000 */
.L_x_462:
        /* <DEDUP_REMOVED lines=14> */
[----:B------:R-:W-:Y:S01]  /*6200*/  IADD3 R40, P4, R102, R88, RZ ;  /* 0x0000005866287210 */ /* 0x000fe20007f9e0ff */
[----:B------:R-:W-:Y:S01]  /*6210*/  ULDC.64 UR6, c[0x0][0x3e0] ;  /* 0x0000f80000067ab9 */ /* 0x000fe20000000a00 */
[----:B------:R-:W-:Y:S01]  /*6220*/  LEA R56, P3, R42, UR4, 0x1 ;  /* 0x000000042a387c11 */ /* 0x000fe2000f8608ff */
[----:B------:R-:W-:Y:S01]  /*6230*/  IMAD.X R43, R0, 0x1, R15, P2 ;  /* 0x00000001002b7824 */ /* 0x000fe200010e060f */
[----:B------:R-:W-:Y:S02]  /*6240*/  IADD3.X R41, R115, R21, RZ, P4, !PT ;  /* 0x0000001573297210 */ /* 0x000fe400027fe4ff */
[----:B------:R-:W-:Y:S02]  /*6250*/  CS2R R46, SRZ ;  /* 0x00000000002e7805 */ /* 0x000fe4000001ff00 */
[----:B------:R-:W-:-:S02]  /*6260*/  ISETP.GE.AND P4, PT, R213, R116, PT ;  /* 0x00000074d500720c */ /* 0x000fc40003f86270 */
[----:B------:R-:W-:Y:S02]  /*6270*/  CS2R R44, SRZ ;  /* 0x00000000002c7805 */ /* 0x000fe4000001ff00 */
[----:B------:R-:W-:Y:S02]  /*6280*/  LEA.HI.X R57, R42, UR5, R43, 0x1, P3 ;  /* 0x000000052a397c11 */ /* 0x000fe400098f0c2b */
[----:B------:R-:W-:Y:S02]  /*6290*/  CS2R R42, SRZ ;  /* 0x00000000002a7805 */ /* 0x000fe4000001ff00 */
[----:B------:R-:W-:Y:S02]  /*62a0*/  ISETP.GE.AND P3, PT, R212, R116, PT ;  /* 0x00000074d400720c */ /* 0x000fe40003f66270 */
[----:B------:R-:W-:Y:S02]  /*62b0*/  CS2R R54, SRZ ;  /* 0x0000000000367805 */ /* 0x000fe4000001ff00 */
[----:B------:R-:W-:-:S02]  /*62c0*/  LEA R60, P2, R40, UR6, 0x1 ;  /* 0x00000006283c7c11 */ /* 0x000fc4000f8408ff */
[----:B------:R-:W-:Y:S02]  /*62d0*/  CS2R R52, SRZ ;  /* 0x0000000000347805 */ /* 0x000fe4000001ff00 */
[----:B------:R-:W-:Y:S02]  /*62e0*/  CS2R R50, SRZ ;  /* 0x0000000000327805 */ /* 0x000fe4000001ff00 */
[----:B------:R-:W-:Y:S02]  /*62f0*/  CS2R R48, SRZ ;  /* 0x0000000000307805 */ /* 0x000fe4000001ff00 */
[----:B------:R-:W-:Y:S02]  /*6300*/  LEA.HI.X R61, R40, UR7, R41, 0x1, P2 ;  /* 0x00000007283d7c11 */ /* 0x000fe400090f0c29 */
[----:B------:R-:W-:Y:S01]  /*6310*/  CS2R R40, SRZ ;  /* 0x0000000000287805 */ /* 0x000fe2000001ff00 */
[----:B------:R-:W-:Y:S02]  /*6320*/  ULDC.64 UR8, c[0x0][0x208] ;  /* 0x0000820000087ab9 */ /* 0x000fe40000000a00 */
[----:B------:R0:W5:Y:S04]  /*6330*/  @!P4 LDG.E.128 R48, desc[UR8][R60.64+0x80] ;  /* 0x000080083c30c981 */ /* 0x000168000c1e1d00 */
[----:B------:R0:W5:Y:S04]  /*6340*/  @!P3 LDG.E.128 R44, desc[UR8][R56.64] ;  /* 0x00000008382cb981 */ /* 0x000168000c1e1d00 */
[----:B------:R0:W5:Y:S04]  /*6350*/  @!P4 LDG.E.128 R40, desc[UR8][R56.64+0x80] ;  /* 0x000080083828c981 */ /* 0x000168000c1e1d00 */
[----:B------:R0:W5:Y:S02]  /*6360*/  @!P3 LDG.E.128 R52, desc[UR8][R60.64] ;  /* 0x000000083c34b981 */ /* 0x000164000c1e1d00 */
.L_x_520:
[----:B------:R-:W-:Y:S05]  /*6370*/  BSYNC B1 ;  /* 0x0000000000017941 */ /* 0x000fea0003800000 */
.L_x_519:
[----:B0----5:R-:W-:Y:S01]  /*6380*/  IMAD.MOV.U32 R56, RZ, RZ, R42 ;  /* 0x000000ffff387224 */ /* 0x021fe200078e002a */
[----:B------:R-:W-:Y:S01]  /*6390*/  ISETP.GE.AND P3, PT, R217, R3, PT ;  /* 0x00000003d900720c */ /* 0x000fe20003f66270 */
[----:B------:R-:W-:Y:S01]  /*63a0*/  IMAD.MOV.U32 R57, RZ, RZ, R43 ;  /* 0x000000ffff397224 */ /* 0x000fe200078e002b */
[----:B------:R-:W-:Y:S01]  /*63b0*/  BSSY B1, `(.L_x_521) ;  /* 0x000003d000017945 */ /* 0x000fe20003800000 */
[----:B------:R-:W-:Y:S01]  /*63c0*/  IMAD.MOV.U32 R60, RZ, RZ, R40 ;  /* 0x000000ffff3c7224 */ /* 0x000fe200078e0028 */
[----:B------:R-:W-:Y:S01]  /*63d0*/  PRMT R179, R179, 0x5410, R56 ;  /* 0x00005410b3b37816 */ /* 0x000fe20000000038 */
[----:B------:R-:W-:Y:S01]  /*63e0*/  IMAD.MOV.U32 R56, RZ, RZ, R41 ;  /* 0x000000ffff387224 */ /* 0x000fe200078e0029 */
[----:B------:R-:W-:Y:S02]  /*63f0*/  CS2R R62, SRZ ;  /* 0x00000000003e7805 */ /* 0x000fe4000001ff00 */
[----:B------:R-:W-:Y:S02]  /*6400*/  CS2R R66, SRZ ;  /* 0x0000000000427805 */ /* 0x000fe4000001ff00 */
[----:B------:R-:W-:Y:S01]  /*6410*/  PRMT R181, R181, 0x5410, R60 ;  /* 0x00005410b5b57816 */ /* 0x000fe2000000003c */
[----:B------:R-:W-:Y:S01]  /*6420*/  IMAD.MOV.U32 R60, RZ, RZ, R44 ;  /* 0x000000ffff3c7224 */ /* 0x000fe200078e002c */
[----:B------:R-:W-:Y:S01]  /*6430*/  PRMT R178, R56, 0x5410, R57 ;  /* 0x0000541038b27816 */ /* 0x000fe20000000039 */
[----:B------:R-:W-:Y:S01]  /*6440*/  IMAD.MOV.U32 R57, RZ, RZ, R46 ;  /* 0x000000ffff397224 */ /* 0x000fe200078e002e */
[----:B------:R-:W-:Y:S01]  /*6450*/  CS2R R64, SRZ ;  /* 0x0000000000407805 */ /* 0x000fe2000001ff00 */
[----:B------:R-:W-:Y:S01]  /*6460*/  IMAD.MOV.U32 R56, RZ, RZ, R47 ;  /* 0x000000ffff387224 */ /* 0x000fe200078e002f */
[----:B------:R-:W-:-:S02]  /*6470*/  CS2R R70, SRZ ;  /* 0x0000000000467805 */ /* 0x000fc4000001ff00 */
[----:B------:R-:W-:Y:S02]  /*6480*/  CS2R R68, SRZ ;  /* 0x0000000000447805 */ /* 0x000fe4000001ff00 */
[----:B------:R-:W-:Y:S01]  /*6490*/  PRMT R169, R57, 0x5410, R60 ;  /* 0x0000541039a97816 */ /* 0x000fe2000000003c */
[----:B------:R-:W-:Y:S01]  /*64a0*/  IMAD.MOV.U32 R57, RZ, RZ, R45 ;  /* 0x000000ffff397224 */ /* 0x000fe200078e002d */
[----:B------:R-:W-:Y:S01]  /*64b0*/  PRMT R168, R56, 0x7610, R168 ;  /* 0x0000761038a87816 */ /* 0x000fe200000000a8 */
[----:B------:R-:W-:Y:S02]  /*64c0*/  IMAD.MOV.U32 R56, RZ, RZ, R50 ;  /* 0x000000ffff387224 */ /* 0x000fe400078e0032 */
[----:B------:R-:W-:Y:S01]  /*64d0*/  IMAD.MOV.U32 R60, RZ, RZ, R48 ;  /* 0x000000ffff3c7224 */ /* 0x000fe200078e0030 */
[----:B------:R-:W-:Y:S01]  /*64e0*/  PRMT R163, R163, 0x5410, R57 ;  /* 0x00005410a3a37816 */ /* 0x000fe20000000039 */
[----:B------:R-:W-:-:S03]  /*64f0*/  IMAD.MOV.U32 R57, RZ, RZ, R51 ;  /* 0x000000ffff397224 */ /* 0x000fc600078e0033 */
[----:B------:R-:W-:Y:S01]  /*6500*/  PRMT R179, R60, 0x7610, R179 ;  /* 0x000076103cb37816 */ /* 0x000fe200000000b3 */
[----:B------:R-:W-:Y:S01]  /*6510*/  IMAD.MOV.U32 R60, RZ, RZ, R52 ;  /* 0x000000ffff3c7224 */ /* 0x000fe200078e0034 */
[----:B------:R-:W-:Y:S01]  /*6520*/  PRMT R177, R56, 0x5410, R57 ;  /* 0x0000541038b17816 */ /* 0x000fe20000000039 */
[----:B------:R-:W-:Y:S01]  /*6530*/  IMAD.MOV.U32 R56, RZ, RZ, R49 ;  /* 0x000000ffff387224 */ /* 0x000fe200078e0031 */
[----:B------:R-:W-:Y:S02]  /*6540*/  MOV R57, R54 ;  /* 0x0000003600397202 */ /* 0x000fe40000000f00 */
[----:B------:R-:W-:Y:S02]  /*6550*/  PRMT R184, R184, 0x5410, R60 ;  /* 0x00005410b8b87816 */ /* 0x000fe4000000003c */
[----:B------:R-:W-:Y:S02]  /*6560*/  CS2R R60, SRZ ;  /* 0x00000000003c7805 */ /* 0x000fe4000001ff00 */
[----:B------:R-:W-:Y:S01]  /*6570*/  PRMT R182, R182, 0x5410, R56 ;  /* 0x00005410b6b67816 */ /* 0x000fe20000000038 */
[----:B------:R-:W-:Y:S01]  /*6580*/  IMAD.MOV.U32 R56, RZ, RZ, R55 ;  /* 0x000000ffff387224 */ /* 0x000fe200078e0037 */
[----:B------:R-:W-:Y:S01]  /*6590*/  PRMT R183, R183, 0x5410, R57 ;  /* 0x00005410b7b77816 */ /* 0x000fe20000000039 */
[----:B------:R-:W-:-:S03]  /*65a0*/  IMAD.MOV.U32 R57, RZ, RZ, R53 ;  /* 0x000000ffff397224 */ /* 0x000fc600078e0035 */
[----:B------:R-:W-:Y:S02]  /*65b0*/  PRMT R181, R56, 0x7610, R181 ;  /* 0x0000761038b57816 */ /* 0x000fe400000000b5 */
[----:B------:R-:W-:Y:S02]  /*65c0*/  PRMT R165, R165, 0x5410, R57 ;  /* 0x00005410a5a57816 */ /* 0x000fe40000000039 */
        /* <DEDUP_REMOVED lines=10> */
[----:B------:R-:W-:Y:S02]  /*6670*/  CS2R R68, SRZ ;  /* 0x0000000000447805 */ /* 0x000fe4000001ff00 */
[----:B------:R-:W-:Y:S02]  /*6680*/  CS2R R66, SRZ ;  /* 0x0000000000427805 */ /* 0x000fe4000001ff00 */
[----:B------:R-:W-:Y:S02]  /*6690*/  IADD3.X R57, R21, R115, R34, P2, P4 ;  /* 0x0000007315397210 */ /* 0x000fe400017e8422 */
[----:B------:R-:W-:Y:S02]  /*66a0*/  CS2R R64, SRZ ;  /* 0x0000000000407805 */ /* 0x000fe4000001ff00 */
[----:B------:R-:W-:Y:S01]  /*66b0*/  LEA R72, P4, R58, UR4, 0x1 ;  /* 0x000000043a487c11 */ /* 0x000fe2000f8808ff */
[----:B------:R-:W-:Y:S01]  /*66c0*/  ULDC.64 UR8, c[0x0][0x208] ;  /* 0x0000820000087ab9 */ /* 0x000fe20000000a00 */
[----:B------:R-:W-:-:S02]  /*66d0*/  LEA R74, P2, R56, UR6, 0x1 ;  /* 0x00000006384a7c11 */ /* 0x000fc4000f8408ff */
[----:B------:R-:W-:Y:S02]  /*66e0*/  LEA.HI.X R73, R58, UR5, R59, 0x1, P4 ;  /* 0x000000053a497c11 */ /* 0x000fe4000a0f0c3b */
[----:B------:R-:W-:Y:S02]  /*66f0*/  CS2R R58, SRZ ;  /* 0x00000000003a7805 */ /* 0x000fe4000001ff00 */
[----:B------:R-:W-:Y:S02]  /*6700*/  LEA.HI.X R75, R56, UR7, R57, 0x1, P2 ;  /* 0x00000007384b7c11 */ /* 0x000fe400090f0c39 */
[----:B------:R-:W-:Y:S02]  /*6710*/  CS2R R56, SRZ ;  /* 0x0000000000387805 */ /* 0x000fe4000001ff00 */
[-C--:B------:R-:W-:Y:S02]  /*6720*/  ISETP.GE.AND P4, PT, R212, R116.reuse, PT ;  /* 0x00000074d400720c */ /* 0x080fe40003f86270 */
[----:B------:R-:W-:-:S11]  /*6730*/  ISETP.GE.AND P2, PT, R213, R116, PT ;  /* 0x00000074d500720c */ /* 0x000fd60003f46270 */
[----:B------:R0:W5:Y:S04]  /*6740*/  @!P4 LDG.E.128 R60, desc[UR8][R72.64] ;  /* 0x00000008483cc981 */ /* 0x000168000c1e1d00 */
[----:B------:R0:W5:Y:S04]  /*6750*/  @!P2 LDG.E.128 R56, desc[UR8][R72.64+0x80] ;  /* 0x000080084838a981 */ /* 0x000168000c1e1d00 */
[----:B------:R0:W5:Y:S04]  /*6760*/  @!P4 LDG.E.128 R68, desc[UR8][R74.64] ;  /* 0x000000084a44c981 */ /* 0x000168000c1e1d00 */
[----:B------:R0:W5:Y:S02]  /*6770*/  @!P2 LDG.E.128 R64, desc[UR8][R74.64+0x80] ;  /* 0x000080084a40a981 */ /* 0x000164000c1e1d00 */
.L_x_522:
[----:B------:R-:W-:Y:S05]  /*6780*/  BSYNC B1 ;  /* 0x0000000000017941 */ /* 0x000fea0003800000 */
.L_x_521:
[----:B------:R-:W-:Y:S01]  /*6790*/  ISETP.GE.AND P4, PT, R218, R3, PT ;  /* 0x00000003da00720c */ /* 0x000fe20003f86270 */
[----:B------:R-:W-:Y:S01]  /*67a0*/  BSSY B1, `(.L_x_523) ;  /* 0x000001f000017945 */ /* 0x000fe20003800000 */
[----:B0-----:R-:W-:Y:S02]  /*67b0*/  CS2R R74, SRZ ;  /* 0x00000000004a7805 */ /* 0x001fe4000001ff00 */
        /* <DEDUP_REMOVED lines=11> */
[----:B------:R-:W-:Y:S01]  /*6870*/  ULDC.64 UR8, c[0x0][0x208] ;  /* 0x0000820000087ab9 */ /* 0x000fe20000000a00 */
[----:B------:R-:W-:Y:S02]  /*6880*/  IADD3.X R73, R15, R29, R0, P2, P6 ;  /* 0x0000001d0f497210 */ /* 0x000fe400017ec400 */
[----:B------:R-:W-:-:S04]  /*6890*/  IADD3 R0, P2, P6, R102, R31, R88 ;  /* 0x0000001f66007210 */ /* 0x000fc80007e5e058 */
[----:B------:R-:W-:Y:S02]  /*68a0*/  IADD3.X R115, R21, R33, R115, P2, P6 ;  /* 0x0000002115737210 */ /* 0x000fe400017ec473 */
[----:B------:R-:W-:-:S04]  /*68b0*/  LEA R88, P2, R90, UR4, 0x1 ;  /* 0x000000045a587c11 */ /* 0x000fc8000f8408ff */
[----:B------:R-:W-:Y:S02]  /*68c0*/  LEA.HI.X R89, R90, UR5, R73, 0x1, P2 ;  /* 0x000000055a597c11 */ /* 0x000fe400090f0c49 */
[----:B------:R-:W-:-:S04]  /*68d0*/  LEA R90, P2, R0, UR6, 0x1 ;  /* 0x00000006005a7c11 */ /* 0x000fc8000f8408ff */
[----:B------:R-:W-:Y:S02]  /*68e0*/  LEA.HI.X R91, R0, UR7, R115, 0x1, P2 ;  /* 0x00000007005b7c11 */ /* 0x000fe400090f0c73 */
[----:B------:R-:W-:Y:S02]  /*68f0*/  ISETP.GE.AND P2, PT, R212, R116, PT ;  /* 0x00000074d400720c */ /* 0x000fe40003f46270 */
[----:B------:R-:W-:Y:S02]  /*6900*/  CS2R R74, SRZ ;  /* 0x00000000004a7805 */ /* 0x000fe4000001ff00 */
[----:B------:R-:W-:Y:S02]  /*6910*/  CS2R R72, SRZ ;  /* 0x0000000000487805 */ /* 0x000fe4000001ff00 */
[----:B------:R-:W-:Y:S02]  /*6920*/  CS2R R82, SRZ ;  /* 0x0000000000527805 */ /* 0x000fe4000001ff00 */
[----:B------:R-:W-:-:S05]  /*6930*/  CS2R R80, SRZ ;  /* 0x0000000000507805 */ /* 0x000fca000001ff00 */
[----:B------:R0:W5:Y:S04]  /*6940*/  @!P2 LDG.E.128 R76, desc[UR8][R88.64] ;  /* 0x00000008584ca981 */ /* 0x000168000c1e1d00 */
[----:B------:R0:W5:Y:S01]  /*6950*/  @!P2 LDG.E.128 R84, desc[UR8][R90.64] ;  /* 0x000000085a54a981 */ /* 0x000162000c1e1d00 */
[----:B------:R-:W-:-:S13]  /*6960*/  ISETP.GE.AND P2, PT, R213, R116, PT ;  /* 0x00000074d500720c */ /* 0x000fda0003f46270 */
[----:B------:R0:W5:Y:S04]  /*6970*/  @!P2 LDG.E.128 R72, desc[UR8][R88.64+0x80] ;  /* 0x000080085848a981 */ /* 0x000168000c1e1d00 */
[----:B------:R0:W5:Y:S02]  /*6980*/  @!P2 LDG.E.128 R80, desc[UR8][R90.64+0x80] ;  /* 0x000080085a50a981 */ /* 0x000164000c1e1d00 */
.L_x_524:
[----:B------:R-:W-:Y:S05]  /*6990*/  BSYNC B1 ;  /* 0x0000000000017941 */ /* 0x000fea0003800000 */
.L_x_523:
[----:B-----5:R-:W-:Y:S01]  /*69a0*/  IMAD.MOV.U32 R0, RZ, RZ, R58 ;  /* 0x000000ffff007224 */ /* 0x020fe200078e003a */
[----:B------:R-:W-:Y:S01]  /*69b0*/  ISETP.NE.AND P2, PT, R221, 0x3, PT ;  /* 0x00000003dd00780c */ /* 0x000fe20003f45270 */
[----:B0-----:R-:W-:Y:S02]  /*69c0*/  IMAD.MOV.U32 R88, RZ, RZ, R59 ;  /* 0x000000ffff587224 */ /* 0x001fe400078e003b */
[----:B------:R-:W-:Y:S02]  /*69d0*/  IMAD.MOV.U32 R89, RZ, RZ, R56 ;  /* 0x000000ffff597224 */ /* 0x000fe400078e0038 */
[----:B------:R-:W-:Y:S01]  /*69e0*/  IMAD.MOV.U32 R90, RZ, RZ, R57 ;  /* 0x000000ffff5a7224 */ /* 0x000fe200078e0039 */
[----:B------:R-:W-:Y:S01]  /*69f0*/  PRMT R160, R0, 0x5410, R88 ;  /* 0x0000541000a07816 */ /* 0x000fe20000000058 */
[----:B------:R-:W-:Y:S02]  /*6a00*/  IMAD.MOV.U32 R0, RZ, RZ, R62 ;  /* 0x000000ffff007224 */ /* 0x000fe400078e003e */
[----:B------:R-:W-:Y:S01]  /*6a10*/  IMAD.MOV.U32 R88, RZ, RZ, R63 ;  /* 0x000000ffff587224 */ /* 0x000fe200078e003f */
[----:B------:R-:W-:Y:S01]  /*6a20*/  PRMT R170, R89, 0x5410, R90 ;  /* 0x0000541059aa7816 */ /* 0x000fe2000000005a */
[----:B------:R-:W-:-:S02]  /*6a30*/  IMAD.MOV.U32 R89, RZ, RZ, R60 ;  /* 0x000000ffff597224 */ /* 0x000fc400078e003c */
[----:B------:R-:W-:Y:S01]  /*6a40*/  IMAD.MOV.U32 R90, RZ, RZ, R61 ;  /* 0x000000ffff5a7224 */ /* 0x000fe200078e003d */
[----:B------:R-:W-:Y:S02]  /*6a50*/  PRMT R173, R88, 0x7610, R173 ;  /* 0x0000761058ad7816 */ /* 0x000fe400000000ad */
[----:B------:R-:W-:Y:S01]  /*6a60*/  PRMT R175, R89, 0x5410, R0 ;  /* 0x0000541059af7816 */ /* 0x000fe20000000000 */
[----:B------:R-:W-:Y:S01]  /*6a70*/  IMAD.MOV.U32 R0, RZ, RZ, R66 ;  /* 0x000000ffff007224 */ /* 0x000fe200078e0042 */
[----:B------:R-:W-:Y:S01]  /*6a80*/  PRMT R176, R90, 0x7610, R176 ;  /* 0x000076105ab07816 */ /* 0x000fe200000000b0 */
[----:B------:R-:W-:Y:S01]  /*6a90*/  IMAD.MOV.U32 R89, RZ, RZ, R64 ;  /* 0x000000ffff597224 */ /* 0x000fe200078e0040 */
[----:B------:R-:W-:Y:S01]  /*6aa0*/  MOV R88, R67 ;  /* 0x0000004300587202 */ /* 0x000fe20000000f00 */
[----:B------:R-:W-:-:S03]  /*6ab0*/  IMAD.MOV.U32 R90, RZ, RZ, R65 ;  /* 0x000000ffff5a7224 */ /* 0x000fc600078e0041 */
[----:B------:R-:W-:Y:S01]  /*6ac0*/  PRMT R171, R0, 0x5410, R88 ;  /* 0x0000541000ab7816 */ /* 0x000fe20000000058 */
[----:B------:R-:W-:Y:S01]  /*6ad0*/  IMAD.MOV.U32 R0, RZ, RZ, R70 ;  /* 0x000000ffff007224 */ /* 0x000fe200078e0046 */
[----:B------:R-:W-:Y:S01]  /*6ae0*/  PRMT R172, R89, 0x5410, R90 ;  /* 0x0000541059ac7816 */ /* 0x000fe2000000005a */
[----:B------:R-:W-:Y:S02]  /*6af0*/  IMAD.MOV.U32 R88, RZ, RZ, R71 ;  /* 0x000000ffff587224 */ /* 0x000fe400078e0047 */
[----:B------:R-:W-:Y:S01]  /*6b00*/  IMAD.MOV.U32 R89, RZ, RZ, R68 ;  /* 0x000000ffff597224 */ /* 0x000fe200078e0044 */
[----:B------:R-:W-:Y:S01]  /*6b10*/  PRMT R173, R173, 0x5410, R0 ;  /* 0x00005410adad7816 */ /* 0x000fe20000000000 */
[----:B------:R-:W-:Y:S02]  /*6b20*/  IMAD.MOV.U32 R90, RZ, RZ, R69 ;  /* 0x000000ffff5a7224 */ /* 0x000fe400078e0045 */
[----:B------:R-:W-:Y:S01]  /*6b30*/  IMAD.MOV.U32 R0, RZ, RZ, R74 ;  /* 0x000000ffff007224 */ /* 0x000fe200078e004a */
[----:B------:R-:W-:Y:S01]  /*6b40*/  PRMT R176, R176, 0x5410, R89 ;  /* 0x00005410b0b07816 */ /* 0x000fe20000000059 */
[----:B------:R-:W-:Y:S01]  /*6b50*/  IMAD.MOV.U32 R89, RZ, RZ, R72 ;  /* 0x000000ffff597224 */ /* 0x000fe200078e0048 */
[----:B------:R-:W-:Y:S01]  /*6b60*/  PRMT R174, R88, 0x5410, R90 ;  /* 0x0000541058ae7816 */ /* 0x000fe2000000005a */
[----:B------:R-:W-:-:S02]  /*6b70*/  IMAD.MOV.U32 R88, RZ, RZ, R75 ;  /* 0x000000ffff587224 */ /* 0x000fc400078e004b */
[----:B------:R-:W-:-:S03]  /*6b80*/  IMAD.MOV.U32 R90, RZ, RZ, R73 ;  /* 0x000000ffff5a7224 */ /* 0x000fc600078e0049 */
        /* <DEDUP_REMOVED lines=10> */
[----:B------:R-:W-:Y:S02]  /*6c30*/  IMAD.MOV.U32 R89, RZ, RZ, R83 ;  /* 0x000000ffff597224 */ /* 0x000fe400078e0053 */
[----:B------:R-:W-:-:S03]  /*6c40*/  IMAD.MOV.U32 R0, RZ, RZ, R81 ;  /* 0x000000ffff007224 */ /* 0x000fc600078e0051 */
[----:B------:R-:W-:Y:S01]  /*6c50*/  PRMT R154, R90, 0x5410, R89 ;  /* 0x000054105a9a7816 */ /* 0x000fe20000000059 */
[----:B------:R-:W-:Y:S01]  /*6c60*/  IMAD.MOV.U32 R90, RZ, RZ, R86 ;  /* 0x000000ffff5a7224 */ /* 0x000fe200078e0056 */
[----:B------:R-:W-:Y:S01]  /*6c70*/  PRMT R155, R88, 0x5410, R0 ;  /* 0x00005410589b7816 */ /* 0x000fe20000000000 */
[----:B------:R-:W-:Y:S02]  /*6c80*/  IMAD.MOV.U32 R89, RZ, RZ, R87 ;  /* 0x000000ffff597224 */ /* 0x000fe400078e0057 */
[----:B------:R-:W-:Y:S02]  /*6c90*/  IMAD.MOV.U32 R88, RZ, RZ, R84 ;  /* 0x000000ffff587224 */ /* 0x000fe400078e0054 */
[----:B------:R-:W-:Y:S01]  /*6ca0*/  IMAD.MOV.U32 R0, RZ, RZ, R85 ;  /* 0x000000ffff007224 */ /* 0x000fe200078e0055 */
[----:B------:R-:W-:-:S04]  /*6cb0*/  PRMT R158, R90, 0x5410, R89 ;  /* 0x000054105a9e7816 */ /* 0x000fc80000000059 */
[----:B------:R-:W-:Y:S01]  /*6cc0*/  PRMT R159, R88, 0x5410, R0 ;  /* 0x00005410589f7816 */ /* 0x000fe20000000000 */
[----:B------:R-:W-:Y:S06]  /*6cd0*/  @!P2 BRA `(.L_x_525) ;  /* 0x000000000004a947 */ /* 0x000fec0003800000 */
[----:B------:R-:W-:Y:S01]  /*6ce0*/  BPT.TRAP 0x1 ;  /* 0x000000040000795c */ /* 0x000fe20000300000 */
.L_x_525:
[----:B------:R-:W-:Y:S01]  /*6cf0*/  IMAD R0, R17, 0x8, R16 ;  /* 0x0000000811007824 */ /* 0x000fe200078e0210 */
[----:B------:R-:W-:Y:S01]  /*6d00*/  SHF.L.U32 R115, R219, 0x1f, RZ ;  /* 0x0000001fdb737819 */ /* 0x000fe200000006ff */
[----:B------:R-:W0:Y:S01]  /*6d10*/  LDC R145, c[0x0][0x2e4] ;  /* 0x0000b900ff917b82 */ /* 0x000e220000000800 */
[----:B------:R-:W-:Y:S02]  /*6d20*/  BSSY B1, `(.L_x_526) ;  /* 0x0000004000017945 */ /* 0x000fe40003800000 */
[----:B------:R-:W1:Y:S05]  /*6d30*/  SYNCS.PHASECHK.TRANS64.TRYWAIT P6, [R0+URZ+0x38890], R115 ;  /* 0x03889073000075a7 */ /* 0x000e6a00080c017f */
[----:B------:R-:W2:Y:S01]  /*6d40*/  LDC.64 R122, c[0x0][0x2f0] ;  /* 0x0000bc00ff7a7b82 */ /* 0x000ea20000000a00 */
[----:B-1----:R-:W-:Y:S05]  /*6d50*/  @!P6 BRA `(.L_x_527) ;  /* 0x000001f40044e947 */ /* 0x002fea0003800000 */
.L_x_787:
[----:B------:R-:W-:Y:S05]  /*6d60*/  BSYNC B1 ;  /* 0x0000000000017941 */ /* 0x000fea0003800000 */
.L_x_526:
[----:B------:R-:W-:Y:S01]  /*6d70*/  BSSY B1, `(.L_x_528) ;  /* 0x0000111000017945 */ /* 0x000fe20003800000 */
[----:B0-----:R-:W-:Y:S02]  /*6d80*/  IMAD.IADD R146, R145, 0x1, -R120 ;  /* 0x0000000191927824 */ /* 0x001fe400078e0a78 */
[----:B------:R-:W-:Y:S01]  /*6d90*/  IMAD.MOV.U32 R125, RZ, RZ, R92 ;  /* 0x000000ffff7d7224 */ /* 0x000fe200078e005c */
[----:B------:R-:W-:Y:S06]  /*6da0*/  @P5 BRA `(.L_x_529) ;  /* 0x0000001000345947 */ /* 0x000fec0003800000 */
[----:B------:R-:W-:Y:S01]  /*6db0*/  ISETP.NE.AND P5, PT, R26, RZ, PT ;  /* 0x000000ff1a00720c */ /* 0x000fe20003fa5270 */
[-C--:B--2---:R-:W-:Y:S01]  /*6dc0*/  IMAD R88, R117, R122.reuse, RZ ;  /* 0x0000007a75587224 */ /* 0x084fe200078e02ff */
[----:B------:R-:W-:Y:S01]  /*6dd0*/  BSSY B2, `(.L_x_530) ;  /* 0x0000086000027945 */ /* 0x000fe20003800000 */
[----:B------:R-:W-:-:S04]  /*6de0*/  IMAD.WIDE.U32 R134, R18, R122, R124 ;  /* 0x0000007a12867225 */ /* 0x000fc800078e007c */
[----:B------:R-:W-:-:S05]  /*6df0*/  IMAD R161, R18, R123, R88 ;  /* 0x0000007b12a17224 */ /* 0x000fca00078e0258 */
[----:B------:R-:W-:Y:S01]  /*6e00*/  IADD3 R161, R161, R135, RZ ;  /* 0x00000087a1a17210 */ /* 0x000fe20007ffe0ff */
[----:B------:R-:W-:Y:S06]  /*6e10*/  @!P5 BRA `(.L_x_531) ;  /* 0x000000080004d947 */ /* 0x000fec0003800000 */
[----:B------:R-:W-:Y:S01]  /*6e20*/  SEL R88, R120, R146, !P0 ;  /* 0x0000009278587207 */ /* 0x000fe20004000000 */
[----:B------:R-:W-:Y:S01]  /*6e30*/  BSSY B3, `(.L_x_532) ;  /* 0x000007c000037945 */ /* 0x000fe20003800000 */
[----:B------:R-:W-:Y:S02]  /*6e40*/  IADD3 R92, P5, P6, R38, R134, R13 ;  /* 0x00000086265c7210 */ /* 0x000fe40007ebe00d */
[----:B------:R-:W-:Y:S02]  /*6e50*/  SHF.R.S32.HI R89, RZ, 0x1f, R88 ;  /* 0x0000001fff597819 */ /* 0x000fe40000011458 */
[----:B------:R-:W-:Y:S02]  /*6e60*/  IADD3.X R93, R37, R161, R7, P5, P6 ;  /* 0x000000a1255d7210 */ /* 0x000fe40002fec407 */
[----:B------:R-:W-:Y:S02]  /*6e70*/  LEA.HI R88, R89, R88, RZ, 0x4 ;  /* 0x0000005859587211 */ /* 0x000fe400078f20ff */
[----:B------:R-:W-:-:S02]  /*6e80*/  P2R R94, PR, RZ, 0x2 ;  /* 0x00000002ff5e7803 */ /* 0x000fc40000000000 */
[----:B------:R-:W-:-:S05]  /*6e90*/  LEA.HI.SX32 R88, R88, R14, 0x1c ;  /* 0x0000000e58587211 */ /* 0x000fca00078fe2ff */
[----:B------:R-:W-:-:S05]  /*6ea0*/  IMAD.SHL.U32 R89, R88, 0x8, RZ ;  /* 0x0000000858597824 */ /* 0x000fca00078e00ff */
[----:B------:R-:W-:-:S13]  /*6eb0*/  ISETP.GE.AND P5, PT, R89, R145, PT ;  /* 0x000000915900720c */ /* 0x000fda0003fa6270 */
[--C-:B------:R-:W-:Y:S02]  /*6ec0*/  @!P5 SHF.R.S32.HI R91, RZ, 0x1f, R89.reuse ;  /* 0x0000001fff5bd819 */ /* 0x100fe40000011459 */
[--C-:B------:R-:W-:Y:S02]  /*6ed0*/  @!P5 IADD3 R90, P1, P6, R38, R134, R89.reuse ;  /* 0x00000086265ad210 */ /* 0x100fe40007e3e059 */
[----:B------:R-:W-:Y:S02]  /*6ee0*/  LOP3.LUT R89, R232, 0x38, R89, 0xf8, !PT ;  /* 0x00000038e8597812 */ /* 0x000fe400078ef859 */
[----:B------:R-:W-:Y:S02]  /*6ef0*/  @!P5 IADD3.X R91, R37, R161, R91, P1, P6 ;  /* 0x000000a1255bd210 */ /* 0x000fe40000fec45b */
[----:B------:R-:W-:Y:S02]  /*6f00*/  LEA R136, P6, R92, R118, 0x1 ;  /* 0x000000765c887211 */ /* 0x000fe400078c08ff */
[----:B------:R-:W-:-:S02]  /*6f10*/  LOP3.LUT R89, R89, R233, RZ, 0x3c, !PT ;  /* 0x000000e959597212 */ /* 0x000fc400078e3cff */
[-C--:B------:R-:W-:Y:S02]  /*6f20*/  LEA.HI.X R137, R92, R119.reuse, R93, 0x1, P6 ;  /* 0x000000775c897211 */ /* 0x080fe400030f0c5d */
[----:B------:R-:W-:Y:S02]  /*6f30*/  @!P5 LEA R138, P6, R90, R118, 0x1 ;  /* 0x000000765a8ad211 */ /* 0x000fe400078c08ff */
[----:B------:R-:W-:Y:S02]  /*6f40*/  ISETP.NE.AND P1, PT, R94, RZ, PT ;  /* 0x000000ff5e00720c */ /* 0x000fe40003f25270 */
[----:B------:R-:W-:Y:S02]  /*6f50*/  @!P5 LEA.HI.X R139, R90, R119, R91, 0x1, P6 ;  /* 0x000000775a8bd211 */ /* 0x000fe400030f0c5b */
[----:B------:R-:W-:Y:S02]  /*6f60*/  SHF.R.S32.HI R90, RZ, 0x1f, R88 ;  /* 0x0000001fff5a7819 */ /* 0x000fe40000011458 */
[----:B------:R-:W-:-:S02]  /*6f70*/  ISETP.GE.AND P6, PT, R212, R116, PT ;  /* 0x00000074d400720c */ /* 0x000fc40003fc6270 */
[----:B------:R-:W-:-:S04]  /*6f80*/  LEA.HI R88, R90, R88, RZ, 0x3 ;  /* 0x000000585a587211 */ /* 0x000fc800078f18ff */
[----:B------:R-:W-:-:S05]  /*6f90*/  SHF.R.S32.HI R88, RZ, 0x3, R88 ;  /* 0x00000003ff587819 */ /* 0x000fca0000011458 */
[----:B------:R-:W-:-:S04]  /*6fa0*/  IMAD R88, R88, 0x1400, R234 ;  /* 0x0000140058587824 */ /* 0x000fc800078e02ea */
[----:B------:R-:W-:Y:S02]  /*6fb0*/  IMAD.IADD R89, R88, 0x1, R89 ;  /* 0x0000000158597824 */ /* 0x000fe400078e0259 */
[C---:B------:R-:W-:Y:S02]  /*6fc0*/  IMAD R88, R17.reuse, 0x5000, R144 ;  /* 0x0000500011587824 */ /* 0x040fe400078e0290 */
[----:B------:R-:W-:Y:S02]  /*6fd0*/  IMAD R92, R17, 0x5000, R89 ;  /* 0x00005000115c7824 */ /* 0x000fe400078e0259 */
[--C-:B------:R-:W-:Y:S02]  /*6fe0*/  IMAD R88, R88, 0x2, R16.reuse ;  /* 0x0000000258587824 */ /* 0x100fe400078e0210 */
[----:B------:R-:W-:-:S04]  /*6ff0*/  IMAD R92, R92, 0x2, R16 ;  /* 0x000000025c5c7824 */ /* 0x000fc800078e0210 */
[----:B------:R-:W0:Y:S04]  /*7000*/  LDS.128 R88, [R88+0x24400] ;  /* 0x0244000058587984 */ /* 0x000e280000000c00 */
[----:B------:R-:W2:Y:S01]  /*7010*/  LDS.128 R92, [R92+0x24400] ;  /* 0x024400005c5c7984 */ /* 0x000ea20000000c00 */
[----:B------:R-:W-:Y:S05]  /*7020*/  @P6 BRA `(.L_x_533) ;  /* 0x0000000400706947 */ /* 0x000fea0003800000 */
[----:B------:R-:W-:Y:S02]  /*7030*/  SHF.R.U32.HI R164, RZ, 0x10, R53 ;  /* 0x00000010ffa47819 */ /* 0x000fe40000011635 */
[--C-:B------:R-:W-:Y:S02]  /*7040*/  SHF.R.U32.HI R162, RZ, 0x10, R45.reuse ;  /* 0x00000010ffa27819 */ /* 0x100fe4000001162d */
[----:B------:R-:W-:Y:S02]  /*7050*/  PRMT R164, R165, 0x5432, R164 ;  /* 0x00005432a5a47816 */ /* 0x000fe400000000a4 */
[----:B------:R-:W-:Y:S02]  /*7060*/  PRMT R162, R163, 0x5432, R162 ;  /* 0x00005432a3a27816 */ /* 0x000fe400000000a2 */
[----:B------:R-:W-:Y:S01]  /*7070*/  SHF.R.U64 R44, R44, 0x10, R45 ;  /* 0x000000102c2c7819 */ /* 0x000fe2000000122d */
[----:B------:R-:W-:Y:S01]  /*7080*/  IMAD.U32 R165, R164, 0x10000, RZ ;  /* 0x00010000a4a57824 */ /* 0x000fe200078e00ff */
[--C-:B------:R-:W-:Y:S01]  /*7090*/  SHF.R.U64 R45, R46, 0x10, R47.reuse ;  /* 0x000000102e2d7819 */ /* 0x100fe2000000122f */
[----:B--2---:R-:W-:Y:S01]  /*70a0*/  IMAD.U32 R46, R93, 0x10000, RZ ;  /* 0x000100005d2e7824 */ /* 0x004fe200078e00ff */
[----:B------:R-:W-:Y:S01]  /*70b0*/  SHF.R.U32.HI R163, RZ, 0x10, R47 ;  /* 0x00000010ffa37819 */ /* 0x000fe2000001162f */
[----:B------:R-:W-:Y:S01]  /*70c0*/  IMAD.U32 R166, R162, 0x10000, RZ ;  /* 0x00010000a2a67824 */ /* 0x000fe200078e00ff */
[----:B------:R-:W-:Y:S01]  /*70d0*/  SHF.R.U64 R52, R52, 0x10, R53 ;  /* 0x0000001034347819 */ /* 0x000fe20000001235 */
[----:B0-----:R-:W-:-:S02]  /*70e0*/  IMAD.U32 R47, R89, 0x10000, RZ ;  /* 0x00010000592f7824 */ /* 0x001fc400078e00ff */
[CC--:B------:R-:W-:Y:S01]  /*70f0*/  FMUL.FTZ R53, R46.reuse, R165.reuse ;  /* 0x000000a52e357220 */ /* 0x0c0fe20000410000 */
[-C--:B------:R-:W-:Y:S01]  /*7100*/  FMUL.FTZ R167, R46, R166.reuse ;  /* 0x000000a62ea77220 */ /* 0x080fe20000410000 */
[----:B------:R-:W-:Y:S02]  /*7110*/  LOP3.LUT R93, R93, 0xffff0000, RZ, 0xc0, !PT ;  /* 0xffff00005d5d7812 */ /* 0x000fe400078ec0ff */
[C---:B------:R-:W-:Y:S01]  /*7120*/  FFMA.FTZ R53, R47.reuse, R166, -R53 ;  /* 0x000000a62f357223 */ /* 0x040fe20000010835 */
[----:B------:R-:W-:Y:S01]  /*7130*/  FFMA.FTZ R47, R47, R165, R167 ;  /* 0x000000a52f2f7223 */ /* 0x000fe200000100a7 */
[----:B------:R-:W-:Y:S01]  /*7140*/  LOP3.LUT R164, R164, 0xffff0000, RZ, 0xc0, !PT ;  /* 0xffff0000a4a47812 */ /* 0x000fe200078ec0ff */
[----:B------:R-:W-:Y:S01]  /*7150*/  IMAD.U32 R167, R91, 0x10000, RZ ;  /* 0x000100005ba77824 */ /* 0x000fe200078e00ff */
[----:B------:R-:W-:Y:S02]  /*7160*/  LOP3.LUT R165, R162, 0xffff0000, RZ, 0xc0, !PT ;  /* 0xffff0000a2a57812 */ /* 0x000fe400078ec0ff */
[--C-:B------:R-:W-:Y:S01]  /*7170*/  SHF.R.U64 R46, R54, 0x10, R55.reuse ;  /* 0x00000010362e7819 */ /* 0x100fe20000001237 */
[----:B------:R-:W-:Y:S01]  /*7180*/  IMAD.U32 R54, R88, 0x10000, RZ ;  /* 0x0001000058367824 */ /* 0x000fe200078e00ff */
[----:B------:R-:W-:Y:S01]  /*7190*/  SHF.R.U32.HI R55, RZ, 0x10, R55 ;  /* 0x00000010ff377819 */ /* 0x000fe20000011637 */
[----:B------:R-:W-:Y:S01]  /*71a0*/  FMUL.FTZ R166, R93, R165 ;  /* 0x000000a55da67220 */ /* 0x000fe20000410000 */
[----:B------:R-:W-:Y:S01]  /*71b0*/  LOP3.LUT R162, R89, 0xffff0000, RZ, 0xc0, !PT ;  /* 0xffff000059a27812 */ /* 0x000fe200078ec0ff */
[----:B------:R-:W-:Y:S01]  /*71c0*/  FMUL.FTZ R89, R93, R164 ;  /* 0x000000a45d597220 */ /* 0x000fe20000410000 */
[----:B------:R-:W-:-:S02]  /*71d0*/  PRMT R93, R181, 0x5410, R55 ;  /* 0x00005410b55d7816 */ /* 0x000fc40000000037 */
[----:B------:R-:W-:Y:S01]  /*71e0*/  PRMT R163, R168, 0x5410, R163 ;  /* 0x00005410a8a37816 */ /* 0x000fe200000000a3 */
[C---:B------:R-:W-:Y:S01]  /*71f0*/  FFMA.FTZ R55, R162.reuse, R164, R166 ;  /* 0x000000a4a2377223 */ /* 0x040fe200000100a6 */
[----:B------:R-:W-:Y:S01]  /*7200*/  FFMA.FTZ R89, R162, R165, -R89 ;  /* 0x000000a5a2597223 */ /* 0x000fe20000010859 */
[C---:B------:R-:W-:Y:S01]  /*7210*/  IMAD.U32 R166, R95.reuse, 0x10000, RZ ;  /* 0x000100005fa67824 */ /* 0x040fe200078e00ff */
[----:B------:R-:W-:Y:S01]  /*7220*/  LOP3.LUT R95, R95, 0xffff0000, RZ, 0xc0, !PT ;  /* 0xffff00005f5f7812 */ /* 0x000fe200078ec0ff */
[C---:B------:R-:W-:Y:S01]  /*7230*/  IMAD.U32 R164, R93.reuse, 0x10000, RZ ;  /* 0x000100005da47824 */ /* 0x040fe200078e00ff */
[----:B------:R-:W-:Y:S01]  /*7240*/  LOP3.LUT R93, R93, 0xffff0000, RZ, 0xc0, !PT ;  /* 0xffff00005d5d7812 */ /* 0x000fe200078ec0ff */
[----:B------:R-:W-:Y:S01]  /*7250*/  IMAD.U32 R165, R163, 0x10000, RZ ;  /* 0x00010000a3a57824 */ /* 0x000fe200078e00ff */
[----:B------:R-:W-:Y:S01]  /*7260*/  PRMT R52, R184, 0x5432, R52 ;  /* 0x00005432b8347816 */ /* 0x000fe20000000034 */
[CC--:B------:R-:W-:Y:S01]  /*7270*/  FMUL.FTZ R168, R166.reuse, R164.reuse ;  /* 0x000000a4a6a87220 */ /* 0x0c0fe20000410000 */
[----:B------:R-:W-:Y:S01]  /*7280*/  PRMT R44, R169, 0x5432, R44 ;  /* 0x00005432a92c7816 */ /* 0x000fe2000000002c */
[-C--:B------:R-:W-:Y:S01]  /*7290*/  FMUL.FTZ R166, R166, R165.reuse ;  /* 0x000000a5a6a67220 */ /* 0x080fe20000410000 */
[----:B------:R-:W-:Y:S01]  /*72a0*/  SHF.L.U32 R162, R92, 0x10, RZ ;  /* 0x000000105ca27819 */ /* 0x000fe200000006ff */
[----:B------:R-:W-:Y:S01]  /*72b0*/  FFMA.FTZ R165, R167, R165, -R168 ;  /* 0x000000a5a7a57223 */ /* 0x000fe200000108a8 */
[----:B------:R-:W-:Y:S01]  /*72c0*/  FMUL.FTZ R168, R95, R93 ;  /* 0x0000005d5fa87220 */ /* 0x000fe20000410000 */
[----:B------:R-:W-:Y:S01]  /*72d0*/  FFMA.FTZ R164, R167, R164, R166 ;  /* 0x000000a4a7a47223 */ /* 0x000fe200000100a6 */
[----:B------:R-:W-:Y:S01]  /*72e0*/  LOP3.LUT R167, R163, 0xffff0000, RZ, 0xc0, !PT ;  /* 0xffff0000a3a77812 */ /* 0x000fe200078ec0ff */
[----:B------:R-:W-:Y:S01]  /*72f0*/  IMAD.U32 R163, R94, 0x10000, RZ ;  /* 0x000100005ea37824 */ /* 0x000fe200078e00ff */
[----:B------:R-:W-:Y:S01]  /*7300*/  LOP3.LUT R166, R91, 0xffff0000, RZ, 0xc0, !PT ;  /* 0xffff00005ba67812 */ /* 0x000fe200078ec0ff */
[----:B------:R-:W-:Y:S01]  /*7310*/  IMAD.U32 R91, R90, 0x10000, RZ ;  /* 0x000100005a5b7824 */ /* 0x000fe200078e00ff */
[----:B------:R-:W-:Y:S01]  /*7320*/  LOP3.LUT R92, R92, 0xffff0000, RZ, 0xc0, !PT ;  /* 0xffff00005c5c7812 */ /* 0x000fe200078ec0ff */
[-C--:B------:R-:W-:Y:S01]  /*7330*/  FMUL.FTZ R95, R95, R167.reuse ;  /* 0x000000a75f5f7220 */ /* 0x080fe20000410000 */
[----:B------:R-:W-:Y:S01]  /*7340*/  PRMT R46, R183, 0x5432, R46 ;  /* 0x00005432b72e7816 */ /* 0x000fe2000000002e */
[----:B------:R-:W-:Y:S01]  /*7350*/  FFMA.FTZ R168, R166, R167, -R168 ;  /* 0x000000a7a6a87223 */ /* 0x000fe200000108a8 */
[----:B------:R-:W-:Y:S01]  /*7360*/  LOP3.LUT R167, R44, 0xffff0000, RZ, 0xc0, !PT ;  /* 0xffff00002ca77812 */ /* 0x000fe200078ec0ff */
[----:B------:R-:W-:Y:S01]  /*7370*/  FFMA.FTZ R95, R166, R93, R95 ;  /* 0x0000005da65f7223 */ /* 0x000fe2000001005f */
[C---:B------:R-:W-:Y:S01]  /*7380*/  IMAD.U32 R166, R52.reuse, 0x10000, RZ ;  /* 0x0001000034a67824 */ /* 0x040fe200078e00ff */
[----:B------:R-:W-:Y:S01]  /*7390*/  LOP3.LUT R52, R52, 0xffff0000, RZ, 0xc0, !PT ;  /* 0xffff000034347812 */ /* 0x000fe200078ec0ff */
[----:B------:R-:W-:Y:S01]  /*73a0*/  IMAD.U32 R93, R44, 0x10000, RZ ;  /* 0x000100002c5d7824 */ /* 0x000fe200078e00ff */
[----:B------:R-:W-:Y:S01]  /*73b0*/  PRMT R45, R169, 0x5410, R45 ;  /* 0x00005410a92d7816 */ /* 0x000fe2000000002d */
[----:B------:R-:W-:Y:S01]  /*73c0*/  FMUL.FTZ R44, R162, R166 ;  /* 0x000000a6a22c7220 */ /* 0x000fe20000410000 */
[----:B------:R-:W-:Y:S01]  /*73d0*/  LOP3.LUT R88, R88, 0xffff0000, RZ, 0xc0, !PT ;  /* 0xffff000058587812 */ /* 0x000fe200078ec0ff */
[-C--:B------:R-:W-:Y:S01]  /*73e0*/  FMUL.FTZ R162, R162, R93.reuse ;  /* 0x0000005da2a27220 */ /* 0x080fe20000410000 */
[----:B------:R-:W-:Y:S01]  /*73f0*/  FMUL.FTZ R169, R92, R52 ;  /* 0x000000345ca97220 */ /* 0x000fe20000410000 */
[----:B------:R-:W-:Y:S01]  /*7400*/  FFMA.FTZ R44, R54, R93, -R44 ;  /* 0x0000005d362c7223 */ /* 0x000fe2000001082c */
[----:B------:R-:W-:Y:S01]  /*7410*/  LOP3.LUT R94, R94, 0xffff0000, RZ, 0xc0, !PT ;  /* 0xffff00005e5e7812 */ /* 0x000fe200078ec0ff */
[----:B------:R-:W-:Y:S01]  /*7420*/  FFMA.FTZ R162, R54, R166, R162 ;  /* 0x000000a636a27223 */ /* 0x000fe200000100a2 */
[----:B------:R-:W-:-:S02]  /*7430*/  IMAD.U32 R54, R46, 0x10000, RZ ;  /* 0x000100002e367824 */ /* 0x000fc400078e00ff */
[-C--:B------:R-:W-:Y:S01]  /*7440*/  FMUL.FTZ R92, R92, R167.reuse ;  /* 0x000000a75c5c7220 */ /* 0x080fe20000410000 */
[----:B------:R-:W-:Y:S01]  /*7450*/  LOP3.LUT R46, R46, 0xffff0000, RZ, 0xc0, !PT ;  /* 0xffff00002e2e7812 */ /* 0x000fe200078ec0ff */
[C---:B------:R-:W-:Y:S01]  /*7460*/  IMAD.U32 R93, R45.reuse, 0x10000, RZ ;  /* 0x000100002d5d7824 */ /* 0x040fe200078e00ff */
[----:B------:R-:W-:Y:S01]  /*7470*/  LOP3.LUT R90, R90, 0xffff0000, RZ, 0xc0, !PT ;  /* 0xffff00005a5a7812 */ /* 0x000fe200078ec0ff */
[C---:B------:R-:W-:Y:S01]  /*7480*/  FFMA.FTZ R169, R88.reuse, R167, -R169 ;  /* 0x000000a758a97223 */ /* 0x040fe200000108a9 */
[----:B------:R-:W-:Y:S01]  /*7490*/  LOP3.LUT R45, R45, 0xffff0000, RZ, 0xc0, !PT ;  /* 0xffff00002d2d7812 */ /* 0x000fe200078ec0ff */
[----:B------:R-:W-:Y:S01]  /*74a0*/  FFMA.FTZ R92, R88, R52, R92 ;  /* 0x00000034585c7223 */ /* 0x000fe2000001005c */
[C---:B------:R-:W-:Y:S01]  /*74b0*/  FMUL.FTZ R52, R163.reuse, R54 ;  /* 0x00000036a3347220 */ /* 0x040fe20000410000 */
[C---:B------:R-:W-:Y:S01]  /*74c0*/  FMUL.FTZ R88, R94.reuse, R46 ;  /* 0x0000002e5e587220 */ /* 0x040fe20000410000 */
[----:B------:R-:W-:Y:S01]  /*74d0*/  FMUL.FTZ R163, R163, R93 ;  /* 0x0000005da3a37220 */ /* 0x000fe20000410000 */
[----:B------:R-:W-:Y:S01]  /*74e0*/  FMUL.FTZ R94, R94, R45 ;  /* 0x0000002d5e5e7220 */ /* 0x000fe20000410000 */
        /* <DEDUP_REMOVED lines=9> */
[----:B------:R-:W-:Y:S01]  /*7580*/  IMAD.MOV.U32 R93, RZ, RZ, R47 ;  /* 0x000000ffff5d7224 */ /* 0x000fe200078e002f */
[----:B------:R-:W-:Y:S01]  /*7590*/  F2FP.BF16.F32.PACK_AB R89, R89, R53 ;  /* 0x000000355959723e */ /* 0x000fe200000010ff */
[----:B------:R-:W-:Y:S01]  /*75a0*/  IMAD.MOV.U32 R88, RZ, RZ, R44 ;  /* 0x000000ffff587224 */ /* 0x000fe200078e002c */
[----:B------:R-:W-:Y:S01]  /*75b0*/  F2FP.BF16.F32.PACK_AB R95, R95, R164 ;  /* 0x000000a45f5f723e */ /* 0x000fe200000010ff */
[----:B------:R-:W-:Y:S01]  /*75c0*/  IMAD.MOV.U32 R90, RZ, RZ, R52 ;  /* 0x000000ffff5a7224 */ /* 0x000fe200078e0034 */
[----:B------:R-:W-:-:S02]  /*75d0*/  F2FP.BF16.F32.PACK_AB R92, R92, R162 ;  /* 0x000000a25c5c723e */ /* 0x000fc400000010ff */
[----:B------:R-:W-:-:S07]  /*75e0*/  F2FP.BF16.F32.PACK_AB R94, R94, R163 ;  /* 0x000000a35e5e723e */ /* 0x000fce00000010ff */
.L_x_533:
[----:B------:R-:W-:Y:S05]  /*75f0*/  BSYNC B3 ;  /* 0x0000000000037941 */ /* 0x000fea0003800000 */
.L_x_532:
[----:B------:R-:W-:Y:S02]  /*7600*/  ULDC.64 UR4, c[0x0][0x208] ;  /* 0x0000820000047ab9 */ /* 0x000fe40000000a00 */
[----:B0-----:R0:W-:Y:S04]  /*7610*/  STG.E.128 desc[UR4][R136.64], R88 ;  /* 0x0000005888007986 */ /* 0x0011e8000c101d04 */
[----:B--2---:R0:W-:Y:S02]  /*7620*/  @!P5 STG.E.128 desc[UR4][R138.64], R92 ;  /* 0x0000005c8a00d986 */ /* 0x0041e4000c101d04 */
.L_x_531:
[----:B------:R-:W-:Y:S05]  /*7630*/  BSYNC B2 ;  /* 0x0000000000027941 */ /* 0x000fea0003800000 */
.L_x_530:
[----:B------:R-:W-:-:S13]  /*7640*/  ISETP.NE.AND P5, PT, R10, RZ, PT ;  /* 0x000000ff0a00720c */ /* 0x000fda0003fa5270 */
[----:B------:R-:W-:Y:S05]  /*7650*/  @!P5 BRA `(.L_x_529) ;  /* 0x000000080008d947 */ /* 0x000fea0003800000 */
        /* <DEDUP_REMOVED lines=11> */
[----:B------:R-:W-:-:S04]  /*7710*/  @!P5 IADD3 R134, P0, P6, R38, R134, R45 ;  /* 0x000000862686d210 */ /* 0x000fc80007e1e02d */
[----:B------:R-:W-:Y:S02]  /*7720*/  @!P5 IADD3.X R161, R37, R161, R54, P0, P6 ;  /* 0x000000a125a1d210 */ /* 0x000fe400007ec436 */
[CC--:B0-----:R-:W-:Y:S02]  /*7730*/  LEA R88, P6, R47.reuse, R118.reuse, 0x1 ;  /* 0x000000762f587211 */ /* 0x0c1fe400078c08ff */
[----:B------:R-:W-:Y:S02]  /*7740*/  ISETP.NE.AND P0, PT, R52, RZ, PT ;  /* 0x000000ff3400720c */ /* 0x000fe40003f05270 */
[----:B------:R-:W-:Y:S02]  /*7750*/  LEA.HI.X R89, R47, R119, R46, 0x1, P6 ;  /* 0x000000772f597211 */ /* 0x000fe400030f0c2e */
[----:B------:R-:W-:Y:S02]  /*7760*/  SHF.R.S32.HI R47, RZ, 0x1f, R44 ;  /* 0x0000001fff2f7819 */ /* 0x000fe4000001142c */
[----:B------:R-:W-:-:S02]  /*7770*/  @!P5 LEA R90, P6, R134, R118, 0x1 ;  /* 0x00000076865ad211 */ /* 0x000fc400078c08ff */
[----:B------:R-:W-:Y:S02]  /*7780*/  LEA.HI R47, R47, R44, RZ, 0x3 ;  /* 0x0000002c2f2f7211 */ /* 0x000fe400078f18ff */
[----:B------:R-:W-:Y:S02]  /*7790*/  LOP3.LUT R44, R232, 0x38, R45, 0xf8, !PT ;  /* 0x00000038e82c7812 */ /* 0x000fe400078ef82d */
[----:B------:R-:W-:Y:S02]  /*77a0*/  SHF.R.S32.HI R47, RZ, 0x3, R47 ;  /* 0x00000003ff2f7819 */ /* 0x000fe4000001142f */
[----:B------:R-:W-:Y:S02]  /*77b0*/  LOP3.LUT R44, R44, R233, RZ, 0x3c, !PT ;  /* 0x000000e92c2c7212 */ /* 0x000fe400078e3cff */
[----:B------:R-:W-:Y:S01]  /*77c0*/  @!P5 LEA.HI.X R91, R134, R119, R161, 0x1, P6 ;  /* 0x00000077865bd211 */ /* 0x000fe200030f0ca1 */
[----:B------:R-:W-:Y:S01]  /*77d0*/  IMAD R47, R47, 0x1400, R234 ;  /* 0x000014002f2f7824 */ /* 0x000fe200078e02ea */
[----:B------:R-:W-:-:S04]  /*77e0*/  ISETP.GE.AND P6, PT, R213, R116, PT ;  /* 0x00000074d500720c */ /* 0x000fc80003fc6270 */
[----:B------:R-:W-:Y:S01]  /*77f0*/  IADD3 R44, R47, R44, RZ ;  /* 0x0000002c2f2c7210 */ /* 0x000fe20007ffe0ff */
[----:B------:R-:W-:-:S04]  /*7800*/  IMAD R47, R17, 0x5000, R143 ;  /* 0x00005000112f7824 */ /* 0x000fc800078e028f */
[----:B------:R-:W-:Y:S02]  /*7810*/  IMAD R45, R17, 0x5000, R44 ;  /* 0x00005000112d7824 */ /* 0x000fe400078e022c */
[--C-:B------:R-:W-:Y:S02]  /*7820*/  IMAD R44, R47, 0x2, R16.reuse ;  /* 0x000000022f2c7824 */ /* 0x100fe400078e0210 */
[----:B------:R-:W-:-:S04]  /*7830*/  IMAD R52, R45, 0x2, R16 ;  /* 0x000000022d347824 */ /* 0x000fc800078e0210 */
[----:B------:R-:W0:Y:S04]  /*7840*/  LDS.128 R44, [R44+0x24400] ;  /* 0x024400002c2c7984 */ /* 0x000e280000000c00 */
[----:B------:R-:W2:Y:S01]  /*7850*/  LDS.128 R52, [R52+0x24400] ;  /* 0x0244000034347984 */ /* 0x000ea20000000c00 */
[----:B------:R-:W-:Y:S05]  /*7860*/  @P6 BRA `(.L_x_535) ;  /* 0x0000000400746947 */ /* 0x000fea0003800000 */
[--C-:B------:R-:W-:Y:S01]  /*7870*/  SHF.R.U64 R42, R42, 0x10, R43.reuse ;  /* 0x000000102a2a7819 */ /* 0x100fe2000000122b */
[----:B--2---:R-:W-:Y:S01]  /*7880*/  IMAD.U32 R94, R53, 0x10000, RZ ;  /* 0x00010000355e7824 */ /* 0x004fe200078e00ff */
[----:B------:R-:W-:Y:S01]  /*7890*/  SHF.R.U32.HI R92, RZ, 0x10, R43 ;  /* 0x00000010ff5c7819 */ /* 0x000fe2000001162b */
[----:B------:R-:W-:Y:S01]  /*78a0*/  IMAD.U32 R137, R55, 0x10000, RZ ;  /* 0x0001000037897824 */ /* 0x000fe200078e00ff */
[--C-:B------:R-:W-:Y:S01]  /*78b0*/  SHF.R.U64 R43, R48, 0x10, R49.reuse ;  /* 0x00000010302b7819 */ /* 0x100fe20000001231 */
[----:B0-----:R-:W-:Y:S01]  /*78c0*/  IMAD.U32 R135, R47, 0x10000, RZ ;  /* 0x000100002f877824 */ /* 0x001fe200078e00ff */
[----:B------:R-:W-:Y:S01]  /*78d0*/  SHF.R.U32.HI R48, RZ, 0x10, R49 ;  /* 0x00000010ff307819 */ /* 0x000fe20000011631 */
[----:B------:R-:W-:Y:S01]  /*78e0*/  IMAD.U32 R134, R46, 0x10000, RZ ;  /* 0x000100002e867824 */ /* 0x000fe200078e00ff */
[--C-:B------:R-:W-:Y:S02]  /*78f0*/  SHF.R.U64 R40, R40, 0x10, R41.reuse ;  /* 0x0000001028287819 */ /* 0x100fe40000001229 */
[----:B------:R-:W-:-:S02]  /*7900*/  SHF.R.U32.HI R41, RZ, 0x10, R41 ;  /* 0x00000010ff297819 */ /* 0x000fc40000011629 */
[----:B------:R-:W-:Y:S02]  /*7910*/  PRMT R48, R182, 0x5432, R48 ;  /* 0x00005432b6307816 */ /* 0x000fe40000000030 */
[----:B------:R-:W-:Y:S02]  /*7920*/  SHF.R.U64 R49, R50, 0x10, R51 ;  /* 0x0000001032317819 */ /* 0x000fe40000001233 */
[----:B------:R-:W-:Y:S01]  /*7930*/  PRMT R41, R178, 0x5410, R41 ;  /* 0x00005410b2297816 */ /* 0x000fe20000000029 */
[----:B------:R-:W-:Y:S01]  /*7940*/  IMAD.U32 R138, R48, 0x10000, RZ ;  /* 0x00010000308a7824 */ /* 0x000fe200078e00ff */
[----:B------:R-:W-:Y:S01]  /*7950*/  SHF.R.U32.HI R50, RZ, 0x10, R51 ;  /* 0x00000010ff327819 */ /* 0x000fe20000011633 */
[----:B------:R-:W-:Y:S01]  /*7960*/  IMAD.U32 R51, R45, 0x10000, RZ ;  /* 0x000100002d337824 */ /* 0x000fe200078e00ff */
[----:B------:R-:W-:Y:S01]  /*7970*/  PRMT R161, R177, 0x5410, R49 ;  /* 0x00005410b1a17816 */ /* 0x000fe20000000031 */
[----:B------:R-:W-:Y:S01]  /*7980*/  IMAD.U32 R139, R41, 0x10000, RZ ;  /* 0x00010000298b7824 */ /* 0x000fe200078e00ff */
[----:B------:R-:W-:Y:S01]  /*7990*/  LOP3.LUT R95, R53, 0xffff0000, RZ, 0xc0, !PT ;  /* 0xffff0000355f7812 */ /* 0x000fe200078ec0ff */
[----:B------:R-:W-:Y:S01]  /*79a0*/  FMUL.FTZ R49, R94, R138 ;  /* 0x0000008a5e317220 */ /* 0x000fe20000410000 */
[----:B------:R-:W-:Y:S01]  /*79b0*/  LOP3.LUT R48, R48, 0xffff0000, RZ, 0xc0, !PT ;  /* 0xffff000030307812 */ /* 0x000fe200078ec0ff */
[-C--:B------:R-:W-:Y:S01]  /*79c0*/  FMUL.FTZ R94, R94, R139.reuse ;  /* 0x0000008b5e5e7220 */ /* 0x080fe20000410000 */
[----:B------:R-:W-:Y:S01]  /*79d0*/  PRMT R50, R177, 0x5432, R50 ;  /* 0x00005432b1327816 */ /* 0x000fe20000000032 */
[----:B------:R-:W-:Y:S01]  /*79e0*/  FFMA.FTZ R49, R51, R139, -R49 ;  /* 0x0000008b33317223 */ /* 0x000fe20000010831 */
[----:B------:R-:W-:Y:S01]  /*79f0*/  LOP3.LUT R41, R41, 0xffff0000, RZ, 0xc0, !PT ;  /* 0xffff000029297812 */ /* 0x000fe200078ec0ff */
[----:B------:R-:W-:Y:S01]  /*7a00*/  FMUL.FTZ R162, R95, R48 ;  /* 0x000000305fa27220 */ /* 0x000fe20000410000 */
[----:B------:R-:W-:Y:S01]  /*7a10*/  LOP3.LUT R93, R45, 0xffff0000, RZ, 0xc0, !PT ;  /* 0xffff00002d5d7812 */ /* 0x000fe200078ec0ff */
[----:B------:R-:W-:Y:S01]  /*7a20*/  FFMA.FTZ R94, R51, R138, R94 ;  /* 0x0000008a335e7223 */ /* 0x000fe2000001005e */
[----:B------:R-:W-:Y:S01]  /*7a30*/  PRMT R92, R178, 0x5432, R92 ;  /* 0x00005432b25c7816 */ /* 0x000fe2000000005c */
[-C--:B------:R-:W-:Y:S01]  /*7a40*/  FMUL.FTZ R95, R95, R41.reuse ;  /* 0x000000295f5f7220 */ /* 0x080fe20000410000 */
[----:B------:R-:W-:Y:S01]  /*7a50*/  SHF.L.U32 R139, R50, 0x10, RZ ;  /* 0x00000010328b7819 */ /* 0x000fe200000006ff */
[----:B------:R-:W-:Y:S01]  /*7a60*/  FFMA.FTZ R162, R93, R41, -R162 ;  /* 0x000000295da27223 */ /* 0x000fe200000108a2 */
[----:B------:R-:W-:Y:S01]  /*7a70*/  LOP3.LUT R55, R55, 0xffff0000, RZ, 0xc0, !PT ;  /* 0xffff000037377812 */ /* 0x000fe200078ec0ff */
[----:B------:R-:W-:Y:S01]  /*7a80*/  IMAD.U32 R51, R92, 0x10000, RZ ;  /* 0x000100005c337824 */ /* 0x000fe200078e00ff */
[----:B------:R-:W-:Y:S01]  /*7a90*/  LOP3.LUT R50, R50, 0xffff0000, RZ, 0xc0, !PT ;  /* 0xffff000032327812 */ /* 0x000fe200078ec0ff */
[----:B------:R-:W-:Y:S01]  /*7aa0*/  FMUL.FTZ R41, R137, R139 ;  /* 0x0000008b89297220 */ /* 0x000fe20000410000 */
[----:B------:R-:W-:Y:S01]  /*7ab0*/  PRMT R43, R179, 0x5410, R43 ;  /* 0x00005410b32b7816 */ /* 0x000fe2000000002b */
[----:B------:R-:W-:Y:S01]  /*7ac0*/  FFMA.FTZ R95, R93, R48, R95 ;  /* 0x000000305d5f7223 */ /* 0x000fe2000001005f */
[----:B------:R-:W-:Y:S01]  /*7ad0*/  PRMT R40, R181, 0x5432, R40 ;  /* 0x00005432b5287816 */ /* 0x000fe20000000028 */
[----:B------:R-:W-:Y:S01]  /*7ae0*/  FMUL.FTZ R93, R55, R50 ;  /* 0x00000032375d7220 */ /* 0x000fe20000410000 */
[----:B------:R-:W-:Y:S01]  /*7af0*/  LOP3.LUT R47, R47, 0xffff0000, RZ, 0xc0, !PT ;  /* 0xffff00002f2f7812 */ /* 0x000fe200078ec0ff */
[-C--:B------:R-:W-:Y:S01]  /*7b00*/  FMUL.FTZ R137, R137, R51.reuse ;  /* 0x0000003389897220 */ /* 0x080fe20000410000 */
[----:B------:R-:W-:Y:S01]  /*7b10*/  LOP3.LUT R92, R92, 0xffff0000, RZ, 0xc0, !PT ;  /* 0xffff00005c5c7812 */ /* 0x000fe200078ec0ff */
[----:B------:R-:W-:Y:S01]  /*7b20*/  FFMA.FTZ R41, R135, R51, -R41 ;  /* 0x0000003387297223 */ /* 0x000fe20000010829 */
[C---:B------:R-:W-:Y:S01]  /*7b30*/  IMAD.U32 R53, R52.reuse, 0x10000, RZ ;  /* 0x0001000034357824 */ /* 0x040fe200078e00ff */
[----:B------:R-:W-:Y:S01]  /*7b40*/  LOP3.LUT R52, R52, 0xffff0000, RZ, 0xc0, !PT ;  /* 0xffff000034347812 */ /* 0x000fe200078ec0ff */
[----:B------:R-:W-:-:S02]  /*7b50*/  IMAD.U32 R51, R43, 0x10000, RZ ;  /* 0x000100002b337824 */ /* 0x000fc400078e00ff */
[-C--:B------:R-:W-:Y:S01]  /*7b60*/  FMUL.FTZ R55, R55, R92.reuse ;  /* 0x0000005c37377220 */ /* 0x080fe20000410000 */
[C---:B------:R-:W-:Y:S02]  /*7b70*/  IMAD.U32 R48, R40.reuse, 0x10000, RZ ;  /* 0x0001000028307824 */ /* 0x040fe400078e00ff */
[----:B------:R-:W-:Y:S01]  /*7b80*/  FFMA.FTZ R93, R47, R92, -R93 ;  /* 0x0000005c2f5d7223 */ /* 0x000fe2000001085d */
[----:B------:R-:W-:Y:S01]  /*7b90*/  LOP3.LUT R92, R40, 0xffff0000, RZ, 0xc0, !PT ;  /* 0xffff0000285c7812 */ /* 0x000fe200078ec0ff */
[-C--:B------:R-:W-:Y:S01]  /*7ba0*/  FMUL.FTZ R40, R53, R51.reuse ;  /* 0x0000003335287220 */ /* 0x080fe20000410000 */
[----:B------:R-:W-:Y:S01]  /*7bb0*/  IMAD.U32 R45, R44, 0x10000, RZ ;  /* 0x000100002c2d7824 */ /* 0x000fe200078e00ff */
[----:B------:R-:W-:Y:S01]  /*7bc0*/  LOP3.LUT R43, R43, 0xffff0000, RZ, 0xc0, !PT ;  /* 0xffff00002b2b7812 */ /* 0x000fe200078ec0ff */
[----:B------:R-:W-:Y:S01]  /*7bd0*/  FMUL.FTZ R53, R53, R48 ;  /* 0x0000003035357220 */ /* 0x000fe20000410000 */
[----:B------:R-:W-:Y:S01]  /*7be0*/  LOP3.LUT R136, R46, 0xffff0000, RZ, 0xc0, !PT ;  /* 0xffff00002e887812 */ /* 0x000fe200078ec0ff */
[----:B------:R-:W-:Y:S01]  /*7bf0*/  FFMA.FTZ R55, R47, R50, R55 ;  /* 0x000000322f377223 */ /* 0x000fe20000010037 */
[----:B------:R-:W-:Y:S01]  /*7c00*/  PRMT R42, R179, 0x5432, R42 ;  /* 0x00005432b32a7816 */ /* 0x000fe2000000002a */
[C---:B------:R-:W-:Y:S01]  /*7c10*/  FFMA.FTZ R40, R45.reuse, R48, -R40 ;  /* 0x000000302d287223 */ /* 0x040fe20000010828 */
[----:B------:R-:W-:Y:S01]  /*7c20*/  FFMA.FTZ R53, R45, R51, R53 ;  /* 0x000000332d357223 */ /* 0x000fe20000010035 */
[----:B------:R-:W-:Y:S01]  /*7c30*/  LOP3.LUT R44, R44, 0xffff0000, RZ, 0xc0, !PT ;  /* 0xffff00002c2c7812 */ /* 0x000fe200078ec0ff */
[----:B------:R-:W-:-:S02]  /*7c40*/  IMAD.U32 R46, R54, 0x10000, RZ ;  /* 0x00010000362e7824 */ /* 0x000fc400078e00ff */
[-C--:B------:R-:W-:Y:S01]  /*7c50*/  FMUL.FTZ R47, R52, R43.reuse ;  /* 0x0000002b342f7220 */ /* 0x080fe20000410000 */
[C---:B------:R-:W-:Y:S01]  /*7c60*/  IMAD.U32 R45, R161.reuse, 0x10000, RZ ;  /* 0x00010000a12d7824 */ /* 0x040fe200078e00ff */
[----:B------:R-:W-:Y:S01]  /*7c70*/  LOP3.LUT R54, R54, 0xffff0000, RZ, 0xc0, !PT ;  /* 0xffff000036367812 */ /* 0x000fe200078ec0ff */
[-C--:B------:R-:W-:Y:S01]  /*7c80*/  FMUL.FTZ R52, R52, R92.reuse ;  /* 0x0000005c34347220 */ /* 0x080fe20000410000 */
[----:B------:R-:W-:Y:S01]  /*7c90*/  LOP3.LUT R161, R161, 0xffff0000, RZ, 0xc0, !PT ;  /* 0xffff0000a1a17812 */ /* 0x000fe200078ec0ff */
[----:B------:R-:W-:Y:S02]  /*7ca0*/  IMAD.U32 R48, R42, 0x10000, RZ ;  /* 0x000100002a307824 */ /* 0x000fe400078e00ff */
[----:B------:R-:W-:Y:S01]  /*7cb0*/  FFMA.FTZ R47, R44, R92, -R47 ;  /* 0x0000005c2c2f7223 */ /* 0x000fe2000001082f */
[----:B------:R-:W-:Y:S01]  /*7cc0*/  LOP3.LUT R42, R42, 0xffff0000, RZ, 0xc0, !PT ;  /* 0xffff00002a2a7812 */ /* 0x000fe200078ec0ff */
[----:B------:R-:W-:Y:S01]  /*7cd0*/  FFMA.FTZ R52, R44, R43, R52 ;  /* 0x0000002b2c347223 */ /* 0x000fe20000010034 */
[----:B------:R-:W-:Y:S01]  /*7ce0*/  FMUL.FTZ R43, R46, R45 ;  /* 0x0000002d2e2b7220 */ /* 0x000fe20000410000 */
[----:B------:R-:W-:Y:S01]  /*7cf0*/  FMUL.FTZ R44, R54, R161 ;  /* 0x000000a1362c7220 */ /* 0x000fe20000410000 */
[----:B------:R-:W-:Y:S01]  /*7d00*/  FMUL.FTZ R46, R46, R48 ;  /* 0x000000302e2e7220 */ /* 0x000fe20000410000 */
[----:B------:R-:W-:Y:S01]  /*7d10*/  FMUL.FTZ R54, R54, R42 ;  /* 0x0000002a36367220 */ /* 0x000fe20000410000 */
[----:B------:R-:W-:Y:S01]  /*7d20*/  FFMA.FTZ R43, R134, R48, -R43 ;  /* 0x00000030862b7223 */ /* 0x000fe2000001082b */
[----:B------:R-:W-:Y:S01]  /*7d30*/  FFMA.FTZ R44, R136, R42, -R44 ;  /* 0x0000002a882c7223 */ /* 0x000fe2000001082c */
[----:B------:R-:W-:Y:S01]  /*7d40*/  FFMA.FTZ R46, R134, R45, R46 ;  /* 0x0000002d862e7223 */ /* 0x000fe2000001002e */
[----:B------:R-:W-:Y:S01]  /*7d50*/  FFMA.FTZ R54, R136, R161, R54 ;  /* 0x000000a188367223 */ /* 0x000fe20000010036 */
[----:B------:R-:W-:Y:S01]  /*7d60*/  F2FP.BF16.F32.PACK_AB R48, R47, R40 ;  /* 0x000000282f30723e */ /* 0x000fe200000010ff */
        /* <DEDUP_REMOVED lines=11> */
[----:B------:R-:W-:Y:S01]  /*7e20*/  F2FP.BF16.F32.PACK_AB R55, R55, R137 ;  /* 0x000000893737723e */ /* 0x000fe200000010ff */
[----:B------:R-:W-:-:S07]  /*7e30*/  IMAD.MOV.U32 R47, RZ, RZ, R41 ;  /* 0x000000ffff2f7224 */ /* 0x000fce00078e0029 */
.L_x_535:
[----:B------:R-:W-:Y:S05]  /*7e40*/  BSYNC B2 ;  /* 0x0000000000027941 */ /* 0x000fea0003800000 */
.L_x_534:
[----:B------:R-:W-:Y:S02]  /*7e50*/  ULDC.64 UR4, c[0x0][0x208] ;  /* 0x0000820000047ab9 */ /* 0x000fe40000000a00 */
[----:B0-----:R3:W-:Y:S04]  /*7e60*/  STG.E.128 desc[UR4][R88.64], R44 ;  /* 0x0000002c58007986 */ /* 0x0017e8000c101d04 */
[----:B--2---:R3:W-:Y:S02]  /*7e70*/  @!P5 STG.E.128 desc[UR4][R90.64], R52 ;  /* 0x000000345a00d986 */ /* 0x0047e4000c101d04 */
.L_x_529:
[----:B------:R-:W-:Y:S05]  /*7e80*/  BSYNC B1 ;  /* 0x0000000000017941 */ /* 0x000fea0003800000 */
.L_x_528:
[----:B------:R-:W-:Y:S04]  /*7e90*/  BSSY B1, `(.L_x_536) ;  /* 0x000010c000017945 */ /* 0x000fe80003800000 */
[----:B------:R-:W-:Y:S05]  /*7ea0*/  @P3 BRA `(.L_x_537) ;  /* 0x0000001000283947 */ /* 0x000fea0003800000 */
[----:B------:R-:W4:Y:S01]  /*7eb0*/  LDL R40, [R1+0x58] ;  /* 0x0000580001287983 */ /* 0x000f220000100800 */
[----:B------:R-:W-:Y:S01]  /*7ec0*/  ISETP.NE.AND P3, PT, R26, RZ, PT ;  /* 0x000000ff1a00720c */ /* 0x000fe20003f65270 */
[-C--:B--2---:R-:W-:Y:S01]  /*7ed0*/  IMAD.WIDE.U32 R48, R217, R122.reuse, R124 ;  /* 0x0000007ad9307225 */ /* 0x084fe200078e007c */
[----:B------:R-:W-:Y:S03]  /*7ee0*/  BSSY B2, `(.L_x_538) ;  /* 0x0000086000027945 */ /* 0x000fe60003800000 */
[----:B----4-:R-:W-:-:S04]  /*7ef0*/  IMAD R40, R40, R122, RZ ;  /* 0x0000007a28287224 */ /* 0x010fc800078e02ff */
[----:B------:R-:W-:-:S04]  /*7f00*/  IMAD R41, R217, R123, R40 ;  /* 0x0000007bd9297224 */ /* 0x000fc800078e0228 */
[----:B---3--:R-:W-:Y:S01]  /*7f10*/  IMAD.IADD R54, R49, 0x1, R41 ;  /* 0x0000000131367824 */ /* 0x008fe200078e0229 */
[----:B------:R-:W-:Y:S06]  /*7f20*/  @!P3 BRA `(.L_x_539) ;  /* 0x000000080004b947 */ /* 0x000fec0003800000 */
[----:B------:R-:W-:Y:S01]  /*7f30*/  SEL R40, R120, R146, !P0 ;  /* 0x0000009278287207 */ /* 0x000fe20004000000 */
[----:B------:R-:W-:Y:S01]  /*7f40*/  BSSY B3, `(.L_x_540) ;  /* 0x000007c000037945 */ /* 0x000fe20003800000 */
[----:B------:R-:W-:Y:S02]  /*7f50*/  IADD3 R42, P3, P5, R38, R48, R13 ;  /* 0x00000030262a7210 */ /* 0x000fe40007d7e00d */
[----:B------:R-:W-:Y:S02]  /*7f60*/  SHF.R.S32.HI R41, RZ, 0x1f, R40 ;  /* 0x0000001fff297819 */ /* 0x000fe40000011428 */
[----:B------:R-:W-:Y:S02]  /*7f70*/  IADD3.X R43, R37, R54, R7, P3, P5 ;  /* 0x00000036252b7210 */ /* 0x000fe40001fea407 */
[----:B------:R-:W-:-:S04]  /*7f80*/  LEA.HI R41, R41, R40, RZ, 0x4 ;  /* 0x0000002829297211 */ /* 0x000fc800078f20ff */
[----:B------:R-:W-:-:S04]  /*7f90*/  LEA.HI.SX32 R44, R41, R14, 0x1c ;  /* 0x0000000e292c7211 */ /* 0x000fc800078fe2ff */
[----:B------:R-:W-:Y:S01]  /*7fa0*/  SHF.R.S32.HI R47, RZ, 0x1f, R44 ;  /* 0x0000001fff2f7819 */ /* 0x000fe2000001142c */
[----:B------:R-:W-:-:S03]  /*7fb0*/  IMAD.SHL.U32 R45, R44, 0x8, RZ ;  /* 0x000000082c2d7824 */ /* 0x000fc600078e00ff */
[----:B------:R-:W-:Y:S02]  /*7fc0*/  LEA.HI R47, R47, R44, RZ, 0x3 ;  /* 0x0000002c2f2f7211 */ /* 0x000fe400078f18ff */
[----:B------:R-:W-:Y:S02]  /*7fd0*/  ISETP.GE.AND P3, PT, R45, R145, PT ;  /* 0x000000912d00720c */ /* 0x000fe40003f66270 */
[----:B------:R-:W-:-:S05]  /*7fe0*/  SHF.R.S32.HI R44, RZ, 0x3, R47 ;  /* 0x00000003ff2c7819 */ /* 0x000fca000001142f */
[----:B------:R-:W-:-:S06]  /*7ff0*/  IMAD R44, R44, 0x1400, R231 ;  /* 0x000014002c2c7824 */ /* 0x000fcc00078e02e7 */
[--C-:B------:R-:W-:Y:S02]  /*8000*/  @!P3 SHF.R.S32.HI R41, RZ, 0x1f, R45.reuse ;  /* 0x0000001fff29b819 */ /* 0x100fe4000001142d */
[--C-:B------:R-:W-:Y:S02]  /*8010*/  @!P3 IADD3 R40, P5, P6, R38, R48, R45.reuse ;  /* 0x000000302628b210 */ /* 0x100fe40007ebe02d */
[----:B------:R-:W-:Y:S02]  /*8020*/  LOP3.LUT R45, R227, 0x38, R45, 0xf8, !PT ;  /* 0x00000038e32d7812 */ /* 0x000fe400078ef82d */
[----:B------:R-:W-:Y:S02]  /*8030*/  @!P3 IADD3.X R41, R37, R54, R41, P5, P6 ;  /* 0x000000362529b210 */ /* 0x000fe40002fec429 */
[----:B------:R-:W-:Y:S02]  /*8040*/  LOP3.LUT R45, R45, R230, RZ, 0x3c, !PT ;  /* 0x000000e62d2d7212 */ /* 0x000fe400078e3cff */
[----:B------:R-:W-:-:S02]  /*8050*/  LEA R50, P5, R42, R118, 0x1 ;  /* 0x000000762a327211 */ /* 0x000fc400078a08ff */
[----:B------:R-:W-:Y:S01]  /*8060*/  IADD3 R44, R44, R45, RZ ;  /* 0x0000002d2c2c7210 */ /* 0x000fe20007ffe0ff */
[C---:B------:R-:W-:Y:S01]  /*8070*/  IMAD R45, R17.reuse, 0x5000, R142 ;  /* 0x00005000112d7824 */ /* 0x040fe200078e028e */
[-C--:B------:R-:W-:Y:S02]  /*8080*/  LEA.HI.X R51, R42, R119.reuse, R43, 0x1, P5 ;  /* 0x000000772a337211 */ /* 0x080fe400028f0c2b */
[C---:B------:R-:W-:Y:S01]  /*8090*/  @!P3 LEA R52, P5, R40.reuse, R118, 0x1 ;  /* 0x000000762834b211 */ /* 0x040fe200078a08ff */
[----:B------:R-:W-:Y:S02]  /*80a0*/  IMAD R47, R17, 0x5000, R44 ;  /* 0x00005000112f7824 */ /* 0x000fe400078e022c */
[--C-:B------:R-:W-:Y:S01]  /*80b0*/  IMAD R42, R45, 0x2, R16.reuse ;  /* 0x000000022d2a7824 */ /* 0x100fe200078e0210 */
[----:B------:R-:W-:Y:S01]  /*80c0*/  @!P3 LEA.HI.X R53, R40, R119, R41, 0x1, P5 ;  /* 0x000000772835b211 */ /* 0x000fe200028f0c29 */
[----:B------:R-:W-:Y:S01]  /*80d0*/  IMAD R47, R47, 0x2, R16 ;  /* 0x000000022f2f7824 */ /* 0x000fe200078e0210 */
[----:B------:R-:W-:-:S03]  /*80e0*/  ISETP.GE.AND P5, PT, R212, R116, PT ;  /* 0x00000074d400720c */ /* 0x000fc60003fa6270 */
[----:B------:R-:W2:Y:S04]  /*80f0*/  LDS.128 R40, [R42+0x24400] ;  /* 0x024400002a287984 */ /* 0x000ea80000000c00 */
[----:B------:R-:W3:Y:S06]  /*8100*/  LDS.128 R44, [R47+0x24400] ;  /* 0x024400002f2c7984 */ /* 0x000eec0000000c00 */
[----:B------:R-:W-:Y:S05]  /*8110*/  @P5 BRA `(.L_x_541) ;  /* 0x0000000400785947 */ /* 0x000fea0003800000 */
[--C-:B------:R-:W-:Y:S01]  /*8120*/  SHF.R.U64 R55, R60, 0x10, R61.reuse ;  /* 0x000000103c377819 */ /* 0x100fe2000000123d */
[----:B0--3--:R-:W-:Y:S01]  /*8130*/  IMAD.U32 R89, R45, 0x10000, RZ ;  /* 0x000100002d597824 */ /* 0x009fe200078e00ff */
[----:B------:R-:W-:Y:S01]  /*8140*/  SHF.R.U32.HI R60, RZ, 0x10, R61 ;  /* 0x00000010ff3c7819 */ /* 0x000fe2000001163d */
[----:B------:R-:W-:Y:S01]  /*8150*/  IMAD.U32 R93, R47, 0x10000, RZ ;  /* 0x000100002f5d7824 */ /* 0x000fe200078e00ff */
[----:B------:R-:W-:Y:S01]  /*8160*/  SHF.R.U64 R61, R62, 0x10, R63 ;  /* 0x000000103e3d7819 */ /* 0x000fe2000000123f */
[----:B--2---:R-:W-:Y:S01]  /*8170*/  IMAD.U32 R92, R43, 0x10000, RZ ;  /* 0x000100002b5c7824 */ /* 0x004fe200078e00ff */
[--C-:B------:R-:W-:Y:S01]  /*8180*/  SHF.R.U64 R62, R68, 0x10, R69.reuse ;  /* 0x00000010443e7819 */ /* 0x100fe20000001245 */
[----:B------:R-:W-:Y:S01]  /*8190*/  IMAD.U32 R94, R46, 0x10000, RZ ;  /* 0x000100002e5e7824 */ /* 0x000fe200078e00ff */
[----:B------:R-:W-:Y:S01]  /*81a0*/  SHF.R.U32.HI R68, RZ, 0x10, R69 ;  /* 0x00000010ff447819 */ /* 0x000fe20000011645 */
[----:B------:R-:W-:Y:S01]  /*81b0*/  IMAD.U32 R91, R42, 0x10000, RZ ;  /* 0x000100002a5b7824 */ /* 0x000fe200078e00ff */
[----:B------:R-:W-:-:S02]  /*81c0*/  PRMT R60, R176, 0x5410, R60 ;  /* 0x00005410b03c7816 */ /* 0x000fc4000000003c */
[----:B------:R-:W-:Y:S02]  /*81d0*/  PRMT R68, R174, 0x5432, R68 ;  /* 0x00005432ae447816 */ /* 0x000fe40000000044 */
[--C-:B------:R-:W-:Y:S01]  /*81e0*/  SHF.R.U64 R69, R70, 0x10, R71.reuse ;  /* 0x0000001046457819 */ /* 0x100fe20000001247 */
[----:B------:R-:W-:Y:S01]  /*81f0*/  IMAD.U32 R136, R60, 0x10000, RZ ;  /* 0x000100003c887824 */ /* 0x000fe200078e00ff */
[----:B------:R-:W-:Y:S01]  /*8200*/  SHF.R.U32.HI R70, RZ, 0x10, R71 ;  /* 0x00000010ff467819 */ /* 0x000fe20000011647 */
[C---:B------:R-:W-:Y:S01]  /*8210*/  IMAD.U32 R134, R68.reuse, 0x10000, RZ ;  /* 0x0001000044867824 */ /* 0x040fe200078e00ff */
[----:B------:R-:W-:Y:S01]  /*8220*/  LOP3.LUT R90, R45, 0xffff0000, RZ, 0xc0, !PT ;  /* 0xffff00002d5a7812 */ /* 0x000fe200078ec0ff */
[----:B------:R-:W-:Y:S01]  /*8230*/  IMAD.U32 R71, R41, 0x10000, RZ ;  /* 0x0001000029477824 */ /* 0x000fe200078e00ff */
[----:B------:R-:W-:Y:S01]  /*8240*/  LOP3.LUT R95, R68, 0xffff0000, RZ, 0xc0, !PT ;  /* 0xffff0000445f7812 */ /* 0x000fe200078ec0ff */
[C---:B------:R-:W-:Y:S01]  /*8250*/  FMUL.FTZ R138, R89.reuse, R134 ;  /* 0x00000086598a7220 */ /* 0x040fe20000410000 */
[----:B------:R-:W-:Y:S01]  /*8260*/  SHF.R.U32.HI R63, RZ, 0x10, R63 ;  /* 0x00000010ff3f7819 */ /* 0x000fe2000001163f */
[-C--:B------:R-:W-:Y:S01]  /*8270*/  FMUL.FTZ R68, R89, R136.reuse ;  /* 0x0000008859447220 */ /* 0x080fe20000410000 */
[----:B------:R-:W-:Y:S01]  /*8280*/  PRMT R174, R174, 0x5410, R70 ;  /* 0x00005410aeae7816 */ /* 0x000fe20000000046 */
[----:B------:R-:W-:Y:S01]  /*8290*/  FMUL.FTZ R89, R90, R95 ;  /* 0x0000005f5a597220 */ /* 0x000fe20000410000 */
[----:B------:R-:W-:Y:S01]  /*82a0*/  LOP3.LUT R88, R41, 0xffff0000, RZ, 0xc0, !PT ;  /* 0xffff000029587812 */ /* 0x000fe200078ec0ff */
[C---:B------:R-:W-:Y:S01]  /*82b0*/  FFMA.FTZ R138, R71.reuse, R136, -R138 ;  /* 0x00000088478a7223 */ /* 0x040fe2000001088a */
[----:B------:R-:W-:Y:S01]  /*82c0*/  LOP3.LUT R135, R60, 0xffff0000, RZ, 0xc0, !PT ;  /* 0xffff00003c877812 */ /* 0x000fe200078ec0ff */
[----:B------:R-:W-:Y:S01]  /*82d0*/  FFMA.FTZ R68, R71, R134, R68 ;  /* 0x0000008647447223 */ /* 0x000fe20000010044 */
[----:B------:R-:W-:Y:S01]  /*82e0*/  PRMT R63, R173, 0x5410, R63 ;  /* 0x00005410ad3f7816 */ /* 0x000fe2000000003f */
[----:B------:R-:W-:Y:S01]  /*82f0*/  IMAD.U32 R45, R44, 0x10000, RZ ;  /* 0x000100002c2d7824 */ /* 0x000fe200078e00ff */
[----:B------:R-:W-:Y:S01]  /*8300*/  SHF.L.U32 R60, R174, 0x10, RZ ;  /* 0x00000010ae3c7819 */ /* 0x000fe200000006ff */
[-C--:B------:R-:W-:Y:S01]  /*8310*/  FMUL.FTZ R71, R90, R135.reuse ;  /* 0x000000875a477220 */ /* 0x080fe20000410000 */
[----:B------:R-:W-:Y:S01]  /*8320*/  FFMA.FTZ R89, R88, R135, -R89 ;  /* 0x0000008758597223 */ /* 0x000fe20000010859 */
[----:B------:R-:W-:Y:S01]  /*8330*/  IMAD.U32 R70, R63, 0x10000, RZ ;  /* 0x000100003f467824 */ /* 0x000fe200078e00ff */
[----:B------:R-:W-:Y:S01]  /*8340*/  PRMT R62, R176, 0x5432, R62 ;  /* 0x00005432b03e7816 */ /* 0x000fe2000000003e */
[----:B------:R-:W-:Y:S01]  /*8350*/  FMUL.FTZ R135, R93, R60 ;  /* 0x0000003c5d877220 */ /* 0x000fe20000410000 */
[----:B------:R-:W-:Y:S01]  /*8360*/  PRMT R55, R175, 0x5410, R55 ;  /* 0x00005410af377816 */ /* 0x000fe20000000037 */
[-C--:B------:R-:W-:Y:S01]  /*8370*/  FMUL.FTZ R93, R93, R70.reuse ;  /* 0x000000465d5d7220 */ /* 0x080fe20000410000 */
[----:B------:R-:W-:Y:S01]  /*8380*/  LOP3.LUT R47, R47, 0xffff0000, RZ, 0xc0, !PT ;  /* 0xffff00002f2f7812 */ /* 0x000fe200078ec0ff */
[----:B------:R-:W-:Y:S01]  /*8390*/  FFMA.FTZ R135, R92, R70, -R135 ;  /* 0x000000465c877223 */ /* 0x000fe20000010887 */
[----:B------:R-:W-:Y:S01]  /*83a0*/  LOP3.LUT R174, R174, 0xffff0000, RZ, 0xc0, !PT ;  /* 0xffff0000aeae7812 */ /* 0x000fe200078ec0ff */
[----:B------:R-:W-:Y:S01]  /*83b0*/  FFMA.FTZ R71, R88, R95, R71 ;  /* 0x0000005f58477223 */ /* 0x000fe20000010047 */
[----:B------:R-:W-:Y:S01]  /*83c0*/  LOP3.LUT R70, R63, 0xffff0000, RZ, 0xc0, !PT ;  /* 0xffff00003f467812 */ /* 0x000fe200078ec0ff */
[----:B------:R-:W-:-:S02]  /*83d0*/  IMAD.U32 R88, R62, 0x10000, RZ ;  /* 0x000100003e587824 */ /* 0x000fc400078e00ff */
[----:B------:R-:W-:Y:S01]  /*83e0*/  FFMA.FTZ R60, R92, R60, R93 ;  /* 0x0000003c5c3c7223 */ /* 0x000fe2000001005d */
[----:B------:R-:W-:Y:S02]  /*83f0*/  IMAD.U32 R90, R55, 0x10000, RZ ;  /* 0x00010000375a7824 */ /* 0x000fe400078e00ff */
[C---:B------:R-:W-:Y:S01]  /*8400*/  FMUL.FTZ R134, R47.reuse, R174 ;  /* 0x000000ae2f867220 */ /* 0x040fe20000410000 */
[----:B------:R-:W-:Y:S01]  /*8410*/  FMUL.FTZ R92, R47, R70 ;  /* 0x000000462f5c7220 */ /* 0x000fe20000410000 */
[----:B------:R-:W-:Y:S01]  /*8420*/  LOP3.LUT R44, R44, 0xffff0000, RZ, 0xc0, !PT ;  /* 0xffff00002c2c7812 */ /* 0x000fe200078ec0ff */
[----:B------:R-:W-:Y:S01]  /*8430*/  IMAD.U32 R41, R40, 0x10000, RZ ;  /* 0x0001000028297824 */ /* 0x000fe200078e00ff */
[----:B------:R-:W-:Y:S01]  /*8440*/  LOP3.LUT R47, R62, 0xffff0000, RZ, 0xc0, !PT ;  /* 0xffff00003e2f7812 */ /* 0x000fe200078ec0ff */
[----:B------:R-:W-:Y:S01]  /*8450*/  FMUL.FTZ R62, R45, R88 ;  /* 0x000000582d3e7220 */ /* 0x000fe20000410000 */
[----:B------:R-:W-:Y:S01]  /*8460*/  LOP3.LUT R55, R55, 0xffff0000, RZ, 0xc0, !PT ;  /* 0xffff000037377812 */ /* 0x000fe200078ec0ff */
[-C--:B------:R-:W-:Y:S01]  /*8470*/  FMUL.FTZ R45, R45, R90.reuse ;  /* 0x0000005a2d2d7220 */ /* 0x080fe20000410000 */
[----:B------:R-:W-:Y:S01]  /*8480*/  PRMT R69, R173, 0x5432, R69 ;  /* 0x00005432ad457816 */ /* 0x000fe20000000045 */
[----:B------:R-:W-:Y:S01]  /*8490*/  FMUL.FTZ R63, R44, R47 ;  /* 0x0000002f2c3f7220 */ /* 0x000fe20000410000 */
[----:B------:R-:W-:Y:S01]  /*84a0*/  PRMT R61, R175, 0x5432, R61 ;  /* 0x00005432af3d7816 */ /* 0x000fe2000000003d */
[----:B------:R-:W-:Y:S01]  /*84b0*/  FFMA.FTZ R90, R41, R90, -R62 ;  /* 0x0000005a295a7223 */ /* 0x000fe2000001083e */
[----:B------:R-:W-:Y:S01]  /*84c0*/  LOP3.LUT R40, R40, 0xffff0000, RZ, 0xc0, !PT ;  /* 0xffff000028287812 */ /* 0x000fe200078ec0ff */
[-C--:B------:R-:W-:Y:S01]  /*84d0*/  FMUL.FTZ R93, R44, R55.reuse ;  /* 0x000000372c5d7220 */ /* 0x080fe20000410000 */
[----:B------:R-:W-:Y:S01]  /*84e0*/  LOP3.LUT R43, R43, 0xffff0000, RZ, 0xc0, !PT ;  /* 0xffff00002b2b7812 */ /* 0x000fe200078ec0ff */
[----:B------:R-:W-:Y:S01]  /*84f0*/  FFMA.FTZ R41, R41, R88, R45 ;  /* 0x0000005829297223 */ /* 0x000fe2000001002d */
[----:B------:R-:W-:Y:S01]  /*8500*/  IMAD.U32 R44, R69, 0x10000, RZ ;  /* 0x00010000452c7824 */ /* 0x000fe200078e00ff */
[----:B------:R-:W-:Y:S01]  /*8510*/  LOP3.LUT R46, R46, 0xffff0000, RZ, 0xc0, !PT ;  /* 0xffff00002e2e7812 */ /* 0x000fe200078ec0ff */
[----:B------:R-:W-:Y:S01]  /*8520*/  IMAD.U32 R45, R61, 0x10000, RZ ;  /* 0x000100003d2d7824 */ /* 0x000fe200078e00ff */
[----:B------:R-:W-:Y:S01]  /*8530*/  LOP3.LUT R69, R69, 0xffff0000, RZ, 0xc0, !PT ;  /* 0xffff000045457812 */ /* 0x000fe200078ec0ff */
[C---:B------:R-:W-:Y:S01]  /*8540*/  FFMA.FTZ R55, R40.reuse, R55, -R63 ;  /* 0x0000003728377223 */ /* 0x040fe2000001083f */
[----:B------:R-:W-:Y:S01]  /*8550*/  LOP3.LUT R61, R61, 0xffff0000, RZ, 0xc0, !PT ;  /* 0xffff00003d3d7812 */ /* 0x000fe200078ec0ff */
[C---:B------:R-:W-:Y:S01]  /*8560*/  FFMA.FTZ R70, R43.reuse, R70, -R134 ;  /* 0x000000462b467223 */ /* 0x040fe20000010886 */
[----:B------:R-:W-:Y:S01]  /*8570*/  FFMA.FTZ R40, R40, R47, R93 ;  /* 0x0000002f28287223 */ /* 0x000fe2000001005d */
[----:B------:R-:W-:Y:S01]  /*8580*/  LOP3.LUT R42, R42, 0xffff0000, RZ, 0xc0, !PT ;  /* 0xffff00002a2a7812 */ /* 0x000fe200078ec0ff */
[----:B------:R-:W-:Y:S01]  /*8590*/  FFMA.FTZ R43, R43, R174, R92 ;  /* 0x000000ae2b2b7223 */ /* 0x000fe2000001005c */
[C---:B------:R-:W-:Y:S01]  /*85a0*/  FMUL.FTZ R47, R94.reuse, R45 ;  /* 0x0000002d5e2f7220 */ /* 0x040fe20000410000 */
[-C--:B------:R-:W-:Y:S01]  /*85b0*/  FMUL.FTZ R62, R94, R44.reuse ;  /* 0x0000002c5e3e7220 */ /* 0x080fe20000410000 */
[C---:B------:R-:W-:Y:S01]  /*85c0*/  FMUL.FTZ R63, R46.reuse, R69 ;  /* 0x000000452e3f7220 */ /* 0x040fe20000410000 */
[----:B------:R-:W-:Y:S01]  /*85d0*/  FMUL.FTZ R46, R46, R61 ;  /* 0x0000003d2e2e7220 */ /* 0x000fe20000410000 */
[C---:B------:R-:W-:Y:S01]  /*85e0*/  FFMA.FTZ R47, R91.reuse, R44, R47 ;  /* 0x0000002c5b2f7223 */ /* 0x040fe2000001002f */
[----:B------:R-:W-:Y:S01]  /*85f0*/  FFMA.FTZ R45, R91, R45, -R62 ;  /* 0x0000002d5b2d7223 */ /* 0x000fe2000001083e */
[C---:B------:R-:W-:Y:S01]  /*8600*/  FFMA.FTZ R44, R42.reuse, R61, -R63 ;  /* 0x0000003d2a2c7223 */ /* 0x040fe2000001083f */
[----:B------:R-:W-:Y:S01]  /*8610*/  F2FP.BF16.F32.PACK_AB R60, R43, R60 ;  /* 0x0000003c2b3c723e */ /* 0x000fe200000010ff */
[----:B------:R-:W-:Y:S01]  /*8620*/  FFMA.FTZ R46, R42, R69, R46 ;  /* 0x000000452a2e7223 */ /* 0x000fe2000001002e */
[----:B------:R-:W-:-:S02]  /*8630*/  F2FP.BF16.F32.PACK_AB R43, R40, R41 ;  /* 0x00000029282b723e */ /* 0x000fc400000010ff */
[----:B------:R-:W-:Y:S02]  /*8640*/  F2FP.BF16.F32.PACK_AB R89, R89, R138 ;  /* 0x0000008a5959723e */ /* 0x000fe400000010ff */
[----:B------:R-:W-:Y:S02]  /*8650*/  F2FP.BF16.F32.PACK_AB R70, R70, R135 ;  /* 0x000000874646723e */ /* 0x000fe400000010ff */
[----:B------:R-:W-:Y:S01]  /*8660*/  F2FP.BF16.F32.PACK_AB R68, R71, R68 ;  /* 0x000000444744723e */ /* 0x000fe200000010ff */
[----:B------:R-:W-:Y:S01]  /*8670*/  IMAD.MOV.U32 R41, RZ, RZ, R89 ;  /* 0x000000ffff297224 */ /* 0x000fe200078e0059 */
[----:B------:R-:W-:Y:S02]  /*8680*/  F2FP.BF16.F32.PACK_AB R88, R55, R90 ;  /* 0x0000005a3758723e */ /* 0x000fe400000010ff */
[----:B------:R-:W-:Y:S01]  /*8690*/  F2FP.BF16.F32.PACK_AB R42, R44, R45 ;  /* 0x0000002d2c2a723e */ /* 0x000fe200000010ff */
[----:B------:R-:W-:Y:S01]  /*86a0*/  IMAD.MOV.U32 R44, RZ, RZ, R43 ;  /* 0x000000ffff2c7224 */ /* 0x000fe200078e002b */
[----:B------:R-:W-:Y:S01]  /*86b0*/  F2FP.BF16.F32.PACK_AB R46, R46, R47 ;  /* 0x0000002f2e2e723e */ /* 0x000fe200000010ff */
[----:B------:R-:W-:-:S02]  /*86c0*/  IMAD.MOV.U32 R40, RZ, RZ, R88 ;  /* 0x000000ffff287224 */ /* 0x000fc400078e0058 */
[----:B------:R-:W-:Y:S02]  /*86d0*/  IMAD.MOV.U32 R45, RZ, RZ, R68 ;  /* 0x000000ffff2d7224 */ /* 0x000fe400078e0044 */
[----:B------:R-:W-:Y:S02]  /*86e0*/  IMAD.MOV.U32 R43, RZ, RZ, R70 ;  /* 0x000000ffff2b7224 */ /* 0x000fe400078e0046 */
[----:B------:R-:W-:-:S07]  /*86f0*/  IMAD.MOV.U32 R47, RZ, RZ, R60 ;  /* 0x000000ffff2f7224 */ /* 0x000fce00078e003c */
.L_x_541:
[----:B------:R-:W-:Y:S05]  /*8700*/  BSYNC B3 ;  /* 0x0000000000037941 */ /* 0x000fea0003800000 */
.L_x_540:
[----:B------:R-:W-:Y:S02]  /*8710*/  ULDC.64 UR4, c[0x0][0x208] ;  /* 0x0000820000047ab9 */ /* 0x000fe40000000a00 */
[----:B--2---:R2:W-:Y:S04]  /*8720*/  STG.E.128 desc[UR4][R50.64], R40 ;  /* 0x0000002832007986 */ /* 0x0045e8000c101d04 */
[----:B---3--:R2:W-:Y:S02]  /*8730*/  @!P3 STG.E.128 desc[UR4][R52.64], R44 ;  /* 0x0000002c3400b986 */ /* 0x0085e4000c101d04 */
.L_x_539:
[----:B------:R-:W-:Y:S05]  /*8740*/  BSYNC B2 ;  /* 0x0000000000027941 */ /* 0x000fea0003800000 */
.L_x_538:
[----:B------:R-:W-:-:S13]  /*8750*/  ISETP.NE.AND P3, PT, R10, RZ, PT ;  /* 0x000000ff0a00720c */ /* 0x000fda0003f65270 */
[----:B------:R-:W-:Y:S05]  /*8760*/  @!P3 BRA `(.L_x_537) ;  /* 0x0000000400f8b947 */ /* 0x000fea0003800000 */
[----:B--2---:R-:W-:Y:S01]  /*8770*/  SEL R40, R120, R146, !P1 ;  /* 0x0000009278287207 */ /* 0x004fe20004800000 */
        /* <DEDUP_REMOVED lines=10> */
[----:B------:R-:W-:Y:S02]  /*8820*/  SHF.R.S32.HI R46, RZ, 0x3, R46 ;  /* 0x00000003ff2e7819 */ /* 0x000fe4000001142e */
[----:B------:R-:W-:-:S04]  /*8830*/  LOP3.LUT R41, R227, 0x38, R40, 0xf8, !PT ;  /* 0x00000038e3297812 */ /* 0x000fc800078ef828 */
[----:B------:R-:W-:-:S05]  /*8840*/  LOP3.LUT R41, R41, R230, RZ, 0x3c, !PT ;  /* 0x000000e629297212 */ /* 0x000fca00078e3cff */
[--C-:B------:R-:W-:Y:S02]  /*8850*/  @!P3 SHF.R.S32.HI R43, RZ, 0x1f, R40.reuse ;  /* 0x0000001fff2bb819 */ /* 0x100fe40000011428 */
[----:B------:R-:W-:Y:S01]  /*8860*/  @!P3 IADD3 R42, P5, P6, R38, R48, R40 ;  /* 0x00000030262ab210 */ /* 0x000fe20007ebe028 */
[----:B------:R-:W-:-:S03]  /*8870*/  IMAD R40, R46, 0x1400, R231 ;  /* 0x000014002e287824 */ /* 0x000fc600078e02e7 */
[----:B------:R-:W-:Y:S02]  /*8880*/  @!P3 IADD3.X R54, R37, R54, R43, P5, P6 ;  /* 0x000000362536b210 */ /* 0x000fe40002fec42b */
[----:B------:R-:W-:Y:S01]  /*8890*/  IADD3 R40, R40, R41, RZ ;  /* 0x0000002928287210 */ /* 0x000fe20007ffe0ff */
[----:B------:R-:W-:Y:S01]  /*88a0*/  IMAD R41, R17, 0x5000, R141 ;  /* 0x0000500011297824 */ /* 0x000fe200078e028d */
[----:B------:R-:W-:-:S03]  /*88b0*/  LEA R48, P5, R44, R118, 0x1 ;  /* 0x000000762c307211 */ /* 0x000fc600078a08ff */
[----:B------:R-:W-:Y:S01]  /*88c0*/  IMAD R43, R17, 0x5000, R40 ;  /* 0x00005000112b7824 */ /* 0x000fe200078e0228 */
[----:B------:R-:W-:Y:S01]  /*88d0*/  LEA.HI.X R49, R44, R119, R45, 0x1, P5 ;  /* 0x000000772c317211 */ /* 0x000fe200028f0c2d */
[--C-:B------:R-:W-:Y:S01]  /*88e0*/  IMAD R41, R41, 0x2, R16.reuse ;  /* 0x0000000229297824 */ /* 0x100fe200078e0210 */
[----:B------:R-:W-:Y:S01]  /*88f0*/  @!P3 LEA R50, P5, R42, R118, 0x1 ;  /* 0x000000762a32b211 */ /* 0x000fe200078a08ff */
[----:B------:R-:W-:-:S03]  /*8900*/  IMAD R44, R43, 0x2, R16 ;  /* 0x000000022b2c7824 */ /* 0x000fc600078e0210 */
[----:B------:R-:W-:Y:S02]  /*8910*/  @!P3 LEA.HI.X R51, R42, R119, R54, 0x1, P5 ;  /* 0x000000772a33b211 */ /* 0x000fe400028f0c36 */
[----:B------:R-:W2:Y:S01]  /*8920*/  LDS.128 R40, [R41+0x24400] ;  /* 0x0244000029287984 */ /* 0x000ea20000000c00 */
[----:B------:R-:W-:-:S03]  /*8930*/  ISETP.GE.AND P5, PT, R213, R116, PT ;  /* 0x00000074d500720c */ /* 0x000fc60003fa6270 */
[----:B------:R-:W3:Y:S10]  /*8940*/  LDS.128 R44, [R44+0x24400] ;  /* 0x024400002c2c7984 */ /* 0x000ef40000000c00 */
[----:B------:R-:W-:Y:S05]  /*8950*/  @P5 BRA `(.L_x_543) ;  /* 0x00000004006c5947 */ /* 0x000fea0003800000 */
[--C-:B------:R-:W-:Y:S01]  /*8960*/  SHF.R.U64 R61, R64, 0x10, R65.reuse ;  /* 0x00000010403d7819 */ /* 0x100fe20000001241 */
[----:B---3--:R-:W-:Y:S01]  /*8970*/  IMAD.U32 R63, R45, 0x10000, RZ ;  /* 0x000100002d3f7824 */ /* 0x008fe200078e00ff */
[----:B------:R-:W-:Y:S01]  /*8980*/  SHF.R.U32.HI R65, RZ, 0x10, R65 ;  /* 0x00000010ff417819 */ /* 0x000fe20000011641 */
[----:B------:R-:W-:Y:S01]  /*8990*/  IMAD.U32 R62, R47, 0x10000, RZ ;  /* 0x000100002f3e7824 */ /* 0x000fe200078e00ff */
[--C-:B0-----:R-:W-:Y:S01]  /*89a0*/  SHF.R.U64 R89, R56, 0x10, R57.reuse ;  /* 0x0000001038597819 */ /* 0x101fe20000001239 */
[----:B--2---:R-:W-:Y:S01]  /*89b0*/  IMAD.U32 R55, R43, 0x10000, RZ ;  /* 0x000100002b377824 */ /* 0x004fe200078e00ff */
[----:B------:R-:W-:Y:S02]  /*89c0*/  SHF.R.U32.HI R71, RZ, 0x10, R57 ;  /* 0x00000010ff477819 */ /* 0x000fe40000011639 */
[----:B------:R-:W-:Y:S02]  /*89d0*/  PRMT R64, R172, 0x5432, R65 ;  /* 0x00005432ac407816 */ /* 0x000fe40000000041 */
[----:B------:R-:W-:-:S02]  /*89e0*/  PRMT R56, R170, 0x5410, R89 ;  /* 0x00005410aa387816 */ /* 0x000fc40000000059 */
[----:B------:R-:W-:Y:S01]  /*89f0*/  PRMT R170, R170, 0x5432, R71 ;  /* 0x00005432aaaa7816 */ /* 0x000fe20000000047 */
[----:B------:R-:W-:Y:S01]  /*8a00*/  IMAD.U32 R65, R64, 0x10000, RZ ;  /* 0x0001000040417824 */ /* 0x000fe200078e00ff */
[--C-:B------:R-:W-:Y:S02]  /*8a10*/  SHF.R.U64 R60, R66, 0x10, R67.reuse ;  /* 0x00000010423c7819 */ /* 0x100fe40000001243 */
[----:B------:R-:W-:Y:S01]  /*8a20*/  SHF.R.U32.HI R66, RZ, 0x10, R67 ;  /* 0x00000010ff427819 */ /* 0x000fe20000011643 */
[----:B------:R-:W-:Y:S01]  /*8a30*/  FMUL.FTZ R67, R63, R65 ;  /* 0x000000413f437220 */ /* 0x000fe20000410000 */
[----:B------:R-:W-:Y:S01]  /*8a40*/  PRMT R172, R172, 0x5410, R61 ;  /* 0x00005410acac7816 */ /* 0x000fe2000000003d */
[----:B------:R-:W-:Y:S01]  /*8a50*/  IMAD.U32 R61, R170, 0x10000, RZ ;  /* 0x00010000aa3d7824 */ /* 0x000fe200078e00ff */
[--C-:B------:R-:W-:Y:S02]  /*8a60*/  SHF.R.U32.HI R69, RZ, 0x10, R59.reuse ;  /* 0x00000010ff457819 */ /* 0x100fe4000001163b */
[----:B------:R-:W-:Y:S01]  /*8a70*/  SHF.R.U64 R57, R58, 0x10, R59 ;  /* 0x000000103a397819 */ /* 0x000fe2000000123b */
[----:B------:R-:W-:Y:S01]  /*8a80*/  IMAD.U32 R58, R41, 0x10000, RZ ;  /* 0x00010000293a7824 */ /* 0x000fe200078e00ff */
[----:B------:R-:W-:Y:S01]  /*8a90*/  PRMT R60, R171, 0x5410, R60 ;  /* 0x00005410ab3c7816 */ /* 0x000fe2000000003c */
[-C--:B------:R-:W-:Y:S01]  /*8aa0*/  FMUL.FTZ R63, R63, R61.reuse ;  /* 0x0000003d3f3f7220 */ /* 0x080fe20000410000 */
[----:B------:R-:W-:Y:S01]  /*8ab0*/  PRMT R171, R171, 0x5432, R66 ;  /* 0x00005432abab7816 */ /* 0x000fe20000000042 */
[----:B------:R-:W-:Y:S01]  /*8ac0*/  FFMA.FTZ R61, R58, R61, -R67 ;  /* 0x0000003d3a3d7223 */ /* 0x000fe20000010843 */
[----:B------:R-:W-:Y:S01]  /*8ad0*/  PRMT R69, R160, 0x5432, R69 ;  /* 0x00005432a0457816 */ /* 0x000fe20000000045 */
[----:B------:R-:W-:Y:S01]  /*8ae0*/  FFMA.FTZ R58, R58, R65, R63 ;  /* 0x000000413a3a7223 */ /* 0x000fe2000001003f */
[----:B------:R-:W-:Y:S01]  /*8af0*/  LOP3.LUT R59, R45, 0xffff0000, RZ, 0xc0, !PT ;  /* 0xffff00002d3b7812 */ /* 0x000fe200078ec0ff */
[----:B------:R-:W-:Y:S01]  /*8b00*/  IMAD.U32 R45, R44, 0x10000, RZ ;  /* 0x000100002c2d7824 */ /* 0x000fe200078e00ff */
[----:B------:R-:W-:Y:S01]  /*8b10*/  LOP3.LUT R66, R64, 0xffff0000, RZ, 0xc0, !PT ;  /* 0xffff000040427812 */ /* 0x000fe200078ec0ff */
[----:B------:R-:W-:Y:S01]  /*8b20*/  IMAD.U32 R63, R69, 0x10000, RZ ;  /* 0x00010000453f7824 */ /* 0x000fe200078e00ff */
[----:B------:R-:W-:-:S02]  /*8b30*/  LOP3.LUT R64, R170, 0xffff0000, RZ, 0xc0, !PT ;  /* 0xffff0000aa407812 */ /* 0x000fc400078ec0ff */
[----:B------:R-:W-:Y:S01]  /*8b40*/  SHF.L.U32 R67, R171, 0x10, RZ ;  /* 0x00000010ab437819 */ /* 0x000fe200000006ff */
[----:B------:R-:W-:Y:S01]  /*8b50*/  FMUL.FTZ R71, R59, R66 ;  /* 0x000000423b477220 */ /* 0x000fe20000410000 */
[----:B------:R-:W-:Y:S01]  /*8b60*/  LOP3.LUT R54, R41, 0xffff0000, RZ, 0xc0, !PT ;  /* 0xffff000029367812 */ /* 0x000fe200078ec0ff */
        /* <DEDUP_REMOVED lines=8> */
[----:B------:R-:W-:Y:S01]  /*8bf0*/  LOP3.LUT R52, R43, 0xffff0000, RZ, 0xc0, !PT ;  /* 0xffff00002b347812 */ /* 0x000fe200078ec0ff */
[C---:B------:R-:W-:Y:S01]  /*8c00*/  FFMA.FTZ R54, R55.reuse, R63, -R68 ;  /* 0x0000003f37367223 */ /* 0x040fe20000010844 */
[----:B------:R-:W-:Y:S01]  /*8c10*/  FFMA.FTZ R55, R55, R67, R62 ;  /* 0x0000004337377223 */ /* 0x000fe2000001003e */
[----:B------:R-:W-:Y:S01]  /*8c20*/  FMUL.FTZ R63, R47, R171 ;  /* 0x000000ab2f3f7220 */ /* 0x000fe20000410000 */
[----:B------:R-:W-:-:S02]  /*8c30*/  IMAD.U32 R66, R172, 0x10000, RZ ;  /* 0x00010000ac427824 */ /* 0x000fc400078e00ff */
[-C--:B------:R-:W-:Y:S01]  /*8c40*/  FMUL.FTZ R65, R47, R69.reuse ;  /* 0x000000452f417220 */ /* 0x080fe20000410000 */
[C---:B------:R-:W-:Y:S01]  /*8c50*/  IMAD.U32 R62, R56.reuse, 0x10000, RZ ;  /* 0x00010000383e7824 */ /* 0x040fe200078e00ff */
[----:B------:R-:W-:Y:S01]  /*8c60*/  LOP3.LUT R47, R56, 0xffff0000, RZ, 0xc0, !PT ;  /* 0xffff0000382f7812 */ /* 0x000fe200078ec0ff */
[----:B------:R-:W-:Y:S01]  /*8c70*/  FFMA.FTZ R69, R52, R69, -R63 ;  /* 0x0000004534457223 */ /* 0x000fe2000001083f */
[C---:B------:R-:W-:Y:S01]  /*8c80*/  FMUL.FTZ R56, R45.reuse, R66 ;  /* 0x000000422d387220 */ /* 0x040fe20000410000 */
[----:B------:R-:W-:Y:S01]  /*8c90*/  IMAD.U32 R41, R40, 0x10000, RZ ;  /* 0x0001000028297824 */ /* 0x000fe200078e00ff */
[----:B------:R-:W-:Y:S01]  /*8ca0*/  LOP3.LUT R44, R44, 0xffff0000, RZ, 0xc0, !PT ;  /* 0xffff00002c2c7812 */ /* 0x000fe200078ec0ff */
[-C--:B------:R-:W-:Y:S01]  /*8cb0*/  FMUL.FTZ R45, R45, R62.reuse ;  /* 0x0000003e2d2d7220 */ /* 0x080fe20000410000 */
[----:B------:R-:W-:Y:S01]  /*8cc0*/  PRMT R57, R160, 0x5410, R57 ;  /* 0x00005410a0397816 */ /* 0x000fe20000000039 */
[----:B------:R-:W-:Y:S01]  /*8cd0*/  IMAD.U32 R43, R42, 0x10000, RZ ;  /* 0x000100002a2b7824 */ /* 0x000fe200078e00ff */
[----:B------:R-:W-:Y:S01]  /*8ce0*/  LOP3.LUT R63, R172, 0xffff0000, RZ, 0xc0, !PT ;  /* 0xffff0000ac3f7812 */ /* 0x000fe200078ec0ff */
[----:B------:R-:W-:Y:S01]  /*8cf0*/  FFMA.FTZ R68, R52, R171, R65 ;  /* 0x000000ab34447223 */ /* 0x000fe20000010041 */
[----:B------:R-:W-:Y:S01]  /*8d00*/  LOP3.LUT R40, R40, 0xffff0000, RZ, 0xc0, !PT ;  /* 0xffff000028287812 */ /* 0x000fe200078ec0ff */
[C---:B------:R-:W-:Y:S01]  /*8d10*/  FFMA.FTZ R56, R41.reuse, R62, -R56 ;  /* 0x0000003e29387223 */ /* 0x040fe20000010838 */
[----:B------:R-:W-:Y:S01]  /*8d20*/  LOP3.LUT R53, R42, 0xffff0000, RZ, 0xc0, !PT ;  /* 0xffff00002a357812 */ /* 0x000fe200078ec0ff */
[----:B------:R-:W-:Y:S01]  /*8d30*/  FFMA.FTZ R45, R41, R66, R45 ;  /* 0x00000042292d7223 */ /* 0x000fe2000001002d */
[----:B------:R-:W-:-:S02]  /*8d40*/  IMAD.U32 R42, R46, 0x10000, RZ ;  /* 0x000100002e2a7824 */ /* 0x000fc400078e00ff */
[C---:B------:R-:W-:Y:S01]  /*8d50*/  FMUL.FTZ R65, R44.reuse, R63 ;  /* 0x0000003f2c417220 */ /* 0x040fe20000410000 */
[-C--:B------:R-:W-:Y:S01]  /*8d60*/  FMUL.FTZ R67, R44, R47.reuse ;  /* 0x0000002f2c437220 */ /* 0x080fe20000410000 */
[C---:B------:R-:W-:Y:S01]  /*8d70*/  IMAD.U32 R41, R57.reuse, 0x10000, RZ ;  /* 0x0001000039297824 */ /* 0x040fe200078e00ff */
[----:B------:R-:W-:Y:S01]  /*8d80*/  LOP3.LUT R46, R46, 0xffff0000, RZ, 0xc0, !PT ;  /* 0xffff00002e2e7812 */ /* 0x000fe200078ec0ff */
[----:B------:R-:W-:Y:S01]  /*8d90*/  IMAD.U32 R44, R60, 0x10000, RZ ;  /* 0x000100003c2c7824 */ /* 0x000fe200078e00ff */
[----:B------:R-:W-:Y:S01]  /*8da0*/  LOP3.LUT R57, R57, 0xffff0000, RZ, 0xc0, !PT ;  /* 0xffff000039397812 */ /* 0x000fe200078ec0ff */
[----:B------:R-:W-:Y:S01]  /*8db0*/  FFMA.FTZ R65, R40, R47, -R65 ;  /* 0x0000002f28417223 */ /* 0x000fe20000010841 */
[----:B------:R-:W-:Y:S01]  /*8dc0*/  LOP3.LUT R60, R60, 0xffff0000, RZ, 0xc0, !PT ;  /* 0xffff00003c3c7812 */ /* 0x000fe200078ec0ff */
[----:B------:R-:W-:Y:S01]  /*8dd0*/  FFMA.FTZ R40, R40, R63, R67 ;  /* 0x0000003f28287223 */ /* 0x000fe20000010043 */
[C---:B------:R-:W-:Y:S01]  /*8de0*/  FMUL.FTZ R52, R42.reuse, R44 ;  /* 0x0000002c2a347220 */ /* 0x040fe20000410000 */
[----:B------:R-:W-:Y:S01]  /*8df0*/  FMUL.FTZ R47, R42, R41 ;  /* 0x000000292a2f7220 */ /* 0x000fe20000410000 */
[C---:B------:R-:W-:Y:S01]  /*8e00*/  FMUL.FTZ R63, R46.reuse, R57 ;  /* 0x000000392e3f7220 */ /* 0x040fe20000410000 */
[----:B------:R-:W-:Y:S01]  /*8e10*/  FMUL.FTZ R42, R46, R60 ;  /* 0x0000003c2e2a7220 */ /* 0x000fe20000410000 */
[C---:B------:R-:W-:Y:S01]  /*8e20*/  FFMA.FTZ R52, R43.reuse, R41, -R52 ;  /* 0x000000292b347223 */ /* 0x040fe20000010834 */
[----:B------:R-:W-:Y:S01]  /*8e30*/  FFMA.FTZ R47, R43, R44, R47 ;  /* 0x0000002c2b2f7223 */ /* 0x000fe2000001002f */
[C---:B------:R-:W-:Y:S01]  /*8e40*/  FFMA.FTZ R60, R53.reuse, R60, R63 ;  /* 0x0000003c353c7223 */ /* 0x040fe2000001003f */
[----:B------:R-:W-:Y:S01]  /*8e50*/  FFMA.FTZ R57, R53, R57, -R42 ;  /* 0x0000003935397223 */ /* 0x000fe2000001082a */
[----:B------:R-:W-:-:S02]  /*8e60*/  F2FP.BF16.F32.PACK_AB R58, R59, R58 ;  /* 0x0000003a3b3a723e */ /* 0x000fc400000010ff */
[----:B------:R-:W-:Y:S02]  /*8e70*/  F2FP.BF16.F32.PACK_AB R55, R68, R55 ;  /* 0x000000374437723e */ /* 0x000fe400000010ff */
[----:B------:R-:W-:Y:S02]  /*8e80*/  F2FP.BF16.F32.PACK_AB R56, R65, R56 ;  /* 0x000000384138723e */ /* 0x000fe400000010ff */
        /* <DEDUP_REMOVED lines=8> */
.L_x_543:
[----:B------:R-:W-:Y:S05]  /*8f10*/  BSYNC B2 ;  /* 0x0000000000027941 */ /* 0x000fea0003800000 */
.L_x_542:
[----:B------:R-:W-:Y:S02]  /*8f20*/  ULDC.64 UR4, c[0x0][0x208] ;  /* 0x0000820000047ab9 */ /* 0x000fe40000000a00 */
[----:B--2---:R4:W-:Y:S04]  /*8f30*/  STG.E.128 desc[UR4][R48.64], R40 ;  /* 0x0000002830007986 */ /* 0x0049e8000c101d04 */
[----:B---3--:R4:W-:Y:S02]  /*8f40*/  @!P3 STG.E.128 desc[UR4][R50.64], R44 ;  /* 0x0000002c3200b986 */ /* 0x0089e4000c101d04 */
.L_x_537:
[----:B------:R-:W-:Y:S05]  /*8f50*/  BSYNC B1 ;  /* 0x0000000000017941 */ /* 0x000fea0003800000 */
.L_x_536:
[-C--:B--2-4-:R-:W-:Y:S02]  /*8f60*/  IMAD R40, R237, R122.reuse, RZ ;  /* 0x0000007aed287224 */ /* 0x094fe400078e02ff */
[----:B------:R-:W-:-:S04]  /*8f70*/  IMAD.WIDE.U32 R124, R218, R122, R124 ;  /* 0x0000007ada7c7225 */ /* 0x000fc800078e007c */
[----:B------:R-:W-:Y:S01]  /*8f80*/  IMAD R123, R218, R123, R40 ;  /* 0x0000007bda7b7224 */ /* 0x000fe200078e0228 */
[----:B------:R-:W-:Y:S06]  /*8f90*/  @P4 BRA `(.L_x_504) ;  /* 0x00000014000c4947 */ /* 0x000fec0003800000 */
[----:B------:R-:W-:Y:S01]  /*8fa0*/  ISETP.NE.AND P3, PT, R26, RZ, PT ;  /* 0x000000ff1a00720c */ /* 0x000fe20003f65270 */
[----:B------:R-:W-:Y:S01]  /*8fb0*/  BSSY B1, `(.L_x_544) ;  /* 0x0000082000017945 */ /* 0x000fe20003800000 */
[----:B---3--:R-:W-:-:S11]  /*8fc0*/  IMAD.IADD R52, R125, 0x1, R123 ;  /* 0x000000017d347824 */ /* 0x008fd600078e027b */
[----:B------:R-:W-:Y:S05]  /*8fd0*/  @!P3 BRA `(.L_x_545) ;  /* 0x0000000400fcb947 */ /* 0x000fea0003800000 */
[----:B------:R-:W-:Y:S01]  /*8fe0*/  SEL R40, R120, R146, !P0 ;  /* 0x0000009278287207 */ /* 0x000fe20004000000 */
[----:B------:R-:W-:Y:S01]  /*8ff0*/  BSSY B2, `(.L_x_546) ;  /* 0x000007a000027945 */ /* 0x000fe20003800000 */
[----:B------:R-:W-:Y:S02]  /*9000*/  IADD3 R42, P4, P5, R38, R124, R13 ;  /* 0x0000007c262a7210 */ /* 0x000fe40007d9e00d */
[----:B------:R-:W-:Y:S02]  /*9010*/  SHF.R.S32.HI R41, RZ, 0x1f, R40 ;  /* 0x0000001fff297819 */ /* 0x000fe40000011428 */
[----:B------:R-:W-:Y:S02]  /*9020*/  IADD3.X R43, R37, R52, R7, P4, P5 ;  /* 0x00000034252b7210 */ /* 0x000fe400027ea407 */
[----:B------:R-:W-:Y:S02]  /*9030*/  LEA.HI R41, R41, R40, RZ, 0x4 ;  /* 0x0000002829297211 */ /* 0x000fe400078f20ff */
[----:B------:R-:W-:-:S02]  /*9040*/  LEA R48, P4, R42, R118, 0x1 ;  /* 0x000000762a307211 */ /* 0x000fc400078808ff */
[----:B------:R-:W-:Y:S02]  /*9050*/  LEA.HI.SX32 R41, R41, R14, 0x1c ;  /* 0x0000000e29297211 */ /* 0x000fe400078fe2ff */
[----:B------:R-:W-:Y:S02]  /*9060*/  LEA.HI.X R49, R42, R119, R43, 0x1, P4 ;  /* 0x000000772a317211 */ /* 0x000fe400020f0c2b */
[----:B------:R-:W-:Y:S01]  /*9070*/  SHF.R.S32.HI R40, RZ, 0x1f, R41 ;  /* 0x0000001fff287819 */ /* 0x000fe20000011429 */
[----:B------:R-:W-:-:S03]  /*9080*/  IMAD.SHL.U32 R51, R41, 0x8, RZ ;  /* 0x0000000829337824 */ /* 0x000fc600078e00ff */
[----:B------:R-:W-:Y:S02]  /*9090*/  LEA.HI R40, R40, R41, RZ, 0x3 ;  /* 0x0000002928287211 */ /* 0x000fe400078f18ff */
[----:B------:R-:W-:Y:S02]  /*90a0*/  LOP3.LUT R41, R226, 0x38, R51, 0xf8, !PT ;  /* 0x00000038e2297812 */ /* 0x000fe400078ef833 */
[----:B------:R-:W-:Y:S02]  /*90b0*/  SHF.R.S32.HI R40, RZ, 0x3, R40 ;  /* 0x00000003ff287819 */ /* 0x000fe40000011428 */
[----:B------:R-:W-:Y:S02]  /*90c0*/  LOP3.LUT R41, R41, R228, RZ, 0x3c, !PT ;  /* 0x000000e429297212 */ /* 0x000fe400078e3cff */
[----:B------:R-:W-:Y:S01]  /*90d0*/  ISETP.GE.AND P3, PT, R51, R145, PT ;  /* 0x000000913300720c */ /* 0x000fe20003f66270 */
[----:B------:R-:W-:-:S04]  /*90e0*/  IMAD R40, R40, 0x1400, R229 ;  /* 0x0000140028287824 */ /* 0x000fc800078e02e5 */
[----:B------:R-:W-:Y:S02]  /*90f0*/  IMAD.IADD R40, R40, 0x1, R41 ;  /* 0x0000000128287824 */ /* 0x000fe400078e0229 */
[C---:B------:R-:W-:Y:S02]  /*9100*/  IMAD R41, R17.reuse, 0x5000, R140 ;  /* 0x0000500011297824 */ /* 0x040fe400078e028c */
[----:B------:R-:W-:Y:S02]  /*9110*/  IMAD R43, R17, 0x5000, R40 ;  /* 0x00005000112b7824 */ /* 0x000fe400078e0228 */
[----:B------:R-:W-:Y:S02]  /*9120*/  IMAD R41, R41, 0x2, R16 ;  /* 0x0000000229297824 */ /* 0x000fe400078e0210 */
[----:B------:R-:W-:Y:S02]  /*9130*/  @!P3 SHF.R.S32.HI R54, RZ, 0x1f, R51 ;  /* 0x0000001fff36b819 */ /* 0x000fe40000011433 */
[----:B------:R-:W-:-:S02]  /*9140*/  LEA R44, R43, R16, 0x1 ;  /* 0x000000102b2c7211 */ /* 0x000fc400078e08ff */
[----:B------:R-:W2:Y:S01]  /*9150*/  LDS.128 R40, [R41+0x24400] ;  /* 0x0244000029287984 */ /* 0x000ea20000000c00 */
[----:B------:R-:W-:-:S03]  /*9160*/  @!P3 IADD3 R51, P4, P5, R38, R124, R51 ;  /* 0x0000007c2633b210 */ /* 0x000fc60007d9e033 */
[----:B------:R-:W3:Y:S01]  /*9170*/  LDS.128 R44, [R44+0x24400] ;  /* 0x024400002c2c7984 */ /* 0x000ee20000000c00 */
[----:B------:R-:W-:Y:S02]  /*9180*/  @!P3 IADD3.X R54, R37, R52, R54, P4, P5 ;  /* 0x000000342536b210 */ /* 0x000fe400027ea436 */
[----:B------:R-:W-:Y:S02]  /*9190*/  ISETP.GE.AND P5, PT, R212, R116, PT ;  /* 0x00000074d400720c */ /* 0x000fe40003fa6270 */
[----:B------:R-:W-:-:S04]  /*91a0*/  @!P3 LEA R50, P4, R51, R118, 0x1 ;  /* 0x000000763332b211 */ /* 0x000fc800078808ff */
[----:B------:R-:W-:-:S07]  /*91b0*/  @!P3 LEA.HI.X R51, R51, R119, R54, 0x1, P4 ;  /* 0x000000773333b211 */ /* 0x000fce00020f0c36 */
[----:B------:R-:W-:Y:S05]  /*91c0*/  @P5 BRA `(.L_x_547) ;  /* 0x0000000400705947 */ /* 0x000fea0003800000 */
[--C-:B------:R-:W-:Y:S01]  /*91d0*/  SHF.R.U64 R64, R84, 0x10, R85.reuse ;  /* 0x0000001054407819 */ /* 0x100fe20000001255 */
[----:B---3--:R-:W-:Y:S01]  /*91e0*/  IMAD.U32 R59, R45, 0x10000, RZ ;  /* 0x000100002d3b7824 */ /* 0x008fe200078e00ff */
[----:B------:R-:W-:Y:S01]  /*91f0*/  SHF.R.U32.HI R84, RZ, 0x10, R85 ;  /* 0x00000010ff547819 */ /* 0x000fe20000011655 */
[----:B--2---:R-:W-:Y:S01]  /*9200*/  IMAD.U32 R55, R41, 0x10000, RZ ;  /* 0x0001000029377824 */ /* 0x004fe200078e00ff */
[--C-:B------:R-:W-:Y:S01]  /*9210*/  SHF.R.U64 R66, R76, 0x10, R77.reuse ;  /* 0x000000104c427819 */ /* 0x100fe2000000124d */
[----:B------:R-:W-:Y:S01]  /*9220*/  IMAD.U32 R61, R47, 0x10000, RZ ;  /* 0x000100002f3d7824 */ /* 0x000fe200078e00ff */
[----:B------:R-:W-:Y:S01]  /*9230*/  LOP3.LUT R60, R45, 0xffff0000, RZ, 0xc0, !PT ;  /* 0xffff00002d3c7812 */ /* 0x000fe200078ec0ff */
[----:B------:R-:W-:Y:S01]  /*9240*/  IMAD.U32 R58, R43, 0x10000, RZ ;  /* 0x000100002b3a7824 */ /* 0x000fe200078e00ff */
[----:B------:R-:W-:Y:S01]  /*9250*/  SHF.R.U32.HI R76, RZ, 0x10, R77 ;  /* 0x00000010ff4c7819 */ /* 0x000fe2000001164d */
[----:B------:R-:W-:Y:S01]  /*9260*/  IMAD.U32 R54, R44, 0x10000, RZ ;  /* 0x000100002c367824 */ /* 0x000fe200078e00ff */
[----:B------:R-:W-:Y:S01]  /*9270*/  PRMT R45, R159, 0x5432, R84 ;  /* 0x000054329f2d7816 */ /* 0x000fe20000000054 */
[----:B------:R-:W-:Y:S01]  /*9280*/  IMAD.U32 R53, R40, 0x10000, RZ ;  /* 0x0001000028357824 */ /* 0x000fe200078e00ff */
[----:B------:R-:W-:-:S02]  /*9290*/  PRMT R63, R157, 0x5410, R66 ;  /* 0x000054109d3f7816 */ /* 0x000fc40000000042 */
[--C-:B------:R-:W-:Y:S01]  /*92a0*/  SHF.R.U64 R67, R86, 0x10, R87.reuse ;  /* 0x0000001056437819 */ /* 0x100fe20000001257 */
[----:B------:R-:W-:Y:S01]  /*92b0*/  IMAD.U32 R66, R45, 0x10000, RZ ;  /* 0x000100002d427824 */ /* 0x000fe200078e00ff */
[----:B------:R-:W-:Y:S02]  /*92c0*/  PRMT R157, R157, 0x5432, R76 ;  /* 0x000054329d9d7816 */ /* 0x000fe4000000004c */
[----:B------:R-:W-:Y:S01]  /*92d0*/  SHF.R.U32.HI R87, RZ, 0x10, R87 ;  /* 0x00000010ff577819 */ /* 0x000fe20000011657 */
[----:B------:R-:W-:Y:S01]  /*92e0*/  FMUL.FTZ R68, R59, R66 ;  /* 0x000000423b447220 */ /* 0x000fe20000410000 */
[--C-:B------:R-:W-:Y:S02]  /*92f0*/  SHF.R.U64 R65, R78, 0x10, R79.reuse ;  /* 0x000000104e417819 */ /* 0x100fe4000000124f */
[----:B------:R-:W-:Y:S02]  /*9300*/  SHF.R.U32.HI R79, RZ, 0x10, R79 ;  /* 0x00000010ff4f7819 */ /* 0x000fe4000001164f */
[----:B------:R-:W-:Y:S01]  /*9310*/  PRMT R159, R159, 0x5410, R64 ;  /* 0x000054109f9f7816 */ /* 0x000fe20000000040 */
[----:B------:R-:W-:Y:S01]  /*9320*/  IMAD.U32 R64, R157, 0x10000, RZ ;  /* 0x000100009d407824 */ /* 0x000fe200078e00ff */
[----:B------:R-:W-:-:S02]  /*9330*/  PRMT R67, R158, 0x5410, R67 ;  /* 0x000054109e437816 */ /* 0x000fc40000000043 */
[----:B------:R-:W-:Y:S01]  /*9340*/  LOP3.LUT R62, R47, 0xffff0000, RZ, 0xc0, !PT ;  /* 0xffff00002f3e7812 */ /* 0x000fe200078ec0ff */
[-C--:B------:R-:W-:Y:S01]  /*9350*/  FMUL.FTZ R70, R59, R64.reuse ;  /* 0x000000403b467220 */ /* 0x080fe20000410000 */
[----:B------:R-:W-:Y:S02]  /*9360*/  PRMT R158, R158, 0x5432, R87 ;  /* 0x000054329e9e7816 */ /* 0x000fe40000000057 */
[C---:B------:R-:W-:Y:S02]  /*9370*/  PRMT R47, R156.reuse, 0x5410, R65 ;  /* 0x000054109c2f7816 */ /* 0x040fe40000000041 */
[----:B------:R-:W-:Y:S02]  /*9380*/  PRMT R156, R156, 0x5432, R79 ;  /* 0x000054329c9c7816 */ /* 0x000fe4000000004f */
[----:B------:R-:W-:Y:S01]  /*9390*/  LOP3.LUT R65, R45, 0xffff0000, RZ, 0xc0, !PT ;  /* 0xffff00002d417812 */ /* 0x000fe200078ec0ff */
[----:B------:R-:W-:Y:S01]  /*93a0*/  FFMA.FTZ R45, R55, R64, -R68 ;  /* 0x00000040372d7223 */ /* 0x000fe20000010844 */
[----:B------:R-:W-:Y:S01]  /*93b0*/  IMAD.U32 R64, R158, 0x10000, RZ ;  /* 0x000100009e407824 */ /* 0x000fe200078e00ff */
[----:B------:R-:W-:Y:S01]  /*93c0*/  LOP3.LUT R157, R157, 0xffff0000, RZ, 0xc0, !PT ;  /* 0xffff00009d9d7812 */ /* 0x000fe200078ec0ff */
[----:B------:R-:W-:Y:S01]  /*93d0*/  IMAD.U32 R59, R156, 0x10000, RZ ;  /* 0x000100009c3b7824 */ /* 0x000fe200078e00ff */
[----:B------:R-:W-:Y:S01]  /*93e0*/  LOP3.LUT R57, R41, 0xffff0000, RZ, 0xc0, !PT ;  /* 0xffff000029397812 */ /* 0x000fe200078ec0ff */
[C---:B------:R-:W-:Y:S01]  /*93f0*/  FMUL.FTZ R71, R61.reuse, R64 ;  /* 0x000000403d477220 */ /* 0x040fe20000410000 */
[C---:B------:R-:W-:Y:S01]  /*9400*/  FMUL.FTZ R68, R60.reuse, R65 ;  /* 0x000000413c447220 */ /* 0x040fe20000410000 */
[----:B------:R-:W-:Y:S01]  /*9410*/  FMUL.FTZ R60, R60, R157 ;  /* 0x0000009d3c3c7220 */ /* 0x000fe20000410000 */
[----:B------:R-:W-:Y:S01]  /*9420*/  LOP3.LUT R69, R158, 0xffff0000, RZ, 0xc0, !PT ;  /* 0xffff00009e457812 */ /* 0x000fe200078ec0ff */
[-C--:B------:R-:W-:Y:S01]  /*9430*/  FMUL.FTZ R61, R61, R59.reuse ;  /* 0x0000003b3d3d7220 */ /* 0x080fe20000410000 */
[----:B------:R-:W-:Y:S01]  /*9440*/  FFMA.FTZ R71, R58, R59, -R71 ;  /* 0x0000003b3a477223 */ /* 0x000fe20000010847 */
[----:B------:R-:W-:Y:S01]  /*9450*/  FFMA.FTZ R55, R55, R66, R70 ;  /* 0x0000004237377223 */ /* 0x000fe20000010046 */
[----:B------:R-:W-:Y:S01]  /*9460*/  LOP3.LUT R59, R156, 0xffff0000, RZ, 0xc0, !PT ;  /* 0xffff00009c3b7812 */ /* 0x000fe200078ec0ff */
[----:B------:R-:W-:Y:S01]  /*9470*/  FFMA.FTZ R68, R57, R157, -R68 ;  /* 0x0000009d39447223 */ /* 0x000fe20000010844 */
[----:B------:R-:W-:Y:S01]  /*9480*/  LOP3.LUT R56, R43, 0xffff0000, RZ, 0xc0, !PT ;  /* 0xffff00002b387812 */ /* 0x000fe200078ec0ff */
[----:B------:R-:W-:Y:S01]  /*9490*/  FFMA.FTZ R66, R57, R65, R60 ;  /* 0x0000004139427223 */ /* 0x000fe2000001003c */
[----:B------:R-:W-:Y:S01]  /*94a0*/  FFMA.FTZ R64, R58, R64, R61 ;  /* 0x000000403a407223 */ /* 0x000fe2000001003d */
[----:B------:R-:W-:Y:S01]  /*94b0*/  FMUL.FTZ R61, R62, R69 ;  /* 0x000000453e3d7220 */ /* 0x000fe20000410000 */
[----:B------:R-:W-:Y:S01]  /*94c0*/  SHF.L.U32 R57, R63, 0x10, RZ ;  /* 0x000000103f397819 */ /* 0x000fe200000006ff */
[----:B------:R-:W-:-:S02]  /*94d0*/  IMAD.U32 R58, R159, 0x10000, RZ ;  /* 0x000100009f3a7824 */ /* 0x000fc400078e00ff */
[-C--:B------:R-:W-:Y:S01]  /*94e0*/  FMUL.FTZ R65, R62, R59.reuse ;  /* 0x0000003b3e417220 */ /* 0x080fe20000410000 */
[----:B------:R-:W-:Y:S01]  /*94f0*/  FFMA.FTZ R62, R56, R59, -R61 ;  /* 0x0000003b383e7223 */ /* 0x000fe2000001083d */
[----:B------:R-:W-:Y:S01]  /*9500*/  LOP3.LUT R44, R44, 0xffff0000, RZ, 0xc0, !PT ;  /* 0xffff00002c2c7812 */ /* 0x000fe200078ec0ff */
[CC--:B------:R-:W-:Y:S01]  /*9510*/  FMUL.FTZ R60, R54.reuse, R58.reuse ;  /* 0x0000003a363c7220 */ /* 0x0c0fe20000410000 */
[-C--:B------:R-:W-:Y:S01]  /*9520*/  FMUL.FTZ R59, R54, R57.reuse ;  /* 0x00000039363b7220 */ /* 0x080fe20000410000 */
[----:B------:R-:W-:Y:S01]  /*9530*/  LOP3.LUT R159, R159, 0xffff0000, RZ, 0xc0, !PT ;  /* 0xffff00009f9f7812 */ /* 0x000fe200078ec0ff */
[C---:B------:R-:W-:Y:S01]  /*9540*/  IMAD.U32 R41, R42.reuse, 0x10000, RZ ;  /* 0x000100002a297824 */ /* 0x040fe200078e00ff */
[----:B------:R-:W-:Y:S01]  /*9550*/  LOP3.LUT R63, R63, 0xffff0000, RZ, 0xc0, !PT ;  /* 0xffff00003f3f7812 */ /* 0x000fe200078ec0ff */
[C---:B------:R-:W-:Y:S01]  /*9560*/  FFMA.FTZ R60, R53.reuse, R57, -R60 ;  /* 0x00000039353c7223 */ /* 0x040fe2000001083c */
[----:B------:R-:W-:Y:S01]  /*9570*/  LOP3.LUT R43, R42, 0xffff0000, RZ, 0xc0, !PT ;  /* 0xffff00002a2b7812 */ /* 0x000fe200078ec0ff */
[----:B------:R-:W-:Y:S01]  /*9580*/  FFMA.FTZ R59, R53, R58, R59 ;  /* 0x0000003a353b7223 */ /* 0x000fe2000001003b */
[C---:B------:R-:W-:Y:S01]  /*9590*/  IMAD.U32 R42, R46.reuse, 0x10000, RZ ;  /* 0x000100002e2a7824 */ /* 0x040fe200078e00ff */
[----:B------:R-:W-:Y:S01]  /*95a0*/  LOP3.LUT R46, R46, 0xffff0000, RZ, 0xc0, !PT ;  /* 0xffff00002e2e7812 */ /* 0x000fe200078ec0ff */
[C---:B------:R-:W-:Y:S01]  /*95b0*/  IMAD.U32 R53, R67.reuse, 0x10000, RZ ;  /* 0x0001000043357824 */ /* 0x040fe200078e00ff */
[----:B------:R-:W-:Y:S01]  /*95c0*/  LOP3.LUT R67, R67, 0xffff0000, RZ, 0xc0, !PT ;  /* 0xffff000043437812 */ /* 0x000fe200078ec0ff */
[C---:B------:R-:W-:Y:S01]  /*95d0*/  FMUL.FTZ R61, R44.reuse, R159 ;  /* 0x0000009f2c3d7220 */ /* 0x040fe20000410000 */
[----:B------:R-:W-:Y:S01]  /*95e0*/  FMUL.FTZ R57, R44, R63 ;  /* 0x0000003f2c397220 */ /* 0x000fe20000410000 */
[C---:B------:R-:W-:Y:S01]  /*95f0*/  IMAD.U32 R44, R47.reuse, 0x10000, RZ ;  /* 0x000100002f2c7824 */ /* 0x040fe200078e00ff */
[----:B------:R-:W-:Y:S01]  /*9600*/  LOP3.LUT R47, R47, 0xffff0000, RZ, 0xc0, !PT ;  /* 0xffff00002f2f7812 */ /* 0x000fe200078ec0ff */
[----:B------:R-:W-:Y:S01]  /*9610*/  FFMA.FTZ R65, R56, R69, R65 ;  /* 0x0000004538417223 */ /* 0x000fe20000010041 */
[----:B------:R-:W-:Y:S01]  /*9620*/  LOP3.LUT R40, R40, 0xffff0000, RZ, 0xc0, !PT ;  /* 0xffff000028287812 */ /* 0x000fe200078ec0ff */
[----:B------:R-:W-:Y:S01]  /*9630*/  FMUL.FTZ R54, R42, R53 ;  /* 0x000000352a367220 */ /* 0x000fe20000410000 */
[C---:B------:R-:W-:Y:S01]  /*9640*/  FMUL.FTZ R56, R46.reuse, R67 ;  /* 0x000000432e387220 */ /* 0x040fe20000410000 */
[-C--:B------:R-:W-:Y:S01]  /*9650*/  FMUL.FTZ R46, R46, R47.reuse ;  /* 0x0000002f2e2e7220 */ /* 0x080fe20000410000 */
[-C--:B------:R-:W-:Y:S01]  /*9660*/  FMUL.FTZ R42, R42, R44.reuse ;  /* 0x0000002c2a2a7220 */ /* 0x080fe20000410000 */
[----:B------:R-:W-:Y:S01]  /*9670*/  FFMA.FTZ R54, R41, R44, -R54 ;  /* 0x0000002c29367223 */ /* 0x000fe20000010836 */
[----:B------:R-:W-:Y:S01]  /*9680*/  FFMA.FTZ R47, R43, R47, -R56 ;  /* 0x0000002f2b2f7223 */ /* 0x000fe20000010838 */
[C---:B------:R-:W-:Y:S01]  /*9690*/  FFMA.FTZ R61, R40.reuse, R63, -R61 ;  /* 0x0000003f283d7223 */ /* 0x040fe2000001083d */
[----:B------:R-:W-:Y:S01]  /*96a0*/  FFMA.FTZ R42, R41, R53, R42 ;  /* 0x00000035292a7223 */ /* 0x000fe2000001002a */
[----:B------:R-:W-:Y:S01]  /*96b0*/  FFMA.FTZ R43, R43, R67, R46 ;  /* 0x000000432b2b7223 */ /* 0x000fe2000001002e */
[----:B------:R-:W-:Y:S01]  /*96c0*/  FFMA.FTZ R40, R40, R159, R57 ;  /* 0x0000009f28287223 */ /* 0x000fe20000010039 */
[----:B------:R-:W-:-:S02]  /*96d0*/  F2FP.BF16.F32.PACK_AB R47, R47, R54 ;  /* 0x000000362f2f723e */ /* 0x000fc400000010ff */
[----:B------:R-:W-:Y:S02]  /*96e0*/  F2FP.BF16.F32.PACK_AB R62, R62, R71 ;  /* 0x000000473e3e723e */ /* 0x000fe400000010ff */
        /* <DEDUP_REMOVED lines=10> */
.L_x_547:
[----:B------:R-:W-:Y:S05]  /*9790*/  BSYNC B2 ;  /* 0x0000000000027941 */ /* 0x000fea0003800000 */
.L_x_546:
[----:B------:R-:W-:Y:S02]  /*97a0*/  ULDC.64 UR4, c[0x0][0x208] ;  /* 0x0000820000047ab9 */ /* 0x000fe40000000a00 */
[----:B--2---:R2:W-:Y:S04]  /*97b0*/  STG.E.128 desc[UR4][R48.64], R40 ;  /* 0x0000002830007986 */ /* 0x0045e8000c101d04 */
[----:B---3--:R2:W-:Y:S02]  /*97c0*/  @!P3 STG.E.128 desc[UR4][R50.64], R44 ;  /* 0x0000002c3200b986 */ /* 0x0085e4000c101d04 */
.L_x_545:
[----:B------:R-:W-:Y:S05]  /*97d0*/  BSYNC B1 ;  /* 0x0000000000017941 */ /* 0x000fea0003800000 */
.L_x_544:
[----:B------:R-:W-:-:S13]  /*97e0*/  ISETP.NE.AND P3, PT, R10, RZ, PT ;  /* 0x000000ff0a00720c */ /* 0x000fda0003f65270 */
[----:B------:R-:W-:Y:S05]  /*97f0*/  @!P3 BRA `(.L_x_504) ;  /* 0x0000000800f4b947 */ /* 0x000fea0003800000 */
[----:B------:R-:W-:Y:S01]  /*9800*/  SEL R146, R120, R146, !P1 ;  /* 0x0000009278927207 */ /* 0x000fe20004800000 */
[----:B------:R-:W-:Y:S01]  /*9810*/  BSSY B1, `(.L_x_548) ;  /* 0x0000073000017945 */ /* 0x000fe20003800000 */
[----:B--2---:R-:W-:Y:S02]  /*9820*/  IADD3 R49, P3, P4, R38, R124, R11 ;  /* 0x0000007c26317210 */ /* 0x004fe40007c7e00b */
[----:B------:R-:W-:Y:S02]  /*9830*/  SHF.R.S32.HI R41, RZ, 0x1f, R146 ;  /* 0x0000001fff297819 */ /* 0x000fe40000011492 */
[----:B------:R-:W-:Y:S02]  /*9840*/  IADD3.X R50, R37, R52, R6, P3, P4 ;  /* 0x0000003425327210 */ /* 0x000fe40001fe8406 */
[----:B------:R-:W-:Y:S02]  /*9850*/  LEA.HI R41, R41, R146, RZ, 0x4 ;  /* 0x0000009229297211 */ /* 0x000fe400078f20ff */
[----:B------:R-:W-:-:S02]  /*9860*/  ISETP.GE.AND P4, PT, R213, R116, PT ;  /* 0x00000074d500720c */ /* 0x000fc40003f86270 */
[----:B------:R-:W-:Y:S02]  /*9870*/  LEA.HI.SX32 R41, R41, R12, 0x1c ;  /* 0x0000000c29297211 */ /* 0x000fe400078fe2ff */
[----:B------:R-:W-:Y:S02]  /*9880*/  LEA R48, P3, R49, R118, 0x1 ;  /* 0x0000007631307211 */ /* 0x000fe400078608ff */
[----:B------:R-:W-:Y:S01]  /*9890*/  SHF.R.S32.HI R40, RZ, 0x1f, R41 ;  /* 0x0000001fff287819 */ /* 0x000fe20000011429 */
[----:B------:R-:W-:Y:S01]  /*98a0*/  IMAD.SHL.U32 R51, R41, 0x8, RZ ;  /* 0x0000000829337824 */ /* 0x000fe200078e00ff */
[----:B------:R-:W-:Y:S02]  /*98b0*/  LEA.HI.X R49, R49, R119, R50, 0x1, P3 ;  /* 0x0000007731317211 */ /* 0x000fe400018f0c32 */
[----:B------:R-:W-:Y:S02]  /*98c0*/  LEA.HI R40, R40, R41, RZ, 0x3 ;  /* 0x0000002928287211 */ /* 0x000fe400078f18ff */
[----:B------:R-:W-:-:S02]  /*98d0*/  LOP3.LUT R41, R226, 0x38, R51, 0xf8, !PT ;  /* 0x00000038e2297812 */ /* 0x000fc400078ef833 */
[----:B------:R-:W-:Y:S02]  /*98e0*/  SHF.R.S32.HI R40, RZ, 0x3, R40 ;  /* 0x00000003ff287819 */ /* 0x000fe40000011428 */
[----:B------:R-:W-:-:S03]  /*98f0*/  LOP3.LUT R41, R41, R228, RZ, 0x3c, !PT ;  /* 0x000000e429297212 */ /* 0x000fc600078e3cff */
[----:B------:R-:W-:-:S04]  /*9900*/  IMAD R40, R40, 0x1400, R229 ;  /* 0x0000140028287824 */ /* 0x000fc800078e02e5 */
[----:B------:R-:W-:Y:S02]  /*9910*/  IMAD.IADD R40, R40, 0x1, R41 ;  /* 0x0000000128287824 */ /* 0x000fe400078e0229 */
[C---:B------:R-:W-:Y:S02]  /*9920*/  IMAD R41, R17.reuse, 0x5000, R133 ;  /* 0x0000500011297824 */ /* 0x040fe400078e0285 */
[----:B------:R-:W-:Y:S02]  /*9930*/  IMAD R43, R17, 0x5000, R40 ;  /* 0x00005000112b7824 */ /* 0x000fe400078e0228 */
[--C-:B------:R-:W-:Y:S02]  /*9940*/  IMAD R41, R41, 0x2, R16.reuse ;  /* 0x0000000229297824 */ /* 0x100fe400078e0210 */
[----:B------:R-:W-:-:S04]  /*9950*/  IMAD R44, R43, 0x2, R16 ;  /* 0x000000022b2c7824 */ /* 0x000fc800078e0210 */
[----:B------:R-:W2:Y:S04]  /*9960*/  LDS.128 R40, [R41+0x24400] ;  /* 0x0244000029287984 */ /* 0x000ea80000000c00 */
[----:B------:R-:W3:Y:S01]  /*9970*/  LDS.128 R44, [R44+0x24400] ;  /* 0x024400002c2c7984 */ /* 0x000ee20000000c00 */
[----:B------:R-:W-:Y:S05]  /*9980*/  @P4 BRA `(.L_x_549) ;  /* 0x00000004006c4947 */ /* 0x000fea0003800000 */
[--C-:B------:R-:W-:Y:S01]  /*9990*/  SHF.R.U64 R66, R80, 0x10, R81.reuse ;  /* 0x0000001050427819 */ /* 0x100fe20000001251 */
[----:B---3--:R-:W-:Y:S01]  /*99a0*/  IMAD.U32 R56, R45, 0x10000, RZ ;  /* 0x000100002d387824 */ /* 0x008fe200078e00ff */
[----:B------:R-:W-:Y:S01]  /*99b0*/  SHF.R.U32.HI R80, RZ, 0x10, R81 ;  /* 0x00000010ff507819 */ /* 0x000fe20000011651 */
[----:B--2---:R-:W-:Y:S01]  /*99c0*/  IMAD.U32 R53, R41, 0x10000, RZ ;  /* 0x0001000029357824 */ /* 0x004fe200078e00ff */
[--C-:B------:R-:W-:Y:S01]  /*99d0*/  SHF.R.U64 R60, R72, 0x10, R73.reuse ;  /* 0x00000010483c7819 */ /* 0x100fe20000001249 */
[----:B------:R-:W-:Y:S01]  /*99e0*/  IMAD.U32 R58, R47, 0x10000, RZ ;  /* 0x000100002f3a7824 */ /* 0x000fe200078e00ff */
[----:B------:R-:W-:Y:S02]  /*99f0*/  SHF.R.U32.HI R72, RZ, 0x10, R73 ;  /* 0x00000010ff487819 */ /* 0x000fe40000011649 */
[----:B------:R-:W-:Y:S02]  /*9a00*/  PRMT R63, R155, 0x5432, R80 ;  /* 0x000054329b3f7816 */ /* 0x000fe40000000050 */
[----:B------:R-:W-:-:S02]  /*9a10*/  PRMT R60, R153, 0x5410, R60 ;  /* 0x00005410993c7816 */ /* 0x000fc4000000003c */
[----:B------:R-:W-:Y:S01]  /*9a20*/  SHF.R.U64 R61, R74, 0x10, R75 ;  /* 0x000000104a3d7819 */ /* 0x000fe2000000124b */
[----:B------:R-:W-:Y:S01]  /*9a30*/  IMAD.U32 R64, R63, 0x10000, RZ ;  /* 0x000100003f407824 */ /* 0x000fe200078e00ff */
[--C-:B------:R-:W-:Y:S02]  /*9a40*/  SHF.R.U64 R65, R82, 0x10, R83.reuse ;  /* 0x0000001052417819 */ /* 0x100fe40000001253 */
[----:B------:R-:W-:Y:S02]  /*9a50*/  PRMT R153, R153, 0x5432, R72 ;  /* 0x0000543299997816 */ /* 0x000fe40000000048 */
[----:B------:R-:W-:Y:S02]  /*9a60*/  SHF.R.U32.HI R83, RZ, 0x10, R83 ;  /* 0x00000010ff537819 */ /* 0x000fe40000011653 */
[----:B------:R-:W-:Y:S01]  /*9a70*/  PRMT R62, R152, 0x5410, R61 ;  /* 0x00005410983e7816 */ /* 0x000fe2000000003d */
[----:B------:R-:W-:Y:S01]  /*9a80*/  IMAD.U32 R61, R153, 0x10000, RZ ;  /* 0x00010000993d7824 */ /* 0x000fe200078e00ff */
[----:B------:R-:W-:Y:S01]  /*9a90*/  PRMT R155, R155, 0x5410, R66 ;  /* 0x000054109b9b7816 */ /* 0x000fe20000000042 */
[-C--:B------:R-:W-:Y:S01]  /*9aa0*/  FMUL.FTZ R66, R56, R64.reuse ;  /* 0x0000004038427220 */ /* 0x080fe20000410000 */
[----:B------:R-:W-:Y:S01]  /*9ab0*/  PRMT R65, R154, 0x5410, R65 ;  /* 0x000054109a417816 */ /* 0x000fe20000000041 */
[-C--:B------:R-:W-:Y:S01]  /*9ac0*/  FMUL.FTZ R56, R56, R61.reuse ;  /* 0x0000003d38387220 */ /* 0x080fe20000410000 */
[----:B------:R-:W-:Y:S01]  /*9ad0*/  SHF.R.U32.HI R75, RZ, 0x10, R75 ;  /* 0x00000010ff4b7819 */ /* 0x000fe2000001164b */
[C---:B------:R-:W-:Y:S01]  /*9ae0*/  FFMA.FTZ R66, R53.reuse, R61, -R66 ;  /* 0x0000003d35427223 */ /* 0x040fe20000010842 */
[----:B------:R-:W-:Y:S01]  /*9af0*/  PRMT R154, R154, 0x5432, R83 ;  /* 0x000054329a9a7816 */ /* 0x000fe20000000053 */
[----:B------:R-:W-:Y:S01]  /*9b00*/  FFMA.FTZ R64, R53, R64, R56 ;  /* 0x0000004035407223 */ /* 0x000fe20000010038 */
[----:B------:R-:W-:-:S02]  /*9b10*/  PRMT R152, R152, 0x5432, R75 ;  /* 0x0000543298987816 */ /* 0x000fc4000000004b */
[----:B------:R-:W-:Y:S01]  /*9b20*/  LOP3.LUT R57, R45, 0xffff0000, RZ, 0xc0, !PT ;  /* 0xffff00002d397812 */ /* 0x000fe200078ec0ff */
[----:B------:R-:W-:Y:S01]  /*9b30*/  IMAD.U32 R61, R154, 0x10000, RZ ;  /* 0x000100009a3d7824 */ /* 0x000fe200078e00ff */
[----:B------:R-:W-:Y:S01]  /*9b40*/  LOP3.LUT R63, R63, 0xffff0000, RZ, 0xc0, !PT ;  /* 0xffff00003f3f7812 */ /* 0x000fe200078ec0ff */
[----:B------:R-:W-:Y:S01]  /*9b50*/  IMAD.U32 R45, R44, 0x10000, RZ ;  /* 0x000100002c2d7824 */ /* 0x000fe200078e00ff */
[----:B------:R-:W-:Y:S01]  /*9b60*/  LOP3.LUT R153, R153, 0xffff0000, RZ, 0xc0, !PT ;  /* 0xffff000099997812 */ /* 0x000fe200078ec0ff */
[----:B------:R-:W-:Y:S01]  /*9b70*/  IMAD.U32 R53, R152, 0x10000, RZ ;  /* 0x0001000098357824 */ /* 0x000fe200078e00ff */
[----:B------:R-:W-:Y:S01]  /*9b80*/  LOP3.LUT R55, R44, 0xffff0000, RZ, 0xc0, !PT ;  /* 0xffff00002c377812 */ /* 0x000fe200078ec0ff */
[----:B------:R-:W-:Y:S02]  /*9b90*/  IMAD.U32 R44, R43, 0x10000, RZ ;  /* 0x000100002b2c7824 */ /* 0x000fe400078e00ff */
[----:B------:R-:W-:Y:S01]  /*9ba0*/  FMUL.FTZ R69, R58, R61 ;  /* 0x0000003d3a457220 */ /* 0x000fe20000410000 */
[----:B------:R-:W-:Y:S01]  /*9bb0*/  LOP3.LUT R54, R41, 0xffff0000, RZ, 0xc0, !PT ;  /* 0xffff000029367812 */ /* 0x000fe200078ec0ff */
[----:B------:R-:W-:Y:S01]  /*9bc0*/  FMUL.FTZ R67, R57, R63 ;  /* 0x0000003f39437220 */ /* 0x000fe20000410000 */
[----:B------:R-:W-:Y:S01]  /*9bd0*/  LOP3.LUT R59, R47, 0xffff0000, RZ, 0xc0, !PT ;  /* 0xffff00002f3b7812 */ /* 0x000fe200078ec0ff */
[----:B------:R-:W-:Y:S01]  /*9be0*/  FMUL.FTZ R57, R57, R153 ;  /* 0x0000009939397220 */ /* 0x000fe20000410000 */
[----:B------:R-:W-:Y:S01]  /*9bf0*/  LOP3.LUT R154, R154, 0xffff0000, RZ, 0xc0, !PT ;  /* 0xffff00009a9a7812 */ /* 0x000fe200078ec0ff */
[-C--:B------:R-:W-:Y:S01]  /*9c00*/  FMUL.FTZ R58, R58, R53.reuse ;  /* 0x000000353a3a7220 */ /* 0x080fe20000410000 */
[----:B------:R-:W-:Y:S01]  /*9c10*/  FFMA.FTZ R69, R44, R53, -R69 ;  /* 0x000000352c457223 */ /* 0x000fe20000010845 */
[----:B------:R-:W-:Y:S01]  /*9c20*/  LOP3.LUT R152, R152, 0xffff0000, RZ, 0xc0, !PT ;  /* 0xffff000098987812 */ /* 0x000fe200078ec0ff */
[----:B------:R-:W-:Y:S01]  /*9c30*/  IMAD.U32 R53, R155, 0x10000, RZ ;  /* 0x000100009b357824 */ /* 0x000fe200078e00ff */
[----:B------:R-:W-:Y:S01]  /*9c40*/  LOP3.LUT R43, R43, 0xffff0000, RZ, 0xc0, !PT ;  /* 0xffff00002b2b7812 */ /* 0x000fe200078ec0ff */
[C---:B------:R-:W-:Y:S01]  /*9c50*/  FFMA.FTZ R67, R54.reuse, R153, -R67 ;  /* 0x0000009936437223 */ /* 0x040fe20000010843 */
[----:B------:R-:W-:Y:S01]  /*9c60*/  FFMA.FTZ R63, R54, R63, R57 ;  /* 0x0000003f363f7223 */ /* 0x000fe20000010039 */
[----:B------:R-:W-:Y:S01]  /*9c70*/  FMUL.FTZ R54, R59, R154 ;  /* 0x0000009a3b367220 */ /* 0x000fe20000410000 */
[----:B------:R-:W-:Y:S01]  /*9c80*/  SHF.L.U32 R50, R40, 0x10, RZ ;  /* 0x0000001028327819 */ /* 0x000fe200000006ff */
[----:B------:R-:W-:Y:S01]  /*9c90*/  FFMA.FTZ R61, R44, R61, R58 ;  /* 0x0000003d2c3d7223 */ /* 0x000fe2000001003a */
[----:B------:R-:W-:-:S02]  /*9ca0*/  IMAD.U32 R44, R60, 0x10000, RZ ;  /* 0x000100003c2c7824 */ /* 0x000fc400078e00ff */
[-C--:B------:R-:W-:Y:S01]  /*9cb0*/  FMUL.FTZ R57, R45, R53.reuse ;  /* 0x000000352d397220 */ /* 0x080fe20000410000 */
[-C--:B------:R-:W-:Y:S01]  /*9cc0*/  FMUL.FTZ R58, R59, R152.reuse ;  /* 0x000000983b3a7220 */ /* 0x080fe20000410000 */
[----:B------:R-:W-:Y:S01]  /*9cd0*/  FFMA.FTZ R152, R43, R152, -R54 ;  /* 0x000000982b987223 */ /* 0x000fe20000010836 */
[----:B------:R-:W-:Y:S01]  /*9ce0*/  LOP3.LUT R54, R155, 0xffff0000, RZ, 0xc0, !PT ;  /* 0xffff00009b367812 */ /* 0x000fe200078ec0ff */
[-C--:B------:R-:W-:Y:S01]  /*9cf0*/  FMUL.FTZ R56, R45, R44.reuse ;  /* 0x0000002c2d387220 */ /* 0x080fe20000410000 */
[----:B------:R-:W-:Y:S01]  /*9d00*/  FFMA.FTZ R57, R50, R44, -R57 ;  /* 0x0000002c32397223 */ /* 0x000fe20000010839 */
[----:B------:R-:W-:Y:S01]  /*9d10*/  IMAD.U32 R47, R46, 0x10000, RZ ;  /* 0x000100002e2f7824 */ /* 0x000fe200078e00ff */
[----:B------:R-:W-:Y:S01]  /*9d20*/  LOP3.LUT R60, R60, 0xffff0000, RZ, 0xc0, !PT ;  /* 0xffff00003c3c7812 */ /* 0x000fe200078ec0ff */
[----:B------:R-:W-:Y:S01]  /*9d30*/  FFMA.FTZ R154, R43, R154, R58 ;  /* 0x0000009a2b9a7223 */ /* 0x000fe2000001003a */
[----:B------:R-:W-:Y:S01]  /*9d40*/  SHF.L.U32 R44, R65, 0x10, RZ ;  /* 0x00000010412c7819 */ /* 0x000fe200000006ff */
[----:B------:R-:W-:Y:S01]  /*9d50*/  IMAD.U32 R43, R62, 0x10000, RZ ;  /* 0x000100003e2b7824 */ /* 0x000fe200078e00ff */
[----:B------:R-:W-:Y:S01]  /*9d60*/  LOP3.LUT R46, R46, 0xffff0000, RZ, 0xc0, !PT ;  /* 0xffff00002e2e7812 */ /* 0x000fe200078ec0ff */
[----:B------:R-:W-:Y:S01]  /*9d70*/  FMUL.FTZ R58, R55, R54 ;  /* 0x00000036373a7220 */ /* 0x000fe20000410000 */
[----:B------:R-:W-:Y:S01]  /*9d80*/  LOP3.LUT R65, R65, 0xffff0000, RZ, 0xc0, !PT ;  /* 0xffff000041417812 */ /* 0x000fe200078ec0ff */
[----:B------:R-:W-:Y:S01]  /*9d90*/  FFMA.FTZ R56, R50, R53, R56 ;  /* 0x0000003532387223 */ /* 0x000fe20000010038 */
[----:B------:R-:W-:Y:S01]  /*9da0*/  LOP3.LUT R41, R40, 0xffff0000, RZ, 0xc0, !PT ;  /* 0xffff000028297812 */ /* 0x000fe200078ec0ff */
[----:B------:R-:W-:Y:S01]  /*9db0*/  IMAD.U32 R40, R42, 0x10000, RZ ;  /* 0x000100002a287824 */ /* 0x000fe200078e00ff */
[----:B------:R-:W-:Y:S01]  /*9dc0*/  LOP3.LUT R45, R62, 0xffff0000, RZ, 0xc0, !PT ;  /* 0xffff00003e2d7812 */ /* 0x000fe200078ec0ff */
[----:B------:R-:W-:Y:S01]  /*9dd0*/  FMUL.FTZ R50, R55, R60 ;  /* 0x0000003c37327220 */ /* 0x000fe20000410000 */
[C---:B------:R-:W-:Y:S01]  /*9de0*/  FMUL.FTZ R53, R47.reuse, R44 ;  /* 0x0000002c2f357220 */ /* 0x040fe20000410000 */
[----:B------:R-:W-:Y:S01]  /*9df0*/  LOP3.LUT R42, R42, 0xffff0000, RZ, 0xc0, !PT ;  /* 0xffff00002a2a7812 */ /* 0x000fe200078ec0ff */
[----:B------:R-:W-:Y:S01]  /*9e00*/  FMUL.FTZ R47, R47, R43 ;  /* 0x0000002b2f2f7220 */ /* 0x000fe20000410000 */
[C---:B------:R-:W-:Y:S01]  /*9e10*/  FMUL.FTZ R55, R46.reuse, R65 ;  /* 0x000000412e377220 */ /* 0x040fe20000410000 */
[C---:B------:R-:W-:Y:S01]  /*9e20*/  FFMA.FTZ R58, R41.reuse, R60, -R58 ;  /* 0x0000003c293a7223 */ /* 0x040fe2000001083a */
[----:B------:R-:W-:Y:S01]  /*9e30*/  FMUL.FTZ R46, R46, R45 ;  /* 0x0000002d2e2e7220 */ /* 0x000fe20000410000 */
[C---:B------:R-:W-:Y:S01]  /*9e40*/  FFMA.FTZ R53, R40.reuse, R43, -R53 ;  /* 0x0000002b28357223 */ /* 0x040fe20000010835 */
[----:B------:R-:W-:Y:S01]  /*9e50*/  FFMA.FTZ R47, R40, R44, R47 ;  /* 0x0000002c282f7223 */ /* 0x000fe2000001002f */
        /* <DEDUP_REMOVED lines=14> */
.L_x_549:
[----:B------:R-:W-:Y:S05]  /*9f40*/  BSYNC B1 ;  /* 0x0000000000017941 */ /* 0x000fea0003800000 */
.L_x_548:
[----:B------:R-:W-:Y:S01]  /*9f50*/  ISETP.GE.AND P3, PT, R51, R145, PT ;  /* 0x000000913300720c */ /* 0x000fe20003f66270 */
[----:B------:R-:W-:Y:S02]  /*9f60*/  ULDC.64 UR4, c[0x0][0x208] ;  /* 0x0000820000047ab9 */ /* 0x000fe40000000a00 */
[----:B--2---:R2:W-:Y:S10]  /*9f70*/  STG.E.128 desc[UR4][R48.64], R40 ;  /* 0x0000002830007986 */ /* 0x0045f4000c101d04 */
[----:B------:R-:W-:Y:S05]  /*9f80*/  @P3 BRA `(.L_x_504) ;  /* 0x0000000400103947 */ /* 0x000fea0003800000 */
[--C-:B------:R-:W-:Y:S01]  /*9f90*/  IADD3 R124, P3, P4, R38, R124, R51.reuse ;  /* 0x0000007c267c7210 */ /* 0x100fe20007c7e033 */
[----:B------:R-:W-:Y:S01]  /*9fa0*/  ULDC.64 UR4, c[0x0][0x208] ;  /* 0x0000820000047ab9 */ /* 0x000fe20000000a00 */
[----:B------:R-:W-:-:S04]  /*9fb0*/  SHF.R.S32.HI R51, RZ, 0x1f, R51 ;  /* 0x0000001fff337819 */ /* 0x000fc80000011433 */
[----:B------:R-:W-:Y:S02]  /*9fc0*/  IADD3.X R52, R37, R52, R51, P3, P4 ;  /* 0x0000003425347210 */ /* 0x000fe40001fe8433 */
[----:B------:R-:W-:-:S04]  /*9fd0*/  LEA R118, P3, R124, R118, 0x1 ;  /* 0x000000767c767211 */ /* 0x000fc800078608ff */
[----:B------:R-:W-:-:S05]  /*9fe0*/  LEA.HI.X R119, R124, R119, R52, 0x1, P3 ;  /* 0x000000777c777211 */ /* 0x000fca00018f0c34 */
[----:B---3--:R3:W-:Y:S01]  /*9ff0*/  STG.E.128 desc[UR4][R118.64], R44 ;  /* 0x0000002c76007986 */ /* 0x0087e2000c101d04 */
[----:B------:R-:W-:Y:S05]  /*a000*/  BRA `(.L_x_504) ;  /* 0x0000000000f07947 */ /* 0x000fea0003800000 */
.L_x_461:
[----:B------:R-:W-:-:S13]  /*a010*/  ISETP.NE.AND P2, PT, R221, 0x3, PT ;  /* 0x00000003dd00780c */ /* 0x000fda0003f45270 */
[----:B------:R-:W-:Y:S05]  /*a020*/  @!P2 BRA `(.L_x_550) ;  /* 0x000000000004a947 */ /* 0x000fea0003800000 */
[----:B------:R-:W-:Y:S01]  /*a030*/  BPT.TRAP 0x1 ;  /* 0x000000040000795c */ /* 0x000fe20000300000 */
.L_x_550:
[----:B------:R-:W-:Y:S01]  /*a040*/  IMAD R0, R17, 0x8, R16 ;  /* 0x0000000811007824 */ /* 0x000fe200078e0210 */
[----:B------:R-:W-:Y:S01]  /*a050*/  SHF.L.U32 R115, R219, 0x1f, RZ ;  /* 0x0000001fdb737819 */ /* 0x000fe200000006ff */
[----:B------:R-:W-:Y:S01]  /*a060*/  IMAD R3, R24, -0x50, R2 ;  /* 0xffffffb018037824 */ /* 0x000fe200078e0202 */
[----:B------:R-:W-:Y:S02]  /*a070*/  BSSY B1, `(.L_x_551) ;  /* 0x0000005000017945 */ /* 0x000fe40003800000 */
[----:B------:R-:W0:Y:S02]  /*a080*/  SYNCS.PHASECHK.TRANS64.TRYWAIT P3, [R0+URZ+0x38890], R115 ;  /* 0x03889073000075a7 */ /* 0x000e24000806017f */
[----:B------:R-:W-:-:S04]  /*a090*/  VIMNMX R3, R3, 0x50, PT ;  /* 0x0000005003037848 */ /* 0x000fc80003fe0100 */
[----:B------:R-:W-:Y:S01]  /*a0a0*/  ISETP.GE.AND P4, PT, R18, R3, PT ;  /* 0x000000031200720c */ /* 0x000fe20003f86270 */
[----:B0-----:R-:W-:-:S12]  /*a0b0*/  @!P3 BRA `(.L_x_552) ;  /* 0x000001c00080b947 */ /* 0x001fd80003800000 */
.L_x_788:
[----:B------:R-:W-:Y:S05]  /*a0c0*/  BSYNC B1 ;  /* 0x0000000000017941 */ /* 0x000fea0003800000 */
.L_x_551:
[----:B------:R-:W-:Y:S04]  /*a0d0*/  BSSY B1, `(.L_x_553) ;  /* 0x000000f000017945 */ /* 0x000fe80003800000 */
[----:B------:R-:W-:Y:S05]  /*a0e0*/  @P4 BRA `(.L_x_554) ;  /* 0x0000000000344947 */ /* 0x000fea0003800000 */
[----:B------:R-:W-:Y:S01]  /*a0f0*/  ISETP.NE.AND P5, PT, R26, RZ, PT ;  /* 0x000000ff1a00720c */ /* 0x000fe20003fa5270 */
[----:B------:R-:W-:Y:S01]  /*a100*/  ULDC.64 UR4, c[0x0][0x208] ;  /* 0x0000820000047ab9 */ /* 0x000fe20000000a00 */
[----:B------:R-:W-:Y:S02]  /*a110*/  ISETP.NE.AND P4, PT, R10, RZ, PT ;  /* 0x000000ff0a00720c */ /* 0x000fe40003f85270 */
[----:B------:R-:W-:-:S09]  /*a120*/  ISETP.NE.AND P3, PT, R9, RZ, PT ;  /* 0x000000ff0900720c */ /* 0x000fd20003f65270 */
[----:B------:R-:W1:Y:S04]  /*a130*/  @P5 LDS.128 R40, [R4+0x24400] ;  /* 0x0244000004285984 */ /* 0x000e680000000c00 */
[----:B------:R-:W2:Y:S04]  /*a140*/  @P3 LDS.128 R44, [R4+0x29400] ;  /* 0x02940000042c3984 */ /* 0x000ea80000000c00 */
[----:B-1----:R-:W-:Y:S01]  /*a150*/  @P5 STG.E.128 desc[UR4][R60.64], R40 ;  /* 0x000000283c005986 */ /* 0x002fe2000c101d04 */
[----:B------:R-:W-:-:S03]  /*a160*/  ISETP.NE.AND P5, PT, R8, RZ, PT ;  /* 0x000000ff0800720c */ /* 0x000fc60003fa5270 */
[----:B------:R-:W1:Y:S04]  /*a170*/  @P4 LDS.128 R40, [R4+0x26c00] ;  /* 0x026c000004284984 */ /* 0x000e680000000c00 */
[----:B--2---:R-:W-:Y:S06]  /*a180*/  @P3 STG.E.128 desc[UR4][R60.64+0x100], R44 ;  /* 0x0001002c3c003986 */ /* 0x004fec000c101d04 */
[----:B------:R-:W2:Y:S04]  /*a190*/  @P5 LDS.128 R48, [R4+0x2bc00] ;  /* 0x02bc000004305984 */ /* 0x000ea80000000c00 */
[----:B-1----:R1:W-:Y:S04]  /*a1a0*/  @P4 STG.E.128 desc[UR4][R60.64+0x80], R40 ;  /* 0x000080283c004986 */ /* 0x0023e8000c101d04 */
[----:B--2---:R1:W-:Y:S02]  /*a1b0*/  @P5 STG.E.128 desc[UR4][R60.64+0x180], R48 ;  /* 0x000180303c005986 */ /* 0x0043e4000c101d04 */
.L_x_554:
[----:B------:R-:W-:Y:S05]  /*a1c0*/  BSYNC B1 ;  /* 0x0000000000017941 */ /* 0x000fea0003800000 */
.L_x_553:
[----:B------:R-:W-:Y:S01]  /*a1d0*/  ISETP.GE.AND P3, PT, R217, R3, PT ;  /* 0x00000003d900720c */ /* 0x000fe20003f66270 */
[----:B------:R-:W-:-:S12]  /*a1e0*/  BSSY B1, `(.L_x_555) ;  /* 0x000000f000017945 */ /* 0x000fd80003800000 */
[----:B------:R-:W-:Y:S05]  /*a1f0*/  @P3 BRA `(.L_x_556) ;  /* 0x0000000000343947 */ /* 0x000fea0003800000 */
[----:B------:R-:W-:Y:S01]  /*a200*/  ISETP.NE.AND P5, PT, R26, RZ, PT ;  /* 0x000000ff1a00720c */ /* 0x000fe20003fa5270 */
[----:B------:R-:W-:Y:S01]  /*a210*/  ULDC.64 UR4, c[0x0][0x208] ;  /* 0x0000820000047ab9 */ /* 0x000fe20000000a00 */
[----:B------:R-:W-:Y:S02]  /*a220*/  ISETP.NE.AND P4, PT, R10, RZ, PT ;  /* 0x000000ff0a00720c */ /* 0x000fe40003f85270 */
[----:B------:R-:W-:-:S09]  /*a230*/  ISETP.NE.AND P3, PT, R9, RZ, PT ;  /* 0x000000ff0900720c */ /* 0x000fd20003f65270 */
[----:B-1----:R-:W1:Y:S04]  /*a240*/  @P5 LDS.128 R40, [R4+0x25400] ;  /* 0x0254000004285984 */ /* 0x002e680000000c00 */
        /* <DEDUP_REMOVED lines=8> */
.L_x_556:
[----:B------:R-:W-:Y:S05]  /*a2d0*/  BSYNC B1 ;  /* 0x0000000000017941 */ /* 0x000fea0003800000 */
.L_x_555:
[----:B------:R-:W-:-:S13]  /*a2e0*/  ISETP.GE.AND P3, PT, R218, R3, PT ;  /* 0x00000003da00720c */ /* 0x000fda0003f66270 */
[----:B------:R-:W-:Y:S05]  /*a2f0*/  @P3 BRA `(.L_x_504) ;  /* 0x0000000000343947 */ /* 0x000fea0003800000 */
[----:B------:R-:W-:Y:S01]  /*a300*/  ISETP.NE.AND P5, PT, R26, RZ, PT ;  /* 0x000000ff1a00720c */ /* 0x000fe20003fa5270 */
[----:B------:R-:W-:Y:S01]  /*a310*/  ULDC.64 UR4, c[0x0][0x208] ;  /* 0x0000820000047ab9 */ /* 0x000fe20000000a00 */
[----:B------:R-:W-:Y:S02]  /*a320*/  ISETP.NE.AND P4, PT, R10, RZ, PT ;  /* 0x000000ff0a00720c */ /* 0x000fe40003f85270 */
[----:B------:R-:W-:-:S09]  /*a330*/  ISETP.NE.AND P3, PT, R9, RZ, PT ;  /* 0x000000ff0900720c */ /* 0x000fd20003f65270 */
[----:B-1-3--:R-:W1:Y:S04]  /*a340*/  @P5 LDS.128 R40, [R4+0x26400] ;  /* 0x0264000004285984 */ /* 0x00ae680000000c00 */
        /* <DEDUP_REMOVED lines=8> */
.L_x_504:
[----:B------:R-:W-:Y:S05]  /*a3d0*/  BSYNC B0 ;  /* 0x0000000000007941 */ /* 0x000fea0003800000 */
.L_x_460:
[----:B-1234-:R-:W1:Y:S01]  /*a3e0*/  S2R R40, SR_TID.X ;  /* 0x0000000000287919 */ /* 0x01ee620000002100 */
[----:B------:R-:W-:Y:S01]  /*a3f0*/  @!PT LDS RZ, [RZ] ;  /* 0x00000000fffff984 */ /* 0x000fe20000000800 */
[----:B------:R-:W-:Y:S01]  /*a400*/  @!PT LDS RZ, [RZ] ;  /* 0x00000000fffff984 */ /* 0x000fe20000000800 */
[----:B------:R-:W-:Y:S01]  /*a410*/  @!PT LDS RZ, [RZ] ;  /* 0x00000000fffff984 */ /* 0x000fe20000000800 */
[----:B------:R-:W-:Y:S01]  /*a420*/  @!PT LDS RZ, [RZ] ;  /* 0x00000000fffff984 */ /* 0x000fe20000000800 */
[----:B------:R2:W-:Y:S06]  /*a430*/  MEMBAR.ALL.CTA ;  /* 0x0000000000007992 */ /* 0x0005ec0000008000 */
[----:B--2---:R-:W2:Y:S01]  /*a440*/  FENCE.VIEW.ASYNC.S ;  /* 0x00000000000073c6 */ /* 0x004ea20000000000 */
[----:B------:R-:W-:Y:S05]  /*a450*/  WARPSYNC.ALL ;  /* 0x0000000000007948 */ /* 0x000fea0003800000 */
[----:B------:R-:W-:Y:S01]  /*a460*/  BSSY B0, `(.L_x_557) ;  /* 0x0000009000007945 */ /* 0x000fe20003800000 */
[----:B-1----:R-:W-:Y:S01]  /*a470*/  LOP3.LUT R40, R40, 0x7f, RZ, 0xc0, !PT ;  /* 0x0000007f28287812 */ /* 0x002fe200078ec0ff */
[----:B--2---:R1:W-:Y:S03]  /*a480*/  BAR.SYNC.DEFER_BLOCKING R150, 0x80 ;  /* 0x000200960000751d */ /* 0x0043e60000010000 */
[----:B------:R-:W-:-:S13]  /*a490*/  ISETP.NE.AND P3, PT, R40, RZ, PT ;  /* 0x000000ff2800720c */ /* 0x000fda0003f65270 */
[----:B------:R-:W-:-:S05]  /*a4a0*/  @!P3 VIADD R40, R0, 0x388a0 ;  /* 0x000388a00028b836 */ /* 0x000fca0000000000 */
[----:B------:R-:W-:-:S04]  /*a4b0*/  @!P3 PRMT R40, RZ, 0x654, R40 ;  /* 0x00000654ff28b816 */ /* 0x000fc80000000028 */
[----:B------:R1:W-:Y:S01]  /*a4c0*/  @!P3 SYNCS.ARRIVE.TRANS64.RED.A1T0 RZ, [R40+URZ], RZ ;  /* 0x000000ff28ffb9a7 */ /* 0x0003e2000810043f */
[----:B------:R-:W-:Y:S05]  /*a4d0*/  @!P2 BRA `(.L_x_558) ;  /* 0x000000000004a947 */ /* 0x000fea0003800000 */
[----:B------:R-:W-:Y:S01]  /*a4e0*/  BPT.TRAP 0x1 ;  /* 0x000000040000795c */ /* 0x000fe20000300000 */
.L_x_558:
[----:B------:R-:W-:Y:S05]  /*a4f0*/  BSYNC B0 ;  /* 0x0000000000007941 */ /* 0x000fea0003800000 */
.L_x_557:
[----:B------:R-:W2:Y:S01]  /*a500*/  SYNCS.PHASECHK.TRANS64.TRYWAIT P2, [R0+URZ+0x388b0], R115 ;  /* 0x0388b073000075a7 */ /* 0x000ea2000804017f */
[----:B------:R-:W-:Y:S01]  /*a510*/  ULDC UR60, c[0x0][0x2e4] ;  /* 0x0000b900003c7ab9 */ /* 0x000fe20000000800 */
[----:B------:R-:W-:Y:S01]  /*a520*/  ULDC.64 UR56, c[0x0][0x318] ;  /* 0x0000c60000387ab9 */ /* 0x000fe20000000a00 */
[----:B------:R-:W-:Y:S01]  /*a530*/  ULDC.64 UR58, c[0x0][0x308] ;  /* 0x0000c200003a7ab9 */ /* 0x000fe20000000a00 */
[----:B------:R-:W-:Y:S01]  /*a540*/  BSSY B0, `(.L_x_559) ;  /* 0x0000004000007945 */ /* 0x000fe20003800000 */
[----:B------:R-:W-:Y:S01]  /*a550*/  ISETP.GE.AND P4, PT, R18, R3, PT ;  /* 0x000000031200720c */ /* 0x000fe20003f86270 */
[----:B------:R-:W-:Y:S02]  /*a560*/  IMAD.WIDE R52, R24, 0x50, R112 ;  /* 0x0000005018347825 */ /* 0x000fe400078e0270 */
[----:B--2---:R-:W-:Y:S10]  /*a570*/  @!P2 BRA `(.L_x_560) ;  /* 0x000001bc0064a947 */ /* 0x004ff40003800000 */
.L_x_789:
[----:B------:R-:W-:Y:S05]  /*a580*/  BSYNC B0 ;  /* 0x0000000000007941 */ /* 0x000fea0003800000 */
.L_x_559:
[----:B------:R-:W-:Y:S04]  /*a590*/  BSSY B0, `(.L_x_561) ;  /* 0x0000017000007945 */ /* 0x000fe80003800000 */
[----:B------:R-:W-:Y:S05]  /*a5a0*/  @P4 BRA `(.L_x_562) ;  /* 0x0000000000544947 */ /* 0x000fea0003800000 */
[----:B------:R-:W-:Y:S01]  /*a5b0*/  ISETP.GE.AND P5, PT, R212, UR60, PT ;  /* 0x0000003cd4007c0c */ /* 0x000fe2000bfa6270 */
[----:B------:R-:W-:Y:S01]  /*a5c0*/  IMAD R47, R53, UR56, RZ ;  /* 0x00000038352f7c24 */ /* 0x000fe2000f8e02ff */
[----:B------:R-:W-:Y:S01]  /*a5d0*/  ULDC.64 UR4, c[0x0][0x208] ;  /* 0x0000820000047ab9 */ /* 0x000fe20000000a00 */
[----:B------:R-:W-:Y:S01]  /*a5e0*/  IMAD.MOV.U32 R44, RZ, RZ, R96 ;  /* 0x000000ffff2c7224 */ /* 0x000fe200078e0060 */
[----:B------:R-:W-:Y:S01]  /*a5f0*/  ISETP.GE.AND P4, PT, R213, UR60, PT ;  /* 0x0000003cd5007c0c */ /* 0x000fe2000bf86270 */
[----:B------:R-:W-:Y:S02]  /*a600*/  IMAD.MOV.U32 R45, RZ, RZ, R5 ;  /* 0x000000ffff2d7224 */ /* 0x000fe400078e0005 */
[C---:B------:R-:W-:Y:S02]  /*a610*/  IMAD R47, R52.reuse, UR57, R47 ;  /* 0x00000039342f7c24 */ /* 0x040fe4000f8e022f */
[----:B------:R-:W-:-:S04]  /*a620*/  IMAD.WIDE.U32 R44, R52, UR56, R44 ;  /* 0x00000038342c7c25 */ /* 0x000fc8000f8e002c */
[----:B-1----:R-:W1:Y:S01]  /*a630*/  @!P5 LDS.128 R40, [R4+0x400] ;  /* 0x000400000428d984 */ /* 0x002e620000000c00 */
[----:B------:R-:W-:Y:S01]  /*a640*/  IMAD.IADD R45, R45, 0x1, R47 ;  /* 0x000000012d2d7824 */ /* 0x000fe200078e022f */
[----:B------:R-:W-:-:S04]  /*a650*/  LEA R54, P2, R44, UR58, 0x1 ;  /* 0x0000003a2c367c11 */ /* 0x000fc8000f8408ff */
[----:B------:R-:W-:Y:S02]  /*a660*/  LEA.HI.X R55, R44, UR59, R45, 0x1, P2 ;  /* 0x0000003b2c377c11 */ /* 0x000fe400090f0c2d */
[----:B------:R-:W-:-:S13]  /*a670*/  ISETP.GE.AND P2, PT, R225, UR60, PT ;  /* 0x0000003ce1007c0c */ /* 0x000fda000bf46270 */
[----:B------:R-:W3:Y:S04]  /*a680*/  @!P2 LDS.128 R44, [R4+0x5400] ;  /* 0x00540000042ca984 */ /* 0x000ee80000000c00 */
[----:B-1----:R-:W-:Y:S01]  /*a690*/  @!P5 STG.E.128 desc[UR4][R54.64], R40 ;  /* 0x000000283600d986 */ /* 0x002fe2000c101d04 */
[----:B------:R-:W-:-:S03]  /*a6a0*/  ISETP.GE.AND P5, PT, R224, UR60, PT ;  /* 0x0000003ce0007c0c */ /* 0x000fc6000bfa6270 */
[----:B------:R-:W1:Y:S10]  /*a6b0*/  @!P4 LDS.128 R40, [R4+0x2c00] ;  /* 0x002c00000428c984 */ /* 0x000e740000000c00 */
[----:B------:R-:W4:Y:S04]  /*a6c0*/  @!P5 LDS.128 R48, [R4+0x7c00] ;  /* 0x007c00000430d984 */ /* 0x000f280000000c00 */
[----:B---3--:R3:W-:Y:S04]  /*a6d0*/  @!P2 STG.E.128 desc[UR4][R54.64+0x100], R44 ;  /* 0x0001002c3600a986 */ /* 0x0087e8000c101d04 */
[----:B-1----:R3:W-:Y:S04]  /*a6e0*/  @!P4 STG.E.128 desc[UR4][R54.64+0x80], R40 ;  /* 0x000080283600c986 */ /* 0x0027e8000c101d04 */
[----:B----4-:R3:W-:Y:S02]  /*a6f0*/  @!P5 STG.E.128 desc[UR4][R54.64+0x180], R48 ;  /* 0x000180303600d986 */ /* 0x0107e4000c101d04 */
.L_x_562:
[----:B------:R-:W-:Y:S05]  /*a700*/  BSYNC B0 ;  /* 0x0000000000007941 */ /* 0x000fea0003800000 */
.L_x_561:
[----:B------:R-:W-:Y:S01]  /*a710*/  ISETP.GE.AND P2, PT, R217, R3, PT ;  /* 0x00000003d900720c */ /* 0x000fe20003f46270 */
[----:B------:R-:W-:-:S12]  /*a720*/  BSSY B0, `(.L_x_563) ;  /* 0x0000019000007945 */ /* 0x000fd80003800000 */
[----:B------:R-:W-:Y:S05]  /*a730*/  @P2 BRA `(.L_x_564) ;  /* 0x00000000005c2947 */ /* 0x000fea0003800000 */
[----:B------:R-:W-:Y:S01]  /*a740*/  ISETP.GE.AND P2, PT, R212, UR60, PT ;  /* 0x0000003cd4007c0c */ /* 0x000fe2000bf46270 */
[----:B---3--:R-:W-:Y:S01]  /*a750*/  IMAD.MOV.U32 R45, RZ, RZ, R5 ;  /* 0x000000ffff2d7224 */ /* 0x008fe200078e0005 */
[----:B------:R-:W-:Y:S01]  /*a760*/  IADD3 R47, P4, R52, 0x20, RZ ;  /* 0x00000020342f7810 */ /* 0x000fe20007f9e0ff */
[----:B------:R-:W-:Y:S01]  /*a770*/  ULDC.64 UR4, c[0x0][0x208] ;  /* 0x0000820000047ab9 */ /* 0x000fe20000000a00 */
[----:B------:R-:W-:-:S03]  /*a780*/  ISETP.GE.AND P5, PT, R213, UR60, PT ;  /* 0x0000003cd5007c0c */ /* 0x000fc6000bfa6270 */
[----:B------:R-:W-:-:S04]  /*a790*/  IMAD.X R44, RZ, RZ, R53, P4 ;  /* 0x000000ffff2c7224 */ /* 0x000fc800020e0635 */
[----:B------:R-:W-:Y:S02]  /*a7a0*/  IMAD R46, R44, UR56, RZ ;  /* 0x000000382c2e7c24 */ /* 0x000fe4000f8e02ff */
[----:B-1----:R-:W1:Y:S01]  /*a7b0*/  @!P2 LDS.128 R40, [R4+0x1400] ;  /* 0x001400000428a984 */ /* 0x002e620000000c00 */
[----:B------:R-:W-:-:S04]  /*a7c0*/  IMAD.MOV.U32 R44, RZ, RZ, R96 ;  /* 0x000000ffff2c7224 */ /* 0x000fc800078e0060 */
[----:B------:R-:W-:-:S04]  /*a7d0*/  IMAD.WIDE.U32 R44, R47, UR56, R44 ;  /* 0x000000382f2c7c25 */ /* 0x000fc8000f8e002c */
[----:B------:R-:W-:Y:S01]  /*a7e0*/  IMAD R47, R47, UR57, R46 ;  /* 0x000000392f2f7c24 */ /* 0x000fe2000f8e022e */
[----:B------:R-:W-:-:S04]  /*a7f0*/  LEA R54, P4, R44, UR58, 0x1 ;  /* 0x0000003a2c367c11 */ /* 0x000fc8000f8808ff */
[----:B------:R-:W-:-:S04]  /*a800*/  IADD3 R45, R45, R47, RZ ;  /* 0x0000002f2d2d7210 */ /* 0x000fc80007ffe0ff */
        /* <DEDUP_REMOVED lines=10> */
.L_x_564:
[----:B------:R-:W-:Y:S05]  /*a8b0*/  BSYNC B0 ;  /* 0x0000000000007941 */ /* 0x000fea0003800000 */
.L_x_563:
[----:B------:R-:W-:Y:S01]  /*a8c0*/  ISETP.GE.AND P2, PT, R218, R3, PT ;  /* 0x00000003da00720c */ /* 0x000fe20003f46270 */
[----:B------:R-:W-:-:S12]  /*a8d0*/  BSSY B0, `(.L_x_565) ;  /* 0x0000019000007945 */ /* 0x000fd80003800000 */
[----:B------:R-:W-:Y:S05]  /*a8e0*/  @P2 BRA `(.L_x_566) ;  /* 0x00000000005c2947 */ /* 0x000fea0003800000 */
[----:B------:R-:W-:Y:S01]  /*a8f0*/  ISETP.GE.AND P2, PT, R212, UR60, PT ;  /* 0x0000003cd4007c0c */ /* 0x000fe2000bf46270 */
[----:B---3--:R-:W-:Y:S01]  /*a900*/  IMAD.MOV.U32 R44, RZ, RZ, R96 ;  /* 0x000000ffff2c7224 */ /* 0x008fe200078e0060 */
[----:B------:R-:W-:Y:S01]  /*a910*/  IADD3 R3, P4, R52, 0x40, RZ ;  /* 0x0000004034037810 */ /* 0x000fe20007f9e0ff */
[----:B------:R-:W-:Y:S01]  /*a920*/  IMAD.MOV.U32 R45, RZ, RZ, R5 ;  /* 0x000000ffff2d7224 */ /* 0x000fe200078e0005 */
[----:B------:R-:W-:Y:S01]  /*a930*/  ULDC.64 UR4, c[0x0][0x208] ;  /* 0x0000820000047ab9 */ /* 0x000fe20000000a00 */
[----:B------:R-:W-:Y:S02]  /*a940*/  ISETP.GE.AND P5, PT, R213, UR60, PT ;  /* 0x0000003cd5007c0c */ /* 0x000fe4000bfa6270 */
[----:B------:R-:W-:Y:S02]  /*a950*/  IMAD.X R52, RZ, RZ, R53, P4 ;  /* 0x000000ffff347224 */ /* 0x000fe400020e0635 */
[----:B------:R-:W-:-:S04]  /*a960*/  IMAD.WIDE.U32 R44, R3, UR56, R44 ;  /* 0x00000038032c7c25 */ /* 0x000fc8000f8e002c */
[----:B-1----:R-:W1:Y:S01]  /*a970*/  @!P2 LDS.128 R40, [R4+0x2400] ;  /* 0x002400000428a984 */ /* 0x002e620000000c00 */
[----:B------:R-:W-:-:S04]  /*a980*/  IMAD R52, R52, UR56, RZ ;  /* 0x0000003834347c24 */ /* 0x000fc8000f8e02ff */
[----:B------:R-:W-:Y:S01]  /*a990*/  IMAD R3, R3, UR57, R52 ;  /* 0x0000003903037c24 */ /* 0x000fe2000f8e0234 */
[----:B------:R-:W-:-:S03]  /*a9a0*/  LEA R52, P4, R44, UR58, 0x1 ;  /* 0x0000003a2c347c11 */ /* 0x000fc6000f8808ff */
[----:B------:R-:W-:-:S05]  /*a9b0*/  IMAD.IADD R3, R45, 0x1, R3 ;  /* 0x000000012d037824 */ /* 0x000fca00078e0203 */
[----:B------:R-:W-:Y:S02]  /*a9c0*/  LEA.HI.X R53, R44, UR59, R3, 0x1, P4 ;  /* 0x0000003b2c357c11 */ /* 0x000fe4000a0f0c03 */
[----:B------:R-:W-:Y:S01]  /*a9d0*/  ISETP.GE.AND P4, PT, R225, UR60, PT ;  /* 0x0000003ce1007c0c */ /* 0x000fe2000bf86270 */
[----:B------:R-:W3:Y:S04]  /*a9e0*/  @!P5 LDS.128 R44, [R4+0x4c00] ;  /* 0x004c0000042cd984 */ /* 0x000ee80000000c00 */
[----:B-1----:R-:W-:Y:S01]  /*a9f0*/  @!P2 STG.E.128 desc[UR4][R52.64], R40 ;  /* 0x000000283400a986 */ /* 0x002fe2000c101d04 */
[----:B------:R-:W-:-:S07]  /*aa00*/  ISETP.GE.AND P2, PT, R224, UR60, PT ;  /* 0x0000003ce0007c0c */ /* 0x000fce000bf46270 */
[----:B------:R-:W1:Y:S06]  /*aa10*/  @!P4 LDS.128 R40, [R4+0x7400] ;  /* 0x007400000428c984 */ /* 0x000e6c0000000c00 */
[----:B------:R-:W4:Y:S04]  /*aa20*/  @!P2 LDS.128 R48, [R4+0x9c00] ;  /* 0x009c00000430a984 */ /* 0x000f280000000c00 */
[----:B---3--:R3:W-:Y:S04]  /*aa30*/  @!P5 STG.E.128 desc[UR4][R52.64+0x80], R44 ;  /* 0x0000802c3400d986 */ /* 0x0087e8000c101d04 */
[----:B-1----:R3:W-:Y:S04]  /*aa40*/  @!P4 STG.E.128 desc[UR4][R52.64+0x100], R40 ;  /* 0x000100283400c986 */ /* 0x0027e8000c101d04 */
[----:B----4-:R3:W-:Y:S02]  /*aa50*/  @!P2 STG.E.128 desc[UR4][R52.64+0x180], R48 ;  /* 0x000180303400a986 */ /* 0x0107e4000c101d04 */
.L_x_566:
[----:B------:R-:W-:Y:S05]  /*aa60*/  BSYNC B0 ;  /* 0x0000000000007941 */ /* 0x000fea0003800000 */
.L_x_565:
[----:B------:R-:W-:Y:S01]  /*aa70*/  @!PT LDS RZ, [RZ] ;  /* 0x00000000fffff984 */ /* 0x000fe20000000800 */
[----:B------:R-:W-:Y:S01]  /*aa80*/  @!PT LDS RZ, [RZ] ;  /* 0x00000000fffff984 */ /* 0x000fe20000000800 */
[----:B------:R-:W-:Y:S01]  /*aa90*/  @!PT LDS RZ, [RZ] ;  /* 0x00000000fffff984 */ /* 0x000fe20000000800 */
[----:B------:R-:W-:Y:S01]  /*aaa0*/  @!PT LDS RZ, [RZ] ;  /* 0x00000000fffff984 */ /* 0x000fe20000000800 */
[----:B------:R4:W-:Y:S06]  /*aab0*/  MEMBAR.ALL.CTA ;  /* 0x0000000000007992 */ /* 0x0009ec0000008000 */
[----:B----4-:R-:W4:Y:S01]  /*aac0*/  FENCE.VIEW.ASYNC.S ;  /* 0x00000000000073c6 */ /* 0x010f220000000000 */
[----:B0-2---:R-:W-:Y:S01]  /*aad0*/  @!P3 VIADD R0, R0, 0x388c0 ;  /* 0x000388c00000b836 */ /* 0x005fe20000000000 */
[----:B----4-:R0:W-:Y:S01]  /*aae0*/  BAR.SYNC.DEFER_BLOCKING R150, 0x80 ;  /* 0x000200960000751d */ /* 0x0101e20000010000 */
[----:B------:R-:W-:Y:S01]  /*aaf0*/  ISETP.NE.AND P4, PT, R114, RZ, PT ;  /* 0x000000ff7200720c */ /* 0x000fe20003f85270 */
[----:B------:R-:W-:-:S02]  /*ab00*/  VIADD R17, R17, 0x1 ;  /* 0x0000000111117836 */ /* 0x000fc40000000000 */
[----:B------:R-:W-:Y:S02]  /*ab10*/  @!P3 PRMT R0, RZ, 0x654, R0 ;  /* 0x00000654ff00b816 */ /* 0x000fe40000000000 */
[----:B------:R-:W-:Y:S02]  /*ab20*/  PLOP3.LUT P2, PT, PT, PT, PT, 0x8, 0x0 ;  /* 0x000000000000781c */ /* 0x000fe40003f4e170 */
[----:B------:R2:W-:Y:S01]  /*ab30*/  @!P3 SYNCS.ARRIVE.TRANS64.RED.A1T0 RZ, [R0+URZ], RZ ;  /* 0x000000ff00ffb9a7 */ /* 0x0005e2000810043f */
[----:B------:R-:W-:-:S04]  /*ab40*/  ISETP.NE.AND P3, PT, R17, 0x2, PT ;  /* 0x000000021100780c */ /* 0x000fc80003f65270 */
[----:B------:R-:W-:Y:S02]  /*ab50*/  SEL R17, R17, RZ, P3 ;  /* 0x000000ff11117207 */ /* 0x000fe40001800000 */
[----:B--2---:R-:W-:-:S04]  /*ab60*/  SEL R0, RZ, 0x1, P3 ;  /* 0x00000001ff007807 */ /* 0x004fc80001800000 */
[----:B------:R-:W-:Y:S01]  /*ab70*/  LOP3.LUT R219, R219, R0, RZ, 0x3c, !PT ;  /* 0x00000000dbdb7212 */ /* 0x000fe200078e3cff */
[----:B0-----:R-:W-:Y:S06]  /*ab80*/  @P4 BRA `(.L_x_567) ;  /* 0xffffff7800744947 */ /* 0x001fec000383ffff */
.L_x_455:
[----:B------:R-:W-:Y:S01]  /*ab90*/  BSSY B0, `(.L_x_568) ;  /* 0x000004a000007945 */ /* 0x000fe20003800000 */
[----:B------:R-:W-:Y:S02]  /*aba0*/  ISETP.GE.AND P1, PT, R148, 0x1, PT ;  /* 0x000000019400780c */ /* 0x000fe40003f26270 */
[----:B------:R-:W-:Y:S02]  /*abb0*/  CS2R R2, SRZ ;  /* 0x0000000000027805 */ /* 0x000fe4000001ff00 */
[----:B------:R-:W-:Y:S01]  /*abc0*/  PLOP3.LUT P0, PT, PT, PT, PT, 0x80, 0x0 ;  /* 0x000000000000781c */ /* 0x000fe20003f0f070 */
[----:B------:R-:W-:Y:S01]  /*abd0*/  IMAD.MOV.U32 R0, RZ, RZ, RZ ;  /* 0x000000ffff007224 */ /* 0x000fe200078e00ff */
[----:B------:R-:W-:Y:S02]  /*abe0*/  CS2R R76, SRZ ;  /* 0x00000000004c7805 */ /* 0x000fe4000001ff00 */
[----:B------:R-:W-:Y:S02]  /*abf0*/  CS2R R72, SRZ ;  /* 0x0000000000487805 */ /* 0x000fe4000001ff00 */
[----:B------:R-:W-:-:S02]  /*ac00*/  CS2R R12, SRZ ;  /* 0x00000000000c7805 */ /* 0x000fc4000001ff00 */
[----:B------:R-:W-:Y:S01]  /*ac10*/  CS2R R68, SRZ ;  /* 0x0000000000447805 */ /* 0x000fe2000001ff00 */
[----:B------:R-:W-:Y:S01]  /*ac20*/  IMAD.MOV.U32 R146, RZ, RZ, RZ ;  /* 0x000000ffff927224 */ /* 0x000fe200078e00ff */
        /* <DEDUP_REMOVED lines=18> */
[----:B---3--:R-:W-:Y:S02]  /*ad50*/  CS2R R54, SRZ ;  /* 0x0000000000367805 */ /* 0x008fe4000001ff00 */
[----:B------:R-:W-:Y:S02]  /*ad60*/  CS2R R176, SRZ ;  /* 0x0000000000b07805 */ /* 0x000fe4000001ff00 */
[----:B------:R-:W-:Y:S02]  /*ad70*/  CS2R R52, SRZ ;  /* 0x0000000000347805 */ /* 0x000fe4000001ff00 */
[----:B------:R-:W-:Y:S02]  /*ad80*/  CS2R R48, SRZ ;  /* 0x0000000000307805 */ /* 0x000fe4000001ff00 */
[----:B------:R-:W-:-:S02]  /*ad90*/  CS2R R154, SRZ ;  /* 0x00000000009a7805 */ /* 0x000fc4000001ff00 */
[----:B------:R-:W-:Y:S02]  /*ada0*/  CS2R R42, SRZ ;  /* 0x00000000002a7805 */ /* 0x000fe4000001ff00 */
[----:B-1----:R-:W-:Y:S02]  /*adb0*/  CS2R R40, SRZ ;  /* 0x0000000000287805 */ /* 0x002fe4000001ff00 */
        /* <DEDUP_REMOVED lines=20> */
[----:B------:R-:W-:Y:S01]  /*af00*/  IMAD.MOV.U32 R31, RZ, RZ, RZ ;  /* 0x000000ffff1f7224 */ /* 0x000fe200078e00ff */
[----:B------:R-:W-:Y:S02]  /*af10*/  CS2R R58, SRZ ;  /* 0x00000000003a7805 */ /* 0x000fe4000001ff00 */
[----:B------:R-:W-:Y:S01]  /*af20*/  CS2R R162, SRZ ;  /* 0x0000000000a27805 */ /* 0x000fe2000001ff00 */
[----:B------:R-:W-:Y:S01]  /*af30*/  IMAD.MOV.U32 R27, RZ, RZ, RZ ;  /* 0x000000ffff1b7224 */ /* 0x000fe200078e00ff */
[----:B------:R-:W-:-:S02]  /*af40*/  CS2R R50, SRZ ;  /* 0x0000000000327805 */ /* 0x000fc4000001ff00 */
[----:B------:R-:W-:Y:S01]  /*af50*/  CS2R R160, SRZ ;  /* 0x0000000000a07805 */ /* 0x000fe2000001ff00 */
[----:B------:R-:W-:Y:S01]  /*af60*/  IMAD.MOV.U32 R47, RZ, RZ, RZ ;  /* 0x000000ffff2f7224 */ /* 0x000fe200078e00ff */
[----:B------:R-:W-:Y:S02]  /*af70*/  CS2R R10, SRZ ;  /* 0x00000000000a7805 */ /* 0x000fe4000001ff00 */
[----:B------:R-:W-:Y:S02]  /*af80*/  CS2R R8, SRZ ;  /* 0x0000000000087805 */ /* 0x000fe4000001ff00 */
[----:B------:R-:W-:Y:S01]  /*af90*/  CS2R R38, SRZ ;  /* 0x0000000000267805 */ /* 0x000fe2000001ff00 */
[----:B------:R-:W-:Y:S01]  /*afa0*/  IMAD.MOV.U32 R24, RZ, RZ, RZ ;  /* 0x000000ffff187224 */ /* 0x000fe200078e00ff */
[----:B------:R-:W-:Y:S02]  /*afb0*/  CS2R R34, SRZ ;  /* 0x0000000000227805 */ /* 0x000fe4000001ff00 */
[----:B------:R-:W-:-:S02]  /*afc0*/  CS2R R32, SRZ ;  /* 0x0000000000207805 */ /* 0x000fc4000001ff00 */
[----:B------:R-:W-:Y:S02]  /*afd0*/  MOV R7, RZ ;  /* 0x000000ff00077202 */ /* 0x000fe40000000f00 */
[----:B------:R-:W-:Y:S01]  /*afe0*/  CS2R R28, SRZ ;  /* 0x00000000001c7805 */ /* 0x000fe2000001ff00 */
[----:B------:R-:W-:Y:S01]  /*aff0*/  IMAD.MOV.U32 R5, RZ, RZ, RZ ;  /* 0x000000ffff057224 */ /* 0x000fe200078e00ff */
[----:B------:R-:W-:Y:S06]  /*b000*/  @P2 BRA `(.L_x_569) ;  /* 0x0000000000082947 */ /* 0x000fec0003800000 */
[----:B------:R-:W0:Y:S02]  /*b010*/  FENCE.VIEW.ASYNC.G ;  /* 0x00000000000073c6 */ /* 0x000e240000000100 */
[----:B0-----:R-:W-:Y:S06]  /*b020*/  BAR.ARV 0xc, 0x120 ;  /* 0x0304800000007b1d */ /* 0x001fec0000002000 */
.L_x_569:
[----:B------:R-:W-:Y:S05]  /*b030*/  BSYNC B0 ;  /* 0x0000000000007941 */ /* 0x000fea0003800000 */
.L_x_568:
[----:B------:R-:W-:Y:S02]  /*b040*/  IMAD.MOV.U32 R25, RZ, RZ, RZ ;  /* 0x000000ffff197224 */ /* 0x000fe400078e00ff */
[----:B------:R-:W-:Y:S01]  /*b050*/  IMAD.MOV.U32 R4, RZ, RZ, RZ ;  /* 0x000000ffff047224 */ /* 0x000fe200078e00ff */
[----:B------:R-:W-:Y:S06]  /*b060*/  @!P1 BRA `(.L_x_570) ;  /* 0x0000012400309947 */ /* 0x000fec0003800000 */
[----:B------:R-:W2:Y:S04]  /*b070*/  LDL R14, [R1+0x88] ;  /* 0x00008800010e7983 */ /* 0x000ea80000100800 */
[----:B------:R-:W3:Y:S04]  /*b080*/  LDL R6, [R1+0x64] ;  /* 0x0000640001067983 */ /* 0x000ee80000100800 */
[----:B--2---:R-:W0:Y:S01]  /*b090*/  SHFL.IDX PT, R0, R14, RZ, 0x1f ;  /* 0x00001fff0e007589 */ /* 0x004e2200000e0000 */
[----:B---3--:R-:W-:Y:S02]  /*b0a0*/  LOP3.LUT P0, RZ, R6, 0x9f, RZ, 0xc0, !PT ;  /* 0x0000009f06ff7812 */ /* 0x008fe4000780c0ff */
[----:B0-----:R-:W-:-:S04]  /*b0b0*/  LEA.HI R2, R0, R0, RZ, 0x1 ;  /* 0x0000000000027211 */ /* 0x001fc800078f08ff */
[----:B------:R-:W-:-:S05]  /*b0c0*/  LOP3.LUT R3, R2, 0x1e, RZ, 0xc0, !PT ;  /* 0x0000001e02037812 */ /* 0x000fca00078ec0ff */
[----:B------:R-:W-:-:S04]  /*b0d0*/  IMAD.IADD R3, R0, 0x1, -R3 ;  /* 0x0000000100037824 */ /* 0x000fc800078e0a03 */
[----:B------:R-:W-:-:S05]  /*b0e0*/  IMAD R3, R3, 0x2000, R6 ;  /* 0x0000200003037824 */ /* 0x000fca00078e0206 */
[----:B------:R-:W-:-:S04]  /*b0f0*/  SHF.R.U32.HI R2, RZ, 0x4, R3 ;  /* 0x00000004ff027819 */ /* 0x000fc80000011603 */
[----:B------:R-:W-:Y:S01]  /*b100*/  LOP3.LUT R2, R2, 0x3fff, RZ, 0xc0, !PT ;  /* 0x00003fff02027812 */ /* 0x000fe200078ec0ff */
[----:B------:R-:W-:Y:S06]  /*b110*/  @!P0 BRA `(.L_x_571) ;  /* 0x0000000000408947 */ /* 0x000fec0003800000 */
        /* <DEDUP_REMOVED lines=16> */
.L_x_571:
[----:B------:R-:W-:Y:S02]  /*b220*/  ULDC UR4, c[0x0][0x3d4] ;  /* 0x0000f50000047ab9 */ /* 0x000fe40000000800 */
[----:B------:R-:W-:-:S13]  /*b230*/  ISETP.LT.AND P0, PT, RZ, UR4, PT ;  /* 0x00000004ff007c0c */ /* 0x000fda000bf01270 */
[----:B------:R-:W-:Y:S05]  /*b240*/  @P0 BRA `(.L_x_572) ;  /* 0x0000000000400947 */ /* 0x000fea0003800000 */
[----:B------:R-:W2:Y:S02]  /*b250*/  LDL R20, [R1+0x68] ;  /* 0x0000680001147983 */ /* 0x000ea40000100800 */
[----:B--2---:R-:W-:-:S04]  /*b260*/  LEA.HI R0, R20, R20, RZ, 0x1 ;  /* 0x0000001414007211 */ /* 0x004fc800078f08ff */
[----:B------:R-:W-:-:S05]  /*b270*/  LOP3.LUT R0, R0, 0xfffffffe, RZ, 0xc0, !PT ;  /* 0xfffffffe00007812 */ /* 0x000fca00078ec0ff */
[----:B------:R-:W-:-:S05]  /*b280*/  IMAD.IADD R0, R20, 0x1, -R0 ;  /* 0x0000000114007824 */ /* 0x000fca00078e0a00 */
[----:B------:R-:W-:-:S04]  /*b290*/  SHF.L.U32 R3, R0, 0x1f, RZ ;  /* 0x0000001f00037819 */ /* 0x000fc800000006ff */
[----:B------:R0:W1:Y:S03]  /*b2a0*/  SYNCS.PHASECHK.TRANS64.TRYWAIT P0, [R16+URZ+0x38800], R3 ;  /* 0x03880003100075a7 */ /* 0x000066000800017f */
[----:B-1----:R-:W-:Y:S05]  /*b2b0*/  @!P0 NANOSLEEP.SYNCS 0x989680 ;  /* 0x009896800000895d */ /* 0x002fea0003900000 */
[----:B------:R-:W1:Y:S01]  /*b2c0*/  @!P0 SYNCS.PHASECHK.TRANS64 P0, [R16+URZ+0x38800], R3 ;  /* 0x03880003100085a7 */ /* 0x000e62000800007f */
[----:B------:R-:W-:Y:S04]  /*b2d0*/  BSSY B0, `(.L_x_573) ;  /* 0x0000006000007945 */ /* 0x000fe80003800000 */
[----:B-1----:R-:W-:Y:S05]  /*b2e0*/  @P0 BRA `(.L_x_574) ;  /* 0x0000000000100947 */ /* 0x002fea0003800000 */
.L_x_575:
[----:B-1----:R1:W2:Y:S02]  /*b2f0*/  SYNCS.PHASECHK.TRANS64.TRYWAIT P0, [R16+URZ+0x38800], R3 ;  /* 0x03880003100075a7 */ /* 0x0022a4000800017f */
[----:B--2---:R-:W-:Y:S05]  /*b300*/  @!P0 NANOSLEEP.SYNCS 0x989680 ;  /* 0x009896800000895d */ /* 0x004fea0003900000 */
[----:B------:R-:W2:Y:S02]  /*b310*/  @!P0 SYNCS.PHASECHK.TRANS64 P0, [R16+URZ+0x38800], R3 ;  /* 0x03880003100085a7 */ /* 0x000ea4000800007f */
[----:B--2---:R-:W-:Y:S05]  /*b320*/  @!P0 BRA `(.L_x_575) ;  /* 0xfffffffc00f08947 */ /* 0x004fea000383ffff */
.L_x_574:
[----:B------:R-:W-:Y:S05]  /*b330*/  BSYNC B0 ;  /* 0x0000000000007941 */ /* 0x000fea0003800000 */
.L_x_573:
[----:B------:R-:W-:Y:S05]  /*b340*/  BRA `(.L_x_576) ;  /* 0x0000006800d07947 */ /* 0x000fea0003800000 */
.L_x_572:
[----:B------:R-:W2:Y:S01]  /*b350*/  LDL R24, [R1+0x64] ;  /* 0x0000640001187983 */ /* 0x000ea20000100800 */
[----:B-----5:R-:W-:Y:S01]  /*b360*/  SHF.R.S32.HI R0, RZ, 0x1f, R147 ;  /* 0x0000001fff007819 */ /* 0x020fe20000011493 */
[----:B------:R-:W-:Y:S01]  /*b370*/  ULDC.64 UR4, c[0x0][0x3d8] ;  /* 0x0000f60000047ab9 */ /* 0x000fe20000000a00 */
[----:B------:R-:W-:Y:S01]  /*b380*/  ULDC.64 UR6, c[0x0][0x3e8] ;  /* 0x0000fa0000067ab9 */ /* 0x000fe20000000a00 */
[----:B------:R-:W-:Y:S01]  /*b390*/  IMAD.WIDE.U32 R4, R147, UR4, RZ ;  /* 0x0000000493047c25 */ /* 0x000fe2000f8e00ff */
[----:B------:R-:W-:Y:S02]  /*b3a0*/  SHF.R.S32.HI R10, RZ, 0x1f, R22 ;  /* 0x0000001fff0a7819 */ /* 0x000fe40000011416 */
[----:B------:R-:W-:Y:S01]  /*b3b0*/  SHF.R.S32.HI R12, RZ, 0x1f, R212 ;  /* 0x0000001fff0c7819 */ /* 0x000fe200000114d4 */
[----:B------:R-:W-:-:S04]  /*b3c0*/  IMAD R6, R0, UR4, RZ ;  /* 0x0000000400067c24 */ /* 0x000fc8000f8e02ff */
[----:B------:R-:W-:Y:S01]  /*b3d0*/  IMAD R9, R147, UR5, R6 ;  /* 0x0000000593097c24 */ /* 0x000fe2000f8e0206 */
[----:B------:R-:W-:Y:S01]  /*b3e0*/  ULDC.64 UR4, c[0x0][0x3c8] ;  /* 0x0000f20000047ab9 */ /* 0x000fe20000000a00 */
[----:B------:R-:W-:Y:S01]  /*b3f0*/  IMAD R6, R0, UR6, RZ ;  /* 0x0000000600067c24 */ /* 0x000fe2000f8e02ff */
[-C--:B------:R-:W-:Y:S01]  /*b400*/  IADD3 R0, P0, R22, R4.reuse, RZ ;  /* 0x0000000416007210 */ /* 0x080fe20007f1e0ff */
[----:B------:R-:W-:Y:S01]  /*b410*/  IMAD.IADD R9, R9, 0x1, R5 ;  /* 0x0000000109097824 */ /* 0x000fe200078e0205 */
[----:B------:R-:W-:Y:S01]  /*b420*/  LEA R28, P1, R4, UR4, 0x1 ;  /* 0x00000004041c7c11 */ /* 0x000fe2000f8208ff */
[C---:B------:R-:W-:Y:S01]  /*b430*/  IMAD R31, R147.reuse, UR7, R6 ;  /* 0x00000007931f7c24 */ /* 0x040fe2000f8e0206 */
[----:B------:R-:W-:Y:S01]  /*b440*/  LEA R26, P2, R0, UR4, 0x1 ;  /* 0x00000004001a7c11 */ /* 0x000fe2000f8408ff */
[--C-:B------:R-:W-:Y:S01]  /*b450*/  IMAD.X R3, R10, 0x1, R9.reuse, P0 ;  /* 0x000000010a037824 */ /* 0x100fe200000e0609 */
[----:B------:R-:W-:Y:S01]  /*b460*/  LEA.HI.X R29, R4, UR5, R9, 0x1, P1 ;  /* 0x00000005041d7c11 */ /* 0x000fe200088f0c09 */
[----:B------:R-:W-:Y:S01]  /*b470*/  IMAD.WIDE.U32 R6, R147, UR6, RZ ;  /* 0x0000000693067c25 */ /* 0x000fe2000f8e00ff */
[----:B------:R-:W-:Y:S01]  /*b480*/  IADD3 R5, P0, R212, R4, RZ ;  /* 0x00000004d4057210 */ /* 0x000fe20007f1e0ff */
[----:B------:R-:W-:Y:S01]  /*b490*/  ULDC.64 UR6, c[0x0][0x3e0] ;  /* 0x0000f80000067ab9 */ /* 0x000fe20000000a00 */
[----:B------:R-:W-:Y:S01]  /*b4a0*/  LEA.HI.X R27, R0, UR5, R3, 0x1, P2 ;  /* 0x00000005001b7c11 */ /* 0x000fe200090f0c03 */
[----:B------:R-:W-:Y:S01]  /*b4b0*/  IMAD.IADD R31, R31, 0x1, R7 ;  /* 0x000000011f1f7824 */ /* 0x000fe200078e0207 */
[-C--:B------:R-:W-:Y:S01]  /*b4c0*/  IADD3 R8, P4, R22, R6.reuse, RZ ;  /* 0x0000000616087210 */ /* 0x080fe20007f9e0ff */
[----:B------:R-:W-:Y:S01]  /*b4d0*/  IMAD.X R4, R12, 0x1, R9, P0 ;  /* 0x000000010c047824 */ /* 0x000fe200000e0609 */
[----:B------:R-:W-:-:S02]  /*b4e0*/  IADD3 R0, P5, R212, R6, RZ ;  /* 0x00000006d4007210 */ /* 0x000fc40007fbe0ff */
[----:B------:R-:W-:Y:S01]  /*b4f0*/  LEA R32, P2, R8, UR6, 0x1 ;  /* 0x0000000608207c11 */ /* 0x000fe2000f8408ff */
[--C-:B------:R-:W-:Y:S01]  /*b500*/  IMAD.X R7, R10, 0x1, R31.reuse, P4 ;  /* 0x000000010a077824 */ /* 0x100fe200020e061f */
[C---:B------:R-:W-:Y:S01]  /*b510*/  LEA R34, P3, R5.reuse, UR4, 0x1 ;  /* 0x0000000405227c11 */ /* 0x040fe2000f8608ff */
[----:B------:R-:W-:Y:S01]  /*b520*/  IMAD.X R3, R12, 0x1, R31, P5 ;  /* 0x000000010c037824 */ /* 0x000fe200028e061f */
[----:B------:R-:W-:Y:S02]  /*b530*/  LEA R36, P4, R0, UR6, 0x1 ;  /* 0x0000000600247c11 */ /* 0x000fe4000f8808ff */
[----:B------:R-:W-:Y:S02]  /*b540*/  LEA R30, P0, R6, UR6, 0x1 ;  /* 0x00000006061e7c11 */ /* 0x000fe4000f8008ff */
[----:B------:R-:W-:Y:S02]  /*b550*/  LEA.HI.X R33, R8, UR7, R7, 0x1, P2 ;  /* 0x0000000708217c11 */ /* 0x000fe400090f0c07 */
[----:B------:R-:W-:-:S02]  /*b560*/  LEA.HI.X R35, R5, UR5, R4, 0x1, P3 ;  /* 0x0000000505237c11 */ /* 0x000fc400098f0c04 */
[----:B------:R-:W-:Y:S02]  /*b570*/  LEA.HI.X R37, R0, UR7, R3, 0x1, P4 ;  /* 0x0000000700257c11 */ /* 0x000fe4000a0f0c03 */
[----:B------:R-:W-:Y:S02]  /*b580*/  LEA.HI.X R31, R6, UR7, R31, 0x1, P0 ;  /* 0x00000007061f7c11 */ /* 0x000fe400080f0c1f */
[----:B--2---:R-:W-:-:S13]  /*b590*/  LOP3.LUT P1, RZ, R24, 0x3ff, RZ, 0xc0, !PT ;  /* 0x000003ff18ff7812 */ /* 0x004fda000782c0ff */
        /* <DEDUP_REMOVED lines=9> */
[----:B------:R-:W-:Y:S01]  /*b630*/  MOV R10, UR4 ;  /* 0x00000004000a7c02 */ /* 0x000fe20008000f00 */
[----:B------:R-:W-:Y:S02]  /*b640*/  IMAD.U32 R7, RZ, RZ, UR7 ;  /* 0x00000007ff077e24 */ /* 0x000fe4000f8e00ff */
[----:B------:R-:W-:-:S02]  /*b650*/  IMAD.U32 R11, RZ, RZ, UR5 ;  /* 0x00000005ff0b7e24 */ /* 0x000fc4000f8e00ff */
[----:B------:R-:W-:Y:S02]  /*b660*/  IMAD.MOV.U32 R8, RZ, RZ, 0x70 ;  /* 0x00000070ff087424 */ /* 0x000fe400078e00ff */
[----:B------:R-:W-:Y:S02]  /*b670*/  IMAD.MOV.U32 R12, RZ, RZ, 0x1 ;  /* 0x00000001ff0c7424 */ /* 0x000fe400078e00ff */
[----:B0-----:R-:W-:-:S07]  /*b680*/  IMAD.MOV.U32 R13, RZ, RZ, RZ ;  /* 0x000000ffff0d7224 */ /* 0x001fce00078e00ff */
[----:B------:R-:W-:-:S07]  /*b690*/  LEPC R20, `(.L_x_577) ;  /* 0x000000001014794e */ /* 0x000fce0000000000 */
[----:B-1----:R-:W-:Y:S05]  /*b6a0*/  CALL.ABS.NOINC R14 ;  /* 0x000000000e007343 */ /* 0x002fea0003c00000 */
.L_x_577:
[----:B------:R-:W-:Y:S01]  /*b6b0*/  ULDC.U8 UR4, c[0x0][0x3f0] ;  /* 0x0000fc0000047ab9 */ /* 0x000fe20000000000 */
[----:B------:R-:W-:Y:S01]  /*b6c0*/  IMAD R0, R149, -0x80, R151 ;  /* 0xffffff8095007824 */ /* 0x000fe200078e0297 */
[----:B------:R-:W-:Y:S01]  /*b6d0*/  ISETP.NE.AND P0, PT, RZ, UR4, PT ;  /* 0x00000004ff007c0c */ /* 0x000fe2000bf05270 */
[----:B------:R-:W-:Y:S01]  /*b6e0*/  BSSY B0, `(.L_x_578) ;  /* 0x0000672000007945 */ /* 0x000fe20003800000 */
[----:B------:R-:W-:Y:S02]  /*b6f0*/  IMAD R3, R236, 0x2, R24 ;  /* 0x00000002ec037824 */ /* 0x000fe400078e0218 */
[----:B------:R-:W-:-:S09]  /*b700*/  VIMNMX R0, R0, 0x80, PT ;  /* 0x0000008000007848 */ /* 0x000fd20003fe0100 */
[----:B------:R-:W-:Y:S05]  /*b710*/  @!P0 BRA `(.L_x_579) ;  /* 0x0000003000388947 */ /* 0x000fea0003800000 */
        /* <DEDUP_REMOVED lines=11> */
[----:B------:R-:W-:Y:S01]  /*b7d0*/  ULDC UR4, c[0x0][0x3d4] ;  /* 0x0000f50000047ab9 */ /* 0x000fe20000000800 */
[----:B------:R-:W-:Y:S02]  /*b7e0*/  CS2R R12, SRZ ;  /* 0x00000000000c7805 */ /* 0x000fe4000001ff00 */
[----:B------:R-:W-:Y:S02]  /*b7f0*/  ISETP.GE.AND P1, PT, R22, UR4, PT ;  /* 0x0000000416007c0c */ /* 0x000fe4000bf26270 */
[----:B------:R-:W-:Y:S02]  /*b800*/  CS2R R14, SRZ ;  /* 0x00000000000e7805 */ /* 0x000fe4000001ff00 */
[----:B------:R-:W-:Y:S02]  /*b810*/  ISETP.GE.AND P2, PT, R215, UR4, PT ;  /* 0x00000004d7007c0c */ /* 0x000fe4000bf46270 */
[----:B------:R-:W-:Y:S02]  /*b820*/  CS2R R20, SRZ ;  /* 0x0000000000147805 */ /* 0x000fe4000001ff00 */
[----:B------:R-:W-:-:S02]  /*b830*/  ISETP.GE.AND P3, PT, R214, UR4, PT ;  /* 0x00000004d6007c0c */ /* 0x000fc4000bf66270 */
[----:B------:R-:W-:Y:S02]  /*b840*/  CS2R R24, SRZ ;  /* 0x0000000000187805 */ /* 0x000fe4000001ff00 */
[----:B------:R-:W-:Y:S02]  /*b850*/  ISETP.GE.AND P4, PT, R216, UR4, PT ;  /* 0x00000004d8007c0c */ /* 0x000fe4000bf86270 */
[----:B------:R-:W-:Y:S02]  /*b860*/  CS2R R10, SRZ ;  /* 0x00000000000a7805 */ /* 0x000fe4000001ff00 */
[----:B------:R-:W-:Y:S02]  /*b870*/  CS2R R8, SRZ ;  /* 0x0000000000087805 */ /* 0x000fe4000001ff00 */
[----:B------:R-:W-:Y:S02]  /*b880*/  CS2R R6, SRZ ;  /* 0x0000000000067805 */ /* 0x000fe4000001ff00 */
[----:B------:R-:W-:Y:S01]  /*b890*/  CS2R R4, SRZ ;  /* 0x0000000000047805 */ /* 0x000fe2000001ff00 */
[----:B------:R-:W-:-:S02]  /*b8a0*/  ULDC.64 UR6, c[0x0][0x208] ;  /* 0x0000820000067ab9 */ /* 0x000fc40000000a00 */
[----:B------:R0:W5:Y:S04]  /*b8b0*/  @!P1 LDG.E.64 R12, desc[UR6][R26.64] ;  /* 0x000000061a0c9981 */ /* 0x000168000c1e1b00 */
[----:B------:R0:W5:Y:S04]  /*b8c0*/  @!P2 LDG.E.64 R14, desc[UR6][R26.64+0x40] ;  /* 0x000040061a0ea981 */ /* 0x000168000c1e1b00 */
[----:B------:R0:W5:Y:S04]  /*b8d0*/  @!P3 LDG.E.64 R20, desc[UR6][R26.64+0x80] ;  /* 0x000080061a14b981 */ /* 0x000168000c1e1b00 */
[----:B------:R0:W5:Y:S04]  /*b8e0*/  @!P4 LDG.E.64 R24, desc[UR6][R26.64+0xc0] ;  /* 0x0000c0061a18c981 */ /* 0x000168000c1e1b00 */
[----:B------:R0:W5:Y:S04]  /*b8f0*/  @!P1 LDG.E.64 R10, desc[UR6][R32.64] ;  /* 0x00000006200a9981 */ /* 0x000168000c1e1b00 */
[----:B------:R0:W5:Y:S04]  /*b900*/  @!P2 LDG.E.64 R8, desc[UR6][R32.64+0x40] ;  /* 0x000040062008a981 */ /* 0x000168000c1e1b00 */
[----:B------:R0:W5:Y:S04]  /*b910*/  @!P3 LDG.E.64 R6, desc[UR6][R32.64+0x80] ;  /* 0x000080062006b981 */ /* 0x000168000c1e1b00 */
[----:B------:R0:W5:Y:S02]  /*b920*/  @!P4 LDG.E.64 R4, desc[UR6][R32.64+0xc0] ;  /* 0x0000c0062004c981 */ /* 0x000164000c1e1b00 */
.L_x_581:
[----:B------:R-:W-:Y:S05]  /*b930*/  BSYNC B1 ;  /* 0x0000000000017941 */ /* 0x000fea0003800000 */
.L_x_580:
[----:B------:R-:W2:Y:S01]  /*b940*/  LDL R56, [R1+0x68] ;  /* 0x0000680001387983 */ /* 0x000ea20000100800 */
[----:B------:R-:W-:Y:S01]  /*b950*/  UMOV UR4, 0xffffffff ;  /* 0xffffffff00047882 */ /* 0x000fe20000000000 */
[----:B-----5:R-:W-:Y:S01]  /*b960*/  IMAD.MOV.U32 R40, RZ, RZ, R24 ;  /* 0x000000ffff287224 */ /* 0x020fe200078e0018 */
[----:B------:R-:W-:Y:S01]  /*b970*/  MOV R41, R25 ;  /* 0x0000001900297202 */ /* 0x000fe20000000f00 */
[----:B0-----:R-:W-:Y:S01]  /*b980*/  IMAD.MOV.U32 R32, RZ, RZ, R6 ;  /* 0x000000ffff207224 */ /* 0x001fe200078e0006 */
[--C-:B------:R-:W-:Y:S01]  /*b990*/  SHF.R.U64 R48, R24, 0x10, R25.reuse ;  /* 0x0000001018307819 */ /* 0x100fe20000001219 */
[----:B------:R-:W-:Y:S01]  /*b9a0*/  IMAD.MOV.U32 R26, RZ, RZ, R12 ;  /* 0x000000ffff1a7224 */ /* 0x000fe200078e000c */
[----:B------:R-:W-:Y:S01]  /*b9b0*/  SHF.R.U32.HI R49, RZ, 0x10, R25 ;  /* 0x00000010ff317819 */ /* 0x000fe20000011619 */
[----:B------:R-:W-:Y:S01]  /*b9c0*/  IMAD.MOV.U32 R27, RZ, RZ, R13 ;  /* 0x000000ffff1b7224 */ /* 0x000fe200078e000d */
[----:B------:R-:W-:Y:S01]  /*b9d0*/  SHF.R.U64 R54, R6, 0x10, R7 ;  /* 0x0000001006367819 */ /* 0x000fe20000001207 */
[----:B------:R-:W-:Y:S01]  /*b9e0*/  IMAD.MOV.U32 R36, RZ, RZ, R14 ;  /* 0x000000ffff247224 */ /* 0x000fe200078e000e */
[----:B------:R-:W-:Y:S01]  /*b9f0*/  SHF.R.U64 R42, R12, 0x10, R13 ;  /* 0x000000100c2a7819 */ /* 0x000fe2000000120d */
[----:B------:R-:W-:Y:S01]  /*ba00*/  IMAD.MOV.U32 R37, RZ, RZ, R15 ;  /* 0x000000ffff257224 */ /* 0x000fe200078e000f */
[----:B------:R-:W-:Y:S01]  /*ba10*/  SHF.R.U32.HI R43, RZ, 0x10, R13 ;  /* 0x00000010ff2b7819 */ /* 0x000fe2000001160d */
        /* <DEDUP_REMOVED lines=13> */
[----:B------:R-:W-:-:S02]  /*baf0*/  SHF.R.U64 R52, R8, 0x10, R9 ;  /* 0x0000001008347819 */ /* 0x000fc40000001209 */
[----:B------:R-:W-:Y:S02]  /*bb00*/  SHF.R.U32.HI R53, RZ, 0x10, R9 ;  /* 0x00000010ff357819 */ /* 0x000fe40000011609 */
[----:B------:R-:W-:Y:S02]  /*bb10*/  SHF.R.U32.HI R55, RZ, 0x10, R7 ;  /* 0x00000010ff377819 */ /* 0x000fe40000011607 */
[----:B--2---:R-:W-:Y:S01]  /*bb20*/  LEA.HI R6, R56, R56, RZ, 0x1 ;  /* 0x0000003838067211 */ /* 0x004fe200078f08ff */
[----:B------:R-:W-:Y:S06]  /*bb30*/  BRA.DIV UR4, `(.L_x_582) ;  /* 0x000001aa04087947 */ /* 0x000fec000b800000 */
.L_x_792:
[----:B------:R-:W-:Y:S01]  /*bb40*/  UMOV UR4, 0xffffffff ;  /* 0xffffffff00047882 */ /* 0x000fe20000000000 */
[----:B------:R-:W-:Y:S02]  /*bb50*/  LOP3.LUT R6, R6, 0xfffffffe, RZ, 0xc0, !PT ;  /* 0xfffffffe06067812 */ /* 0x000fe400078ec0ff */
[----:B------:R-:W-:Y:S05]  /*bb60*/  BRA.DIV UR4, `(.L_x_583) ;  /* 0x000001aa04247947 */ /* 0x000fea000b800000 */
.L_x_795:
[----:B------:R-:W-:Y:S01]  /*bb70*/  UMOV UR4, 0xffffffff ;  /* 0xffffffff00047882 */ /* 0x000fe20000000000 */
[----:B------:R-:W-:Y:S02]  /*bb80*/  IMAD.IADD R6, R56, 0x1, -R6 ;  /* 0x0000000138067824 */ /* 0x000fe400078e0a06 */
[----:B------:R-:W-:Y:S05]  /*bb90*/  BRA.DIV UR4, `(.L_x_584) ;  /* 0x000001aa04407947 */ /* 0x000fea000b800000 */
.L_x_798:
[----:B------:R-:W-:Y:S01]  /*bba0*/  UMOV UR4, 0xffffffff ;  /* 0xffffffff00047882 */ /* 0x000fe20000000000 */
[----:B------:R-:W-:Y:S02]  /*bbb0*/  SHF.L.U32 R7, R6, 0x1f, RZ ;  /* 0x0000001f06077819 */ /* 0x000fe400000006ff */
[----:B------:R-:W-:Y:S05]  /*bbc0*/  BRA.DIV UR4, `(.L_x_585) ;  /* 0x000001aa045c7947 */ /* 0x000fea000b800000 */
.L_x_801:
[----:B------:R-:W0:Y:S01]  /*bbd0*/  SYNCS.PHASECHK.TRANS64.TRYWAIT P1, [R16+URZ+0x38800], R7 ;  /* 0x03880007100075a7 */ /* 0x000e22000802017f */
[----:B------:R-:W-:Y:S01]  /*bbe0*/  IMAD.MOV.U32 R10, RZ, RZ, R4 ;  /* 0x000000ffff0a7224 */ /* 0x000fe200078e0004 */
[--C-:B------:R-:W-:Y:S01]  /*bbf0*/  SHF.R.U64 R4, R4, 0x10, R5.reuse ;  /* 0x0000001004047819 */ /* 0x100fe20000001205 */
[--C-:B------:R-:W-:Y:S01]  /*bc00*/  IMAD.MOV.U32 R11, RZ, RZ, R5.reuse ;  /* 0x000000ffff0b7224 */ /* 0x100fe200078e0005 */
[----:B------:R-:W-:Y:S01]  /*bc10*/  SHF.R.U32.HI R5, RZ, 0x10, R5 ;  /* 0x00000010ff057819 */ /* 0x000fe20000011605 */
[----:B------:R-:W-:Y:S01]  /*bc20*/  BSSY B1, `(.L_x_586) ;  /* 0x0000012000017945 */ /* 0x000fe20003800000 */
[----:B------:R-:W-:Y:S02]  /*bc30*/  PRMT R26, R26, 0x5410, R42 ;  /* 0x000054101a1a7816 */ /* 0x000fe4000000002a */
[----:B------:R-:W-:Y:S02]  /*bc40*/  PRMT R27, R27, 0x5410, R43 ;  /* 0x000054101b1b7816 */ /* 0x000fe4000000002b */
[----:B------:R-:W-:-:S02]  /*bc50*/  PRMT R20, R36, 0x5410, R44 ;  /* 0x0000541024147816 */ /* 0x000fc4000000002c */
[----:B------:R-:W-:Y:S02]  /*bc60*/  PRMT R21, R37, 0x5410, R45 ;  /* 0x0000541025157816 */ /* 0x000fe4000000002d */
[----:B------:R-:W-:Y:S02]  /*bc70*/  PRMT R12, R38, 0x5410, R46 ;  /* 0x00005410260c7816 */ /* 0x000fe4000000002e */
[----:B------:R-:W-:Y:S02]  /*bc80*/  PRMT R13, R39, 0x5410, R47 ;  /* 0x00005410270d7816 */ /* 0x000fe4000000002f */
        /* <DEDUP_REMOVED lines=9> */
[----:B------:R-:W-:Y:S01]  /*bd20*/  PRMT R11, R11, 0x5410, R5 ;  /* 0x000054100b0b7816 */ /* 0x000fe20000000005 */
[----:B0-----:R-:W-:Y:S06]  /*bd30*/  @!P1 BRA `(.L_x_587) ;  /* 0x000001a800289947 */ /* 0x001fec0003800000 */
.L_x_802:
[----:B------:R-:W-:Y:S05]  /*bd40*/  BSYNC B1 ;  /* 0x0000000000017941 */ /* 0x000fea0003800000 */
.L_x_586:
[----:B------:R-:W-:Y:S04]  /*bd50*/  BSSY B1, `(.L_x_588) ;  /* 0x00000a9000017945 */ /* 0x000fe80003800000 */
[----:B------:R-:W-:Y:S05]  /*bd60*/  @P0 BRA `(.L_x_589) ;  /* 0x00000008009c0947 */ /* 0x000fea0003800000 */
[----:B------:R-:W1:Y:S01]  /*bd70*/  LDC R5, c[0x0][0x3d4] ;  /* 0x0000f500ff057b82 */ /* 0x000e620000000800 */
[----:B------:R-:W-:Y:S01]  /*bd80*/  BSSY B2, `(.L_x_590) ;  /* 0x000002c000027945 */ /* 0x000fe20003800000 */
[-C--:B-1----:R-:W-:Y:S02]  /*bd90*/  ISETP.GE.AND P0, PT, R22, R5.reuse, PT ;  /* 0x000000051600720c */ /* 0x082fe40003f06270 */
[-C--:B------:R-:W-:Y:S02]  /*bda0*/  ISETP.GE.AND P1, PT, R215, R5.reuse, PT ;  /* 0x00000005d700720c */ /* 0x080fe40003f26270 */
[-C--:B------:R-:W-:Y:S02]  /*bdb0*/  ISETP.GE.AND P2, PT, R214, R5.reuse, PT ;  /* 0x00000005d600720c */ /* 0x080fe40003f46270 */
[----:B------:R-:W-:-:S07]  /*bdc0*/  ISETP.GE.AND P3, PT, R216, R5, PT ;  /* 0x00000005d800720c */ /* 0x000fce0003f66270 */
[----:B------:R-:W-:Y:S06]  /*bdd0*/  @P0 BRA `(.L_x_591) ;  /* 0x0000000000980947 */ /* 0x000fec0003800000 */
[----:B0-----:R-:W0:Y:S01]  /*bde0*/  LDS.128 R4, [R3] ;  /* 0x0000000003047984 */ /* 0x001e220000000c00 */
[----:B------:R-:W-:Y:S01]  /*bdf0*/  SHF.L.U32 R37, R28, 0x10, RZ ;  /* 0x000000101c257819 */ /* 0x000fe200000006ff */
[----:B------:R-:W-:Y:S01]  /*be00*/  IMAD.U32 R35, R26, 0x10000, RZ ;  /* 0x000100001a237824 */ /* 0x000fe200078e00ff */
[----:B------:R-:W-:Y:S02]  /*be10*/  LOP3.LUT R36, R28, 0xffff0000, RZ, 0xc0, !PT ;  /* 0xffff00001c247812 */ /* 0x000fe400078ec0ff */
[----:B------:R-:W-:Y:S01]  /*be20*/  LOP3.LUT R34, R26, 0xffff0000, RZ, 0xc0, !PT ;  /* 0xffff00001a227812 */ /* 0x000fe200078ec0ff */
[C---:B0-----:R-:W-:Y:S01]  /*be30*/  IMAD.U32 R30, R4.reuse, 0x10000, RZ ;  /* 0x00010000041e7824 */ /* 0x041fe200078e00ff */
[----:B------:R-:W-:Y:S01]  /*be40*/  LOP3.LUT R4, R4, 0xffff0000, RZ, 0xc0, !PT ;  /* 0xffff000004047812 */ /* 0x000fe200078ec0ff */
[C---:B------:R-:W-:Y:S01]  /*be50*/  IMAD.U32 R31, R5.reuse, 0x10000, RZ ;  /* 0x00010000051f7824 */ /* 0x040fe200078e00ff */
[----:B------:R-:W-:Y:S01]  /*be60*/  LOP3.LUT R5, R5, 0xffff0000, RZ, 0xc0, !PT ;  /* 0xffff000005057812 */ /* 0x000fe200078ec0ff */
[C---:B------:R-:W-:Y:S01]  /*be70*/  IMAD.U32 R32, R6.reuse, 0x10000, RZ ;  /* 0x0001000006207824 */ /* 0x040fe200078e00ff */
[----:B------:R-:W-:Y:S01]  /*be80*/  LOP3.LUT R6, R6, 0xffff0000, RZ, 0xc0, !PT ;  /* 0xffff000006067812 */ /* 0x000fe200078ec0ff */
[C---:B------:R-:W-:Y:S01]  /*be90*/  FMUL.FTZ R39, R4.reuse, R37 ;  /* 0x0000002504277220 */ /* 0x040fe20000410000 */
[----:B------:R-:W-:Y:S01]  /*bea0*/  FMUL.FTZ R4, R4, R35 ;  /* 0x0000002304047220 */ /* 0x000fe20000410000 */
[----:B------:R-:W-:-:S02]  /*beb0*/  IMAD.U32 R33, R7, 0x10000, RZ ;  /* 0x0001000007217824 */ /* 0x000fc400078e00ff */
[----:B------:R-:W-:Y:S01]  /*bec0*/  FMUL.FTZ R40, R5, R36 ;  /* 0x0000002405287220 */ /* 0x000fe20000410000 */
[C---:B------:R-:W-:Y:S01]  /*bed0*/  FFMA.FTZ R39, R30.reuse, R35, -R39 ;  /* 0x000000231e277223 */ /* 0x040fe20000010827 */
[----:B------:R-:W-:Y:S01]  /*bee0*/  FFMA.FTZ R38, R30, R37, R4 ;  /* 0x000000251e267223 */ /* 0x000fe20000010004 */
[----:B------:R-:W-:Y:S01]  /*bef0*/  LOP3.LUT R7, R7, 0xffff0000, RZ, 0xc0, !PT ;  /* 0xffff000007077812 */ /* 0x000fe200078ec0ff */
[-C--:B------:R-:W-:Y:S01]  /*bf00*/  FMUL.FTZ R42, R5, R34.reuse ;  /* 0x00000022052a7220 */ /* 0x080fe20000410000 */
[C---:B------:R-:W-:Y:S01]  /*bf10*/  LOP3.LUT R30, R29.reuse, 0xffff0000, RZ, 0xc0, !PT ;  /* 0xffff00001d1e7812 */ /* 0x040fe200078ec0ff */
[----:B------:R-:W-:Y:S01]  /*bf20*/  IMAD.U32 R35, R29, 0x10000, RZ ;  /* 0x000100001d237824 */ /* 0x000fe200078e00ff */
[C---:B------:R-:W-:Y:S01]  /*bf30*/  LOP3.LUT R4, R27.reuse, 0xffff0000, RZ, 0xc0, !PT ;  /* 0xffff00001b047812 */ /* 0x040fe200078ec0ff */
[----:B------:R-:W-:Y:S02]  /*bf40*/  IMAD.U32 R5, R27, 0x10000, RZ ;  /* 0x000100001b057824 */ /* 0x000fe400078e00ff */
[C---:B------:R-:W-:Y:S01]  /*bf50*/  FFMA.FTZ R40, R31.reuse, R34, -R40 ;  /* 0x000000221f287223 */ /* 0x040fe20000010828 */
[----:B------:R-:W-:Y:S01]  /*bf60*/  FFMA.FTZ R31, R31, R36, R42 ;  /* 0x000000241f1f7223 */ /* 0x000fe2000001002a */
[C---:B------:R-:W-:Y:S01]  /*bf70*/  FMUL.FTZ R37, R6.reuse, R35 ;  /* 0x0000002306257220 */ /* 0x040fe20000410000 */
[-C--:B------:R-:W-:Y:S01]  /*bf80*/  FMUL.FTZ R34, R6, R5.reuse ;  /* 0x0000000506227220 */ /* 0x080fe20000410000 */
        /* <DEDUP_REMOVED lines=9> */
[----:B------:R-:W-:-:S05]  /*c020*/  F2FP.BF16.F32.PACK_AB R7, R30, R7 ;  /* 0x000000071e07723e */ /* 0x000fca00000010ff */
[----:B------:R1:W-:Y:S02]  /*c030*/  STS.128 [R3], R4 ;  /* 0x0000000403007388 */ /* 0x0003e40000000c00 */
.L_x_591:
[----:B------:R-:W-:Y:S05]  /*c040*/  BSYNC B2 ;  /* 0x0000000000027941 */ /* 0x000fea0003800000 */
.L_x_590:
[----:B------:R-:W-:Y:S04]  /*c050*/  BSSY B2, `(.L_x_592) ;  /* 0x0000028000027945 */ /* 0x000fe80003800000 */
[----:B------:R-:W-:Y:S05]  /*c060*/  @P1 BRA `(.L_x_593) ;  /* 0x0000000000981947 */ /* 0x000fea0003800000 */
[----:B01----:R-:W0:Y:S01]  /*c070*/  LDS.128 R4, [R3+0x4000] ;  /* 0x0040000003047984 */ /* 0x003e220000000c00 */
[C---:B------:R-:W-:Y:S01]  /*c080*/  IMAD.U32 R37, R24.reuse, 0x10000, RZ ;  /* 0x0001000018257824 */ /* 0x040fe200078e00ff */
[----:B------:R-:W-:Y:S01]  /*c090*/  LOP3.LUT R36, R24, 0xffff0000, RZ, 0xc0, !PT ;  /* 0xffff000018247812 */ /* 0x000fe200078ec0ff */
[C---:B------:R-:W-:Y:S01]  /*c0a0*/  IMAD.U32 R35, R20.reuse, 0x10000, RZ ;  /* 0x0001000014237824 */ /* 0x040fe200078e00ff */
        /* <DEDUP_REMOVED lines=33> */
[----:B------:R2:W-:Y:S02]  /*c2c0*/  STS.128 [R3+0x4000], R4 ;  /* 0x0040000403007388 */ /* 0x0005e40000000c00 */
.L_x_593:
[----:B------:R-:W-:Y:S05]  /*c2d0*/  BSYNC B2 ;  /* 0x0000000000027941 */ /* 0x000fea0003800000 */
.L_x_592:
[----:B------:R-:W-:Y:S04]  /*c2e0*/  BSSY B2, `(.L_x_594) ;  /* 0x0000028000027945 */ /* 0x000fe80003800000 */
[----:B------:R-:W-:Y:S05]  /*c2f0*/  @P2 BRA `(.L_x_595) ;  /* 0x0000000000982947 */ /* 0x000fea0003800000 */
[----:B012---:R-:W0:Y:S01]  /*c300*/  LDS.128 R4, [R3+0x8000] ;  /* 0x0080000003047984 */ /* 0x007e220000000c00 */
[C---:B------:R-:W-:Y:S01]  /*c310*/  IMAD.U32 R37, R14.reuse, 0x10000, RZ ;  /* 0x000100000e257824 */ /* 0x040fe200078e00ff */
[----:B------:R-:W-:Y:S01]  /*c320*/  LOP3.LUT R36, R14, 0xffff0000, RZ, 0xc0, !PT ;  /* 0xffff00000e247812 */ /* 0x000fe200078ec0ff */
[C---:B------:R-:W-:Y:S01]  /*c330*/  IMAD.U32 R35, R12.reuse, 0x10000, RZ ;  /* 0x000100000c237824 */ /* 0x040fe200078e00ff */
[----:B------:R-:W-:Y:S02]  /*c340*/  LOP3.LUT R34, R12, 0xffff0000, RZ, 0xc0, !PT ;  /* 0xffff00000c227812 */ /* 0x000fe400078ec0ff */
[C---:B0-----:R-:W-:Y:S01]  /*c350*/  SHF.L.U32 R30, R4.reuse, 0x10, RZ ;  /* 0x00000010041e7819 */ /* 0x041fe200000006ff */
[C---:B------:R-:W-:Y:S01]  /*c360*/  IMAD.U32 R31, R5.reuse, 0x10000, RZ ;  /* 0x00010000051f7824 */ /* 0x040fe200078e00ff */
[----:B------:R-:W-:Y:S01]  /*c370*/  LOP3.LUT R4, R4, 0xffff0000, RZ, 0xc0, !PT ;  /* 0xffff000004047812 */ /* 0x000fe200078ec0ff */
[C---:B------:R-:W-:Y:S01]  /*c380*/  IMAD.U32 R32, R6.reuse, 0x10000, RZ ;  /* 0x0001000006207824 */ /* 0x040fe200078e00ff */
[----:B------:R-:W-:Y:S01]  /*c390*/  LOP3.LUT R5, R5, 0xffff0000, RZ, 0xc0, !PT ;  /* 0xffff000005057812 */ /* 0x000fe200078ec0ff */
[----:B------:R-:W-:Y:S01]  /*c3a0*/  IMAD.U32 R33, R7, 0x10000, RZ ;  /* 0x0001000007217824 */ /* 0x000fe200078e00ff */
[----:B------:R-:W-:Y:S01]  /*c3b0*/  LOP3.LUT R6, R6, 0xffff0000, RZ, 0xc0, !PT ;  /* 0xffff000006067812 */ /* 0x000fe200078ec0ff */
[C---:B------:R-:W-:Y:S01]  /*c3c0*/  FMUL.FTZ R39, R4.reuse, R37 ;  /* 0x0000002504277220 */ /* 0x040fe20000410000 */
[-C--:B------:R-:W-:Y:S01]  /*c3d0*/  FMUL.FTZ R4, R4, R35.reuse ;  /* 0x0000002304047220 */ /* 0x080fe20000410000 */
[----:B------:R-:W-:Y:S01]  /*c3e0*/  FMUL.FTZ R40, R5, R36 ;  /* 0x0000002405287220 */ /* 0x000fe20000410000 */
[----:B------:R-:W-:Y:S01]  /*c3f0*/  LOP3.LUT R7, R7, 0xffff0000, RZ, 0xc0, !PT ;  /* 0xffff000007077812 */ /* 0x000fe200078ec0ff */
[C---:B------:R-:W-:Y:S01]  /*c400*/  FFMA.FTZ R39, R30.reuse, R35, -R39 ;  /* 0x000000231e277223 */ /* 0x040fe20000010827 */
[----:B------:R-:W-:Y:S01]  /*c410*/  FFMA.FTZ R38, R30, R37, R4 ;  /* 0x000000251e267223 */ /* 0x000fe20000010004 */
[----:B------:R-:W-:Y:S01]  /*c420*/  FMUL.FTZ R42, R5, R34 ;  /* 0x00000022052a7220 */ /* 0x000fe20000410000 */
[C---:B------:R-:W-:Y:S01]  /*c430*/  LOP3.LUT R30, R15.reuse, 0xffff0000, RZ, 0xc0, !PT ;  /* 0xffff00000f1e7812 */ /* 0x040fe200078ec0ff */
[----:B------:R-:W-:Y:S01]  /*c440*/  IMAD.U32 R35, R15, 0x10000, RZ ;  /* 0x000100000f237824 */ /* 0x000fe200078e00ff */
[C---:B------:R-:W-:Y:S01]  /*c450*/  LOP3.LUT R4, R13.reuse, 0xffff0000, RZ, 0xc0, !PT ;  /* 0xffff00000d047812 */ /* 0x040fe200078ec0ff */
[----:B------:R-:W-:-:S02]  /*c460*/  IMAD.U32 R5, R13, 0x10000, RZ ;  /* 0x000100000d057824 */ /* 0x000fc400078e00ff */
        /* <DEDUP_REMOVED lines=15> */
.L_x_595:
[----:B------:R-:W-:Y:S05]  /*c560*/  BSYNC B2 ;  /* 0x0000000000027941 */ /* 0x000fea0003800000 */
.L_x_594:
[----:B------:R-:W-:Y:S05]  /*c570*/  @P3 BRA `(.L_x_589) ;  /* 0x0000000000983947 */ /* 0x000fea0003800000 */
[----:B0123--:R-:W0:Y:S01]  /*c580*/  LDS.128 R4, [R3+0xc000] ;  /* 0x00c0000003047984 */ /* 0x00fe220000000c00 */
        /* <DEDUP_REMOVED lines=8> */
[----:B------:R-:W-:Y:S01]  /*c610*/  IMAD.U32 R32, R6, 0x10000, RZ ;  /* 0x0001000006207824 */ /* 0x000fe200078e00ff */
[----:B------:R-:W-:Y:S01]  /*c620*/  SHF.L.U32 R33, R7, 0x10, RZ ;  /* 0x0000001007217819 */ /* 0x000fe200000006ff */
[C---:B------:R-:W-:Y:S01]  /*c630*/  FMUL.FTZ R39, R4.reuse, R37 ;  /* 0x0000002504277220 */ /* 0x040fe20000410000 */
[-C--:B------:R-:W-:Y:S01]  /*c640*/  FMUL.FTZ R4, R4, R35.reuse ;  /* 0x0000002304047220 */ /* 0x080fe20000410000 */
[----:B------:R-:W-:Y:S01]  /*c650*/  FMUL.FTZ R40, R5, R36 ;  /* 0x0000002405287220 */ /* 0x000fe20000410000 */
[----:B------:R-:W-:Y:S01]  /*c660*/  LOP3.LUT R6, R6, 0xffff0000, RZ, 0xc0, !PT ;  /* 0xffff000006067812 */ /* 0x000fe200078ec0ff */
[C---:B------:R-:W-:Y:S01]  /*c670*/  FFMA.FTZ R39, R30.reuse, R35, -R39 ;  /* 0x000000231e277223 */ /* 0x040fe20000010827 */
[----:B------:R-:W-:Y:S01]  /*c680*/  FFMA.FTZ R38, R30, R37, R4 ;  /* 0x000000251e267223 */ /* 0x000fe20000010004 */
[----:B------:R-:W-:Y:S01]  /*c690*/  LOP3.LUT R7, R7, 0xffff0000, RZ, 0xc0, !PT ;  /* 0xffff000007077812 */ /* 0x000fe200078ec0ff */
        /* <DEDUP_REMOVED lines=20> */
.L_x_589:
[----:B------:R-:W-:Y:S05]  /*c7e0*/  BSYNC B1 ;  /* 0x0000000000017941 */ /* 0x000fea0003800000 */
.L_x_588:
[----:B------:R-:W-:Y:S01]  /*c7f0*/  ISETP.GE.AND P0, PT, R217, R0, PT ;  /* 0x00000000d900720c */ /* 0x000fe20003f06270 */
[----:B------:R-:W-:-:S12]  /*c800*/  BSSY B1, `(.L_x_596) ;  /* 0x00000a9000017945 */ /* 0x000fd80003800000 */
[----:B------:R-:W-:Y:S05]  /*c810*/  @P0 BRA `(.L_x_597) ;  /* 0x00000008009c0947 */ /* 0x000fea0003800000 */
[----:B-1234-:R-:W1:Y:S01]  /*c820*/  LDC R5, c[0x0][0x3d4] ;  /* 0x0000f500ff057b82 */ /* 0x01ee620000000800 */
[----:B------:R-:W-:Y:S01]  /*c830*/  BSSY B2, `(.L_x_598) ;  /* 0x000002c000027945 */ /* 0x000fe20003800000 */
[-C--:B-1----:R-:W-:Y:S02]  /*c840*/  ISETP.GE.AND P0, PT, R22, R5.reuse, PT ;  /* 0x000000051600720c */ /* 0x082fe40003f06270 */
[-C--:B------:R-:W-:Y:S02]  /*c850*/  ISETP.GE.AND P1, PT, R215, R5.reuse, PT ;  /* 0x00000005d700720c */ /* 0x080fe40003f26270 */
[-C--:B------:R-:W-:Y:S02]  /*c860*/  ISETP.GE.AND P2, PT, R214, R5.reuse, PT ;  /* 0x00000005d600720c */ /* 0x080fe40003f46270 */
[----:B------:R-:W-:-:S07]  /*c870*/  ISETP.GE.AND P3, PT, R216, R5, PT ;  /* 0x00000005d800720c */ /* 0x000fce0003f66270 */
[----:B------:R-:W-:Y:S06]  /*c880*/  @P0 BRA `(.L_x_599) ;  /* 0x0000000000980947 */ /* 0x000fec0003800000 */
[----:B0-----:R-:W0:Y:S01]  /*c890*/  LDS.128 R4, [R3+0x1000] ;  /* 0x0010000003047984 */ /* 0x001e220000000c00 */
[----:B------:R-:W-:Y:S01]  /*c8a0*/  IMAD.U32 R36, R26, 0x10000, RZ ;  /* 0x000100001a247824 */ /* 0x000fe200078e00ff */
[C---:B------:R-:W-:Y:S01]  /*c8b0*/  LOP3.LUT R41, R28.reuse, 0xffff0000, RZ, 0xc0, !PT ;  /* 0xffff00001c297812 */ /* 0x040fe200078ec0ff */
[----:B------:R-:W-:Y:S01]  /*c8c0*/  IMAD.U32 R38, R28, 0x10000, RZ ;  /* 0x000100001c267824 */ /* 0x000fe200078e00ff */
        /* <DEDUP_REMOVED lines=9> */
[-C--:B------:R-:W-:Y:S01]  /*c960*/  FMUL.FTZ R35, R38, R4.reuse ;  /* 0x0000000426237220 */ /* 0x080fe20000410000 */
[----:B------:R-:W-:Y:S01]  /*c970*/  FMUL.FTZ R37, R36, R4 ;  /* 0x0000000424257220 */ /* 0x000fe20000410000 */
[----:B------:R-:W-:Y:S01]  /*c980*/  FMUL.FTZ R34, R41, R5 ;  /* 0x0000000529227220 */ /* 0x000fe20000410000 */
[----:B------:R-:W-:-:S02]  /*c990*/  IMAD.U32 R33, R7, 0x10000, RZ ;  /* 0x0001000007217824 */ /* 0x000fc400078e00ff */
[-C--:B------:R-:W-:Y:S01]  /*c9a0*/  FFMA.FTZ R4, R36, R30.reuse, -R35 ;  /* 0x0000001e24047223 */ /* 0x080fe20000010823 */
[----:B------:R-:W-:Y:S01]  /*c9b0*/  FFMA.FTZ R37, R38, R30, R37 ;  /* 0x0000001e26257223 */ /* 0x000fe20000010025 */
[C---:B------:R-:W-:Y:S01]  /*c9c0*/  FMUL.FTZ R30, R39.reuse, R5 ;  /* 0x00000005271e7220 */ /* 0x040fe20000410000 */
[-C--:B------:R-:W-:Y:S01]  /*c9d0*/  FFMA.FTZ R5, R39, R31.reuse, -R34 ;  /* 0x0000001f27057223 */ /* 0x080fe20000010822 */
[----:B------:R-:W-:Y:S01]  /*c9e0*/  LOP3.LUT R7, R7, 0xffff0000, RZ, 0xc0, !PT ;  /* 0xffff000007077812 */ /* 0x000fe200078ec0ff */
[C---:B------:R-:W-:Y:S01]  /*c9f0*/  IMAD.U32 R38, R27.reuse, 0x10000, RZ ;  /* 0x000100001b267824 */ /* 0x040fe200078e00ff */
[----:B------:R-:W-:Y:S01]  /*ca00*/  LOP3.LUT R39, R27, 0xffff0000, RZ, 0xc0, !PT ;  /* 0xffff00001b277812 */ /* 0x000fe200078ec0ff */
[----:B------:R-:W-:Y:S01]  /*ca10*/  FFMA.FTZ R30, R41, R31, R30 ;  /* 0x0000001f291e7223 */ /* 0x000fe2000001001e */
[-C--:B------:R-:W-:Y:S01]  /*ca20*/  FMUL.FTZ R31, R40, R6.reuse ;  /* 0x00000006281f7220 */ /* 0x080fe20000410000 */
[C---:B------:R-:W-:Y:S01]  /*ca30*/  FMUL.FTZ R35, R38.reuse, R6 ;  /* 0x0000000626237220 */ /* 0x040fe20000410000 */
[-C--:B------:R-:W-:Y:S01]  /*ca40*/  FMUL.FTZ R34, R43, R7.reuse ;  /* 0x000000072b227220 */ /* 0x080fe20000410000 */
[C---:B------:R-:W-:Y:S01]  /*ca50*/  FMUL.FTZ R36, R39.reuse, R7 ;  /* 0x0000000727247220 */ /* 0x040fe20000410000 */
[-C--:B------:R-:W-:Y:S01]  /*ca60*/  FFMA.FTZ R6, R38, R32.reuse, -R31 ;  /* 0x0000002026067223 */ /* 0x080fe2000001081f */
[----:B------:R-:W-:Y:S01]  /*ca70*/  FFMA.FTZ R35, R40, R32, R35 ;  /* 0x0000002028237223 */ /* 0x000fe20000010023 */
[-C--:B------:R-:W-:Y:S01]  /*ca80*/  FFMA.FTZ R7, R39, R33.reuse, -R34 ;  /* 0x0000002127077223 */ /* 0x080fe20000010822 */
[----:B------:R-:W-:Y:S01]  /*ca90*/  FFMA.FTZ R36, R43, R33, R36 ;  /* 0x000000212b247223 */ /* 0x000fe20000010024 */
[----:B------:R-:W-:-:S02]  /*caa0*/  F2FP.BF16.F32.PACK_AB R4, R37, R4 ;  /* 0x000000042504723e */ /* 0x000fc400000010ff */
[----:B------:R-:W-:Y:S02]  /*cab0*/  F2FP.BF16.F32.PACK_AB R5, R30, R5 ;  /* 0x000000051e05723e */ /* 0x000fe400000010ff */
[----:B------:R-:W-:Y:S02]  /*cac0*/  F2FP.BF16.F32.PACK_AB R6, R35, R6 ;  /* 0x000000062306723e */ /* 0x000fe400000010ff */
[----:B------:R-:W-:-:S05]  /*cad0*/  F2FP.BF16.F32.PACK_AB R7, R36, R7 ;  /* 0x000000072407723e */ /* 0x000fca00000010ff */
[----:B------:R1:W-:Y:S02]  /*cae0*/  STS.128 [R3+0x1000], R4 ;  /* 0x0010000403007388 */ /* 0x0003e40000000c00 */
.L_x_599:
[----:B------:R-:W-:Y:S05]  /*caf0*/  BSYNC B2 ;  /* 0x0000000000027941 */ /* 0x000fea0003800000 */
.L_x_598:
[----:B------:R-:W-:Y:S04]  /*cb00*/  BSSY B2, `(.L_x_600) ;  /* 0x0000028000027945 */ /* 0x000fe80003800000 */
[----:B------:R-:W-:Y:S05]  /*cb10*/  @P1 BRA `(.L_x_601) ;  /* 0x0000000000981947 */ /* 0x000fea0003800000 */
[----:B01----:R-:W0:Y:S01]  /*cb20*/  LDS.128 R4, [R3+0x5000] ;  /* 0x0050000003047984 */ /* 0x003e220000000c00 */
[----:B------:R-:W-:Y:S01]  /*cb30*/  SHF.L.U32 R36, R20, 0x10, RZ ;  /* 0x0000001014247819 */ /* 0x000fe200000006ff */
[C---:B------:R-:W-:Y:S01]  /*cb40*/  IMAD.U32 R38, R24.reuse, 0x10000, RZ ;  /* 0x0001000018267824 */ /* 0x040fe200078e00ff */
[----:B------:R-:W-:Y:S01]  /*cb50*/  LOP3.LUT R41, R24, 0xffff0000, RZ, 0xc0, !PT ;  /* 0xffff000018297812 */ /* 0x000fe200078ec0ff */
[C---:B------:R-:W-:Y:S01]  /*cb60*/  IMAD.U32 R40, R25.reuse, 0x10000, RZ ;  /* 0x0001000019287824 */ /* 0x040fe200078e00ff */
        /* <DEDUP_REMOVED lines=33> */
.L_x_601:
[----:B------:R-:W-:Y:S05]  /*cd80*/  BSYNC B2 ;  /* 0x0000000000027941 */ /* 0x000fea0003800000 */
.L_x_600:
[----:B------:R-:W-:Y:S04]  /*cd90*/  BSSY B2, `(.L_x_602) ;  /* 0x0000028000027945 */ /* 0x000fe80003800000 */
[----:B------:R-:W-:Y:S05]  /*cda0*/  @P2 BRA `(.L_x_603) ;  /* 0x0000000000982947 */ /* 0x000fea0003800000 */
[----:B012---:R-:W0:Y:S01]  /*cdb0*/  LDS.128 R4, [R3+0x9000] ;  /* 0x0090000003047984 */ /* 0x007e220000000c00 */
        /* <DEDUP_REMOVED lines=20> */
[----:B------:R-:W-:Y:S02]  /*cf00*/  LOP3.LUT R7, R7, 0xffff0000, RZ, 0xc0, !PT ;  /* 0xffff000007077812 */ /* 0x000fe400078ec0ff */
[----:B------:R-:W-:Y:S01]  /*cf10*/  SHF.L.U32 R38, R13, 0x10, RZ ;  /* 0x000000100d267819 */ /* 0x000fe200000006ff */
[----:B------:R-:W-:Y:S01]  /*cf20*/  FFMA.FTZ R30, R41, R31, R30 ;  /* 0x0000001f291e7223 */ /* 0x000fe2000001001e */
[----:B------:R-:W-:Y:S01]  /*cf30*/  LOP3.LUT R39, R13, 0xffff0000, RZ, 0xc0, !PT ;  /* 0xffff00000d277812 */ /* 0x000fe200078ec0ff */
[-C--:B------:R-:W-:Y:S01]  /*cf40*/  FMUL.FTZ R31, R40, R6.reuse ;  /* 0x00000006281f7220 */ /* 0x080fe20000410000 */
[-C--:B------:R-:W-:Y:S01]  /*cf50*/  FMUL.FTZ R34, R43, R7.reuse ;  /* 0x000000072b227220 */ /* 0x080fe20000410000 */
[C---:B------:R-:W-:Y:S01]  /*cf60*/  FMUL.FTZ R35, R38.reuse, R6 ;  /* 0x0000000626237220 */ /* 0x040fe20000410000 */
[----:B------:R-:W-:Y:S01]  /*cf70*/  F2FP.BF16.F32.PACK_AB R4, R37, R4 ;  /* 0x000000042504723e */ /* 0x000fe200000010ff */
[C---:B------:R-:W-:Y:S01]  /*cf80*/  FMUL.FTZ R36, R39.reuse, R7 ;  /* 0x0000000727247220 */ /* 0x040fe20000410000 */
[-C--:B------:R-:W-:Y:S01]  /*cf90*/  FFMA.FTZ R6, R38, R32.reuse, -R31 ;  /* 0x0000002026067223 */ /* 0x080fe2000001081f */
[----:B------:R-:W-:Y:S01]  /*cfa0*/  FFMA.FTZ R35, R40, R32, R35 ;  /* 0x0000002028237223 */ /* 0x000fe20000010023 */
[-C--:B------:R-:W-:Y:S01]  /*cfb0*/  FFMA.FTZ R7, R39, R33.reuse, -R34 ;  /* 0x0000002127077223 */ /* 0x080fe20000010822 */
[----:B------:R-:W-:Y:S01]  /*cfc0*/  FFMA.FTZ R36, R43, R33, R36 ;  /* 0x000000212b247223 */ /* 0x000fe20000010024 */
[----:B------:R-:W-:-:S02]  /*cfd0*/  F2FP.BF16.F32.PACK_AB R5, R30, R5 ;  /* 0x000000051e05723e */ /* 0x000fc400000010ff */
[----:B------:R-:W-:Y:S02]  /*cfe0*/  F2FP.BF16.F32.PACK_AB R6, R35, R6 ;  /* 0x000000062306723e */ /* 0x000fe400000010ff */
[----:B------:R-:W-:-:S05]  /*cff0*/  F2FP.BF16.F32.PACK_AB R7, R36, R7 ;  /* 0x000000072407723e */ /* 0x000fca00000010ff */
[----:B------:R3:W-:Y:S02]  /*d000*/  STS.128 [R3+0x9000], R4 ;  /* 0x0090000403007388 */ /* 0x0007e40000000c00 */
.L_x_603:
[----:B------:R-:W-:Y:S05]  /*d010*/  BSYNC B2 ;  /* 0x0000000000027941 */ /* 0x000fea0003800000 */
.L_x_602:
[----:B------:R-:W-:Y:S05]  /*d020*/  @P3 BRA `(.L_x_597) ;  /* 0x0000000000983947 */ /* 0x000fea0003800000 */
[----:B0123--:R-:W0:Y:S01]  /*d030*/  LDS.128 R4, [R3+0xd000] ;  /* 0x00d0000003047984 */ /* 0x00fe220000000c00 */
        /* <DEDUP_REMOVED lines=37> */
.L_x_597:
[----:B------:R-:W-:Y:S05]  /*d290*/  BSYNC B1 ;  /* 0x0000000000017941 */ /* 0x000fea0003800000 */
.L_x_596:
[----:B------:R-:W-:Y:S01]  /*d2a0*/  ISETP.GE.AND P0, PT, R218, R0, PT ;  /* 0x00000000da00720c */ /* 0x000fe20003f06270 */
[----:B------:R-:W-:-:S12]  /*d2b0*/  BSSY B1, `(.L_x_604) ;  /* 0x00000a9000017945 */ /* 0x000fd80003800000 */
[----:B------:R-:W-:Y:S05]  /*d2c0*/  @P0 BRA `(.L_x_605) ;  /* 0x00000008009c0947 */ /* 0x000fea0003800000 */
[----:B01234-:R-:W0:Y:S01]  /*d2d0*/  LDC R5, c[0x0][0x3d4] ;  /* 0x0000f500ff057b82 */ /* 0x01fe220000000800 */
[----:B------:R-:W-:Y:S01]  /*d2e0*/  BSSY B2, `(.L_x_606) ;  /* 0x000002c000027945 */ /* 0x000fe20003800000 */
[-C--:B0-----:R-:W-:Y:S02]  /*d2f0*/  ISETP.GE.AND P0, PT, R22, R5.reuse, PT ;  /* 0x000000051600720c */ /* 0x081fe40003f06270 */
[-C--:B------:R-:W-:Y:S02]  /*d300*/  ISETP.GE.AND P1, PT, R215, R5.reuse, PT ;  /* 0x00000005d700720c */ /* 0x080fe40003f26270 */
[-C--:B------:R-:W-:Y:S02]  /*d310*/  ISETP.GE.AND P2, PT, R214, R5.reuse, PT ;  /* 0x00000005d600720c */ /* 0x080fe40003f46270 */
[----:B------:R-:W-:-:S07]  /*d320*/  ISETP.GE.AND P3, PT, R216, R5, PT ;  /* 0x00000005d800720c */ /* 0x000fce0003f66270 */
[----:B------:R-:W-:Y:S06]  /*d330*/  @P0 BRA `(.L_x_607) ;  /* 0x0000000000980947 */ /* 0x000fec0003800000 */
[----:B------:R-:W0:Y:S01]  /*d340*/  LDS.128 R4, [R3+0x2000] ;  /* 0x0020000003047984 */ /* 0x000e220000000c00 */
        /* <DEDUP_REMOVED lines=12> */
[-C--:B------:R-:W-:Y:S01]  /*d410*/  FMUL.FTZ R35, R38, R4.reuse ;  /* 0x0000000426237220 */ /* 0x080fe20000410000 */
[----:B------:R-:W-:Y:S01]  /*d420*/  FMUL.FTZ R37, R36, R4 ;  /* 0x0000000424257220 */ /* 0x000fe20000410000 */
[-C--:B------:R-:W-:Y:S01]  /*d430*/  FMUL.FTZ R34, R41, R5.reuse ;  /* 0x0000000529227220 */ /* 0x080fe20000410000 */
[----:B------:R-:W-:Y:S01]  /*d440*/  LOP3.LUT R6, R6, 0xffff0000, RZ, 0xc0, !PT ;  /* 0xffff000006067812 */ /* 0x000fe200078ec0ff */
        /* <DEDUP_REMOVED lines=21> */
.L_x_607:
[----:B------:R-:W-:Y:S05]  /*d5a0*/  BSYNC B2 ;  /* 0x0000000000027941 */ /* 0x000fea0003800000 */
.L_x_606:
[----:B------:R-:W-:Y:S04]  /*d5b0*/  BSSY B2, `(.L_x_608) ;  /* 0x0000028000027945 */ /* 0x000fe80003800000 */
[----:B------:R-:W-:Y:S05]  /*d5c0*/  @P1 BRA `(.L_x_609) ;  /* 0x0000000000981947 */ /* 0x000fea0003800000 */
        /* <DEDUP_REMOVED lines=38> */
.L_x_609:
[----:B------:R-:W-:Y:S05]  /*d830*/  BSYNC B2 ;  /* 0x0000000000027941 */ /* 0x000fea0003800000 */
.L_x_608:
[----:B------:R-:W-:Y:S04]  /*d840*/  BSSY B2, `(.L_x_610) ;  /* 0x0000028000027945 */ /* 0x000fe80003800000 */
[----:B------:R-:W-:Y:S05]  /*d850*/  @P2 BRA `(.L_x_611) ;  /* 0x0000000000982947 */ /* 0x000fea0003800000 */
[----:B01----:R-:W0:Y:S01]  /*d860*/  LDS.128 R4, [R3+0xa000] ;  /* 0x00a0000003047984 */ /* 0x003e220000000c00 */
        /* <DEDUP_REMOVED lines=8> */
[----:B------:R-:W-:Y:S01]  /*d8f0*/  IMAD.U32 R32, R6, 0x10000, RZ ;  /* 0x0001000006207824 */ /* 0x000fe200078e00ff */
[----:B------:R-:W-:Y:S01]  /*d900*/  SHF.L.U32 R31, R5, 0x10, RZ ;  /* 0x00000010051f7819 */ /* 0x000fe200000006ff */
[----:B------:R-:W-:Y:S01]  /*d910*/  IMAD.U32 R33, R7, 0x10000, RZ ;  /* 0x0001000007217824 */ /* 0x000fe200078e00ff */
[----:B------:R-:W-:Y:S01]  /*d920*/  LOP3.LUT R5, R5, 0xffff0000, RZ, 0xc0, !PT ;  /* 0xffff000005057812 */ /* 0x000fe200078ec0ff */
[-C--:B------:R-:W-:Y:S01]  /*d930*/  FMUL.FTZ R35, R38, R4.reuse ;  /* 0x0000000426237220 */ /* 0x080fe20000410000 */
[----:B------:R-:W-:Y:S01]  /*d940*/  FMUL.FTZ R37, R36, R4 ;  /* 0x0000000424257220 */ /* 0x000fe20000410000 */
[----:B------:R-:W-:-:S02]  /*d950*/  LOP3.LUT R6, R6, 0xffff0000, RZ, 0xc0, !PT ;  /* 0xffff000006067812 */ /* 0x000fc400078ec0ff */
[-C--:B------:R-:W-:Y:S01]  /*d960*/  FMUL.FTZ R34, R41, R5.reuse ;  /* 0x0000000529227220 */ /* 0x080fe20000410000 */
        /* <DEDUP_REMOVED lines=21> */
.L_x_611:
[----:B------:R-:W-:Y:S05]  /*dac0*/  BSYNC B2 ;  /* 0x0000000000027941 */ /* 0x000fea0003800000 */
.L_x_610:
[----:B------:R-:W-:Y:S05]  /*dad0*/  @P3 BRA `(.L_x_605) ;  /* 0x0000000000983947 */ /* 0x000fea0003800000 */
[----:B012---:R-:W0:Y:S01]  /*dae0*/  LDS.128 R4, [R3+0xe000] ;  /* 0x00e0000003047984 */ /* 0x007e220000000c00 */
[----:B------:R-:W-:Y:S01]  /*daf0*/  IMAD.U32 R36, R8, 0x10000, RZ ;  /* 0x0001000008247824 */ /* 0x000fe200078e00ff */
[C---:B------:R-:W-:Y:S01]  /*db00*/  LOP3.LUT R41, R10.reuse, 0xffff0000, RZ, 0xc0, !PT ;  /* 0xffff00000a297812 */ /* 0x040fe200078ec0ff */
[----:B------:R-:W-:Y:S01]  /*db10*/  IMAD.U32 R38, R10, 0x10000, RZ ;  /* 0x000100000a267824 */ /* 0x000fe200078e00ff */
[----:B------:R-:W-:Y:S02]  /*db20*/  LOP3.LUT R39, R8, 0xffff0000, RZ, 0xc0, !PT ;  /* 0xffff000008277812 */ /* 0x000fe400078ec0ff */
[C---:B------:R-:W-:Y:S02]  /*db30*/  SHF.L.U32 R40, R11.reuse, 0x10, RZ ;  /* 0x000000100b287819 */ /* 0x040fe400000006ff */
        /* <DEDUP_REMOVED lines=32> */
.L_x_605:
[----:B------:R-:W-:Y:S05]  /*dd40*/  BSYNC B1 ;  /* 0x0000000000017941 */ /* 0x000fea0003800000 */
.L_x_604:
[----:B01234-:R-:W2:Y:S02]  /*dd50*/  LDL R4, [R1+0x74] ;  /* 0x0000740001047983 */ /* 0x01fea40000100800 */
[----:B--2---:R-:W-:-:S13]  /*dd60*/  ISETP.GE.AND P0, PT, R4, R0, PT ;  /* 0x000000000400720c */ /* 0x004fda0003f06270 */
[----:B------:R-:W-:Y:S05]  /*dd70*/  @P0 BRA `(.L_x_612) ;  /* 0x0000004000200947 */ /* 0x000fea0003800000 */
[----:B------:R-:W0:Y:S01]  /*dd80*/  LDC R5, c[0x0][0x3d4] ;  /* 0x0000f500ff057b82 */ /* 0x000e220000000800 */
        /* <DEDUP_REMOVED lines=24> */
[C---:B------:R-:W-:Y:S01]  /*df10*/  LOP3.LUT R36, R29.reuse, 0xffff0000, RZ, 0xc0, !PT ;  /* 0xffff00001d247812 */ /* 0x040fe200078ec0ff */
[-C--:B------:R-:W-:Y:S01]  /*df20*/  FFMA.FTZ R5, R34, R30.reuse, -R35 ;  /* 0x0000001e22057223 */ /* 0x080fe20000010823 */
[----:B------:R-:W-:Y:S01]  /*df30*/  LOP3.LUT R6, R6, 0xffff0000, RZ, 0xc0, !PT ;  /* 0xffff000006067812 */ /* 0x000fe200078ec0ff */
[----:B------:R-:W-:Y:S01]  /*df40*/  IMAD.U32 R34, R29, 0x10000, RZ ;  /* 0x000100001d227824 */ /* 0x000fe200078e00ff */
[C---:B------:R-:W-:Y:S01]  /*df50*/  LOP3.LUT R32, R27.reuse, 0xffff0000, RZ, 0xc0, !PT ;  /* 0xffff00001b207812 */ /* 0x040fe200078ec0ff */
[----:B------:R-:W-:Y:S02]  /*df60*/  IMAD.U32 R0, R27, 0x10000, RZ ;  /* 0x000100001b007824 */ /* 0x000fe400078e00ff */
[----:B------:R-:W-:Y:S01]  /*df70*/  FFMA.FTZ R30, R38, R30, R31 ;  /* 0x0000001e261e7223 */ /* 0x000fe2000001001f */
[-C--:B------:R-:W-:Y:S01]  /*df80*/  FMUL.FTZ R31, R36, R7.reuse ;  /* 0x00000007241f7220 */ /* 0x080fe20000410000 */
[-C--:B------:R-:W-:Y:S01]  /*df90*/  FMUL.FTZ R27, R34, R6.reuse ;  /* 0x00000006221b7220 */ /* 0x080fe20000410000 */
[----:B------:R-:W-:Y:S01]  /*dfa0*/  FMUL.FTZ R29, R0, R6 ;  /* 0x00000006001d7220 */ /* 0x000fe20000410000 */
[C---:B------:R-:W-:Y:S01]  /*dfb0*/  FMUL.FTZ R35, R32.reuse, R7 ;  /* 0x0000000720237220 */ /* 0x040fe20000410000 */
[----:B------:R-:W-:Y:S01]  /*dfc0*/  FFMA.FTZ R7, R32, R28, -R31 ;  /* 0x0000001c20077223 */ /* 0x000fe2000001081f */
[-C--:B------:R-:W-:Y:S01]  /*dfd0*/  FFMA.FTZ R6, R0, R26.reuse, -R27 ;  /* 0x0000001a00067223 */ /* 0x080fe2000001081b */
[----:B------:R-:W-:Y:S01]  /*dfe0*/  FFMA.FTZ R29, R34, R26, R29 ;  /* 0x0000001a221d7223 */ /* 0x000fe2000001001d */
[----:B------:R-:W-:Y:S01]  /*dff0*/  FFMA.FTZ R28, R36, R28, R35 ;  /* 0x0000001c241c7223 */ /* 0x000fe20000010023 */
[----:B------:R-:W-:-:S02]  /*e000*/  F2FP.BF16.F32.PACK_AB R4, R33, R4 ;  /* 0x000000042104723e */ /* 0x000fc400000010ff */
[----:B------:R-:W-:Y:S02]  /*e010*/  F2FP.BF16.F32.PACK_AB R5, R30, R5 ;  /* 0x000000051e05723e */ /* 0x000fe400000010ff */
[----:B------:R-:W-:Y:S02]  /*e020*/  F2FP.BF16.F32.PACK_AB R6, R29, R6 ;  /* 0x000000061d06723e */ /* 0x000fe400000010ff */
[----:B------:R-:W-:-:S05]  /*e030*/  F2FP.BF16.F32.PACK_AB R7, R28, R7 ;  /* 0x000000071c07723e */ /* 0x000fca00000010ff */
[----:B------:R0:W-:Y:S02]  /*e040*/  STS.128 [R3+0x3000], R4 ;  /* 0x0030000403007388 */ /* 0x0001e40000000c00 */
.L_x_614:
[----:B------:R-:W-:Y:S05]  /*e050*/  BSYNC B1 ;  /* 0x0000000000017941 */ /* 0x000fea0003800000 */
.L_x_613:
[----:B------:R-:W-:Y:S04]  /*e060*/  BSSY B1, `(.L_x_615) ;  /* 0x0000028000017945 */ /* 0x000fe80003800000 */
[----:B------:R-:W-:Y:S05]  /*e070*/  @P1 BRA `(.L_x_616) ;  /* 0x0000000000981947 */ /* 0x000fea0003800000 */
[----:B0-----:R-:W0:Y:S01]  /*e080*/  LDS.128 R4, [R3+0x7000] ;  /* 0x0070000003047984 */ /* 0x001e220000000c00 */
        /* <DEDUP_REMOVED lines=37> */
.L_x_616:
[----:B------:R-:W-:Y:S05]  /*e2e0*/  BSYNC B1 ;  /* 0x0000000000017941 */ /* 0x000fea0003800000 */
.L_x_615:
[----:B------:R-:W-:Y:S04]  /*e2f0*/  BSSY B1, `(.L_x_617) ;  /* 0x0000028000017945 */ /* 0x000fe80003800000 */
[----:B------:R-:W-:Y:S05]  /*e300*/  @P2 BRA `(.L_x_618) ;  /* 0x0000000000982947 */ /* 0x000fea0003800000 */
[----:B01----:R-:W0:Y:S01]  /*e310*/  LDS.128 R4, [R3+0xb000] ;  /* 0x00b0000003047984 */ /* 0x003e220000000c00 */
        /* <DEDUP_REMOVED lines=37> */
.L_x_618:
[----:B------:R-:W-:Y:S05]  /*e570*/  BSYNC B1 ;  /* 0x0000000000017941 */ /* 0x000fea0003800000 */
.L_x_617:
[----:B------:R-:W-:Y:S05]  /*e580*/  @P3 BRA `(.L_x_612) ;  /* 0x00000038001c3947 */ /* 0x000fea0003800000 */
[----:B012---:R-:W0:Y:S01]  /*e590*/  LDS.128 R4, [R3+0xf000] ;  /* 0x00f0000003047984 */ /* 0x007e220000000c00 */
[----:B------:R-:W-:Y:S01]  /*e5a0*/  IMAD.U32 R14, R8, 0x10000, RZ ;  /* 0x00010000080e7824 */ /* 0x000fe200078e00ff */
[C---:B------:R-:W-:Y:S01]  /*e5b0*/  LOP3.LUT R26, R10.reuse, 0xffff0000, RZ, 0xc0, !PT ;  /* 0xffff00000a1a7812 */ /* 0x040fe200078ec0ff */
[----:B------:R-:W-:Y:S01]  /*e5c0*/  IMAD.U32 R24, R10, 0x10000, RZ ;  /* 0x000100000a187824 */ /* 0x000fe200078e00ff */
[----:B------:R-:W-:Y:S02]  /*e5d0*/  LOP3.LUT R20, R8, 0xffff0000, RZ, 0xc0, !PT ;  /* 0xffff000008147812 */ /* 0x000fe400078ec0ff */
[C---:B0-----:R-:W-:Y:S01]  /*e5e0*/  SHF.L.U32 R0, R4.reuse, 0x10, RZ ;  /* 0x0000001004007819 */ /* 0x041fe200000006ff */
[----:B------:R-:W-:Y:S01]  /*e5f0*/  IMAD.U32 R12, R5, 0x10000, RZ ;  /* 0x00010000050c7824 */ /* 0x000fe200078e00ff */
[----:B------:R-:W-:Y:S01]  /*e600*/  LOP3.LUT R4, R4, 0xffff0000, RZ, 0xc0, !PT ;  /* 0xffff000004047812 */ /* 0x000fe200078ec0ff */
[----:B------:R-:W-:Y:S01]  /*e610*/  IMAD.U32 R10, R7, 0x10000, RZ ;  /* 0x00010000070a7824 */ /* 0x000fe200078e00ff */
[----:B------:R-:W-:Y:S01]  /*e620*/  LOP3.LUT R5, R5, 0xffff0000, RZ, 0xc0, !PT ;  /* 0xffff000005057812 */ /* 0x000fe200078ec0ff */
[----:B------:R-:W-:Y:S01]  /*e630*/  IMAD.U32 R8, R6, 0x10000, RZ ;  /* 0x0001000006087824 */ /* 0x000fe200078e00ff */
[----:B------:R-:W-:Y:S01]  /*e640*/  LOP3.LUT R7, R7, 0xffff0000, RZ, 0xc0, !PT ;  /* 0xffff000007077812 */ /* 0x000fe200078ec0ff */
[-C--:B------:R-:W-:Y:S01]  /*e650*/  FMUL.FTZ R13, R24, R4.reuse ;  /* 0x00000004180d7220 */ /* 0x080fe20000410000 */
[----:B------:R-:W-:Y:S01]  /*e660*/  FMUL.FTZ R15, R14, R4 ;  /* 0x000000040e0f7220 */ /* 0x000fe20000410000 */
[-C--:B------:R-:W-:Y:S01]  /*e670*/  FMUL.FTZ R21, R26, R5.reuse ;  /* 0x000000051a157220 */ /* 0x080fe20000410000 */
[----:B------:R-:W-:Y:S01]  /*e680*/  LOP3.LUT R6, R6, 0xffff0000, RZ, 0xc0, !PT ;  /* 0xffff000006067812 */ /* 0x000fe200078ec0ff */
[-C--:B------:R-:W-:Y:S01]  /*e690*/  FFMA.FTZ R4, R14, R0.reuse, -R13 ;  /* 0x000000000e047223 */ /* 0x080fe2000001080d */
[----:B------:R-:W-:Y:S01]  /*e6a0*/  FFMA.FTZ R15, R24, R0, R15 ;  /* 0x00000000180f7223 */ /* 0x000fe2000001000f */
[C---:B------:R-:W-:Y:S01]  /*e6b0*/  FMUL.FTZ R13, R20.reuse, R5 ;  /* 0x00000005140d7220 */ /* 0x040fe20000410000 */
[----:B------:R-:W-:Y:S01]  /*e6c0*/  LOP3.LUT R24, R11, 0xffff0000, RZ, 0xc0, !PT ;  /* 0xffff00000b187812 */ /* 0x000fe200078ec0ff */
[----:B------:R-:W-:Y:S01]  /*e6d0*/  FFMA.FTZ R5, R20, R12, -R21 ;  /* 0x0000000c14057223 */ /* 0x000fe20000010815 */
[----:B------:R-:W-:Y:S01]  /*e6e0*/  LOP3.LUT R14, R9, 0xffff0000, RZ, 0xc0, !PT ;  /* 0xffff0000090e7812 */ /* 0x000fe200078ec0ff */
[----:B------:R-:W-:-:S02]  /*e6f0*/  IMAD.U32 R20, R11, 0x10000, RZ ;  /* 0x000100000b147824 */ /* 0x000fc400078e00ff */
[----:B------:R-:W-:Y:S01]  /*e700*/  FFMA.FTZ R12, R26, R12, R13 ;  /* 0x0000000c1a0c7223 */ /* 0x000fe2000001000d */
[----:B------:R-:W-:Y:S02]  /*e710*/  IMAD.U32 R0, R9, 0x10000, RZ ;  /* 0x0001000009007824 */ /* 0x000fe400078e00ff */
[-C--:B------:R-:W-:Y:S01]  /*e720*/  FMUL.FTZ R13, R24, R7.reuse ;  /* 0x00000007180d7220 */ /* 0x080fe20000410000 */
[-C--:B------:R-:W-:Y:S01]  /*e730*/  FMUL.FTZ R9, R20, R6.reuse ;  /* 0x0000000614097220 */ /* 0x080fe20000410000 */
[----:B------:R-:W-:Y:S01]  /*e740*/  FMUL.FTZ R21, R14, R7 ;  /* 0x000000070e157220 */ /* 0x000fe20000410000 */
[----:B------:R-:W-:Y:S01]  /*e750*/  FMUL.FTZ R11, R0, R6 ;  /* 0x00000006000b7220 */ /* 0x000fe20000410000 */
[----:B------:R-:W-:Y:S01]  /*e760*/  FFMA.FTZ R7, R14, R10, -R13 ;  /* 0x0000000a0e077223 */ /* 0x000fe2000001080d */
[----:B------:R-:W-:Y:S01]  /*e770*/  FFMA.FTZ R6, R0, R8, -R9 ;  /* 0x0000000800067223 */ /* 0x000fe20000010809 */
[----:B------:R-:W-:Y:S01]  /*e780*/  FFMA.FTZ R10, R24, R10, R21 ;  /* 0x0000000a180a7223 */ /* 0x000fe20000010015 */
[----:B------:R-:W-:Y:S01]  /*e790*/  FFMA.FTZ R11, R20, R8, R11 ;  /* 0x00000008140b7223 */ /* 0x000fe2000001000b */
[----:B------:R-:W-:-:S02]  /*e7a0*/  F2FP.BF16.F32.PACK_AB R4, R15, R4 ;  /* 0x000000040f04723e */ /* 0x000fc400000010ff */
[----:B------:R-:W-:Y:S02]  /*e7b0*/  F2FP.BF16.F32.PACK_AB R5, R12, R5 ;  /* 0x000000050c05723e */ /* 0x000fe400000010ff */
[----:B------:R-:W-:Y:S02]  /*e7c0*/  F2FP.BF16.F32.PACK_AB R6, R11, R6 ;  /* 0x000000060b06723e */ /* 0x000fe400000010ff */
[----:B------:R-:W-:-:S05]  /*e7d0*/  F2FP.BF16.F32.PACK_AB R7, R10, R7 ;  /* 0x000000070a07723e */ /* 0x000fca00000010ff */
[----:B------:R3:W-:Y:S01]  /*e7e0*/  STS.128 [R3+0xf000], R4 ;  /* 0x00f0000403007388 */ /* 0x0007e20000000c00 */
[----:B------:R-:W-:Y:S05]  /*e7f0*/  BRA `(.L_x_612) ;  /* 0x0000003400807947 */ /* 0x000fea0003800000 */
.L_x_579:
        /* <DEDUP_REMOVED lines=17> */
[----:B------:R-:W-:-:S02]  /*e910*/  CS2R R26, SRZ ;  /* 0x00000000001a7805 */ /* 0x000fc4000001ff00 */
[----:B------:R-:W-:Y:S02]  /*e920*/  CS2R R4, SRZ ;  /* 0x0000000000047805 */ /* 0x000fe4000001ff00 */
[----:B------:R-:W-:Y:S02]  /*e930*/  CS2R R6, SRZ ;  /* 0x0000000000067805 */ /* 0x000fe4000001ff00 */
[----:B------:R-:W-:Y:S02]  /*e940*/  CS2R R8, SRZ ;  /* 0x0000000000087805 */ /* 0x000fe4000001ff00 */
[----:B------:R-:W-:Y:S01]  /*e950*/  CS2R R10, SRZ ;  /* 0x00000000000a7805 */ /* 0x000fe2000001ff00 */
[----:B------:R-:W-:Y:S02]  /*e960*/  ULDC.64 UR6, c[0x0][0x208] ;  /* 0x0000820000067ab9 */ /* 0x000fe40000000a00 */
[----:B------:R0:W5:Y:S04]  /*e970*/  @!P0 LDG.E.128 R12, desc[UR6][R34.64] ;  /* 0x00000006220c8981 */ /* 0x000168000c1e1d00 */
[----:B------:R0:W5:Y:S04]  /*e980*/  @!P2 LDG.E.128 R24, desc[UR6][R34.64+0x80] ;  /* 0x000080062218a981 */ /* 0x000168000c1e1d00 */
[----:B------:R0:W5:Y:S04]  /*e990*/  @!P0 LDG.E.128 R4, desc[UR6][R36.64] ;  /* 0x0000000624048981 */ /* 0x000168000c1e1d00 */
[----:B------:R0:W5:Y:S02]  /*e9a0*/  @!P2 LDG.E.128 R8, desc[UR6][R36.64+0x80] ;  /* 0x000080062408a981 */ /* 0x000164000c1e1d00 */
.L_x_620:
[----:B------:R-:W-:Y:S05]  /*e9b0*/  BSYNC B1 ;  /* 0x0000000000017941 */ /* 0x000fea0003800000 */
.L_x_619:
[----:B------:R-:W2:Y:S01]  /*e9c0*/  LDL R54, [R1+0x68] ;  /* 0x0000680001367983 */ /* 0x000ea20000100800 */
[----:B------:R-:W-:Y:S01]  /*e9d0*/  UMOV UR4, 0xffffffff ;  /* 0xffffffff00047882 */ /* 0x000fe20000000000 */
[----:B-----5:R-:W-:Y:S01]  /*e9e0*/  IMAD.MOV.U32 R33, RZ, RZ, R6 ;  /* 0x000000ffff217224 */ /* 0x020fe200078e0006 */
[----:B------:R-:W-:Y:S01]  /*e9f0*/  SHF.R.U64 R52, R6, 0x10, R7 ;  /* 0x0000001006347819 */ /* 0x000fe20000001207 */
[----:B------:R-:W-:Y:S01]  /*ea00*/  IMAD.MOV.U32 R39, RZ, RZ, R24 ;  /* 0x000000ffff277224 */ /* 0x000fe200078e0018 */
[--C-:B------:R-:W-:Y:S01]  /*ea10*/  SHF.R.U64 R47, R24, 0x10, R25.reuse ;  /* 0x00000010182f7819 */ /* 0x100fe20000001219 */
[----:B------:R-:W-:Y:S01]  /*ea20*/  IMAD.MOV.U32 R6, RZ, RZ, R8 ;  /* 0x000000ffff067224 */ /* 0x000fe200078e0008 */
[----:B------:R-:W-:Y:S01]  /*ea30*/  MOV R40, R25 ;  /* 0x0000001900287202 */ /* 0x000fe20000000f00 */
[----:B------:R-:W-:Y:S01]  /*ea40*/  IMAD.MOV.U32 R41, RZ, RZ, R26 ;  /* 0x000000ffff297224 */ /* 0x000fe200078e001a */
[----:B------:R-:W-:Y:S01]  /*ea50*/  SHF.R.U32.HI R48, RZ, 0x10, R25 ;  /* 0x00000010ff307819 */ /* 0x000fe20000011619 */
[----:B------:R-:W-:Y:S01]  /*ea60*/  IMAD.MOV.U32 R20, RZ, RZ, R4 ;  /* 0x000000ffff147224 */ /* 0x000fe200078e0004 */
[----:B------:R-:W-:Y:S01]  /*ea70*/  SHF.R.U64 R50, R4, 0x10, R5 ;  /* 0x0000001004327819 */ /* 0x000fe20000001205 */
[----:B0-----:R-:W-:Y:S01]  /*ea80*/  IMAD.MOV.U32 R34, RZ, RZ, R7 ;  /* 0x000000ffff227224 */ /* 0x001fe200078e0007 */
[--C-:B------:R-:W-:Y:S01]  /*ea90*/  SHF.R.U64 R8, R8, 0x10, R9.reuse ;  /* 0x0000001008087819 */ /* 0x100fe20000001209 */
[----:B------:R-:W-:Y:S01]  /*eaa0*/  IMAD.MOV.U32 R21, RZ, RZ, R9 ;  /* 0x000000ffff157224 */ /* 0x000fe200078e0009 */
[--C-:B------:R-:W-:Y:S01]  /*eab0*/  SHF.R.U64 R43, R12, 0x10, R13.reuse ;  /* 0x000000100c2b7819 */ /* 0x100fe2000000120d */
        /* <DEDUP_REMOVED lines=9> */
[--C-:B------:R-:W-:Y:S01]  /*eb50*/  SHF.R.U32.HI R49, RZ, 0x10, R27.reuse ;  /* 0x00000010ff317819 */ /* 0x100fe2000001161b */
[----:B------:R-:W-:Y:S01]  /*eb60*/  IMAD.MOV.U32 R42, RZ, RZ, R27 ;  /* 0x000000ffff2a7224 */ /* 0x000fe200078e001b */
[--C-:B------:R-:W-:Y:S01]  /*eb70*/  SHF.R.U32.HI R51, RZ, 0x10, R5.reuse ;  /* 0x00000010ff337819 */ /* 0x100fe20000011605 */
[----:B------:R-:W-:Y:S01]  /*eb80*/  IMAD.MOV.U32 R32, RZ, RZ, R5 ;  /* 0x000000ffff207224 */ /* 0x000fe200078e0005 */
[----:B------:R-:W-:Y:S01]  /*eb90*/  SHF.R.U32.HI R7, RZ, 0x10, R7 ;  /* 0x00000010ff077819 */ /* 0x000fe20000011607 */
[----:B------:R-:W-:Y:S01]  /*eba0*/  IMAD.MOV.U32 R25, RZ, RZ, R11 ;  /* 0x000000ffff197224 */ /* 0x000fe200078e000b */
[----:B------:R-:W-:-:S02]  /*ebb0*/  SHF.R.U32.HI R9, RZ, 0x10, R9 ;  /* 0x00000010ff097819 */ /* 0x000fc40000011609 */
[--C-:B------:R-:W-:Y:S02]  /*ebc0*/  SHF.R.U64 R10, R10, 0x10, R11.reuse ;  /* 0x000000100a0a7819 */ /* 0x100fe4000000120b */
[----:B------:R-:W-:Y:S02]  /*ebd0*/  SHF.R.U32.HI R53, RZ, 0x10, R11 ;  /* 0x00000010ff357819 */ /* 0x000fe4000001160b */
[----:B--2---:R-:W-:Y:S01]  /*ebe0*/  LEA.HI R4, R54, R54, RZ, 0x1 ;  /* 0x0000003636047211 */ /* 0x004fe200078f08ff */
[----:B------:R-:W-:Y:S06]  /*ebf0*/  BRA.DIV UR4, `(.L_x_621) ;  /* 0x0000017a048c7947 */ /* 0x000fec000b800000 */
.L_x_805:
[----:B------:R-:W-:Y:S01]  /*ec00*/  UMOV UR4, 0xffffffff ;  /* 0xffffffff00047882 */ /* 0x000fe20000000000 */
[----:B------:R-:W-:Y:S02]  /*ec10*/  LOP3.LUT R4, R4, 0xfffffffe, RZ, 0xc0, !PT ;  /* 0xfffffffe04047812 */ /* 0x000fe400078ec0ff */
[----:B------:R-:W-:Y:S05]  /*ec20*/  BRA.DIV UR4, `(.L_x_622) ;  /* 0x0000017a04a87947 */ /* 0x000fea000b800000 */
.L_x_808:
[----:B------:R-:W-:Y:S01]  /*ec30*/  UMOV UR4, 0xffffffff ;  /* 0xffffffff00047882 */ /* 0x000fe20000000000 */
[----:B------:R-:W-:Y:S02]  /*ec40*/  IMAD.IADD R4, R54, 0x1, -R4 ;  /* 0x0000000136047824 */ /* 0x000fe400078e0a04 */
[----:B------:R-:W-:Y:S05]  /*ec50*/  BRA.DIV UR4, `(.L_x_623) ;  /* 0x0000017a04c47947 */ /* 0x000fea000b800000 */
.L_x_811:
[----:B------:R-:W-:Y:S01]  /*ec60*/  UMOV UR4, 0xffffffff ;  /* 0xffffffff00047882 */ /* 0x000fe20000000000 */
[----:B------:R-:W-:Y:S02]  /*ec70*/  SHF.L.U32 R5, R4, 0x1f, RZ ;  /* 0x0000001f04057819 */ /* 0x000fe400000006ff */
[----:B------:R-:W-:Y:S05]  /*ec80*/  BRA.DIV UR4, `(.L_x_624) ;  /* 0x0000017a04e07947 */ /* 0x000fea000b800000 */
.L_x_814:
[----:B------:R-:W0:Y:S01]  /*ec90*/  SYNCS.PHASECHK.TRANS64.TRYWAIT P0, [R16+URZ+0x38800], R5 ;  /* 0x03880005100075a7 */ /* 0x000e22000800017f */
[----:B------:R-:W-:Y:S01]  /*eca0*/  PRMT R28, R36, 0x5410, R44 ;  /* 0x00005410241c7816 */ /* 0x000fe2000000002c */
[----:B------:R-:W-:Y:S01]  /*ecb0*/  BSSY B1, `(.L_x_625) ;  /* 0x0000013000017945 */ /* 0x000fe20003800000 */
[----:B------:R-:W-:Y:S02]  /*ecc0*/  SHF.R.S32.HI R36, RZ, 0x1f, R213 ;  /* 0x0000001fff247819 */ /* 0x000fe400000114d5 */
        /* <DEDUP_REMOVED lines=15> */
[----:B------:R-:W-:Y:S01]  /*edc0*/  LEA.HI R35, R36, R213, RZ, 0x3 ;  /* 0x000000d524237211 */ /* 0x000fe200078f18ff */
[----:B0-----:R-:W-:Y:S06]  /*edd0*/  @!P0 BRA `(.L_x_626) ;  /* 0x0000017800b48947 */ /* 0x001fec0003800000 */
.L_x_815:
[----:B------:R-:W-:Y:S05]  /*ede0*/  BSYNC B1 ;  /* 0x0000000000017941 */ /* 0x000fea0003800000 */
.L_x_625:
[----:B------:R-:W-:Y:S01]  /*edf0*/  BSSY B1, `(.L_x_627) ;  /* 0x00000be000017945 */ /* 0x000fe20003800000 */
[----:B------:R-:W-:-:S03]  /*ee00*/  SHF.R.S32.HI R26, RZ, 0x3, R35 ;  /* 0x00000003ff1a7819 */ /* 0x000fc60000011423 */
[----:B------:R-:W-:Y:S05]  /*ee10*/  @P1 BRA `(.L_x_628) ;  /* 0x0000000800ec1947 */ /* 0x000fea0003800000 */
[----:B------:R-:W1:Y:S01]  /*ee20*/  LDC R61, c[0x0][0x3d4] ;  /* 0x0000f500ff3d7b82 */ /* 0x000e620000000800 */
[----:B------:R-:W-:Y:S01]  /*ee30*/  BSSY B2, `(.L_x_629) ;  /* 0x000005a000027945 */ /* 0x000fe20003800000 */
[-C--:B-1----:R-:W-:Y:S02]  /*ee40*/  ISETP.GE.AND P0, PT, R212, R61.reuse, PT ;  /* 0x0000003dd400720c */ /* 0x082fe40003f06270 */
[----:B------:R-:W-:-:S11]  /*ee50*/  ISETP.GE.AND P1, PT, R213, R61, PT ;  /* 0x0000003dd500720c */ /* 0x000fd60003f26270 */
[----:B------:R-:W-:Y:S05]  /*ee60*/  @P0 BRA `(.L_x_630) ;  /* 0x0000000400580947 */ /* 0x000fea0003800000 */
[----:B------:R-:W-:Y:S01]  /*ee70*/  LEA.HI R4, R61, R220, RZ, 0x1d ;  /* 0x000000dc3d047211 */ /* 0x000fe200078fe8ff */
[C---:B------:R-:W-:Y:S01]  /*ee80*/  IMAD.U32 R49, R31.reuse, 0x10000, RZ ;  /* 0x000100001f317824 */ /* 0x040fe200078e00ff */
[----:B------:R-:W-:Y:S01]  /*ee90*/  LOP3.LUT R51, R31, 0xffff0000, RZ, 0xc0, !PT ;  /* 0xffff00001f337812 */ /* 0x000fe200078ec0ff */
[----:B------:R-:W-:Y:S01]  /*eea0*/  IMAD.U32 R47, R27, 0x10000, RZ ;  /* 0x000100001b2f7824 */ /* 0x000fe200078e00ff */
[----:B------:R-:W-:Y:S01]  /*eeb0*/  SHF.R.S32.HI R7, RZ, 0x1f, R4 ;  /* 0x0000001fff077819 */ /* 0x000fe20000011404 */
[----:B0-----:R-:W-:-:S03]  /*eec0*/  IMAD.SHL.U32 R5, R4, 0x8, RZ ;  /* 0x0000000804057824 */ /* 0x001fc600078e00ff */
[----:B------:R-:W-:Y:S02]  /*eed0*/  LEA.HI R7, R7, R4, RZ, 0x3 ;  /* 0x0000000407077211 */ /* 0x000fe400078f18ff */
[----:B------:R-:W-:Y:S02]  /*eee0*/  LOP3.LUT R4, R232, 0x38, R5, 0xf8, !PT ;  /* 0x00000038e8047812 */ /* 0x000fe400078ef805 */
[----:B------:R-:W-:Y:S02]  /*eef0*/  SHF.L.U32 R7, R7, 0xa, RZ ;  /* 0x0000000a07077819 */ /* 0x000fe400000006ff */
[----:B------:R-:W-:Y:S02]  /*ef00*/  LOP3.LUT R4, R4, R233, RZ, 0x3c, !PT ;  /* 0x000000e904047212 */ /* 0x000fe400078e3cff */
[----:B------:R-:W-:-:S04]  /*ef10*/  LOP3.LUT R7, R7, 0x7fffe000, RZ, 0xc0, !PT ;  /* 0x7fffe00007077812 */ /* 0x000fc800078ec0ff */
[----:B------:R-:W-:Y:S02]  /*ef20*/  IADD3 R9, R4, R7, R234 ;  /* 0x0000000704097210 */ /* 0x000fe40007ffe0ea */
[----:B------:R-:W0:Y:S03]  /*ef30*/  LDS.128 R4, [R3] ;  /* 0x0000000003047984 */ /* 0x000e260000000c00 */
[----:B------:R-:W-:-:S05]  /*ef40*/  IMAD R37, R9, 0x2, R16 ;  /* 0x0000000209257824 */ /* 0x000fca00078e0210 */
[----:B------:R-:W1:Y:S01]  /*ef50*/  LDS.128 R8, [R37+0x14400] ;  /* 0x0144000025087984 */ /* 0x000e620000000c00 */
[C---:B0-----:R-:W-:Y:S01]  /*ef60*/  IMAD.U32 R38, R4.reuse, 0x10000, RZ ;  /* 0x0001000004267824 */ /* 0x041fe200078e00ff */
[----:B------:R-:W-:Y:S01]  /*ef70*/  LOP3.LUT R4, R4, 0xffff0000, RZ, 0xc0, !PT ;  /* 0xffff000004047812 */ /* 0x000fe200078ec0ff */
[C---:B------:R-:W-:Y:S01]  /*ef80*/  IMAD.U32 R39, R5.reuse, 0x10000, RZ ;  /* 0x0001000005277824 */ /* 0x040fe200078e00ff */
[----:B------:R-:W-:Y:S01]  /*ef90*/  LOP3.LUT R5, R5, 0xffff0000, RZ, 0xc0, !PT ;  /* 0xffff000005057812 */ /* 0x000fe200078ec0ff */
[C---:B------:R-:W-:Y:S01]  /*efa0*/  IMAD.U32 R40, R6.reuse, 0x10000, RZ ;  /* 0x0001000006287824 */ /* 0x040fe200078e00ff */
[----:B------:R-:W-:Y:S01]  /*efb0*/  LOP3.LUT R6, R6, 0xffff0000, RZ, 0xc0, !PT ;  /* 0xffff000006067812 */ /* 0x000fe200078ec0ff */
[C---:B------:R-:W-:Y:S01]  /*efc0*/  IMAD.U32 R41, R7.reuse, 0x10000, RZ ;  /* 0x0001000007297824 */ /* 0x040fe200078e00ff */
[----:B------:R-:W-:Y:S01]  /*efd0*/  LOP3.LUT R7, R7, 0xffff0000, RZ, 0xc0, !PT ;  /* 0xffff000007077812 */ /* 0x000fe200078ec0ff */
[C---:B-1----:R-:W-:Y:S01]  /*efe0*/  IMAD.U32 R42, R8.reuse, 0x10000, RZ ;  /* 0x00010000082a7824 */ /* 0x042fe200078e00ff */
[----:B------:R-:W-:Y:S01]  /*eff0*/  LOP3.LUT R8, R8, 0xffff0000, RZ, 0xc0, !PT ;  /* 0xffff000008087812 */ /* 0x000fe200078ec0ff */
[C---:B------:R-:W-:Y:S01]  /*f000*/  IMAD.U32 R43, R9.reuse, 0x10000, RZ ;  /* 0x00010000092b7824 */ /* 0x040fe200078e00ff */
[----:B------:R-:W-:Y:S01]  /*f010*/  LOP3.LUT R9, R9, 0xffff0000, RZ, 0xc0, !PT ;  /* 0xffff000009097812 */ /* 0x000fe200078ec0ff */
[C---:B------:R-:W-:Y:S01]  /*f020*/  FMUL.FTZ R53, R42.reuse, R49 ;  /* 0x000000312a357220 */ /* 0x040fe20000410000 */
[----:B------:R-:W-:Y:S01]  /*f030*/  FMUL.FTZ R55, R42, R47 ;  /* 0x0000002f2a377220 */ /* 0x000fe20000410000 */
[----:B------:R-:W-:Y:S01]  /*f040*/  FMUL.FTZ R57, R8, R51 ;  /* 0x0000003308397220 */ /* 0x000fe20000410000 */
[----:B------:R-:W-:-:S02]  /*f050*/  IMAD.U32 R42, R32, 0x10000, RZ ;  /* 0x00010000202a7824 */ /* 0x000fc400078e00ff */
[C---:B------:R-:W-:Y:S01]  /*f060*/  FFMA.FTZ R53, R38.reuse, R47, -R53 ;  /* 0x0000002f26357223 */ /* 0x040fe20000010835 */
[----:B------:R-:W-:Y:S01]  /*f070*/  LOP3.LUT R47, R27, 0xffff0000, RZ, 0xc0, !PT ;  /* 0xffff00001b2f7812 */ /* 0x000fe200078ec0ff */
[----:B------:R-:W-:Y:S01]  /*f080*/  FFMA.FTZ R55, R38, R49, R55 ;  /* 0x0000003126377223 */ /* 0x000fe20000010037 */
[----:B------:R-:W-:Y:S01]  /*f090*/  SHF.L.U32 R38, R28, 0x10, RZ ;  /* 0x000000101c267819 */ /* 0x000fe200000006ff */
[C---:B------:R-:W-:Y:S01]  /*f0a0*/  IMAD.U32 R44, R10.reuse, 0x10000, RZ ;  /* 0x000100000a2c7824 */ /* 0x040fe200078e00ff */
[----:B------:R-:W-:Y:S01]  /*f0b0*/  LOP3.LUT R10, R10, 0xffff0000, RZ, 0xc0, !PT ;  /* 0xffff00000a0a7812 */ /* 0x000fe200078ec0ff */
[-C--:B------:R-:W-:Y:S01]  /*f0c0*/  FMUL.FTZ R49, R8, R47.reuse ;  /* 0x0000002f08317220 */ /* 0x080fe20000410000 */
[C---:B------:R-:W-:Y:S01]  /*f0d0*/  FFMA.FTZ R46, R4.reuse, R47, -R57 ;  /* 0x0000002f042e7223 */ /* 0x040fe20000010839 */
[----:B------:R-:W-:Y:S01]  /*f0e0*/  FMUL.FTZ R8, R43, R42 ;  /* 0x0000002a2b087220 */ /* 0x000fe20000410000 */
[----:B------:R-:W-:Y:S02]  /*f0f0*/  IMAD.U32 R47, R33, 0x10000, RZ ;  /* 0x00010000212f7824 */ /* 0x000fe400078e00ff */
[-C--:B------:R-:W-:Y:S01]  /*f100*/  FMUL.FTZ R57, R43, R38.reuse ;  /* 0x000000262b397220 */ /* 0x080fe20000410000 */
[----:B------:R-:W-:Y:S01]  /*f110*/  FFMA.FTZ R48, R4, R51, R49 ;  /* 0x0000003304307223 */ /* 0x000fe20000010031 */
[----:B------:R-:W-:Y:S01]  /*f120*/  FFMA.FTZ R50, R39, R38, -R8 ;  /* 0x0000002627327223 */ /* 0x000fe20000010808 */
[----:B------:R-:W-:-:S02]  /*f130*/  IMAD.U32 R43, R29, 0x10000, RZ ;  /* 0x000100001d2b7824 */ /* 0x000fc400078e00ff */
[----:B------:R-:W-:Y:S01]  /*f140*/  FFMA.FTZ R57, R39, R42, R57 ;  /* 0x0000002a27397223 */ /* 0x000fe20000010039 */
[----:B------:R-:W-:Y:S01]  /*f150*/  FMUL.FTZ R51, R44, R47 ;  /* 0x0000002f2c337220 */ /* 0x000fe20000410000 */
[----:B------:R-:W-:Y:S01]  /*f160*/  LOP3.LUT R49, R33, 0xffff0000, RZ, 0xc0, !PT ;  /* 0xffff000021317812 */ /* 0x000fe200078ec0ff */
[----:B------:R-:W-:Y:S01]  /*f170*/  IMAD.U32 R45, R11, 0x10000, RZ ;  /* 0x000100000b2d7824 */ /* 0x000fe200078e00ff */
[----:B------:R-:W-:Y:S01]  /*f180*/  LOP3.LUT R39, R29, 0xffff0000, RZ, 0xc0, !PT ;  /* 0xffff00001d277812 */ /* 0x000fe200078ec0ff */
[----:B------:R-:W-:Y:S02]  /*f190*/  IMAD.U32 R38, R34, 0x10000, RZ ;  /* 0x0001000022267824 */ /* 0x000fe400078e00ff */
[-C--:B------:R-:W-:Y:S01]  /*f1a0*/  FMUL.FTZ R59, R44, R43.reuse ;  /* 0x0000002b2c3b7220 */ /* 0x080fe20000410000 */
[----:B------:R-:W-:Y:S01]  /*f1b0*/  FFMA.FTZ R51, R40, R43, -R51 ;  /* 0x0000002b28337223 */ /* 0x000fe20000010833 */
[----:B------:R-:W-:Y:S01]  /*f1c0*/  FMUL.FTZ R43, R10, R49 ;  /* 0x000000310a2b7220 */ /* 0x000fe20000410000 */
[----:B------:R-:W-:-:S02]  /*f1d0*/  IMAD.U32 R4, R30, 0x10000, RZ ;  /* 0x000100001e047824 */ /* 0x000fc400078e00ff */
[----:B------:R-:W-:Y:S01]  /*f1e0*/  FMUL.FTZ R10, R10, R39 ;  /* 0x000000270a0a7220 */ /* 0x000fe20000410000 */
[----:B------:R-:W-:Y:S01]  /*f1f0*/  FMUL.FTZ R8, R45, R38 ;  /* 0x000000262d087220 */ /* 0x000fe20000410000 */
[----:B------:R-:W-:Y:S01]  /*f200*/  FFMA.FTZ R59, R40, R47, R59 ;  /* 0x0000002f283b7223 */ /* 0x000fe2000001003b */
[C---:B------:R-:W-:Y:S01]  /*f210*/  FFMA.FTZ R40, R6.reuse, R39, -R43 ;  /* 0x0000002706287223 */ /* 0x040fe2000001082b */
[----:B------:R-:W-:Y:S01]  /*f220*/  FFMA.FTZ R42, R6, R49, R10 ;  /* 0x00000031062a7223 */ /* 0x000fe2000001000a */
[-C--:B------:R-:W-:Y:S01]  /*f230*/  FFMA.FTZ R43, R41, R4.reuse, -R8 ;  /* 0x00000004292b7223 */ /* 0x080fe20000010808 */
[----:B------:R-:W-:Y:S01]  /*f240*/  LOP3.LUT R11, R11, 0xffff0000, RZ, 0xc0, !PT ;  /* 0xffff00000b0b7812 */ /* 0x000fe200078ec0ff */
[----:B------:R-:W-:Y:S01]  /*f250*/  FMUL.FTZ R44, R45, R4 ;  /* 0x000000042d2c7220 */ /* 0x000fe20000410000 */
[----:B------:R-:W-:Y:S02]  /*f260*/  LOP3.LUT R8, R32, 0xffff0000, RZ, 0xc0, !PT ;  /* 0xffff000020087812 */ /* 0x000fe400078ec0ff */
[----:B------:R-:W-:Y:S01]  /*f270*/  LOP3.LUT R10, R34, 0xffff0000, RZ, 0xc0, !PT ;  /* 0xffff0000220a7812 */ /* 0x000fe200078ec0ff */
[----:B------:R-:W-:Y:S01]  /*f280*/  FFMA.FTZ R44, R41, R38, R44 ;  /* 0x00000026292c7223 */ /* 0x000fe2000001002c */
[----:B------:R-:W-:Y:S01]  /*f290*/  LOP3.LUT R4, R28, 0xffff0000, RZ, 0xc0, !PT ;  /* 0xffff00001c047812 */ /* 0x000fe200078ec0ff */
[----:B------:R-:W-:Y:S01]  /*f2a0*/  FMUL.FTZ R38, R9, R8 ;  /* 0x0000000809267220 */ /* 0x000fe20000410000 */
[----:B------:R-:W-:Y:S01]  /*f2b0*/  LOP3.LUT R6, R30, 0xffff0000, RZ, 0xc0, !PT ;  /* 0xffff00001e067812 */ /* 0x000fe200078ec0ff */
[----:B------:R-:W-:-:S02]  /*f2c0*/  FMUL.FTZ R52, R11, R10 ;  /* 0x0000000a0b347220 */ /* 0x000fc40000410000 */
[-C--:B------:R-:W-:Y:S01]  /*f2d0*/  FMUL.FTZ R39, R9, R4.reuse ;  /* 0x0000000409277220 */ /* 0x080fe20000410000 */
[----:B------:R-:W-:Y:S01]  /*f2e0*/  FFMA.FTZ R9, R5, R4, -R38 ;  /* 0x0000000405097223 */ /* 0x000fe20000010826 */
[-C--:B------:R-:W-:Y:S01]  /*f2f0*/  FMUL.FTZ R11, R11, R6.reuse ;  /* 0x000000060b0b7220 */ /* 0x080fe20000410000 */
[----:B------:R-:W-:Y:S01]  /*f300*/  FFMA.FTZ R52, R7, R6, -R52 ;  /* 0x0000000607347223 */ /* 0x000fe20000010834 */
[----:B------:R-:W-:Y:S01]  /*f310*/  FFMA.FTZ R38, R5, R8, R39 ;  /* 0x0000000805267223 */ /* 0x000fe20000010027 */
[----:B------:R-:W-:Y:S01]  /*f320*/  F2FP.BF16.F32.PACK_AB R6, R40, R51 ;  /* 0x000000332806723e */ /* 0x000fe200000010ff */
[----:B------:R-:W-:Y:S01]  /*f330*/  FFMA.FTZ R11, R7, R10, R11 ;  /* 0x0000000a070b7223 */ /* 0x000fe2000001000b */
[----:B------:R-:W-:Y:S02]  /*f340*/  F2FP.BF16.F32.PACK_AB R4, R46, R53 ;  /* 0x000000352e04723e */ /* 0x000fe400000010ff */
[----:B------:R-:W-:Y:S02]  /*f350*/  F2FP.BF16.F32.PACK_AB R5, R9, R50 ;  /* 0x000000320905723e */ /* 0x000fe400000010ff */
[----:B------:R-:W-:-:S02]  /*f360*/  F2FP.BF16.F32.PACK_AB R7, R52, R43 ;  /* 0x0000002b3407723e */ /* 0x000fc400000010ff */
[----:B------:R-:W-:Y:S02]  /*f370*/  F2FP.BF16.F32.PACK_AB R10, R42, R59 ;  /* 0x0000003b2a0a723e */ /* 0x000fe400000010ff */
[----:B------:R-:W-:Y:S01]  /*f380*/  F2FP.BF16.F32.PACK_AB R8, R48, R55 ;  /* 0x000000373008723e */ /* 0x000fe200000010ff */
[----:B------:R1:W-:Y:S01]  /*f390*/  STS.128 [R3], R4 ;  /* 0x0000000403007388 */ /* 0x0003e20000000c00 */
[----:B------:R-:W-:Y:S02]  /*f3a0*/  F2FP.BF16.F32.PACK_AB R9, R38, R57 ;  /* 0x000000392609723e */ /* 0x000fe400000010ff */
[----:B------:R-:W-:-:S05]  /*f3b0*/  F2FP.BF16.F32.PACK_AB R11, R11, R44 ;  /* 0x0000002c0b0b723e */ /* 0x000fca00000010ff */
[----:B------:R1:W-:Y:S02]  /*f3c0*/  STS.128 [R37+0x14400], R8 ;  /* 0x0144000825007388 */ /* 0x0003e40000000c00 */
.L_x_630:
[----:B------:R-:W-:Y:S05]  /*f3d0*/  BSYNC B2 ;  /* 0x0000000000027941 */ /* 0x000fea0003800000 */
.L_x_629:
[----:B------:R-:W-:Y:S05]  /*f3e0*/  @P1 BRA `(.L_x_628) ;  /* 0x0000000400781947 */ /* 0x000fea0003800000 */
[----:B-1----:R-:W2:Y:S01]  /*f3f0*/  LDL R8, [R1+0x64] ;  /* 0x0000640001087983 */ /* 0x002ea20000100800 */
[----:B------:R-:W-:Y:S01]  /*f400*/  LEA.HI R3, R61, R26, RZ, 0x1d ;  /* 0x0000001a3d037211 */ /* 0x000fe200078fe8ff */
[----:B------:R-:W-:Y:S01]  /*f410*/  IMAD.U32 R48, R20, 0x10000, RZ ;  /* 0x0001000014307824 */ /* 0x000fe200078e00ff */
[----:B0-----:R-:W-:Y:S01]  /*f420*/  LEA.HI R5, R36, R213, RZ, 0x6 ;  /* 0x000000d524057211 */ /* 0x001fe200078f30ff */
[----:B------:R-:W-:Y:S01]  /*f430*/  IMAD.U32 R46, R12, 0x10000, RZ ;  /* 0x000100000c2e7824 */ /* 0x000fe200078e00ff */
[----:B------:R-:W-:Y:S01]  /*f440*/  SHF.R.S32.HI R4, RZ, 0x1f, R3 ;  /* 0x0000001fff047819 */ /* 0x000fe20000011403 */
[----:B------:R-:W-:Y:S01]  /*f450*/  IMAD.U32 R47, R21, 0x10000, RZ ;  /* 0x00010000152f7824 */ /* 0x000fe200078e00ff */
[----:B------:R-:W-:Y:S01]  /*f460*/  LOP3.LUT R6, R232, 0x38, R35, 0xf8, !PT ;  /* 0x00000038e8067812 */ /* 0x000fe200078ef823 */
[----:B------:R-:W-:Y:S01]  /*f470*/  IMAD.SHL.U32 R7, R5, 0x80, RZ ;  /* 0x0000008005077824 */ /* 0x000fe200078e00ff */
[----:B------:R-:W-:Y:S01]  /*f480*/  LEA.HI R5, R4, R3, RZ, 0x3 ;  /* 0x0000000304057211 */ /* 0x000fe200078f18ff */
[----:B------:R-:W-:Y:S01]  /*f490*/  IMAD.SHL.U32 R3, R3, 0x8, RZ ;  /* 0x0000000803037824 */ /* 0x000fe200078e00ff */
[----:B------:R-:W-:-:S02]  /*f4a0*/  LOP3.LUT R6, R6, R233, RZ, 0x3c, !PT ;  /* 0x000000e906067212 */ /* 0x000fc400078e3cff */
[----:B------:R-:W-:Y:S01]  /*f4b0*/  LOP3.LUT R7, R7, 0xffffe000, RZ, 0xc0, !PT ;  /* 0xffffe00007077812 */ /* 0x000fe200078ec0ff */
[----:B------:R-:W-:Y:S01]  /*f4c0*/  IMAD.SHL.U32 R5, R5, 0x400, RZ ;  /* 0x0000040005057824 */ /* 0x000fe200078e00ff */
[----:B------:R-:W-:Y:S02]  /*f4d0*/  LOP3.LUT R4, R232, 0x38, R3, 0xf8, !PT ;  /* 0x00000038e8047812 */ /* 0x000fe400078ef803 */
[----:B------:R-:W-:Y:S02]  /*f4e0*/  IADD3 R6, R6, R7, R234 ;  /* 0x0000000706067210 */ /* 0x000fe40007ffe0ea */
[----:B------:R-:W-:Y:S02]  /*f4f0*/  LOP3.LUT R4, R4, R233, RZ, 0x3c, !PT ;  /* 0x000000e904047212 */ /* 0x000fe400078e3cff */
[----:B------:R-:W-:Y:S02]  /*f500*/  LOP3.LUT R5, R5, 0x7fffe000, RZ, 0xc0, !PT ;  /* 0x7fffe00005057812 */ /* 0x000fe400078ec0ff */
[----:B------:R-:W-:-:S02]  /*f510*/  LOP3.LUT R45, R20, 0xffff0000, RZ, 0xc0, !PT ;  /* 0xffff0000142d7812 */ /* 0x000fc400078ec0ff */
[----:B------:R-:W-:-:S05]  /*f520*/  IADD3 R3, R4, R5, R234 ;  /* 0x0000000504037210 */ /* 0x000fca0007ffe0ea */
[----:B------:R-:W-:Y:S02]  /*f530*/  IMAD R3, R3, 0x2, R16 ;  /* 0x0000000203037824 */ /* 0x000fe400078e0210 */
[----:B--2---:R-:W-:-:S03]  /*f540*/  IMAD R55, R6, 0x2, R8 ;  /* 0x0000000206377824 */ /* 0x004fc600078e0208 */
[----:B------:R-:W0:Y:S04]  /*f550*/  LDS.128 R8, [R3+0x14400] ;  /* 0x0144000003087984 */ /* 0x000e280000000c00 */
[----:B------:R-:W1:Y:S01]  /*f560*/  LDS.128 R4, [R55] ;  /* 0x0000000037047984 */ /* 0x000e620000000c00 */
[C---:B0-----:R-:W-:Y:S01]  /*f570*/  IMAD.U32 R41, R8.reuse, 0x10000, RZ ;  /* 0x0001000008297824 */ /* 0x041fe200078e00ff */
[----:B------:R-:W-:Y:S01]  /*f580*/  LOP3.LUT R8, R8, 0xffff0000, RZ, 0xc0, !PT ;  /* 0xffff000008087812 */ /* 0x000fe200078ec0ff */
[C---:B------:R-:W-:Y:S01]  /*f590*/  IMAD.U32 R42, R9.reuse, 0x10000, RZ ;  /* 0x00010000092a7824 */ /* 0x040fe200078e00ff */
[----:B------:R-:W-:Y:S01]  /*f5a0*/  LOP3.LUT R9, R9, 0xffff0000, RZ, 0xc0, !PT ;  /* 0xffff000009097812 */ /* 0x000fe200078ec0ff */
[C---:B-1----:R-:W-:Y:S02]  /*f5b0*/  IMAD.U32 R37, R4.reuse, 0x10000, RZ ;  /* 0x0001000004257824 */ /* 0x042fe400078e00ff */
[C---:B------:R-:W-:Y:S01]  /*f5c0*/  FMUL.FTZ R50, R41.reuse, R48 ;  /* 0x0000003029327220 */ /* 0x040fe20000410000 */
[-C--:B------:R-:W-:Y:S01]  /*f5d0*/  FMUL.FTZ R52, R41, R46.reuse ;  /* 0x0000002e29347220 */ /* 0x080fe20000410000 */
[----:B------:R-:W-:Y:S01]  /*f5e0*/  LOP3.LUT R4, R4, 0xffff0000, RZ, 0xc0, !PT ;  /* 0xffff000004047812 */ /* 0x000fe200078ec0ff */
[----:B------:R-:W-:Y:S01]  /*f5f0*/  FMUL.FTZ R49, R8, R45 ;  /* 0x0000002d08317220 */ /* 0x000fe20000410000 */
[----:B------:R-:W-:Y:S01]  /*f600*/  LOP3.LUT R41, R12, 0xffff0000, RZ, 0xc0, !PT ;  /* 0xffff00000c297812 */ /* 0x000fe200078ec0ff */
[C---:B------:R-:W-:Y:S01]  /*f610*/  FFMA.FTZ R50, R37.reuse, R46, -R50 ;  /* 0x0000002e25327223 */ /* 0x040fe20000010832 */
[----:B------:R-:W-:Y:S01]  /*f620*/  FFMA.FTZ R52, R37, R48, R52 ;  /* 0x0000003025347223 */ /* 0x000fe20000010034 */
[----:B------:R-:W-:Y:S01]  /*f630*/  IMAD.U32 R37, R13, 0x10000, RZ ;  /* 0x000100000d257824 */ /* 0x000fe200078e00ff */
[----:B------:R-:W-:Y:S01]  /*f640*/  SHF.L.U32 R40, R7, 0x10, RZ ;  /* 0x0000001007287819 */ /* 0x000fe200000006ff */
[-C--:B------:R-:W-:Y:S01]  /*f650*/  FMUL.FTZ R51, R8, R41.reuse ;  /* 0x0000002908337220 */ /* 0x080fe20000410000 */
[----:B------:R-:W-:Y:S01]  /*f660*/  FFMA.FTZ R49, R4, R41, -R49 ;  /* 0x0000002904317223 */ /* 0x000fe20000010831 */
[----:B------:R-:W-:-:S02]  /*f670*/  IMAD.U32 R38, R5, 0x10000, RZ ;  /* 0x0001000005267824 */ /* 0x000fc400078e00ff */
[----:B------:R-:W-:Y:S01]  /*f680*/  FMUL.FTZ R41, R42, R47 ;  /* 0x0000002f2a297220 */ /* 0x000fe20000410000 */
[----:B------:R-:W-:Y:S02]  /*f690*/  IMAD.U32 R43, R10, 0x10000, RZ ;  /* 0x000100000a2b7824 */ /* 0x000fe400078e00ff */
[----:B------:R-:W-:Y:S01]  /*f6a0*/  FMUL.FTZ R46, R42, R37 ;  /* 0x000000252a2e7220 */ /* 0x000fe20000410000 */
[----:B------:R-:W-:Y:S01]  /*f6b0*/  FFMA.FTZ R51, R4, R45, R51 ;  /* 0x0000002d04337223 */ /* 0x000fe20000010033 */
[----:B------:R-:W-:Y:S01]  /*f6c0*/  LOP3.LUT R10, R10, 0xffff0000, RZ, 0xc0, !PT ;  /* 0xffff00000a0a7812 */ /* 0x000fe200078ec0ff */
[----:B------:R-:W-:Y:S01]  /*f6d0*/  FFMA.FTZ R42, R38, R37, -R41 ;  /* 0x00000025262a7223 */ /* 0x000fe20000010829 */
[C---:B------:R-:W-:Y:S01]  /*f6e0*/  LOP3.LUT R45, R24.reuse, 0xffff0000, RZ, 0xc0, !PT ;  /* 0xffff0000182d7812 */ /* 0x040fe200078ec0ff */
[----:B------:R-:W-:Y:S01]  /*f6f0*/  IMAD.U32 R8, R24, 0x10000, RZ ;  /* 0x0001000018087824 */ /* 0x000fe200078e00ff */
[C---:B------:R-:W-:Y:S01]  /*f700*/  LOP3.LUT R37, R14.reuse, 0xffff0000, RZ, 0xc0, !PT ;  /* 0xffff00000e257812 */ /* 0x040fe200078ec0ff */
[----:B------:R-:W-:-:S02]  /*f710*/  IMAD.U32 R4, R14, 0x10000, RZ ;  /* 0x000100000e047824 */ /* 0x000fc400078e00ff */
[----:B------:R-:W-:Y:S01]  /*f720*/  FFMA.FTZ R46, R38, R47, R46 ;  /* 0x0000002f262e7223 */ /* 0x000fe2000001002e */
[C---:B------:R-:W-:Y:S01]  /*f730*/  IMAD.U32 R39, R6.reuse, 0x10000, RZ ;  /* 0x0001000006277824 */ /* 0x040fe200078e00ff */
[----:B------:R-:W-:Y:S01]  /*f740*/  LOP3.LUT R6, R6, 0xffff0000, RZ, 0xc0, !PT ;  /* 0xffff000006067812 */ /* 0x000fe200078ec0ff */
[C---:B------:R-:W-:Y:S01]  /*f750*/  FMUL.FTZ R53, R10.reuse, R45 ;  /* 0x0000002d0a357220 */ /* 0x040fe20000410000 */
[C---:B------:R-:W-:Y:S01]  /*f760*/  FMUL.FTZ R38, R43.reuse, R8 ;  /* 0x000000082b267220 */ /* 0x040fe20000410000 */
[-C--:B------:R-:W-:Y:S01]  /*f770*/  FMUL.FTZ R48, R43, R4.reuse ;  /* 0x000000042b307220 */ /* 0x080fe20000410000 */
[----:B------:R-:W-:Y:S01]  /*f780*/  FMUL.FTZ R10, R10, R37 ;  /* 0x000000250a0a7220 */ /* 0x000fe20000410000 */
[----:B------:R-:W-:Y:S02]  /*f790*/  IMAD.U32 R44, R11, 0x10000, RZ ;  /* 0x000100000b2c7824 */ /* 0x000fe400078e00ff */
[----:B------:R-:W-:Y:S01]  /*f7a0*/  FFMA.FTZ R47, R39, R4, -R38 ;  /* 0x00000004272f7223 */ /* 0x000fe20000010826 */
[----:B------:R-:W-:-:S02]  /*f7b0*/  IMAD.U32 R43, R25, 0x10000, RZ ;  /* 0x00010000192b7824 */ /* 0x000fc400078e00ff */
[----:B------:R-:W-:Y:S01]  /*f7c0*/  FFMA.FTZ R48, R39, R8, R48 ;  /* 0x0000000827307223 */ /* 0x000fe20000010030 */
[----:B------:R-:W-:Y:S02]  /*f7d0*/  IMAD.U32 R41, R15, 0x10000, RZ ;  /* 0x000100000f297824 */ /* 0x000fe400078e00ff */
[----:B------:R-:W-:Y:S01]  /*f7e0*/  FFMA.FTZ R45, R6, R45, R10 ;  /* 0x0000002d062d7223 */ /* 0x000fe2000001000a */
[----:B------:R-:W-:Y:S01]  /*f7f0*/  LOP3.LUT R11, R11, 0xffff0000, RZ, 0xc0, !PT ;  /* 0xffff00000b0b7812 */ /* 0x000fe200078ec0ff */
[----:B------:R-:W-:Y:S01]  /*f800*/  FMUL.FTZ R39, R44, R43 ;  /* 0x0000002b2c277220 */ /* 0x000fe20000410000 */
[----:B------:R-:W-:Y:S01]  /*f810*/  FFMA.FTZ R54, R6, R37, -R53 ;  /* 0x0000002506367223 */ /* 0x000fe20000010835 */
[----:B------:R-:W-:Y:S01]  /*f820*/  LOP3.LUT R8, R21, 0xffff0000, RZ, 0xc0, !PT ;  /* 0xffff000015087812 */ /* 0x000fe200078ec0ff */
[-C--:B------:R-:W-:Y:S01]  /*f830*/  FMUL.FTZ R37, R44, R41.reuse ;  /* 0x000000292c257220 */ /* 0x080fe20000410000 */
[----:B------:R-:W-:Y:S01]  /*f840*/  LOP3.LUT R10, R25, 0xffff0000, RZ, 0xc0, !PT ;  /* 0xffff0000190a7812 */ /* 0x000fe200078ec0ff */
[C---:B------:R-:W-:Y:S01]  /*f850*/  FFMA.FTZ R39, R40.reuse, R41, -R39 ;  /* 0x0000002928277223 */ /* 0x040fe20000010827 */
[----:B------:R-:W-:Y:S01]  /*f860*/  LOP3.LUT R4, R13, 0xffff0000, RZ, 0xc0, !PT ;  /* 0xffff00000d047812 */ /* 0x000fe200078ec0ff */
[----:B------:R-:W-:Y:S01]  /*f870*/  FFMA.FTZ R40, R40, R43, R37 ;  /* 0x0000002b28287223 */ /* 0x000fe20000010025 */
[----:B------:R-:W-:Y:S01]  /*f880*/  LOP3.LUT R6, R15, 0xffff0000, RZ, 0xc0, !PT ;  /* 0xffff00000f067812 */ /* 0x000fe200078ec0ff */
[----:B------:R-:W-:Y:S01]  /*f890*/  FMUL.FTZ R38, R9, R8 ;  /* 0x0000000809267220 */ /* 0x000fe20000410000 */
[----:B------:R-:W-:Y:S01]  /*f8a0*/  LOP3.LUT R5, R5, 0xffff0000, RZ, 0xc0, !PT ;  /* 0xffff000005057812 */ /* 0x000fe200078ec0ff */
[----:B------:R-:W-:Y:S01]  /*f8b0*/  FMUL.FTZ R44, R11, R10 ;  /* 0x0000000a0b2c7220 */ /* 0x000fe20000410000 */
[----:B------:R-:W-:Y:S01]  /*f8c0*/  LOP3.LUT R7, R7, 0xffff0000, RZ, 0xc0, !PT ;  /* 0xffff000007077812 */ /* 0x000fe200078ec0ff */
[----:B------:R-:W-:Y:S01]  /*f8d0*/  FMUL.FTZ R37, R9, R4 ;  /* 0x0000000409257220 */ /* 0x000fe20000410000 */
[----:B------:R-:W-:Y:S01]  /*f8e0*/  FMUL.FTZ R11, R11, R6 ;  /* 0x000000060b0b7220 */ /* 0x000fe20000410000 */
[----:B------:R-:W-:Y:S01]  /*f8f0*/  FFMA.FTZ R9, R5, R4, -R38 ;  /* 0x0000000405097223 */ /* 0x000fe20000010826 */
[----:B------:R-:W-:Y:S01]  /*f900*/  F2FP.BF16.F32.PACK_AB R4, R49, R50 ;  /* 0x000000323104723e */ /* 0x000fe200000010ff */
[----:B------:R-:W-:Y:S01]  /*f910*/  FFMA.FTZ R44, R7, R6, -R44 ;  /* 0x00000006072c7223 */ /* 0x000fe2000001082c */
[----:B------:R-:W-:Y:S01]  /*f920*/  FFMA.FTZ R37, R5, R8, R37 ;  /* 0x0000000805257223 */ /* 0x000fe20000010025 */
[----:B------:R-:W-:Y:S01]  /*f930*/  FFMA.FTZ R11, R7, R10, R11 ;  /* 0x0000000a070b7223 */ /* 0x000fe2000001000b */
[----:B------:R-:W-:-:S02]  /*f940*/  F2FP.BF16.F32.PACK_AB R6, R54, R47 ;  /* 0x0000002f3606723e */ /* 0x000fc400000010ff */
[----:B------:R-:W-:Y:S02]  /*f950*/  F2FP.BF16.F32.PACK_AB R5, R9, R42 ;  /* 0x0000002a0905723e */ /* 0x000fe400000010ff */
[----:B------:R-:W-:Y:S02]  /*f960*/  F2FP.BF16.F32.PACK_AB R7, R44, R39 ;  /* 0x000000272c07723e */ /* 0x000fe400000010ff */
[----:B------:R-:W-:Y:S02]  /*f970*/  F2FP.BF16.F32.PACK_AB R10, R45, R48 ;  /* 0x000000302d0a723e */ /* 0x000fe400000010ff */
[----:B------:R-:W-:Y:S01]  /*f980*/  F2FP.BF16.F32.PACK_AB R8, R51, R52 ;  /* 0x000000343308723e */ /* 0x000fe200000010ff */
[----:B------:R2:W-:Y:S01]  /*f990*/  STS.128 [R55], R4 ;  /* 0x0000000437007388 */ /* 0x0005e20000000c00 */
[----:B------:R-:W-:Y:S02]  /*f9a0*/  F2FP.BF16.F32.PACK_AB R9, R37, R46 ;  /* 0x0000002e2509723e */ /* 0x000fe400000010ff */
[----:B------:R-:W-:-:S05]  /*f9b0*/  F2FP.BF16.F32.PACK_AB R11, R11, R40 ;  /* 0x000000280b0b723e */ /* 0x000fca00000010ff */
[----:B------:R2:W-:Y:S02]  /*f9c0*/  STS.128 [R3+0x14400], R8 ;  /* 0x0144000803007388 */ /* 0x0005e40000000c00 */
.L_x_628:
[----:B------:R-:W-:Y:S05]  /*f9d0*/  BSYNC B1 ;  /* 0x0000000000017941 */ /* 0x000fea0003800000 */
.L_x_627:
[----:B------:R-:W-:Y:S01]  /*f9e0*/  ISETP.GE.AND P0, PT, R217, R0, PT ;  /* 0x00000000d900720c */ /* 0x000fe20003f06270 */
[----:B------:R-:W-:-:S12]  /*f9f0*/  BSSY B1, `(.L_x_631) ;  /* 0x00000c0000017945 */ /* 0x000fd80003800000 */
[----:B------:R-:W-:Y:S05]  /*fa00*/  @P0 BRA `(.L_x_632) ;  /* 0x0000000800f80947 */ /* 0x000fea0003800000 */
[----:B------:R3:W5:Y:S01]  /*fa10*/  LDL R60, [R1+0x64] ;  /* 0x00006400013c7983 */ /* 0x0007620000100800 */
[----:B------:R-:W4:Y:S01]  /*fa20*/  LDC R53, c[0x0][0x3d4] ;  /* 0x0000f500ff357b82 */ /* 0x000f220000000800 */
[----:B------:R-:W-:Y:S01]  /*fa30*/  BSSY B2, `(.L_x_633) ;  /* 0x000005d000027945 */ /* 0x000fe20003800000 */
[-C--:B----4-:R-:W-:Y:S02]  /*fa40*/  ISETP.GE.AND P0, PT, R212, R53.reuse, PT ;  /* 0x00000035d400720c */ /* 0x090fe40003f06270 */
[----:B------:R-:W-:-:S11]  /*fa50*/  ISETP.GE.AND P1, PT, R213, R53, PT ;  /* 0x00000035d500720c */ /* 0x000fd60003f26270 */
[----:B---3--:R-:W-:Y:S05]  /*fa60*/  @P0 BRA `(.L_x_634) ;  /* 0x0000000400640947 */ /* 0x008fea0003800000 */
[----:B-12---:R-:W-:Y:S01]  /*fa70*/  LEA.HI R3, R53, R220, RZ, 0x1d ;  /* 0x000000dc35037211 */ /* 0x006fe200078fe8ff */
[----:B------:R-:W-:Y:S01]  /*fa80*/  IMAD.U32 R47, R31, 0x10000, RZ ;  /* 0x000100001f2f7824 */ /* 0x000fe200078e00ff */
[----:B0-----:R-:W-:Y:S01]  /*fa90*/  LOP3.LUT R5, R227, 0x38, R212, 0xf8, !PT ;  /* 0x00000038e3057812 */ /* 0x001fe200078ef8d4 */
[----:B------:R-:W-:Y:S01]  /*faa0*/  IMAD.U32 R45, R27, 0x10000, RZ ;  /* 0x000100001b2d7824 */ /* 0x000fe200078e00ff */
[----:B------:R-:W-:Y:S01]  /*fab0*/  SHF.R.S32.HI R6, RZ, 0x1f, R3 ;  /* 0x0000001fff067819 */ /* 0x000fe20000011403 */
[----:B------:R-:W-:Y:S01]  /*fac0*/  IMAD.U32 R56, R32, 0x10000, RZ ;  /* 0x0001000020387824 */ /* 0x000fe200078e00ff */
[----:B------:R-:W-:Y:S01]  /*fad0*/  SHF.L.U32 R4, R3, 0x3, RZ ;  /* 0x0000000303047819 */ /* 0x000fe200000006ff */
[----:B------:R-:W-:Y:S01]  /*fae0*/  IMAD.U32 R52, R28, 0x10000, RZ ;  /* 0x000100001c347824 */ /* 0x000fe200078e00ff */
[----:B------:R-:W-:Y:S01]  /*faf0*/  LEA.HI R6, R6, R3, RZ, 0x3 ;  /* 0x0000000306067211 */ /* 0x000fe200078f18ff */
[----:B------:R-:W-:Y:S01]  /*fb00*/  IMAD.U32 R51, R33, 0x10000, RZ ;  /* 0x0001000021337824 */ /* 0x000fe200078e00ff */
[----:B------:R-:W-:Y:S01]  /*fb10*/  LOP3.LUT R3, R227, 0x38, R4, 0xf8, !PT ;  /* 0x00000038e3037812 */ /* 0x000fe200078ef804 */
[----:B------:R-:W-:Y:S01]  /*fb20*/  IMAD.U32 R49, R29, 0x10000, RZ ;  /* 0x000100001d317824 */ /* 0x000fe200078e00ff */
[----:B------:R-:W-:Y:S01]  /*fb30*/  LOP3.LUT R5, R231, R5, R230, 0xf6, !PT ;  /* 0x00000005e7057212 */ /* 0x000fe200078ef6e6 */
[----:B------:R-:W-:Y:S01]  /*fb40*/  IMAD.SHL.U32 R6, R6, 0x400, RZ ;  /* 0x0000040006067824 */ /* 0x000fe200078e00ff */
[----:B------:R-:W-:-:S02]  /*fb50*/  LOP3.LUT R4, R3, R230, RZ, 0x3c, !PT ;  /* 0x000000e603047212 */ /* 0x000fc400078e3cff */
[----:B------:R-:W-:Y:S01]  /*fb60*/  LOP3.LUT R54, R31, 0xffff0000, RZ, 0xc0, !PT ;  /* 0xffff00001f367812 */ /* 0x000fe200078ec0ff */
[----:B-----5:R-:W-:Y:S01]  /*fb70*/  IMAD R58, R5, 0x2, R60 ;  /* 0x00000002053a7824 */ /* 0x020fe200078e023c */
[----:B------:R-:W-:Y:S02]  /*fb80*/  LOP3.LUT R3, R6, 0x7fffe000, RZ, 0xc0, !PT ;  /* 0x7fffe00006037812 */ /* 0x000fe400078ec0ff */
[----:B------:R-:W-:Y:S02]  /*fb90*/  LOP3.LUT R50, R27, 0xffff0000, RZ, 0xc0, !PT ;  /* 0xffff00001b327812 */ /* 0x000fe400078ec0ff */
[----:B------:R-:W-:Y:S02]  /*fba0*/  IADD3 R3, R4, R3, R231 ;  /* 0x0000000304037210 */ /* 0x000fe40007ffe0e7 */
[----:B------:R-:W0:Y:S01]  /*fbb0*/  LDS.128 R4, [R58] ;  /* 0x000000003a047984 */ /* 0x000e220000000c00 */
[----:B------:R-:W-:Y:S02]  /*fbc0*/  LOP3.LUT R59, R32, 0xffff0000, RZ, 0xc0, !PT ;  /* 0xffff0000203b7812 */ /* 0x000fe400078ec0ff */
[----:B------:R-:W-:Y:S01]  /*fbd0*/  IMAD R3, R3, 0x2, R16 ;  /* 0x0000000203037824 */ /* 0x000fe200078e0210 */
[----:B------:R-:W-:-:S02]  /*fbe0*/  LOP3.LUT R61, R34, 0xffff0000, RZ, 0xc0, !PT ;  /* 0xffff0000223d7812 */ /* 0x000fc400078ec0ff */
[----:B------:R-:W-:Y:S02]  /*fbf0*/  LOP3.LUT R55, R28, 0xffff0000, RZ, 0xc0, !PT ;  /* 0xffff00001c377812 */ /* 0x000fe400078ec0ff */
[----:B------:R-:W1:Y:S01]  /*fc00*/  LDS.128 R8, [R3+0x14400] ;  /* 0x0144000003087984 */ /* 0x000e620000000c00 */
[----:B------:R-:W-:Y:S01]  /*fc10*/  LOP3.LUT R57, R30, 0xffff0000, RZ, 0xc0, !PT ;  /* 0xffff00001e397812 */ /* 0x000fe200078ec0ff */
        /* <DEDUP_REMOVED lines=10> */
[----:B------:R-:W-:Y:S01]  /*fcc0*/  IMAD.U32 R42, R9, 0x10000, RZ ;  /* 0x00010000092a7824 */ /* 0x000fe200078e00ff */
[----:B------:R-:W-:Y:S01]  /*fcd0*/  SHF.L.U32 R44, R11, 0x10, RZ ;  /* 0x000000100b2c7819 */ /* 0x000fe200000006ff */
[-C--:B------:R-:W-:Y:S01]  /*fce0*/  FMUL.FTZ R46, R47, R41.reuse ;  /* 0x000000292f2e7220 */ /* 0x080fe20000410000 */
[----:B------:R-:W-:Y:S01]  /*fcf0*/  FMUL.FTZ R48, R45, R41 ;  /* 0x000000292d307220 */ /* 0x000fe20000410000 */
[----:B------:R-:W-:Y:S01]  /*fd00*/  FMUL.FTZ R41, R54, R8 ;  /* 0x0000000836297220 */ /* 0x000fe20000410000 */
[----:B------:R-:W-:-:S02]  /*fd10*/  IMAD.U32 R43, R10, 0x10000, RZ ;  /* 0x000100000a2b7824 */ /* 0x000fc400078e00ff */
[-C--:B------:R-:W-:Y:S01]  /*fd20*/  FFMA.FTZ R46, R45, R37.reuse, -R46 ;  /* 0x000000252d2e7223 */ /* 0x080fe2000001082e */
[----:B------:R-:W-:Y:S01]  /*fd30*/  FFMA.FTZ R48, R47, R37, R48 ;  /* 0x000000252f307223 */ /* 0x000fe20000010030 */
[----:B------:R-:W-:Y:S01]  /*fd40*/  FMUL.FTZ R37, R50, R8 ;  /* 0x0000000832257220 */ /* 0x000fe20000410000 */
[-C--:B------:R-:W-:Y:S01]  /*fd50*/  FMUL.FTZ R45, R56, R42.reuse ;  /* 0x0000002a382d7220 */ /* 0x080fe20000410000 */
[----:B------:R-:W-:Y:S01]  /*fd60*/  FMUL.FTZ R47, R52, R42 ;  /* 0x0000002a342f7220 */ /* 0x000fe20000410000 */
[-C--:B------:R-:W-:Y:S01]  /*fd70*/  FFMA.FTZ R41, R50, R4.reuse, -R41 ;  /* 0x0000000432297223 */ /* 0x080fe20000010829 */
[----:B------:R-:W-:Y:S01]  /*fd80*/  FFMA.FTZ R37, R54, R4, R37 ;  /* 0x0000000436257223 */ /* 0x000fe20000010025 */
[----:B------:R-:W-:Y:S01]  /*fd90*/  LOP3.LUT R10, R10, 0xffff0000, RZ, 0xc0, !PT ;  /* 0xffff00000a0a7812 */ /* 0x000fe200078ec0ff */
[-C--:B------:R-:W-:Y:S01]  /*fda0*/  FMUL.FTZ R4, R51, R43.reuse ;  /* 0x0000002b33047220 */ /* 0x080fe20000410000 */
[----:B------:R-:W-:Y:S01]  /*fdb0*/  LOP3.LUT R42, R29, 0xffff0000, RZ, 0xc0, !PT ;  /* 0xffff00001d2a7812 */ /* 0x000fe200078ec0ff */
[-C--:B------:R-:W-:Y:S01]  /*fdc0*/  FFMA.FTZ R45, R52, R38.reuse, -R45 ;  /* 0x00000026342d7223 */ /* 0x080fe2000001082d */
[----:B------:R-:W-:Y:S01]  /*fdd0*/  LOP3.LUT R50, R33, 0xffff0000, RZ, 0xc0, !PT ;  /* 0xffff000021327812 */ /* 0x000fe200078ec0ff */
[----:B------:R-:W-:Y:S01]  /*fde0*/  FFMA.FTZ R47, R56, R38, R47 ;  /* 0x00000026382f7223 */ /* 0x000fe2000001002f */
[----:B------:R-:W-:Y:S01]  /*fdf0*/  FMUL.FTZ R38, R49, R43 ;  /* 0x0000002b31267220 */ /* 0x000fe20000410000 */
[----:B------:R-:W-:-:S02]  /*fe00*/  IMAD.U32 R52, R34, 0x10000, RZ ;  /* 0x0001000022347824 */ /* 0x000fc400078e00ff */
[-C--:B------:R-:W-:Y:S01]  /*fe10*/  FFMA.FTZ R8, R49, R39.reuse, -R4 ;  /* 0x0000002731087223 */ /* 0x080fe20000010804 */
[-C--:B------:R-:W-:Y:S01]  /*fe20*/  FMUL.FTZ R43, R50, R10.reuse ;  /* 0x0000000a322b7220 */ /* 0x080fe20000410000 */
[----:B------:R-:W-:Y:S01]  /*fe30*/  FMUL.FTZ R49, R42, R10 ;  /* 0x0000000a2a317220 */ /* 0x000fe20000410000 */
[----:B------:R-:W-:Y:S01]  /*fe40*/  FFMA.FTZ R10, R51, R39, R38 ;  /* 0x00000027330a7223 */ /* 0x000fe20000010026 */
[----:B------:R-:W-:Y:S01]  /*fe50*/  LOP3.LUT R9, R9, 0xffff0000, RZ, 0xc0, !PT ;  /* 0xffff000009097812 */ /* 0x000fe200078ec0ff */
[----:B------:R-:W-:Y:S01]  /*fe60*/  IMAD.U32 R4, R30, 0x10000, RZ ;  /* 0x000100001e047824 */ /* 0x000fe200078e00ff */
[----:B------:R-:W-:Y:S01]  /*fe70*/  LOP3.LUT R11, R11, 0xffff0000, RZ, 0xc0, !PT ;  /* 0xffff00000b0b7812 */ /* 0x000fe200078ec0ff */
[----:B------:R-:W-:Y:S01]  /*fe80*/  FMUL.FTZ R39, R52, R44 ;  /* 0x0000002c34277220 */ /* 0x000fe20000410000 */
[----:B------:R-:W-:Y:S01]  /*fe90*/  FFMA.FTZ R43, R42, R6, -R43 ;  /* 0x000000062a2b7223 */ /* 0x000fe2000001082b */
[----:B------:R-:W-:Y:S01]  /*fea0*/  FMUL.FTZ R51, R4, R44 ;  /* 0x0000002c04337220 */ /* 0x000fe20000410000 */
[----:B------:R-:W-:Y:S01]  /*feb0*/  FFMA.FTZ R49, R50, R6, R49 ;  /* 0x0000000632317223 */ /* 0x000fe20000010031 */
[-C--:B------:R-:W-:Y:S01]  /*fec0*/  FFMA.FTZ R39, R4, R40.reuse, -R39 ;  /* 0x0000002804277223 */ /* 0x080fe20000010827 */
[----:B------:R-:W-:Y:S01]  /*fed0*/  FMUL.FTZ R4, R59, R9 ;  /* 0x000000093b047220 */ /* 0x000fe20000410000 */
[----:B------:R-:W-:Y:S01]  /*fee0*/  FMUL.FTZ R42, R61, R11 ;  /* 0x0000000b3d2a7220 */ /* 0x000fe20000410000 */
[----:B------:R-:W-:Y:S01]  /*fef0*/  FMUL.FTZ R6, R55, R9 ;  /* 0x0000000937067220 */ /* 0x000fe20000410000 */
[----:B------:R-:W-:Y:S01]  /*ff00*/  FMUL.FTZ R44, R57, R11 ;  /* 0x0000000b392c7220 */ /* 0x000fe20000410000 */
[----:B------:R-:W-:Y:S01]  /*ff10*/  FFMA.FTZ R51, R52, R40, R51 ;  /* 0x0000002834337223 */ /* 0x000fe20000010033 */
[----:B------:R-:W-:Y:S01]  /*ff20*/  FFMA.FTZ R38, R55, R5, -R4 ;  /* 0x0000000537267223 */ /* 0x000fe20000010804 */
[----:B------:R-:W-:Y:S01]  /*ff30*/  FFMA.FTZ R42, R57, R7, -R42 ;  /* 0x00000007392a7223 */ /* 0x000fe2000001082a */
[----:B------:R-:W-:Y:S01]  /*ff40*/  FFMA.FTZ R40, R59, R5, R6 ;  /* 0x000000053b287223 */ /* 0x000fe20000010006 */
[----:B------:R-:W-:Y:S01]  /*ff50*/  FFMA.FTZ R44, R61, R7, R44 ;  /* 0x000000073d2c7223 */ /* 0x000fe2000001002c */
[----:B------:R-:W-:-:S02]  /*ff60*/  F2FP.BF16.F32.PACK_AB R6, R43, R8 ;  /* 0x000000082b06723e */ /* 0x000fc400000010ff */
[----:B------:R-:W-:Y:S02]  /*ff70*/  F2FP.BF16.F32.PACK_AB R4, R41, R46 ;  /* 0x0000002e2904723e */ /* 0x000fe400000010ff */
[----:B------:R-:W-:Y:S02]  /*ff80*/  F2FP.BF16.F32.PACK_AB R5, R38, R45 ;  /* 0x0000002d2605723e */ /* 0x000fe400000010ff */
[----:B------:R-:W-:Y:S02]  /*ff90*/  F2FP.BF16.F32.PACK_AB R7, R42, R39 ;  /* 0x000000272a07723e */ /* 0x000fe400000010ff */
[----:B------:R-:W-:Y:S02]  /*ffa0*/  F2FP.BF16.F32.PACK_AB R10, R49, R10 ;  /* 0x0000000a310a723e */ /* 0x000fe400000010ff */
[----:B------:R-:W-:Y:S01]  /*ffb0*/  F2FP.BF16.F32.PACK_AB R8, R37, R48 ;  /* 0x000000302508723e */ /* 0x000fe200000010ff */
[----:B------:R3:W-:Y:S01]  /*ffc0*/  STS.128 [R58], R4 ;  /* 0x000000043a007388 */ /* 0x0007e20000000c00 */
[----:B------:R-:W-:-:S02]  /*ffd0*/  F2FP.BF16.F32.PACK_AB R9, R40, R47 ;  /* 0x0000002f2809723e */ /* 0x000fc400000010ff */
[----:B------:R-:W-:-:S05]  /*ffe0*/  F2FP.BF16.F32.PACK_AB R11, R44, R51 ;  /* 0x000000332c0b723e */ /* 0x000fca00000010ff */
[----:B------:R3:W-:Y:S02]  /*fff0*/  STS.128 [R3+0x14400], R8 ;  /* 0x0144000803007388 */ /* 0x0007e40000000c00 */
.L_x_634:
[----:B------:R-:W-:Y:S05]  /*10000*/  BSYNC B2 ;  /* 0x0000000000027941 */ /* 0x000fea0003800000 */
.L_x_633:
[----:B------:R-:W-:Y:S05]  /*10010*/  @P1 BRA `(.L_x_632) ;  /* 0x0000000400741947 */ /* 0x000fea0003800000 */
[----:B------:R-:W-:Y:S01]  /*10020*/  LEA.HI R53, R53, R26, RZ, 0x1d ;  /* 0x0000001a35357211 */ /* 0x000fe200078fe8ff */
[----:B------:R-:W-:Y:S01]  /*10030*/  IMAD.U32 R47, R20, 0x10000, RZ ;  /* 0x00010000142f7824 */ /* 0x000fe200078e00ff */
[----:B-123--:R-:W-:Y:S01]  /*10040*/  LEA.HI R3, R36, R213, RZ, 0x6 ;  /* 0x000000d524037211 */ /* 0x00efe200078f30ff */
[----:B------:R-:W-:Y:S01]  /*10050*/  IMAD.U32 R45, R12, 0x10000, RZ ;  /* 0x000100000c2d7824 */ /* 0x000fe200078e00ff */
[----:B------:R-:W-:Y:S01]  /*10060*/  SHF.R.S32.HI R4, RZ, 0x1f, R53 ;  /* 0x0000001fff047819 */ /* 0x000fe20000011435 */
[----:B------:R-:W-:Y:S01]  /*10070*/  IMAD.U32 R56, R21, 0x10000, RZ ;  /* 0x0001000015387824 */ /* 0x000fe200078e00ff */
[----:B------:R-:W-:Y:S01]  /*10080*/  LOP3.LUT R7, R227, 0x38, R35, 0xf8, !PT ;  /* 0x00000038e3077812 */ /* 0x000fe200078ef823 */
[----:B------:R-:W-:Y:S01]  /*10090*/  IMAD.SHL.U32 R3, R3, 0x80, RZ ;  /* 0x0000008003037824 */ /* 0x000fe200078e00ff */
[----:B0-----:R-:W-:Y:S01]  /*100a0*/  LEA.HI R5, R4, R53, RZ, 0x3 ;  /* 0x0000003504057211 */ /* 0x001fe200078f18ff */
[----:B------:R-:W-:Y:S01]  /*100b0*/  IMAD.SHL.U32 R4, R53, 0x8, RZ ;  /* 0x0000000835047824 */ /* 0x000fe200078e00ff */
[----:B------:R-:W-:Y:S01]  /*100c0*/  LOP3.LUT R7, R7, R230, RZ, 0x3c, !PT ;  /* 0x000000e607077212 */ /* 0x000fe200078e3cff */
[----:B------:R-:W-:Y:S01]  /*100d0*/  IMAD.U32 R52, R13, 0x10000, RZ ;  /* 0x000100000d347824 */ /* 0x000fe200078e00ff */
[----:B------:R-:W-:Y:S01]  /*100e0*/  LOP3.LUT R6, R3, 0xffffe000, RZ, 0xc0, !PT ;  /* 0xffffe00003067812 */ /* 0x000fe200078ec0ff */
[----:B------:R-:W-:Y:S01]  /*100f0*/  IMAD.SHL.U32 R5, R5, 0x400, RZ ;  /* 0x0000040005057824 */ /* 0x000fe200078e00ff */
[----:B------:R-:W-:Y:S01]  /*10100*/  LOP3.LUT R3, R227, 0x38, R4, 0xf8, !PT ;  /* 0x00000038e3037812 */ /* 0x000fe200078ef804 */
[----:B------:R-:W-:Y:S01]  /*10110*/  IMAD.U32 R51, R24, 0x10000, RZ ;  /* 0x0001000018337824 */ /* 0x000fe200078e00ff */
[----:B------:R-:W-:Y:S01]  /*10120*/  IADD3 R6, R7, R6, R231 ;  /* 0x0000000607067210 */ /* 0x000fe20007ffe0e7 */
[----:B------:R-:W-:Y:S01]  /*10130*/  IMAD.U32 R49, R14, 0x10000, RZ ;  /* 0x000100000e317824 */ /* 0x000fe200078e00ff */
[----:B------:R-:W-:-:S02]  /*10140*/  LOP3.LUT R4, R3, R230, RZ, 0x3c, !PT ;  /* 0x000000e603047212 */ /* 0x000fc400078e3cff */
[----:B------:R-:W-:Y:S01]  /*10150*/  LOP3.LUT R3, R5, 0x7fffe000, RZ, 0xc0, !PT ;  /* 0x7fffe00005037812 */ /* 0x000fe200078ec0ff */
[----:B-----5:R-:W-:Y:S01]  /*10160*/  IMAD R58, R6, 0x2, R60 ;  /* 0x00000002063a7824 */ /* 0x020fe200078e023c */
        /* <DEDUP_REMOVED lines=8> */
[----:B------:R-:W-:Y:S02]  /*101f0*/  LOP3.LUT R53, R13, 0xffff0000, RZ, 0xc0, !PT ;  /* 0xffff00000d357812 */ /* 0x000fe400078ec0ff */
[----:B------:R-:W-:Y:S01]  /*10200*/  LOP3.LUT R55, R15, 0xffff0000, RZ, 0xc0, !PT ;  /* 0xffff00000f377812 */ /* 0x000fe200078ec0ff */
[C---:B0-----:R-:W-:Y:S01]  /*10210*/  IMAD.U32 R37, R4.reuse, 0x10000, RZ ;  /* 0x0001000004257824 */ /* 0x041fe200078e00ff */
[----:B------:R-:W-:Y:S01]  /*10220*/  LOP3.LUT R4, R4, 0xffff0000, RZ, 0xc0, !PT ;  /* 0xffff000004047812 */ /* 0x000fe200078ec0ff */
[C---:B------:R-:W-:Y:S01]  /*10230*/  IMAD.U32 R39, R6.reuse, 0x10000, RZ ;  /* 0x0001000006277824 */ /* 0x040fe200078e00ff */
[----:B------:R-:W-:Y:S01]  /*10240*/  SHF.L.U32 R38, R5, 0x10, RZ ;  /* 0x0000001005267819 */ /* 0x000fe200000006ff */
[----:B------:R-:W-:Y:S01]  /*10250*/  IMAD.U32 R40, R7, 0x10000, RZ ;  /* 0x0001000007287824 */ /* 0x000fe200078e00ff */
[----:B------:R-:W-:-:S02]  /*10260*/  LOP3.LUT R6, R6, 0xffff0000, RZ, 0xc0, !PT ;  /* 0xffff000006067812 */ /* 0x000fc400078ec0ff */
[----:B------:R-:W-:Y:S01]  /*10270*/  LOP3.LUT R5, R5, 0xffff0000, RZ, 0xc0, !PT ;  /* 0xffff000005057812 */ /* 0x000fe200078ec0ff */
[C---:B-1----:R-:W-:Y:S01]  /*10280*/  IMAD.U32 R41, R8.reuse, 0x10000, RZ ;  /* 0x0001000008297824 */ /* 0x042fe200078e00ff */
[----:B------:R-:W-:Y:S01]  /*10290*/  LOP3.LUT R8, R8, 0xffff0000, RZ, 0xc0, !PT ;  /* 0xffff000008087812 */ /* 0x000fe200078ec0ff */
[C---:B------:R-:W-:Y:S01]  /*102a0*/  IMAD.U32 R42, R9.reuse, 0x10000, RZ ;  /* 0x00010000092a7824 */ /* 0x040fe200078e00ff */
[----:B------:R-:W-:Y:S01]  /*102b0*/  LOP3.LUT R9, R9, 0xffff0000, RZ, 0xc0, !PT ;  /* 0xffff000009097812 */ /* 0x000fe200078ec0ff */
[-C--:B------:R-:W-:Y:S01]  /*102c0*/  FMUL.FTZ R46, R47, R41.reuse ;  /* 0x000000292f2e7220 */ /* 0x080fe20000410000 */
[C---:B------:R-:W-:Y:S01]  /*102d0*/  FMUL.FTZ R48, R45.reuse, R41 ;  /* 0x000000292d307220 */ /* 0x040fe20000410000 */
[-C--:B------:R-:W-:Y:S01]  /*102e0*/  FMUL.FTZ R41, R54, R8.reuse ;  /* 0x0000000836297220 */ /* 0x080fe20000410000 */
[----:B------:R-:W-:Y:S02]  /*102f0*/  IMAD.U32 R43, R10, 0x10000, RZ ;  /* 0x000100000a2b7824 */ /* 0x000fe400078e00ff */
        /* <DEDUP_REMOVED lines=14> */
[----:B------:R-:W-:Y:S01]  /*103e0*/  SHF.L.U32 R52, R25, 0x10, RZ ;  /* 0x0000001019347819 */ /* 0x000fe200000006ff */
[----:B------:R-:W-:-:S02]  /*103f0*/  IMAD.U32 R44, R11, 0x10000, RZ ;  /* 0x000100000b2c7824 */ /* 0x000fc400078e00ff */
[-C--:B------:R-:W-:Y:S01]  /*10400*/  FFMA.FTZ R8, R49, R39.reuse, -R4 ;  /* 0x0000002731087223 */ /* 0x080fe20000010804 */
[-C--:B------:R-:W-:Y:S01]  /*10410*/  FMUL.FTZ R43, R50, R10.reuse ;  /* 0x0000000a322b7220 */ /* 0x080fe20000410000 */
[----:B------:R-:W-:Y:S01]  /*10420*/  FMUL.FTZ R49, R42, R10 ;  /* 0x0000000a2a317220 */ /* 0x000fe20000410000 */
[----:B------:R-:W-:Y:S01]  /*10430*/  FFMA.FTZ R10, R51, R39, R38 ;  /* 0x00000027330a7223 */ /* 0x000fe20000010026 */
[----:B------:R-:W-:Y:S01]  /*10440*/  LOP3.LUT R11, R11, 0xffff0000, RZ, 0xc0, !PT ;  /* 0xffff00000b0b7812 */ /* 0x000fe200078ec0ff */
[----:B------:R-:W-:Y:S02]  /*10450*/  IMAD.U32 R4, R15, 0x10000, RZ ;  /* 0x000100000f047824 */ /* 0x000fe400078e00ff */
[----:B------:R-:W-:Y:S01]  /*10460*/  FMUL.FTZ R39, R52, R44 ;  /* 0x0000002c34277220 */ /* 0x000fe20000410000 */
[----:B------:R-:W-:Y:S01]  /*10470*/  LOP3.LUT R7, R7, 0xffff0000, RZ, 0xc0, !PT ;  /* 0xffff000007077812 */ /* 0x000fe200078ec0ff */
[----:B------:R-:W-:Y:S01]  /*10480*/  FFMA.FTZ R43, R42, R6, -R43 ;  /* 0x000000062a2b7223 */ /* 0x000fe2000001082b */
[C---:B------:R-:W-:Y:S01]  /*10490*/  FMUL.FTZ R51, R4.reuse, R44 ;  /* 0x0000002c04337220 */ /* 0x040fe20000410000 */
[----:B------:R-:W-:Y:S01]  /*104a0*/  FFMA.FTZ R39, R4, R40, -R39 ;  /* 0x0000002804277223 */ /* 0x000fe20000010827 */
[----:B------:R-:W-:Y:S01]  /*104b0*/  FFMA.FTZ R49, R50, R6, R49 ;  /* 0x0000000632317223 */ /* 0x000fe20000010031 */
        /* <DEDUP_REMOVED lines=19> */
.L_x_632:
[----:B------:R-:W-:Y:S05]  /*105f0*/  BSYNC B1 ;  /* 0x0000000000017941 */ /* 0x000fea0003800000 */
.L_x_631:
[----:B------:R-:W-:Y:S01]  /*10600*/  ISETP.GE.AND P0, PT, R218, R0, PT ;  /* 0x00000000da00720c */ /* 0x000fe20003f06270 */
[----:B------:R-:W-:-:S12]  /*10610*/  BSSY B1, `(.L_x_635) ;  /* 0x00000c0000017945 */ /* 0x000fd80003800000 */
[----:B------:R-:W-:Y:S05]  /*10620*/  @P0 BRA `(.L_x_636) ;  /* 0x0000000800f80947 */ /* 0x000fea0003800000 */
[----:B-----5:R0:W5:Y:S01]  /*10630*/  LDL R60, [R1+0x64] ;  /* 0x00006400013c7983 */ /* 0x0201620000100800 */
[----:B------:R-:W1:Y:S01]  /*10640*/  LDC R53, c[0x0][0x3d4] ;  /* 0x0000f500ff357b82 */ /* 0x000e620000000800 */
[----:B------:R-:W-:Y:S01]  /*10650*/  BSSY B2, `(.L_x_637) ;  /* 0x000005d000027945 */ /* 0x000fe20003800000 */
[-C--:B-1----:R-:W-:Y:S02]  /*10660*/  ISETP.GE.AND P0, PT, R212, R53.reuse, PT ;  /* 0x00000035d400720c */ /* 0x082fe40003f06270 */
[----:B------:R-:W-:-:S11]  /*10670*/  ISETP.GE.AND P1, PT, R213, R53, PT ;  /* 0x00000035d500720c */ /* 0x000fd60003f26270 */
[----:B0-----:R-:W-:Y:S05]  /*10680*/  @P0 BRA `(.L_x_638) ;  /* 0x0000000400640947 */ /* 0x001fea0003800000 */
[----:B--234-:R-:W-:Y:S01]  /*10690*/  LEA.HI R3, R53, R220, RZ, 0x1d ;  /* 0x000000dc35037211 */ /* 0x01cfe200078fe8ff */
[----:B------:R-:W-:Y:S01]  /*106a0*/  IMAD.U32 R47, R31, 0x10000, RZ ;  /* 0x000100001f2f7824 */ /* 0x000fe200078e00ff */
[----:B------:R-:W-:Y:S01]  /*106b0*/  LOP3.LUT R6, R226, 0x38, R212, 0xf8, !PT ;  /* 0x00000038e2067812 */ /* 0x000fe200078ef8d4 */
[----:B------:R-:W-:Y:S01]  /*106c0*/  IMAD.U32 R56, R32, 0x10000, RZ ;  /* 0x0001000020387824 */ /* 0x000fe200078e00ff */
[----:B------:R-:W-:Y:S01]  /*106d0*/  SHF.R.S32.HI R4, RZ, 0x1f, R3 ;  /* 0x0000001fff047819 */ /* 0x000fe20000011403 */
[----:B------:R-:W-:Y:S01]  /*106e0*/  IMAD.SHL.U32 R5, R3, 0x8, RZ ;  /* 0x0000000803057824 */ /* 0x000fe200078e00ff */
[----:B------:R-:W-:Y:S01]  /*106f0*/  LOP3.LUT R6, R229, R6, R228, 0xf6, !PT ;  /* 0x00000006e5067212 */ /* 0x000fe200078ef6e4 */
[----:B------:R-:W-:Y:S01]  /*10700*/  IMAD.U32 R52, R28, 0x10000, RZ ;  /* 0x000100001c347824 */ /* 0x000fe200078e00ff */
[----:B------:R-:W-:Y:S01]  /*10710*/  LEA.HI R4, R4, R3, RZ, 0x3 ;  /* 0x0000000304047211 */ /* 0x000fe200078f18ff */
[----:B------:R-:W-:Y:S01]  /*10720*/  IMAD.U32 R51, R33, 0x10000, RZ ;  /* 0x0001000021337824 */ /* 0x000fe200078e00ff */
[----:B------:R-:W-:Y:S01]  /*10730*/  LOP3.LUT R3, R226, 0x38, R5, 0xf8, !PT ;  /* 0x00000038e2037812 */ /* 0x000fe200078ef805 */
[----:B-----5:R-:W-:Y:S01]  /*10740*/  IMAD R58, R6, 0x2, R60 ;  /* 0x00000002063a7824 */ /* 0x020fe200078e023c */
[----:B------:R-:W-:Y:S01]  /*10750*/  SHF.L.U32 R45, R27, 0x10, RZ ;  /* 0x000000101b2d7819 */ /* 0x000fe200000006ff */
[----:B------:R-:W-:Y:S01]  /*10760*/  IMAD.SHL.U32 R5, R4, 0x400, RZ ;  /* 0x0000040004057824 */ /* 0x000fe200078e00ff */
[----:B------:R-:W-:Y:S01]  /*10770*/  LOP3.LUT R4, R3, R228, RZ, 0x3c, !PT ;  /* 0x000000e403047212 */ /* 0x000fe200078e3cff */
[----:B------:R-:W-:Y:S01]  /*10780*/  IMAD.U32 R49, R29, 0x10000, RZ ;  /* 0x000100001d317824 */ /* 0x000fe200078e00ff */
[----:B------:R-:W-:-:S02]  /*10790*/  LOP3.LUT R54, R31, 0xffff0000, RZ, 0xc0, !PT ;  /* 0xffff00001f367812 */ /* 0x000fc400078ec0ff */
        /* <DEDUP_REMOVED lines=42> */
[----:B------:R-:W-:Y:S02]  /*10a40*/  IMAD.U32 R52, R34, 0x10000, RZ ;  /* 0x0001000022347824 */ /* 0x000fe400078e00ff */
[-C--:B------:R-:W-:Y:S01]  /*10a50*/  FMUL.FTZ R43, R50, R10.reuse ;  /* 0x0000000a322b7220 */ /* 0x080fe20000410000 */
[----:B------:R-:W-:Y:S01]  /*10a60*/  FMUL.FTZ R49, R42, R10 ;  /* 0x0000000a2a317220 */ /* 0x000fe20000410000 */
[----:B------:R-:W-:Y:S01]  /*10a70*/  FFMA.FTZ R10, R51, R39, R38 ;  /* 0x00000027330a7223 */ /* 0x000fe20000010026 */
[----:B------:R-:W-:Y:S01]  /*10a80*/  LOP3.LUT R11, R11, 0xffff0000, RZ, 0xc0, !PT ;  /* 0xffff00000b0b7812 */ /* 0x000fe200078ec0ff */
[----:B------:R-:W-:Y:S02]  /*10a90*/  IMAD.U32 R4, R30, 0x10000, RZ ;  /* 0x000100001e047824 */ /* 0x000fe400078e00ff */
[----:B------:R-:W-:Y:S01]  /*10aa0*/  FMUL.FTZ R39, R52, R44 ;  /* 0x0000002c34277220 */ /* 0x000fe20000410000 */
[-C--:B------:R-:W-:Y:S01]  /*10ab0*/  FFMA.FTZ R43, R42, R6.reuse, -R43 ;  /* 0x000000062a2b7223 */ /* 0x080fe2000001082b */
[----:B------:R-:W-:Y:S01]  /*10ac0*/  FFMA.FTZ R49, R50, R6, R49 ;  /* 0x0000000632317223 */ /* 0x000fe20000010031 */
[C---:B------:R-:W-:Y:S01]  /*10ad0*/  FMUL.FTZ R51, R4.reuse, R44 ;  /* 0x0000002c04337220 */ /* 0x040fe20000410000 */
        /* <DEDUP_REMOVED lines=20> */
.L_x_638:
[----:B------:R-:W-:Y:S05]  /*10c20*/  BSYNC B2 ;  /* 0x0000000000027941 */ /* 0x000fea0003800000 */
.L_x_637:
[----:B------:R-:W-:Y:S05]  /*10c30*/  @P1 BRA `(.L_x_636) ;  /* 0x0000000400741947 */ /* 0x000fea0003800000 */
[----:B------:R-:W-:Y:S01]  /*10c40*/  LEA.HI R53, R53, R26, RZ, 0x1d ;  /* 0x0000001a35357211 */ /* 0x000fe200078fe8ff */
[----:B------:R-:W-:Y:S01]  /*10c50*/  IMAD.U32 R45, R20, 0x10000, RZ ;  /* 0x00010000142d7824 */ /* 0x000fe200078e00ff */
[----:B------:R-:W-:Y:S01]  /*10c60*/  LEA.HI R36, R36, R213, RZ, 0x6 ;  /* 0x000000d524247211 */ /* 0x000fe200078f30ff */
[----:B------:R-:W-:Y:S01]  /*10c70*/  IMAD.U32 R43, R12, 0x10000, RZ ;  /* 0x000100000c2b7824 */ /* 0x000fe200078e00ff */
[----:B0-234-:R-:W-:Y:S01]  /*10c80*/  SHF.R.S32.HI R4, RZ, 0x1f, R53 ;  /* 0x0000001fff047819 */ /* 0x01dfe20000011435 */
[----:B------:R-:W-:Y:S01]  /*10c90*/  IMAD.SHL.U32 R3, R53, 0x8, RZ ;  /* 0x0000000835037824 */ /* 0x000fe200078e00ff */
[----:B------:R-:W-:Y:S01]  /*10ca0*/  LOP3.LUT R35, R226, 0x38, R35, 0xf8, !PT ;  /* 0x00000038e2237812 */ /* 0x000fe200078ef823 */
[----:B------:R-:W-:Y:S01]  /*10cb0*/  IMAD.SHL.U32 R36, R36, 0x80, RZ ;  /* 0x0000008024247824 */ /* 0x000fe200078e00ff */
[----:B------:R-:W-:Y:S01]  /*10cc0*/  LEA.HI R4, R4, R53, RZ, 0x3 ;  /* 0x0000003504047211 */ /* 0x000fe200078f18ff */
[----:B------:R-:W-:Y:S01]  /*10cd0*/  IMAD.U32 R54, R21, 0x10000, RZ ;  /* 0x0001000015367824 */ /* 0x000fe200078e00ff */
[----:B------:R-:W-:Y:S01]  /*10ce0*/  LOP3.LUT R3, R226, 0x38, R3, 0xf8, !PT ;  /* 0x00000038e2037812 */ /* 0x000fe200078ef803 */
[----:B------:R-:W-:Y:S01]  /*10cf0*/  IMAD.U32 R50, R13, 0x10000, RZ ;  /* 0x000100000d327824 */ /* 0x000fe200078e00ff */
[-C--:B------:R-:W-:Y:S01]  /*10d00*/  LOP3.LUT R35, R35, R228.reuse, RZ, 0x3c, !PT ;  /* 0x000000e423237212 */ /* 0x080fe200078e3cff */
[----:B------:R-:W-:Y:S01]  /*10d10*/  IMAD.SHL.U32 R5, R4, 0x400, RZ ;  /* 0x0000040004057824 */ /* 0x000fe200078e00ff */
[----:B------:R-:W-:Y:S01]  /*10d20*/  LOP3.LUT R4, R3, R228, RZ, 0x3c, !PT ;  /* 0x000000e403047212 */ /* 0x000fe200078e3cff */
[----:B------:R-:W-:Y:S01]  /*10d30*/  IMAD.U32 R47, R14, 0x10000, RZ ;  /* 0x000100000e2f7824 */ /* 0x000fe200078e00ff */
[----:B------:R-:W-:-:S02]  /*10d40*/  LOP3.LUT R36, R36, 0xffffe000, RZ, 0xc0, !PT ;  /* 0xffffe00024247812 */ /* 0x000fc400078ec0ff */
[----:B------:R-:W-:Y:S02]  /*10d50*/  LOP3.LUT R3, R5, 0x7fffe000, RZ, 0xc0, !PT ;  /* 0x7fffe00005037812 */ /* 0x000fe400078ec0ff */
[--C-:B------:R-:W-:Y:S02]  /*10d60*/  IADD3 R35, R35, R36, R229.reuse ;  /* 0x0000002423237210 */ /* 0x100fe40007ffe0e5 */
[----:B------:R-:W-:Y:S02]  /*10d70*/  IADD3 R3, R4, R3, R229 ;  /* 0x0000000304037210 */ /* 0x000fe40007ffe0e5 */
[----:B------:R-:W-:Y:S01]  /*10d80*/  LOP3.LUT R52, R20, 0xffff0000, RZ, 0xc0, !PT ;  /* 0xffff000014347812 */ /* 0x000fe200078ec0ff */
[----:B-----5:R-:W-:Y:S01]  /*10d90*/  IMAD R56, R35, 0x2, R60 ;  /* 0x0000000223387824 */ /* 0x020fe200078e023c */
[----:B------:R-:W-:Y:S02]  /*10da0*/  LEA R3, R3, R16, 0x1 ;  /* 0x0000001003037211 */ /* 0x000fe400078e08ff */
[----:B------:R-:W-:-:S02]  /*10db0*/  LOP3.LUT R48, R12, 0xffff0000, RZ, 0xc0, !PT ;  /* 0xffff00000c307812 */ /* 0x000fc400078ec0ff */
[----:B------:R-:W0:Y:S01]  /*10dc0*/  LDS.128 R4, [R56] ;  /* 0x0000000038047984 */ /* 0x000e220000000c00 */
[----:B------:R-:W-:Y:S02]  /*10dd0*/  SHF.L.U32 R49, R24, 0x10, RZ ;  /* 0x0000001018317819 */ /* 0x000fe400000006ff */
[----:B------:R-:W-:Y:S01]  /*10de0*/  LOP3.LUT R55, R21, 0xffff0000, RZ, 0xc0, !PT ;  /* 0xffff000015377812 */ /* 0x000fe200078ec0ff */
[----:B------:R-:W1:Y:S01]  /*10df0*/  LDS.128 R8, [R3+0x14400] ;  /* 0x0144000003087984 */ /* 0x000e620000000c00 */
[----:B------:R-:W-:Y:S02]  /*10e00*/  LOP3.LUT R57, R25, 0xffff0000, RZ, 0xc0, !PT ;  /* 0xffff000019397812 */ /* 0x000fe400078ec0ff */
[----:B------:R-:W-:Y:S02]  /*10e10*/  LOP3.LUT R51, R13, 0xffff0000, RZ, 0xc0, !PT ;  /* 0xffff00000d337812 */ /* 0x000fe400078ec0ff */
[----:B------:R-:W-:Y:S01]  /*10e20*/  LOP3.LUT R53, R15, 0xffff0000, RZ, 0xc0, !PT ;  /* 0xffff00000f357812 */ /* 0x000fe200078ec0ff */
[C---:B0-----:R-:W-:Y:S01]  /*10e30*/  IMAD.U32 R35, R4.reuse, 0x10000, RZ ;  /* 0x0001000004237824 */ /* 0x041fe200078e00ff */
        /* <DEDUP_REMOVED lines=18> */
[----:B------:R-:W-:Y:S01]  /*10f60*/  IMAD.U32 R37, R6, 0x10000, RZ ;  /* 0x0001000006257824 */ /* 0x000fe200078e00ff */
        /* <DEDUP_REMOVED lines=12> */
[----:B------:R-:W-:Y:S01]  /*11030*/  LOP3.LUT R6, R6, 0xffff0000, RZ, 0xc0, !PT ;  /* 0xffff000006067812 */ /* 0x000fe200078ec0ff */
[----:B------:R-:W-:Y:S01]  /*11040*/  FFMA.FTZ R10, R49, R37, R36 ;  /* 0x00000025310a7223 */ /* 0x000fe20000010024 */
[----:B------:R-:W-:Y:S01]  /*11050*/  IMAD.U32 R38, R7, 0x10000, RZ ;  /* 0x0001000007267824 */ /* 0x000fe200078e00ff */
        /* <DEDUP_REMOVED lines=27> */
.L_x_636:
[----:B------:R-:W-:Y:S05]  /*11210*/  BSYNC B1 ;  /* 0x0000000000017941 */ /* 0x000fea0003800000 */
.L_x_635:
[----:B01234-:R-:W2:Y:S02]  /*11220*/  LDL R3, [R1+0x74] ;  /* 0x0000740001037983 */ /* 0x01fea40000100800 */
[----:B--2---:R-:W-:-:S13]  /*11230*/  ISETP.GE.AND P0, PT, R3, R0, PT ;  /* 0x000000000300720c */ /* 0x004fda0003f06270 */
[----:B------:R-:W-:Y:S05]  /*11240*/  @P0 BRA `(.L_x_612) ;  /* 0x0000000800ec0947 */ /* 0x000fea0003800000 */
[----:B------:R0:W5:Y:S01]  /*11250*/  LDL R54, [R1+0x78] ;  /* 0x0000780001367983 */ /* 0x0001620000100800 */
[----:B------:R-:W1:Y:S03]  /*11260*/  LDC R47, c[0x0][0x3d4] ;  /* 0x0000f500ff2f7b82 */ /* 0x000e660000000800 */
[----:B------:R0:W5:Y:S04]  /*11270*/  LDL R53, [R1+0x7c] ;  /* 0x00007c0001357983 */ /* 0x0001680000100800 */
[----:B------:R0:W5:Y:S01]  /*11280*/  LDL R52, [R1+0x80] ;  /* 0x0000800001347983 */ /* 0x0001620000100800 */
[----:B------:R-:W-:Y:S01]  /*11290*/  BSSY B1, `(.L_x_639) ;  /* 0x000005e000017945 */ /* 0x000fe20003800000 */
[----:B-1----:R-:W-:-:S02]  /*112a0*/  ISETP.GE.AND P0, PT, R212, R47, PT ;  /* 0x0000002fd400720c */ /* 0x002fc40003f06270 */
[----:B------:R-:W-:-:S11]  /*112b0*/  ISETP.GE.AND P1, PT, R213, R47, PT ;  /* 0x0000002fd500720c */ /* 0x000fd60003f26270 */
[----:B0-----:R-:W-:Y:S05]  /*112c0*/  @P0 BRA `(.L_x_640) ;  /* 0x0000000400680947 */ /* 0x001fea0003800000 */
[----:B------:R-:W2:Y:S01]  /*112d0*/  LDL R6, [R1+0x64] ;  /* 0x0000640001067983 */ /* 0x000ea20000100800 */
[----:B------:R-:W-:Y:S01]  /*112e0*/  LEA.HI R0, R47, R220, RZ, 0x1d ;  /* 0x000000dc2f007211 */ /* 0x000fe200078fe8ff */
[----:B------:R-:W-:Y:S01]  /*112f0*/  IMAD.U32 R44, R31, 0x10000, RZ ;  /* 0x000100001f2c7824 */ /* 0x000fe200078e00ff */
[----:B-----5:R-:W-:Y:S01]  /*11300*/  LOP3.LUT R4, R54, 0x38, R212, 0xf8, !PT ;  /* 0x0000003836047812 */ /* 0x020fe200078ef8d4 */
        /* <DEDUP_REMOVED lines=8> */
[----:B------:R-:W-:Y:S01]  /*11390*/  IMAD.U32 R48, R33, 0x10000, RZ ;  /* 0x0001000021307824 */ /* 0x000fe200078e00ff */
[----:B------:R-:W-:Y:S01]  /*113a0*/  LOP3.LUT R46, R31, 0xffff0000, RZ, 0xc0, !PT ;  /* 0xffff00001f2e7812 */ /* 0x000fe200078ec0ff */
[----:B------:R-:W-:Y:S01]  /*113b0*/  IMAD.SHL.U32 R5, R5, 0x400, RZ ;  /* 0x0000040005057824 */ /* 0x000fe200078e00ff */
[----:B------:R-:W-:-:S04]  /*113c0*/  LOP3.LUT R0, R0, R53, RZ, 0x3c, !PT ;  /* 0x0000003500007212 */ /* 0x000fc800078e3cff */
[----:B------:R-:W-:-:S04]  /*113d0*/  LOP3.LUT R3, R5, 0x7fffe000, RZ, 0xc0, !PT ;  /* 0x7fffe00005037812 */ /* 0x000fc800078ec0ff */
[----:B------:R-:W-:-:S05]  /*113e0*/  IADD3 R3, R0, R3, R52 ;  /* 0x0000000300037210 */ /* 0x000fca0007ffe034 */
[----:B------:R-:W-:-:S05]  /*113f0*/  IMAD R3, R3, 0x2, R16 ;  /* 0x0000000203037824 */ /* 0x000fca00078e0210 */
[----:B------:R-:W0:Y:S02]  /*11400*/  LDS.128 R8, [R3+0x14400] ;  /* 0x0144000003087984 */ /* 0x000e240000000c00 */
[C---:B0-----:R-:W-:Y:S01]  /*11410*/  IMAD.U32 R38, R8.reuse, 0x10000, RZ ;  /* 0x0001000008267824 */ /* 0x041fe200078e00ff */
[----:B------:R-:W-:Y:S01]  /*11420*/  LOP3.LUT R8, R8, 0xffff0000, RZ, 0xc0, !PT ;  /* 0xffff000008087812 */ /* 0x000fe200078ec0ff */
[----:B------:R-:W-:Y:S01]  /*11430*/  IMAD.U32 R40, R10, 0x10000, RZ ;  /* 0x000100000a287824 */ /* 0x000fe200078e00ff */
[----:B------:R-:W-:Y:S01]  /*11440*/  SHF.L.U32 R39, R9, 0x10, RZ ;  /* 0x0000001009277819 */ /* 0x000fe200000006ff */
[-C--:B------:R-:W-:Y:S01]  /*11450*/  FMUL.FTZ R43, R44, R38.reuse ;  /* 0x000000262c2b7220 */ /* 0x080fe20000410000 */
[----:B------:R-:W-:Y:S01]  /*11460*/  FMUL.FTZ R31, R42, R38 ;  /* 0x000000262a1f7220 */ /* 0x000fe20000410000 */
[----:B------:R-:W-:Y:S01]  /*11470*/  LOP3.LUT R38, R27, 0xffff0000, RZ, 0xc0, !PT ;  /* 0xffff00001b267812 */ /* 0x000fe200078ec0ff */
[-C--:B------:R-:W-:Y:S01]  /*11480*/  FMUL.FTZ R27, R46, R8.reuse ;  /* 0x000000082e1b7220 */ /* 0x080fe20000410000 */
[----:B------:R-:W-:Y:S01]  /*11490*/  LOP3.LUT R10, R10, 0xffff0000, RZ, 0xc0, !PT ;  /* 0xffff00000a0a7812 */ /* 0x000fe200078ec0ff */
[----:B------:R-:W-:Y:S01]  /*114a0*/  IMAD.U32 R41, R11, 0x10000, RZ ;  /* 0x000100000b297824 */ /* 0x000fe200078e00ff */
[----:B------:R-:W-:Y:S01]  /*114b0*/  LOP3.LUT R9, R9, 0xffff0000, RZ, 0xc0, !PT ;  /* 0xffff000009097812 */ /* 0x000fe200078ec0ff */
[----:B------:R-:W-:Y:S01]  /*114c0*/  FMUL.FTZ R45, R38, R8 ;  /* 0x00000008262d7220 */ /* 0x000fe20000410000 */
[----:B------:R-:W-:Y:S01]  /*114d0*/  LOP3.LUT R11, R11, 0xffff0000, RZ, 0xc0, !PT ;  /* 0xffff00000b0b7812 */ /* 0x000fe200078ec0ff */
[----:B--2---:R-:W-:-:S05]  /*114e0*/  IMAD R50, R4, 0x2, R6 ;  /* 0x0000000204327824 */ /* 0x004fca00078e0206 */
[----:B------:R-:W0:Y:S02]  /*114f0*/  LDS.128 R4, [R50] ;  /* 0x0000000032047984 */ /* 0x000e240000000c00 */
[C---:B0-----:R-:W-:Y:S01]  /*11500*/  IMAD.U32 R0, R4.reuse, 0x10000, RZ ;  /* 0x0001000004007824 */ /* 0x041fe200078e00ff */
[----:B------:R-:W-:Y:S01]  /*11510*/  LOP3.LUT R4, R4, 0xffff0000, RZ, 0xc0, !PT ;  /* 0xffff000004047812 */ /* 0x000fe200078ec0ff */
[C---:B------:R-:W-:Y:S01]  /*11520*/  IMAD.U32 R35, R5.reuse, 0x10000, RZ ;  /* 0x0001000005237824 */ /* 0x040fe200078e00ff */
[----:B------:R-:W-:Y:S01]  /*11530*/  LOP3.LUT R5, R5, 0xffff0000, RZ, 0xc0, !PT ;  /* 0xffff000005057812 */ /* 0x000fe200078ec0ff */
[-C--:B------:R-:W-:Y:S01]  /*11540*/  FFMA.FTZ R43, R42, R0.reuse, -R43 ;  /* 0x000000002a2b7223 */ /* 0x080fe2000001082b */
[----:B------:R-:W-:Y:S01]  /*11550*/  FFMA.FTZ R31, R44, R0, R31 ;  /* 0x000000002c1f7223 */ /* 0x000fe2000001001f */
[-C--:B------:R-:W-:Y:S01]  /*11560*/  FFMA.FTZ R0, R38, R4.reuse, -R27 ;  /* 0x0000000426007223 */ /* 0x080fe2000001081b */
[----:B------:R-:W-:Y:S01]  /*11570*/  FFMA.FTZ R8, R46, R4, R45 ;  /* 0x000000042e087223 */ /* 0x000fe2000001002d */
[-C--:B------:R-:W-:Y:S01]  /*11580*/  FMUL.FTZ R38, R51, R39.reuse ;  /* 0x0000002733267220 */ /* 0x080fe20000410000 */
[----:B------:R-:W-:Y:S01]  /*11590*/  FMUL.FTZ R42, R49, R39 ;  /* 0x00000027312a7220 */ /* 0x000fe20000410000 */
[C---:B------:R-:W-:Y:S01]  /*115a0*/  IMAD.U32 R4, R29.reuse, 0x10000, RZ ;  /* 0x000100001d047824 */ /* 0x040fe200078e00ff */
[----:B------:R-:W-:Y:S01]  /*115b0*/  LOP3.LUT R44, R29, 0xffff0000, RZ, 0xc0, !PT ;  /* 0xffff00001d2c7812 */ /* 0x000fe200078ec0ff */
[----:B------:R-:W-:Y:S01]  /*115c0*/  IMAD.U32 R36, R6, 0x10000, RZ ;  /* 0x0001000006247824 */ /* 0x000fe200078e00ff */
[----:B------:R-:W-:Y:S01]  /*115d0*/  LOP3.LUT R46, R33, 0xffff0000, RZ, 0xc0, !PT ;  /* 0xffff0000212e7812 */ /* 0x000fe200078ec0ff */
[-C--:B------:R-:W-:Y:S01]  /*115e0*/  FMUL.FTZ R27, R48, R40.reuse ;  /* 0x00000028301b7220 */ /* 0x080fe20000410000 */
[----:B------:R-:W-:Y:S01]  /*115f0*/  LOP3.LUT R6, R6, 0xffff0000, RZ, 0xc0, !PT ;  /* 0xffff000006067812 */ /* 0x000fe200078ec0ff */
[-C--:B------:R-:W-:Y:S01]  /*11600*/  FFMA.FTZ R38, R49, R35.reuse, -R38 ;  /* 0x0000002331267223 */ /* 0x080fe20000010826 */
[----:B------:R-:W-:Y:S01]  /*11610*/  FFMA.FTZ R42, R51, R35, R42 ;  /* 0x00000023332a7223 */ /* 0x000fe2000001002a */
[----:B------:R-:W-:Y:S01]  /*11620*/  FMUL.FTZ R29, R4, R40 ;  /* 0x00000028041d7220 */ /* 0x000fe20000410000 */
[----:B------:R-:W-:-:S02]  /*11630*/  IMAD.U32 R45, R34, 0x10000, RZ ;  /* 0x00010000222d7824 */ /* 0x000fc400078e00ff */
[-C--:B------:R-:W-:Y:S01]  /*11640*/  FMUL.FTZ R33, R46, R10.reuse ;  /* 0x0000000a2e217220 */ /* 0x080fe20000410000 */
[----:B------:R-:W-:Y:S01]  /*11650*/  FMUL.FTZ R35, R44, R10 ;  /* 0x0000000a2c237220 */ /* 0x000fe20000410000 */
[----:B------:R-:W-:Y:S02]  /*11660*/  IMAD.U32 R39, R30, 0x10000, RZ ;  /* 0x000100001e277824 */ /* 0x000fe400078e00ff */
[-C--:B------:R-:W-:Y:S01]  /*11670*/  FFMA.FTZ R27, R4, R36.reuse, -R27 ;  /* 0x00000024041b7223 */ /* 0x080fe2000001081b */
[----:B------:R-:W-:Y:S02]  /*11680*/  IMAD.U32 R37, R7, 0x10000, RZ ;  /* 0x0001000007257824 */ /* 0x000fe400078e00ff */
[----:B------:R-:W-:Y:S01]  /*11690*/  FFMA.FTZ R10, R48, R36, R29 ;  /* 0x00000024300a7223 */ /* 0x000fe2000001001d */
[-C--:B------:R-:W-:Y:S01]  /*116a0*/  FMUL.FTZ R4, R45, R41.reuse ;  /* 0x000000292d047220 */ /* 0x080fe20000410000 */
[-C--:B------:R-:W-:Y:S01]  /*116b0*/  FFMA.FTZ R36, R44, R6.reuse, -R33 ;  /* 0x000000062c247223 */ /* 0x080fe20000010821 */
[----:B------:R-:W-:Y:S01]  /*116c0*/  FFMA.FTZ R35, R46, R6, R35 ;  /* 0x000000062e237223 */ /* 0x000fe20000010023 */
[C---:B------:R-:W-:Y:S01]  /*116d0*/  FMUL.FTZ R6, R39.reuse, R41 ;  /* 0x0000002927067220 */ /* 0x040fe20000410000 */
[----:B------:R-:W-:Y:S01]  /*116e0*/  LOP3.LUT R41, R32, 0xffff0000, RZ, 0xc0, !PT ;  /* 0xffff000020297812 */ /* 0x000fe200078ec0ff */
[-C--:B------:R-:W-:Y:S01]  /*116f0*/  FFMA.FTZ R29, R39, R37.reuse, -R4 ;  /* 0x00000025271d7223 */ /* 0x080fe20000010804 */
[----:B------:R-:W-:Y:S01]  /*11700*/  LOP3.LUT R33, R28, 0xffff0000, RZ, 0xc0, !PT ;  /* 0xffff00001c217812 */ /* 0x000fe200078ec0ff */
[----:B------:R-:W-:Y:S01]  /*11710*/  FFMA.FTZ R37, R45, R37, R6 ;  /* 0x000000252d257223 */ /* 0x000fe20000010006 */
[----:B------:R-:W-:Y:S01]  /*11720*/  LOP3.LUT R49, R34, 0xffff0000, RZ, 0xc0, !PT ;  /* 0xffff000022317812 */ /* 0x000fe200078ec0ff */
[-C--:B------:R-:W-:Y:S01]  /*11730*/  FMUL.FTZ R4, R41, R9.reuse ;  /* 0x0000000929047220 */ /* 0x080fe20000410000 */
[----:B------:R-:W-:Y:S01]  /*11740*/  LOP3.LUT R39, R30, 0xffff0000, RZ, 0xc0, !PT ;  /* 0xffff00001e277812 */ /* 0x000fe200078ec0ff */
[----:B------:R-:W-:Y:S01]  /*11750*/  FMUL.FTZ R6, R33, R9 ;  /* 0x0000000921067220 */ /* 0x000fe20000410000 */
[----:B------:R-:W-:Y:S01]  /*11760*/  LOP3.LUT R7, R7, 0xffff0000, RZ, 0xc0, !PT ;  /* 0xffff000007077812 */ /* 0x000fe200078ec0ff */
[----:B------:R-:W-:Y:S01]  /*11770*/  FMUL.FTZ R28, R49, R11 ;  /* 0x0000000b311c7220 */ /* 0x000fe20000410000 */
[----:B------:R-:W-:Y:S01]  /*11780*/  FFMA.FTZ R9, R33, R5, -R4 ;  /* 0x0000000521097223 */ /* 0x000fe20000010804 */
[----:B------:R-:W-:Y:S01]  /*11790*/  FMUL.FTZ R30, R39, R11 ;  /* 0x0000000b271e7220 */ /* 0x000fe20000410000 */
[----:B------:R-:W-:Y:S01]  /*117a0*/  FFMA.FTZ R11, R41, R5, R6 ;  /* 0x00000005290b7223 */ /* 0x000fe20000010006 */
[----:B------:R-:W-:Y:S01]  /*117b0*/  FFMA.FTZ R28, R39, R7, -R28 ;  /* 0x00000007271c7223 */ /* 0x000fe2000001081c */
[----:B------:R-:W-:Y:S01]  /*117c0*/  F2FP.BF16.F32.PACK_AB R6, R36, R27 ;  /* 0x0000001b2406723e */ /* 0x000fe200000010ff */
        /* <DEDUP_REMOVED lines=8> */
[----:B------:R-:W-:-:S05]  /*11850*/  F2FP.BF16.F32.PACK_AB R11, R30, R37 ;  /* 0x000000251e0b723e */ /* 0x000fca00000010ff */
[----:B------:R0:W-:Y:S02]  /*11860*/  STS.128 [R3+0x14400], R8 ;  /* 0x0144000803007388 */ /* 0x0001e40000000c00 */
.L_x_640:
[----:B------:R-:W-:Y:S05]  /*11870*/  BSYNC B1 ;  /* 0x0000000000017941 */ /* 0x000fea0003800000 */
.L_x_639:
[----:B------:R-:W-:Y:S05]  /*11880*/  @P1 BRA `(.L_x_612) ;  /* 0x00000004005c1947 */ /* 0x000fea0003800000 */
[----:B------:R-:W2:Y:S01]  /*11890*/  LDL R40, [R1+0x84] ;  /* 0x0000840001287983 */ /* 0x000ea20000100800 */
[----:B------:R-:W-:Y:S01]  /*118a0*/  LEA.HI R26, R47, R26, RZ, 0x1d ;  /* 0x0000001a2f1a7211 */ /* 0x000fe200078fe8ff */
[C---:B------:R-:W-:Y:S01]  /*118b0*/  IMAD.U32 R36, R20.reuse, 0x10000, RZ ;  /* 0x0001000014247824 */ /* 0x040fe200078e00ff */
[----:B------:R-:W-:Y:S01]  /*118c0*/  LOP3.LUT R38, R20, 0xffff0000, RZ, 0xc0, !PT ;  /* 0xffff000014267812 */ /* 0x000fe200078ec0ff */
[----:B------:R-:W-:Y:S01]  /*118d0*/  IMAD.U32 R34, R12, 0x10000, RZ ;  /* 0x000100000c227824 */ /* 0x000fe200078e00ff */
[----:B0-----:R-:W-:Y:S01]  /*118e0*/  SHF.R.S32.HI R3, RZ, 0x1f, R26 ;  /* 0x0000001fff037819 */ /* 0x001fe2000001141a */
[----:B------:R-:W-:Y:S01]  /*118f0*/  IMAD.SHL.U32 R0, R26, 0x8, RZ ;  /* 0x000000081a007824 */ /* 0x000fe200078e00ff */
[----:B------:R-:W-:Y:S01]  /*11900*/  LOP3.LUT R12, R12, 0xffff0000, RZ, 0xc0, !PT ;  /* 0xffff00000c0c7812 */ /* 0x000fe200078ec0ff */
[----:B------:R-:W-:Y:S01]  /*11910*/  IMAD.U32 R20, R13, 0x10000, RZ ;  /* 0x000100000d147824 */ /* 0x000fe200078e00ff */
[----:B------:R-:W-:Y:S02]  /*11920*/  LEA.HI R3, R3, R26, RZ, 0x3 ;  /* 0x0000001a03037211 */ /* 0x000fe400078f18ff */
[----:B-----5:R-:W-:-:S02]  /*11930*/  LOP3.LUT R0, R54, 0x38, R0, 0xf8, !PT ;  /* 0x0000003836007812 */ /* 0x020fc400078ef800 */
[----:B------:R-:W-:Y:S01]  /*11940*/  SHF.L.U32 R41, R24, 0x10, RZ ;  /* 0x0000001018297819 */ /* 0x000fe200000006ff */
[----:B------:R-:W-:Y:S01]  /*11950*/  IMAD.SHL.U32 R3, R3, 0x400, RZ ;  /* 0x0000040003037824 */ /* 0x000fe200078e00ff */
[----:B------:R-:W-:Y:S02]  /*11960*/  LOP3.LUT R0, R0, R53, RZ, 0x3c, !PT ;  /* 0x0000003500007212 */ /* 0x000fe400078e3cff */
[----:B------:R-:W-:Y:S02]  /*11970*/  LOP3.LUT R24, R24, 0xffff0000, RZ, 0xc0, !PT ;  /* 0xffff000018187812 */ /* 0x000fe400078ec0ff */
[----:B------:R-:W-:Y:S02]  /*11980*/  LOP3.LUT R3, R3, 0x7fffe000, RZ, 0xc0, !PT ;  /* 0x7fffe00003037812 */ /* 0x000fe400078ec0ff */
[----:B------:R-:W-:Y:S02]  /*11990*/  LOP3.LUT R13, R13, 0xffff0000, RZ, 0xc0, !PT ;  /* 0xffff00000d0d7812 */ /* 0x000fe400078ec0ff */
[----:B------:R-:W-:-:S04]  /*119a0*/  IADD3 R3, R0, R3, R52 ;  /* 0x0000000300037210 */ /* 0x000fc80007ffe034 */
[----:B------:R-:W-:-:S05]  /*119b0*/  LEA R3, R3, R16, 0x1 ;  /* 0x0000001003037211 */ /* 0x000fca00078e08ff */
[----:B------:R-:W0:Y:S02]  /*119c0*/  LDS.128 R8, [R3+0x14400] ;  /* 0x0144000003087984 */ /* 0x000e240000000c00 */
[C---:B0-----:R-:W-:Y:S01]  /*119d0*/  IMAD.U32 R29, R8.reuse, 0x10000, RZ ;  /* 0x00010000081d7824 */ /* 0x041fe200078e00ff */
[----:B------:R-:W-:Y:S01]  /*119e0*/  LOP3.LUT R8, R8, 0xffff0000, RZ, 0xc0, !PT ;  /* 0xffff000008087812 */ /* 0x000fe200078ec0ff */
[C---:B------:R-:W-:Y:S01]  /*119f0*/  IMAD.U32 R30, R9.reuse, 0x10000, RZ ;  /* 0x00010000091e7824 */ /* 0x040fe200078e00ff */
[----:B------:R-:W-:Y:S01]  /*11a00*/  LOP3.LUT R9, R9, 0xffff0000, RZ, 0xc0, !PT ;  /* 0xffff000009097812 */ /* 0x000fe200078ec0ff */
[-C--:B------:R-:W-:Y:S01]  /*11a10*/  FMUL.FTZ R33, R36, R29.reuse ;  /* 0x0000001d24217220 */ /* 0x080fe20000410000 */
[----:B------:R-:W-:Y:S01]  /*11a20*/  FMUL.FTZ R29, R34, R29 ;  /* 0x0000001d221d7220 */ /* 0x000fe20000410000 */
[-C--:B------:R-:W-:Y:S01]  /*11a30*/  FMUL.FTZ R35, R38, R8.reuse ;  /* 0x0000000826237220 */ /* 0x080fe20000410000 */
[----:B------:R-:W-:Y:S01]  /*11a40*/  FMUL.FTZ R37, R12, R8 ;  /* 0x000000080c257220 */ /* 0x000fe20000410000 */
[----:B------:R-:W-:-:S02]  /*11a50*/  IMAD.U32 R31, R10, 0x10000, RZ ;  /* 0x000100000a1f7824 */ /* 0x000fc400078e00ff */
[----:B------:R-:W-:Y:S01]  /*11a60*/  FMUL.FTZ R39, R20, R30 ;  /* 0x0000001e14277220 */ /* 0x000fe20000410000 */
[----:B------:R-:W-:Y:S01]  /*11a70*/  LOP3.LUT R10, R10, 0xffff0000, RZ, 0xc0, !PT ;  /* 0xffff00000a0a7812 */ /* 0x000fe200078ec0ff */
[C---:B------:R-:W-:Y:S01]  /*11a80*/  IMAD.U32 R32, R11.reuse, 0x10000, RZ ;  /* 0x000100000b207824 */ /* 0x040fe200078e00ff */
[----:B------:R-:W-:Y:S01]  /*11a90*/  LOP3.LUT R11, R11, 0xffff0000, RZ, 0xc0, !PT ;  /* 0xffff00000b0b7812 */ /* 0x000fe200078ec0ff */
[----:B--2---:R-:W0:Y:S02]  /*11aa0*/  LDS.128 R4, [R40] ;  /* 0x0000000028047984 */ /* 0x004e240000000c00 */
[C---:B0-----:R-:W-:Y:S01]  /*11ab0*/  IMAD.U32 R0, R4.reuse, 0x10000, RZ ;  /* 0x0001000004007824 */ /* 0x041fe200078e00ff */
[----:B------:R-:W-:Y:S01]  /*11ac0*/  LOP3.LUT R4, R4, 0xffff0000, RZ, 0xc0, !PT ;  /* 0xffff000004047812 */ /* 0x000fe200078ec0ff */
[C---:B------:R-:W-:Y:S01]  /*11ad0*/  IMAD.U32 R26, R5.reuse, 0x10000, RZ ;  /* 0x00010000051a7824 */ /* 0x040fe200078e00ff */
[----:B------:R-:W-:Y:S01]  /*11ae0*/  LOP3.LUT R5, R5, 0xffff0000, RZ, 0xc0, !PT ;  /* 0xffff000005057812 */ /* 0x000fe200078ec0ff */
[----:B------:R-:W-:Y:S01]  /*11af0*/  FFMA.FTZ R33, R34, R0, -R33 ;  /* 0x0000000022217223 */ /* 0x000fe20000010821 */
[----:B------:R-:W-:-:S02]  /*11b00*/  IMAD.U32 R34, R21, 0x10000, RZ ;  /* 0x0001000015227824 */ /* 0x000fc400078e00ff */
[----:B------:R-:W-:Y:S01]  /*11b10*/  FFMA.FTZ R29, R36, R0, R29 ;  /* 0x00000000241d7223 */ /* 0x000fe2000001001d */
[-C--:B------:R-:W-:Y:S01]  /*11b20*/  FFMA.FTZ R0, R12, R4.reuse, -R35 ;  /* 0x000000040c007223 */ /* 0x080fe20000010823 */
[----:B------:R-:W-:Y:S01]  /*11b30*/  FFMA.FTZ R8, R38, R4, R37 ;  /* 0x0000000426087223 */ /* 0x000fe20000010025 */
[----:B------:R-:W-:Y:S01]  /*11b40*/  FMUL.FTZ R35, R34, R30 ;  /* 0x0000001e22237220 */ /* 0x000fe20000410000 */
[----:B------:R-:W-:Y:S02]  /*11b50*/  IMAD.U32 R37, R14, 0x10000, RZ ;  /* 0x000100000e257824 */ /* 0x000fe400078e00ff */
[-C--:B------:R-:W-:Y:S01]  /*11b60*/  FMUL.FTZ R4, R41, R31.reuse ;  /* 0x0000001f29047220 */ /* 0x080fe20000410000 */
[----:B------:R-:W-:Y:S01]  /*11b70*/  IMAD.U32 R27, R6, 0x10000, RZ ;  /* 0x00010000061b7824 */ /* 0x000fe200078e00ff */
[----:B------:R-:W-:Y:S01]  /*11b80*/  LOP3.LUT R14, R14, 0xffff0000, RZ, 0xc0, !PT ;  /* 0xffff00000e0e7812 */ /* 0x000fe200078ec0ff */
[-C--:B------:R-:W-:Y:S01]  /*11b90*/  FFMA.FTZ R35, R20, R26.reuse, -R35 ;  /* 0x0000001a14237223 */ /* 0x080fe20000010823 */
[----:B------:R-:W-:Y:S01]  /*11ba0*/  FFMA.FTZ R39, R34, R26, R39 ;  /* 0x0000001a22277223 */ /* 0x000fe20000010027 */
[C---:B------:R-:W-:Y:S01]  /*11bb0*/  FMUL.FTZ R12, R37.reuse, R31 ;  /* 0x0000001f250c7220 */ /* 0x040fe20000410000 */
[----:B------:R-:W-:Y:S01]  /*11bc0*/  FFMA.FTZ R20, R37, R27, -R4 ;  /* 0x0000001b25147223 */ /* 0x000fe20000010804 */
[----:B------:R-:W-:-:S02]  /*11bd0*/  IMAD.U32 R26, R25, 0x10000, RZ ;  /* 0x00010000191a7824 */ /* 0x000fc400078e00ff */
[-C--:B------:R-:W-:Y:S01]  /*11be0*/  FMUL.FTZ R31, R24, R10.reuse ;  /* 0x0000000a181f7220 */ /* 0x080fe20000410000 */
[----:B------:R-:W-:Y:S02]  /*11bf0*/  IMAD.U32 R4, R15, 0x10000, RZ ;  /* 0x000100000f047824 */ /* 0x000fe400078e00ff */
[----:B------:R-:W-:Y:S01]  /*11c00*/  FMUL.FTZ R37, R14, R10 ;  /* 0x0000000a0e257220 */ /* 0x000fe20000410000 */
[----:B------:R-:W-:Y:S01]  /*11c10*/  LOP3.LUT R6, R6, 0xffff0000, RZ, 0xc0, !PT ;  /* 0xffff000006067812 */ /* 0x000fe200078ec0ff */
[----:B------:R-:W-:Y:S01]  /*11c20*/  FFMA.FTZ R10, R41, R27, R12 ;  /* 0x0000001b290a7223 */ /* 0x000fe2000001000c */
[----:B------:R-:W-:Y:S02]  /*11c30*/  IMAD.U32 R28, R7, 0x10000, RZ ;  /* 0x00010000071c7824 */ /* 0x000fe400078e00ff */
[-C--:B------:R-:W-:Y:S01]  /*11c40*/  FMUL.FTZ R27, R26, R32.reuse ;  /* 0x000000201a1b7220 */ /* 0x080fe20000410000 */
[----:B------:R-:W-:Y:S01]  /*11c50*/  LOP3.LUT R21, R21, 0xffff0000, RZ, 0xc0, !PT ;  /* 0xffff000015157812 */ /* 0x000fe200078ec0ff */
[----:B------:R-:W-:Y:S01]  /*11c60*/  FMUL.FTZ R41, R4, R32 ;  /* 0x0000002004297220 */ /* 0x000fe20000410000 */
[----:B------:R-:W-:Y:S01]  /*11c70*/  LOP3.LUT R25, R25, 0xffff0000, RZ, 0xc0, !PT ;  /* 0xffff000019197812 */ /* 0x000fe200078ec0ff */
[----:B------:R-:W-:Y:S01]  /*11c80*/  FFMA.FTZ R37, R24, R6, R37 ;  /* 0x0000000618257223 */ /* 0x000fe20000010025 */
[----:B------:R-:W-:Y:S01]  /*11c90*/  LOP3.LUT R15, R15, 0xffff0000, RZ, 0xc0, !PT ;  /* 0xffff00000f0f7812 */ /* 0x000fe200078ec0ff */
[----:B------:R-:W-:Y:S01]  /*11ca0*/  FFMA.FTZ R27, R4, R28, -R27 ;  /* 0x0000001c041b7223 */ /* 0x000fe2000001081b */
[----:B------:R-:W-:Y:S01]  /*11cb0*/  LOP3.LUT R7, R7, 0xffff0000, RZ, 0xc0, !PT ;  /* 0xffff000007077812 */ /* 0x000fe200078ec0ff */
[----:B------:R-:W-:Y:S01]  /*11cc0*/  FFMA.FTZ R31, R14, R6, -R31 ;  /* 0x000000060e1f7223 */ /* 0x000fe2000001081f */
        /* <DEDUP_REMOVED lines=19> */
.L_x_612:
[----:B------:R-:W-:Y:S05]  /*11e00*/  BSYNC B0 ;  /* 0x0000000000007941 */ /* 0x000fea0003800000 */
.L_x_578:
[----:B------:R-:W-:Y:S01]  /*11e10*/  @!PT LDS RZ, [RZ] ;  /* 0x00000000fffff984 */ /* 0x000fe20000000800 */
[----:B------:R-:W-:Y:S01]  /*11e20*/  @!PT LDS RZ, [RZ] ;  /* 0x00000000fffff984 */ /* 0x000fe20000000800 */
[----:B------:R-:W-:Y:S01]  /*11e30*/  @!PT LDS RZ, [RZ] ;  /* 0x00000000fffff984 */ /* 0x000fe20000000800 */
[----:B------:R-:W-:Y:S01]  /*11e40*/  @!PT LDS RZ, [RZ] ;  /* 0x00000000fffff984 */ /* 0x000fe20000000800 */
[----:B------:R0:W-:Y:S06]  /*11e50*/  MEMBAR.ALL.CTA ;  /* 0x0000000000007992 */ /* 0x0001ec0000008000 */
[----:B0-----:R-:W0:Y:S01]  /*11e60*/  FENCE.VIEW.ASYNC.S ;  /* 0x00000000000073c6 */ /* 0x001e220000000000 */
[----:B------:R-:W-:Y:S05]  /*11e70*/  WARPSYNC.ALL ;  /* 0x0000000000007948 */ /* 0x000fea0003800000 */
[----:B0-----:R-:W-:Y:S06]  /*11e80*/  BAR.SYNC.DEFER_BLOCKING 0xd, 0x100 ;  /* 0x0344000000007b1d */ /* 0x001fec0000010000 */
.L_x_576:
[----:B------:R-:W-:-:S13]  /*11e90*/  ISETP.NE.AND P0, PT, R221, 0x3, PT ;  /* 0x00000003dd00780c */ /* 0x000fda0003f05270 */
[----:B------:R-:W-:Y:S05]  /*11ea0*/  @!P0 BRA `(.L_x_641) ;  /* 0x0000000000048947 */ /* 0x000fea0003800000 */
[----:B------:R-:W-:Y:S01]  /*11eb0*/  BPT.TRAP 0x1 ;  /* 0x000000040000795c */ /* 0x000fe20000300000 */
.L_x_641:
[----:B------:R-:W-:Y:S01]  /*11ec0*/  IMAD R0, R222, 0x8, R16 ;  /* 0x00000008de007824 */ /* 0x000fe200078e0210 */
[----:B01234-:R-:W-:-:S04]  /*11ed0*/  SHF.L.U32 R3, R223, 0x1f, RZ ;  /* 0x0000001fdf037819 */ /* 0x01ffc800000006ff */
[----:B------:R0:W1:Y:S01]  /*11ee0*/  SYNCS.PHASECHK.TRANS64.TRYWAIT P1, [R0+URZ+0x38830], R3 ;  /* 0x03883003000075a7 */ /* 0x000062000802017f */
[----:B------:R-:W-:Y:S05]  /*11ef0*/  @!P0 BRA `(.L_x_642) ;  /* 0x0000000000048947 */ /* 0x000fea0003800000 */
[----:B------:R-:W-:Y:S01]  /*11f00*/  BPT.TRAP 0x1 ;  /* 0x000000040000795c */ /* 0x000fe20000300000 */
.L_x_642:
[----:B------:R-:W2:Y:S01]  /*11f10*/  LDL R6, [R1+0x70] ;  /* 0x0000700001067983 */ /* 0x000ea20000100800 */
[----:B------:R-:W-:Y:S01]  /*11f20*/  IMAD.MOV.U32 R5, RZ, RZ, -0x2 ;  /* 0xfffffffeff057424 */ /* 0x000fe200078e00ff */
[----:B--2---:R-:W-:-:S04]  /*11f30*/  SHF.R.S32.HI R4, RZ, 0x1f, R6 ;  /* 0x0000001fff047819 */ /* 0x004fc80000011406 */
[----:B------:R-:W-:-:S04]  /*11f40*/  LEA.HI R4, R4, R6, RZ, 0x2 ;  /* 0x0000000604047211 */ /* 0x000fc800078f10ff */
[----:B------:R-:W-:-:S05]  /*11f50*/  LOP3.LUT R4, R4, 0x7ffffffc, RZ, 0xc0, !PT ;  /* 0x7ffffffc04047812 */ /* 0x000fca00078ec0ff */
[----:B------:R-:W-:Y:S01]  /*11f60*/  IMAD.IADD R4, R6, 0x1, -R4 ;  /* 0x0000000106047824 */ /* 0x000fe200078e0a04 */
[----:B-1----:R-:W-:Y:S06]  /*11f70*/  @P1 BRA `(.L_x_643) ;  /* 0x0000000000081947 */ /* 0x002fec0003800000 */
[----:B------:R-:W1:Y:S02]  /*11f80*/  SYNCS.PHASECHK.TRANS64.TRYWAIT P1, [R0+URZ+0x38830], R3 ;  /* 0x03883003000075a7 */ /* 0x000e64000802017f */
[----:B-1----:R-:W-:Y:S05]  /*11f90*/  @!P1 BRA `(.L_x_644) ;  /* 0x0000014800589947 */ /* 0x002fea0003800000 */
.L_x_643:
[----:B------:R-:W2:Y:S01]  /*11fa0*/  S2R R6, SR_TID.X ;  /* 0x0000000000067919 */ /* 0x000ea20000002100 */
[----:B------:R-:W-:Y:S05]  /*11fb0*/  WARPSYNC.ALL ;  /* 0x0000000000007948 */ /* 0x000fea0003800000 */
[----:B------:R-:W-:Y:S02]  /*11fc0*/  IMAD R5, R4, R5, 0x50 ;  /* 0x0000005004057424 */ /* 0x000fe400078e0205 */
[----:B------:R-:W-:Y:S01]  /*11fd0*/  IMAD.MOV.U32 R151, RZ, RZ, RZ ;  /* 0x000000ffff977224 */ /* 0x000fe200078e00ff */
[----:B--2---:R-:W-:-:S04]  /*11fe0*/  LOP3.LUT R6, R6, 0x7f, RZ, 0xc0, !PT ;  /* 0x0000007f06067812 */ /* 0x004fc800078ec0ff */
[----:B------:R-:W-:Y:S01]  /*11ff0*/  ISETP.NE.AND P1, PT, R6, RZ, PT ;  /* 0x000000ff0600720c */ /* 0x000fe20003f25270 */
[----:B01----:R-:W-:Y:S01]  /*12000*/  VIADD R3, R16, 0x24400 ;  /* 0x0002440010037836 */ /* 0x003fe20000000000 */
[----:B------:R-:W-:Y:S01]  /*12010*/  R2UR UR20, R2 ;  /* 0x00000000021472ca */ /* 0x000fe200000e0000 */
[----:B-----5:R-:W-:Y:S01]  /*12020*/  WARPGROUP.ARRIVE ;  /* 0x00000000000079c5 */ /* 0x020fe20000000000 */
[----:B------:R-:W-:Y:S01]  /*12030*/  UMOV UR5, 0x40000040 ;  /* 0x4000004000057882 */ /* 0x000fe20000000000 */
[----:B------:R-:W-:Y:S01]  /*12040*/  IMAD.MOV.U32 R7, RZ, RZ, 0x40000040 ;  /* 0x40000040ff077424 */ /* 0x000fe200078e00ff */
[----:B------:R-:W-:Y:S01]  /*12050*/  SHF.R.U32.HI R3, RZ, 0x4, R3 ;  /* 0x00000004ff037819 */ /* 0x000fe20000011603 */
[----:B------:R-:W-:Y:S01]  /*12060*/  UMOV UR17, UR5 ;  /* 0x0000000500117c82 */ /* 0x000fe20008000000 */
[----:B------:R-:W-:Y:S01]  /*12070*/  IMAD.U32 R15, RZ, RZ, UR5 ;  /* 0x00000005ff0f7e24 */ /* 0x000fe2000f8e00ff */
[----:B------:R-:W-:Y:S01]  /*12080*/  UMOV UR9, UR17 ;  /* 0x0000001100097c82 */ /* 0x000fe20008000000 */
[----:B------:R-:W-:Y:S01]  /*12090*/  LOP3.LUT R3, R3, 0x3fff, RZ, 0xc0, !PT ;  /* 0x00003fff03037812 */ /* 0x000fe200078ec0ff */
[----:B------:R-:W-:Y:S01]  /*120a0*/  IMAD.MOV.U32 R9, RZ, RZ, 0x40000040 ;  /* 0x40000040ff097424 */ /* 0x000fe200078e00ff */
[----:B------:R-:W-:Y:S01]  /*120b0*/  UMOV UR13, UR17 ;  /* 0x00000011000d7c82 */ /* 0x000fe20008000000 */
[----:B------:R-:W-:Y:S01]  /*120c0*/  IMAD.MOV.U32 R11, RZ, RZ, 0x40000040 ;  /* 0x40000040ff0b7424 */ /* 0x000fe200078e00ff */
[----:B------:R-:W-:Y:S01]  /*120d0*/  LOP3.LUT R235, R3, 0x10000, RZ, 0xfc, !PT ;  /* 0x0001000003eb7812 */ /* 0x000fe200078efcff */
[----:B------:R-:W-:Y:S01]  /*120e0*/  IMAD.MOV.U32 R3, RZ, RZ, 0x40000040 ;  /* 0x40000040ff037424 */ /* 0x000fe200078e00ff */
[----:B------:R-:W-:Y:S01]  /*120f0*/  ULOP3.LUT UR20, UR20, 0x10000, URZ, 0xfc, !UPT ;  /* 0x0001000014147892 */ /* 0x000fe2000f8efc3f */
[----:B------:R-:W-:Y:S01]  /*12100*/  R2UR UR11, R9 ;  /* 0x00000000090b72ca */ /* 0x000fe200000e0000 */
[----:B------:R-:W-:Y:S01]  /*12110*/  IMAD.MOV.U32 R9, RZ, RZ, 0x40000040 ;  /* 0x40000040ff097424 */ /* 0x000fe200078e00ff */
[----:B------:R-:W-:Y:S01]  /*12120*/  R2UR UR27, R11 ;  /* 0x000000000b1b72ca */ /* 0x000fe200000e0000 */
[----:B------:R-:W-:Y:S01]  /*12130*/  IMAD R2, R222, 0xa00, R235 ;  /* 0x00000a00de027824 */ /* 0x000fe200078e02eb */
[----:B------:R-:W-:Y:S01]  /*12140*/  R2UR UR7, R3 ;  /* 0x00000000030772ca */ /* 0x000fe200000e0000 */
[----:B------:R-:W-:Y:S01]  /*12150*/  UMOV UR25, 0x40000040 ;  /* 0x4000004000197882 */ /* 0x000fe20000000000 */
[----:B------:R-:W-:Y:S01]  /*12160*/  UMOV UR4, UR20 ;  /* 0x0000001400047c82 */ /* 0x000fe20008000000 */
[C---:B------:R-:W-:Y:S01]  /*12170*/  VIADD R6, R2.reuse, 0x80 ;  /* 0x0000008002067836 */ /* 0x040fe20000000000 */
[C---:B------:R-:W-:Y:S01]  /*12180*/  R2UR UR6, R2.reuse ;  /* 0x00000000020672ca */ /* 0x040fe200000e0000 */
[----:B------:R-:W-:Y:S01]  /*12190*/  UMOV UR16, UR4 ;  /* 0x0000000400107c82 */ /* 0x000fe20008000000 */
[----:B------:R-:W-:Y:S01]  /*121a0*/  IMAD.U32 R14, RZ, RZ, UR4 ;  /* 0x00000004ff0e7e24 */ /* 0x000fe2000f8e00ff */
[C---:B------:R-:W-:Y:S01]  /*121b0*/  IADD3 R8, R2.reuse, 0x100, RZ ;  /* 0x0000010002087810 */ /* 0x040fe20007ffe0ff */
[----:B------:R-:W-:Y:S01]  /*121c0*/  UMOV UR8, UR16 ;  /* 0x0000001000087c82 */ /* 0x000fe20008000000 */
[----:B------:R-:W-:Y:S01]  /*121d0*/  UMOV UR12, UR16 ;  /* 0x00000010000c7c82 */ /* 0x000fe20008000000 */
[----:B------:R-:W-:Y:S01]  /*121e0*/  R2UR UR19, R9 ;  /* 0x00000000091372ca */ /* 0x000fe200000e0000 */
[----:B------:R-:W-:Y:S01]  /*121f0*/  VIADD R10, R2, 0x2 ;  /* 0x00000002020a7836 */ /* 0x000fe20000000000 */
[----:B------:R-:W-:Y:S01]  /*12200*/  R2UR UR10, R8 ;  /* 0x00000000080a72ca */ /* 0x000fe200000e0000 */
[----:B------:R-:W-:Y:S01]  /*12210*/  VIADD R8, R2, 0x200 ;  /* 0x0000020002087836 */ /* 0x000fe20000000000 */
[----:B------:R0:W-:Y:S01]  /*12220*/  STL.64 [R1+0x50], R14 ;  /* 0x0000500e01007387 */ /* 0x0001e20000100a00 */
[----:B------:R-:W-:Y:S01]  /*12230*/  IMAD.MOV.U32 R9, RZ, RZ, 0x40000040 ;  /* 0x40000040ff097424 */ /* 0x000fe200078e00ff */
[----:B------:R-:W-:Y:S01]  /*12240*/  R2UR UR26, R10 ;  /* 0x000000000a1a72ca */ /* 0x000fe200000e0000 */
[----:B------:R-:W-:Y:S01]  /*12250*/  HGMMA.64x16x16.F32.BF16 R56, gdesc[UR4], RZ, !UPT, gsb0 ;  /* 0x00200000043879f0 */ /* 0x000fe2000c0018ff */
[----:B------:R-:W-:Y:S01]  /*12260*/  R2UR UR6, R6 ;  /* 0x00000000060672ca */ /* 0x000fe200000e0000 */
[----:B------:R-:W-:Y:S01]  /*12270*/  UMOV UR4, UR16 ;  /* 0x0000001000047c82 */ /* 0x000fe20008000000 */
[----:B------:R-:W-:Y:S01]  /*12280*/  R2UR UR7, R7 ;  /* 0x00000000070772ca */ /* 0x000fe200000e0000 */
[----:B------:R-:W-:Y:S01]  /*12290*/  UMOV UR5, UR17 ;  /* 0x0000001100057c82 */ /* 0x000fe20008000000 */
[----:B------:R-:W-:Y:S01]  /*122a0*/  VIADD R6, R2, 0x180 ;  /* 0x0000018002067836 */ /* 0x000fe20000000000 */
[----:B------:R-:W-:Y:S01]  /*122b0*/  R2UR UR18, R8 ;  /* 0x00000000081272ca */ /* 0x000fe200000e0000 */
[----:B------:R-:W-:Y:S01]  /*122c0*/  IMAD.MOV.U32 R7, RZ, RZ, 0x40000040 ;  /* 0x40000040ff077424 */ /* 0x000fe200078e00ff */
[----:B------:R-:W-:Y:S01]  /*122d0*/  UIADD3 UR52, UR20, 0x806, URZ ;  /* 0x0000080614347890 */ /* 0x000fe2000fffe03f */
[----:B------:R-:W-:Y:S01]  /*122e0*/  VIADD R8, R2, 0x102 ;  /* 0x0000010202087836 */ /* 0x000fe20000000000 */
[----:B------:R-:W-:Y:S01]  /*122f0*/  R2UR UR14, R6 ;  /* 0x00000000060e72ca */ /* 0x000fe200000e0000 */
[C---:B------:R-:W-:Y:S01]  /*12300*/  VIADD R6, R2.reuse, 0x82 ;  /* 0x0000008202067836 */ /* 0x040fe20000000000 */
[----:B------:R-:W-:Y:S01]  /*12310*/  R2UR UR15, R7 ;  /* 0x00000000070f72ca */ /* 0x000fe200000e0000 */
[----:B------:R-:W-:Y:S01]  /*12320*/  VIADD R10, R2, 0x4 ;  /* 0x00000004020a7836 */ /* 0x000fe20000000000 */
[----:B------:R-:W-:Y:S01]  /*12330*/  MOV R7, 0x40000040 ;  /* 0x4000004000077802 */ /* 0x000fe20000000f00 */
[----:B------:R-:W-:Y:S01]  /*12340*/  IMAD.MOV.U32 R11, RZ, RZ, 0x40000040 ;  /* 0x40000040ff0b7424 */ /* 0x000fe200078e00ff */
[----:B------:R-:W-:Y:S01]  /*12350*/  UMOV UR53, 0x40000040 ;  /* 0x4000004000357882 */ /* 0x000fe20000000000 */
[----:B0-----:R-:W-:Y:S01]  /*12360*/  IMAD.U32 R15, RZ, RZ, UR25 ;  /* 0x00000019ff0f7e24 */ /* 0x001fe2000f8e00ff */
[----:B------:R-:W-:Y:S01]  /*12370*/  UIADD3 UR48, UR20, 0xc00, URZ ;  /* 0x00000c0014307890 */ /* 0x000fe2000fffe03f */
[----:B------:R-:W-:Y:S01]  /*12380*/  IMAD.MOV.U32 R3, RZ, RZ, 0x40000040 ;  /* 0x40000040ff037424 */ /* 0x000fe200078e00ff */
[----:B------:R-:W-:Y:S01]  /*12390*/  UMOV UR49, 0x40000040 ;  /* 0x4000004000317882 */ /* 0x000fe20000000000 */
[----:B------:R-:W-:Y:S01]  /*123a0*/  UIADD3 UR44, UR20, 0xc02, URZ ;  /* 0x00000c02142c7890 */ /* 0x000fe2000fffe03f */
[----:B------:R-:W-:Y:S01]  /*123b0*/  IMAD.IADD R5, R5, 0x1, R148 ;  /* 0x0000000105057824 */ /* 0x000fe200078e0294 */
[----:B------:R-:W-:Y:S01]  /*123c0*/  UMOV UR45, 0x40000040 ;  /* 0x40000040002d7882 */ /* 0x000fe20000000000 */
[----:B------:R-:W-:Y:S01]  /*123d0*/  UIADD3 UR40, UR20, 0xc04, URZ ;  /* 0x00000c0414287890 */ /* 0x000fe2000fffe03f */
[----:B------:R-:W-:Y:S01]  /*123e0*/  P2R R12, PR, RZ, 0x1 ;  /* 0x00000001ff0c7803 */ /* 0x000fe20000000000 */
[----:B------:R-:W-:Y:S01]  /*123f0*/  UMOV UR41, 0x40000040 ;  /* 0x4000004000297882 */ /* 0x000fe20000000000 */
[----:B------:R-:W-:Y:S01]  /*12400*/  UIADD3 UR36, UR20, 0xc06, URZ ;  /* 0x00000c0614247890 */ /* 0x000fe2000fffe03f */
[----:B------:R-:W-:Y:S01]  /*12410*/  @!P1 VIADD R0, R0, 0x38840 ;  /* 0x0003884000009836 */ /* 0x000fe20000000000 */
[----:B------:R-:W-:Y:S01]  /*12420*/  UMOV UR37, 0x40000040 ;  /* 0x4000004000257882 */ /* 0x000fe20000000000 */
[----:B------:R-:W-:Y:S01]  /*12430*/  BSSY B0, `(.L_x_645) ;  /* 0x00009b4000007945 */ /* 0x000fe20003800000 */
[-C--:B------:R-:W-:Y:S01]  /*12440*/  MOV R150, R151.reuse ;  /* 0x0000009700967202 */ /* 0x080fe20000000f00 */
[--C-:B------:R-:W-:Y:S01]  /*12450*/  IMAD.MOV.U32 R149, RZ, RZ, R151.reuse ;  /* 0x000000ffff957224 */ /* 0x100fe200078e0097 */
[----:B------:R-:W-:Y:S01]  /*12460*/  @!P1 PRMT R0, RZ, 0x654, R0 ;  /* 0x00000654ff009816 */ /* 0x000fe20000000000 */
        /* <DEDUP_REMOVED lines=14> */
[--C-:B------:R-:W-:Y:S01]  /*12550*/  IMAD.MOV.U32 R139, RZ, RZ, R151.reuse ;  /* 0x000000ffff8b7224 */ /* 0x100fe200078e0097 */
[----:B------:R-:W-:Y:S02]  /*12560*/  WARPGROUP.DEPBAR.LE gsb0, 0x0 ;  /* 0x00008000000079c5 */ /* 0x000fe40000010000 */
[----:B------:R-:W-:Y:S01]  /*12570*/  WARPGROUP.ARRIVE ;  /* 0x00000000000079c5 */ /* 0x000fe20000000000 */
[--C-:B------:R-:W-:Y:S02]  /*12580*/  IMAD.MOV.U32 R138, RZ, RZ, R151.reuse ;  /* 0x000000ffff8a7224 */ /* 0x100fe400078e0097 */
[--C-:B------:R-:W-:Y:S02]  /*12590*/  IMAD.MOV.U32 R136, RZ, RZ, R151.reuse ;  /* 0x000000ffff887224 */ /* 0x100fe400078e0097 */
[----:B------:R-:W-:Y:S01]  /*125a0*/  IMAD.MOV.U32 R135, RZ, RZ, R151 ;  /* 0x000000ffff877224 */ /* 0x000fe200078e0097 */
[----:B------:R-:W-:Y:S01]  /*125b0*/  HGMMA.64x16x16.F32.BF16 R48, gdesc[UR4], RZ, !UPT, gsb0 ;  /* 0x00200000043079f0 */ /* 0x000fe2000c0018ff */
[----:B------:R-:W-:Y:S01]  /*125c0*/  UIADD3 UR4, UR20, 0x2, URZ ;  /* 0x0000000214047890 */ /* 0x000fe2000fffe03f */
[----:B------:R-:W-:Y:S01]  /*125d0*/  R2UR UR6, R6 ;  /* 0x00000000060672ca */ /* 0x000fe200000e0000 */
[----:B------:R-:W-:Y:S01]  /*125e0*/  VIADD R6, R2, 0x182 ;  /* 0x0000018202067836 */ /* 0x000fe20000000000 */
[----:B------:R-:W-:Y:S01]  /*125f0*/  R2UR UR7, R7 ;  /* 0x00000000070772ca */ /* 0x000fe200000e0000 */
[----:B------:R-:W-:-:S02]  /*12600*/  IMAD.MOV.U32 R7, RZ, RZ, 0x40000040 ;  /* 0x40000040ff077424 */ /* 0x000fc400078e00ff */
[--C-:B------:R-:W-:Y:S01]  /*12610*/  IMAD.MOV.U32 R134, RZ, RZ, R151.reuse ;  /* 0x000000ffff867224 */ /* 0x100fe200078e0097 */
[----:B------:R-:W-:Y:S01]  /*12620*/  UMOV UR24, UR4 ;  /* 0x0000000400187c82 */ /* 0x000fe20008000000 */
[--C-:B------:R-:W-:Y:S02]  /*12630*/  IMAD.MOV.U32 R133, RZ, RZ, R151.reuse ;  /* 0x000000ffff857224 */ /* 0x100fe400078e0097 */
[----:B------:R-:W-:Y:S02]  /*12640*/  IMAD.U32 R14, RZ, RZ, UR24 ;  /* 0x00000018ff0e7e24 */ /* 0x000fe4000f8e00ff */
[--C-:B------:R-:W-:Y:S02]  /*12650*/  IMAD.MOV.U32 R132, RZ, RZ, R151.reuse ;  /* 0x000000ffff847224 */ /* 0x100fe400078e0097 */
[--C-:B------:R-:W-:Y:S01]  /*12660*/  IMAD.MOV.U32 R131, RZ, RZ, R151.reuse ;  /* 0x000000ffff837224 */ /* 0x100fe200078e0097 */
[----:B------:R0:W-:Y:S01]  /*12670*/  STL.64 [R1+0x48], R14 ;  /* 0x0000480e01007387 */ /* 0x0001e20000100a00 */
        /* <DEDUP_REMOVED lines=24> */
[----:B------:R-:W-:Y:S01]  /*12800*/  R2UR UR10, R8 ;  /* 0x00000000080a72ca */ /* 0x000fe200000e0000 */
[----:B------:R-:W-:Y:S01]  /*12810*/  VIADD R8, R2, 0x202 ;  /* 0x0000020202087836 */ /* 0x000fe20000000000 */
[----:B------:R-:W-:Y:S01]  /*12820*/  R2UR UR11, R9 ;  /* 0x00000000090b72ca */ /* 0x000fe200000e0000 */
[----:B------:R-:W-:Y:S02]  /*12830*/  IMAD.MOV.U32 R9, RZ, RZ, 0x40000040 ;  /* 0x40000040ff097424 */ /* 0x000fe400078e00ff */
        /* <DEDUP_REMOVED lines=22> */
[--C-:B------:R-:W-:Y:S01]  /*129a0*/  IMAD.MOV.U32 R82, RZ, RZ, R151.reuse ;  /* 0x000000ffff527224 */ /* 0x100fe200078e0097 */
[----:B------:R-:W-:Y:S02]  /*129b0*/  WARPGROUP.DEPBAR.LE gsb0, 0x0 ;  /* 0x00008000000079c5 */ /* 0x000fe40000010000 */
[----:B------:R-:W-:Y:S01]  /*129c0*/  WARPGROUP.ARRIVE ;  /* 0x00000000000079c5 */ /* 0x000fe20000000000 */
[--C-:B------:R-:W-:Y:S02]  /*129d0*/  IMAD.MOV.U32 R80, RZ, RZ, R151.reuse ;  /* 0x000000ffff507224 */ /* 0x100fe400078e0097 */
[----:B------:R-:W-:-:S02]  /*129e0*/  IMAD.MOV.U32 R78, RZ, RZ, R151 ;  /* 0x000000ffff4e7224 */ /* 0x000fc400078e0097 */
[--C-:B------:R-:W-:Y:S01]  /*129f0*/  IMAD.MOV.U32 R76, RZ, RZ, R151.reuse ;  /* 0x000000ffff4c7224 */ /* 0x100fe200078e0097 */
[----:B------:R-:W-:Y:S01]  /*12a00*/  HGMMA.64x16x16.F32.BF16 R32, gdesc[UR12], RZ, !UPT, gsb0 ;  /* 0x002000000c2079f0 */ /* 0x000fe2000c0018ff */
[----:B------:R-:W-:Y:S01]  /*12a10*/  R2UR UR14, R6 ;  /* 0x00000000060e72ca */ /* 0x000fe200000e0000 */
[----:B------:R-:W-:Y:S01]  /*12a20*/  VIADD R6, R2, 0x84 ;  /* 0x0000008402067836 */ /* 0x000fe20000000000 */
[----:B------:R-:W-:Y:S01]  /*12a30*/  R2UR UR15, R7 ;  /* 0x00000000070f72ca */ /* 0x000fe200000e0000 */
[----:B------:R-:W-:Y:S02]  /*12a40*/  IMAD.MOV.U32 R7, RZ, RZ, 0x40000040 ;  /* 0x40000040ff077424 */ /* 0x000fe400078e00ff */
[--C-:B------:R-:W-:Y:S02]  /*12a50*/  IMAD.MOV.U32 R74, RZ, RZ, R151.reuse ;  /* 0x000000ffff4a7224 */ /* 0x100fe400078e0097 */
[--C-:B------:R-:W-:Y:S02]  /*12a60*/  IMAD.MOV.U32 R70, RZ, RZ, R151.reuse ;  /* 0x000000ffff467224 */ /* 0x100fe400078e0097 */
[----:B------:R-:W-:-:S02]  /*12a70*/  IMAD.MOV.U32 R68, RZ, RZ, R151 ;  /* 0x000000ffff447224 */ /* 0x000fc400078e0097 */
[--C-:B------:R-:W-:Y:S02]  /*12a80*/  IMAD.MOV.U32 R66, RZ, RZ, R151.reuse ;  /* 0x000000ffff427224 */ /* 0x100fe400078e0097 */
[----:B------:R-:W-:Y:S01]  /*12a90*/  IMAD.MOV.U32 R64, RZ, RZ, R151 ;  /* 0x000000ffff407224 */ /* 0x000fe200078e0097 */
[----:B------:R-:W-:Y:S02]  /*12aa0*/  WARPGROUP.DEPBAR.LE gsb0, 0x0 ;  /* 0x00008000000079c5 */ /* 0x000fe40000010000 */
[----:B------:R-:W-:-:S06]  /*12ab0*/  WARPGROUP.ARRIVE ;  /* 0x00000000000079c5 */ /* 0x000fcc0000000000 */
[----:B------:R-:W-:Y:S01]  /*12ac0*/  HGMMA.64x16x16.F32.BF16 R24, gdesc[UR16], RZ, !UPT, gsb0 ;  /* 0x00200000101879f0 */ /* 0x000fe2000c0018ff */
[----:B------:R-:W-:Y:S01]  /*12ad0*/  UMOV UR16, UR24 ;  /* 0x0000001800107c82 */ /* 0x000fe20008000000 */
[----:B------:R-:W-:Y:S01]  /*12ae0*/  UMOV UR17, UR25 ;  /* 0x0000001900117c82 */ /* 0x000fe20008000000 */
[----:B------:R-:W-:Y:S01]  /*12af0*/  UMOV UR4, UR16 ;  /* 0x0000001000047c82 */ /* 0x000fe20008000000 */
[----:B------:R-:W-:Y:S01]  /*12b00*/  UMOV UR5, UR17 ;  /* 0x0000001100057c82 */ /* 0x000fe20008000000 */
[----:B------:R-:W-:Y:S01]  /*12b10*/  UMOV UR8, UR16 ;  /* 0x0000001000087c82 */ /* 0x000fe20008000000 */
[----:B------:R-:W-:Y:S01]  /*12b20*/  UMOV UR9, UR17 ;  /* 0x0000001100097c82 */ /* 0x000fe20008000000 */
[----:B------:R-:W-:Y:S01]  /*12b30*/  UMOV UR12, UR16 ;  /* 0x00000010000c7c82 */ /* 0x000fe20008000000 */
[----:B------:R-:W-:Y:S01]  /*12b40*/  UMOV UR13, UR17 ;  /* 0x00000011000d7c82 */ /* 0x000fe20008000000 */
[----:B------:R-:W-:Y:S01]  /*12b50*/  R2UR UR18, R8 ;  /* 0x00000000081272ca */ /* 0x000fe200000e0000 */
[----:B------:R-:W-:Y:S01]  /*12b60*/  VIADD R8, R2, 0x104 ;  /* 0x0000010402087836 */ /* 0x000fe20000000000 */
[----:B------:R-:W-:Y:S01]  /*12b70*/  R2UR UR19, R9 ;  /* 0x00000000091372ca */ /* 0x000fe200000e0000 */
[----:B------:R-:W-:Y:S01]  /*12b80*/  IMAD.MOV.U32 R9, RZ, RZ, 0x40000040 ;  /* 0x40000040ff097424 */ /* 0x000fe200078e00ff */
[----:B------:R-:W-:-:S02]  /*12b90*/  WARPGROUP.DEPBAR.LE gsb0, 0x0 ;  /* 0x00008000000079c5 */ /* 0x000fc40000010000 */
[----:B------:R-:W-:-:S06]  /*12ba0*/  WARPGROUP.ARRIVE ;  /* 0x00000000000079c5 */ /* 0x000fcc0000000000 */
[----:B------:R-:W-:Y:S01]  /*12bb0*/  HGMMA.64x16x16.F32.BF16 R56, gdesc[UR24], R56, gsb0 ;  /* 0x00200000183879f0 */ /* 0x000fe20008001838 */
[----:B------:R-:W-:Y:S01]  /*12bc0*/  R2UR UR26, R10 ;  /* 0x000000000a1a72ca */ /* 0x000fe200000e0000 */
[----:B------:R-:W-:Y:S01]  /*12bd0*/  UMOV UR25, 0x40000040 ;  /* 0x4000004000197882 */ /* 0x000fe20000000000 */
[----:B------:R-:W-:Y:S01]  /*12be0*/  R2UR UR27, R11 ;  /* 0x000000000b1b72ca */ /* 0x000fe200000e0000 */
[----:B------:R-:W-:Y:S02]  /*12bf0*/  VIADD R10, R2, 0x6 ;  /* 0x00000006020a7836 */ /* 0x000fe40000000000 */
[----:B------:R-:W-:Y:S02]  /*12c00*/  IMAD.MOV.U32 R11, RZ, RZ, 0x40000040 ;  /* 0x40000040ff0b7424 */ /* 0x000fe400078e00ff */
[----:B0-----:R-:W-:Y:S01]  /*12c10*/  IMAD.U32 R15, RZ, RZ, UR25 ;  /* 0x00000019ff0f7e24 */ /* 0x001fe2000f8e00ff */
[----:B------:R-:W-:Y:S02]  /*12c20*/  WARPGROUP.DEPBAR.LE gsb0, 0x0 ;  /* 0x00008000000079c5 */ /* 0x000fe40000010000 */
[----:B------:R-:W-:-:S06]  /*12c30*/  WARPGROUP.ARRIVE ;  /* 0x00000000000079c5 */ /* 0x000fcc0000000000 */
[----:B------:R-:W-:Y:S01]  /*12c40*/  HGMMA.64x16x16.F32.BF16 R48, gdesc[UR4], R48, gsb0 ;  /* 0x00200000043079f0 */ /* 0x000fe20008001830 */
[----:B------:R-:W-:Y:S01]  /*12c50*/  UIADD3 UR4, UR20, 0x4, URZ ;  /* 0x0000000414047890 */ /* 0x000fe2000fffe03f */
[----:B------:R-:W-:Y:S02]  /*12c60*/  R2UR UR6, R6 ;  /* 0x00000000060672ca */ /* 0x000fe400000e0000 */
[----:B------:R-:W-:Y:S01]  /*12c70*/  R2UR UR7, R7 ;  /* 0x00000000070772ca */ /* 0x000fe200000e0000 */
[----:B------:R-:W-:Y:S01]  /*12c80*/  IMAD.MOV.U32 R7, RZ, RZ, 0x40000040 ;  /* 0x40000040ff077424 */ /* 0x000fe200078e00ff */
[----:B------:R-:W-:Y:S02]  /*12c90*/  IADD3 R6, R2, 0x184, RZ ;  /* 0x0000018402067810 */ /* 0x000fe40007ffe0ff */
[----:B------:R-:W-:Y:S02]  /*12ca0*/  UMOV UR24, UR4 ;  /* 0x0000000400187c82 */ /* 0x000fe40008000000 */
[----:B------:R-:W-:-:S05]  /*12cb0*/  IMAD.U32 R14, RZ, RZ, UR24 ;  /* 0x00000018ff0e7e24 */ /* 0x000fca000f8e00ff */
[----:B------:R0:W-:Y:S01]  /*12cc0*/  STL.64 [R1+0x40], R14 ;  /* 0x0000400e01007387 */ /* 0x0001e20000100a00 */
[----:B------:R-:W-:Y:S02]  /*12cd0*/  WARPGROUP.DEPBAR.LE gsb0, 0x0 ;  /* 0x00008000000079c5 */ /* 0x000fe40000010000 */
[----:B------:R-:W-:-:S06]  /*12ce0*/  WARPGROUP.ARRIVE ;  /* 0x00000000000079c5 */ /* 0x000fcc0000000000 */
[----:B------:R-:W-:Y:S01]  /*12cf0*/  HGMMA.64x16x16.F32.BF16 R40, gdesc[UR8], R40, gsb0 ;  /* 0x00200000082879f0 */ /* 0x000fe20008001828 */
[----:B------:R-:W-:Y:S01]  /*12d00*/  R2UR UR10, R8 ;  /* 0x00000000080a72ca */ /* 0x000fe200000e0000 */
[----:B------:R-:W-:Y:S01]  /*12d10*/  VIADD R8, R2, 0x204 ;  /* 0x0000020402087836 */ /* 0x000fe20000000000 */
[----:B------:R-:W-:Y:S01]  /*12d20*/  R2UR UR11, R9 ;  /* 0x00000000090b72ca */ /* 0x000fe200000e0000 */
[----:B------:R-:W-:Y:S01]  /*12d30*/  IMAD.MOV.U32 R9, RZ, RZ, 0x40000040 ;  /* 0x40000040ff097424 */ /* 0x000fe200078e00ff */
        /* <DEDUP_REMOVED lines=20> */
[----:B------:R-:W-:-:S02]  /*12e80*/  R2UR UR19, R9 ;  /* 0x00000000091372ca */ /* 0x000fc400000e0000 */
[----:B------:R-:W-:Y:S01]  /*12e90*/  MOV R9, 0x40000040 ;  /* 0x4000004000097802 */ /* 0x000fe20000000f00 */
[----:B------:R-:W-:Y:S02]  /*12ea0*/  WARPGROUP.DEPBAR.LE gsb0, 0x0 ;  /* 0x00008000000079c5 */ /* 0x000fe40000010000 */
        /* <DEDUP_REMOVED lines=12> */
[----:B------:R-:W-:Y:S01]  /*12f70*/  R2UR UR6, R6 ;  /* 0x00000000060672ca */ /* 0x000fe200000e0000 */
[----:B------:R-:W-:Y:S01]  /*12f80*/  VIADD R6, R2, 0x186 ;  /* 0x0000018602067836 */ /* 0x000fe20000000000 */
[----:B------:R-:W-:Y:S01]  /*12f90*/  R2UR UR7, R7 ;  /* 0x00000000070772ca */ /* 0x000fe200000e0000 */
[----:B------:R-:W-:-:S03]  /*12fa0*/  IMAD.MOV.U32 R7, RZ, RZ, 0x40000040 ;  /* 0x40000040ff077424 */ /* 0x000fc600078e00ff */
        /* <DEDUP_REMOVED lines=44> */
[----:B------:R-:W-:-:S07]  /*13270*/  UIADD3 UR4, UR20, 0x400, URZ ;  /* 0x0000040014047890 */ /* 0x000fce000fffe03f */
[----:B------:R-:W-:Y:S02]  /*13280*/  UMOV UR24, UR4 ;  /* 0x0000000400187c82 */ /* 0x000fe40008000000 */
[----:B------:R-:W-:-:S05]  /*13290*/  IMAD.U32 R14, RZ, RZ, UR24 ;  /* 0x00000018ff0e7e24 */ /* 0x000fca000f8e00ff */
[----:B------:R0:W-:Y:S01]  /*132a0*/  STL.64 [R1+0x30], R14 ;  /* 0x0000300e01007387 */ /* 0x0001e20000100a00 */
[----:B------:R-:W-:Y:S02]  /*132b0*/  WARPGROUP.DEPBAR.LE gsb0, 0x0 ;  /* 0x00008000000079c5 */ /* 0x000fe40000010000 */
[----:B------:R-:W-:-:S06]  /*132c0*/  WARPGROUP.ARRIVE ;  /* 0x00000000000079c5 */ /* 0x000fcc0000000000 */
[----:B------:R-:W-:Y:S01]  /*132d0*/  HGMMA.64x16x16.F32.BF16 R40, gdesc[UR8], R40, gsb0 ;  /* 0x00200000082879f0 */ /* 0x000fe20008001828 */
[----:B------:R-:W-:Y:S01]  /*132e0*/  UMOV UR8, UR24 ;  /* 0x0000001800087c82 */ /* 0x000fe20008000000 */
[----:B------:R-:W-:Y:S01]  /*132f0*/  UMOV UR9, UR25 ;  /* 0x0000001900097c82 */ /* 0x000fe20008000000 */
[----:B------:R-:W-:Y:S01]  /*13300*/  UMOV UR4, UR8 ;  /* 0x0000000800047c82 */ /* 0x000fe20008000000 */
[----:B------:R-:W-:Y:S01]  /*13310*/  UMOV UR5, UR9 ;  /* 0x0000000900057c82 */ /* 0x000fe20008000000 */
[----:B------:R-:W-:Y:S02]  /*13320*/  WARPGROUP.DEPBAR.LE gsb0, 0x0 ;  /* 0x00008000000079c5 */ /* 0x000fe40000010000 */
[----:B------:R-:W-:-:S06]  /*13330*/  WARPGROUP.ARRIVE ;  /* 0x00000000000079c5 */ /* 0x000fcc0000000000 */
[----:B------:R-:W-:Y:S01]  /*13340*/  HGMMA.64x16x16.F32.BF16 R32, gdesc[UR12], R32, gsb0 ;  /* 0x002000000c2079f0 */ /* 0x000fe20008001820 */
[----:B------:R-:W-:Y:S01]  /*13350*/  R2UR UR14, R6 ;  /* 0x00000000060e72ca */ /* 0x000fe200000e0000 */
[----:B------:R-:W-:Y:S01]  /*13360*/  UMOV UR12, UR8 ;  /* 0x00000008000c7c82 */ /* 0x000fe20008000000 */
[----:B------:R-:W-:Y:S01]  /*13370*/  R2UR UR15, R7 ;  /* 0x00000000070f72ca */ /* 0x000fe200000e0000 */
[----:B------:R-:W-:Y:S01]  /*13380*/  UMOV UR13, UR9 ;  /* 0x00000009000d7c82 */ /* 0x000fe20008000000 */
[----:B------:R-:W-:Y:S02]  /*13390*/  VIADD R6, R2, 0x400 ;  /* 0x0000040002067836 */ /* 0x000fe40000000000 */
[----:B------:R-:W-:-:S03]  /*133a0*/  IMAD.MOV.U32 R7, RZ, RZ, 0x40000040 ;  /* 0x40000040ff077424 */ /* 0x000fc600078e00ff */
        /* <DEDUP_REMOVED lines=8> */
[----:B------:R-:W-:Y:S01]  /*13430*/  UMOV UR16, UR8 ;  /* 0x0000000800107c82 */ /* 0x000fe20008000000 */
[----:B------:R-:W-:Y:S01]  /*13440*/  R2UR UR19, R9 ;  /* 0x00000000091372ca */ /* 0x000fe200000e0000 */
[----:B------:R-:W-:Y:S01]  /*13450*/  UMOV UR17, UR9 ;  /* 0x0000000900117c82 */ /* 0x000fe20008000000 */
[----:B------:R-:W-:Y:S01]  /*13460*/  IMAD.MOV.U32 R9, RZ, RZ, 0x40000040 ;  /* 0x40000040ff097424 */ /* 0x000fe200078e00ff */
[----:B------:R-:W-:-:S04]  /*13470*/  IADD3 R8, R2, 0x480, RZ ;  /* 0x0000048002087810 */ /* 0x000fc80007ffe0ff */
        /* <DEDUP_REMOVED lines=8> */
[----:B------:R-:W-:Y:S01]  /*13500*/  UMOV UR25, 0x40000040 ;  /* 0x4000004000197882 */ /* 0x000fe20000000000 */
[----:B------:R-:W-:Y:S01]  /*13510*/  R2UR UR27, R11 ;  /* 0x000000000b1b72ca */ /* 0x000fe200000e0000 */
[----:B------:R-:W-:Y:S01]  /*13520*/  IMAD.MOV.U32 R11, RZ, RZ, 0x40000040 ;  /* 0x40000040ff0b7424 */ /* 0x000fe200078e00ff */
[----:B------:R-:W-:Y:S01]  /*13530*/  IADD3 R10, R2, 0x284, RZ ;  /* 0x00000284020a7810 */ /* 0x000fe20007ffe0ff */
        /* <DEDUP_REMOVED lines=56> */
[----:B------:R-:W-:Y:S02]  /*138c0*/  R2UR UR7, R7 ;  /* 0x00000000070772ca */ /* 0x000fe400000e0000 */
[----:B------:R-:W-:Y:S02]  /*138d0*/  MOV R7, 0x40000040 ;  /* 0x4000004000077802 */ /* 0x000fe40000000f00 */
        /* <DEDUP_REMOVED lines=57> */
[----:B------:R-:W-:Y:S02]  /*13c70*/  R2UR UR11, R9 ;  /* 0x00000000090b72ca */ /* 0x000fe400000e0000 */
[----:B------:R-:W-:Y:S01]  /*13c80*/  MOV R9, 0x40000040 ;  /* 0x4000004000097802 */ /* 0x000fe20000000f00 */
        /* <DEDUP_REMOVED lines=28> */
[----:B------:R-:W-:Y:S01]  /*13e50*/  VIADD R10, R2, 0x502 ;  /* 0x00000502020a7836 */ /* 0x000fe20000000000 */
[----:B------:R-:W-:Y:S01]  /*13e60*/  MOV R11, 0x40000040 ;  /* 0x40000040000b7802 */ /* 0x000fe20000000f00 */
        /* <DEDUP_REMOVED lines=99> */
[----:B------:R-:W-:Y:S01]  /*144a0*/  R2UR UR54, R10 ;  /* 0x000000000a3672ca */ /* 0x000fe200000e0000 */
[----:B------:R-:W-:Y:S01]  /*144b0*/  VIADD R10, R2, 0x780 ;  /* 0x00000780020a7836 */ /* 0x000fe20000000000 */
[----:B------:R-:W-:Y:S01]  /*144c0*/  R2UR UR55, R11 ;  /* 0x000000000b3772ca */ /* 0x000fe200000e0000 */
[----:B------:R-:W-:-:S03]  /*144d0*/  IMAD.MOV.U32 R11, RZ, RZ, 0x40000040 ;  /* 0x40000040ff0b7424 */ /* 0x000fc600078e00ff */
        /* <DEDUP_REMOVED lines=12> */
[----:B------:R-:W-:Y:S02]  /*145a0*/  R2UR UR38, R10 ;  /* 0x000000000a2672ca */ /* 0x000fe400000e0000 */
[----:B------:R-:W-:Y:S01]  /*145b0*/  R2UR UR39, R11 ;  /* 0x000000000b2772ca */ /* 0x000fe200000e0000 */
        /* <DEDUP_REMOVED lines=16> */
[----:B------:R-:W-:-:S05]  /*146c0*/  MOV R14, UR24 ;  /* 0x00000018000e7c02 */ /* 0x000fca0008000f00 */
[----:B------:R0:W-:Y:S01]  /*146d0*/  STL.64 [R1], R14 ;  /* 0x0000000e01007387 */ /* 0x0001e20000100a00 */
        /* <DEDUP_REMOVED lines=9> */
[----:B------:R-:W-:Y:S02]  /*14770*/  R2UR UR6, R8 ;  /* 0x00000000080672ca */ /* 0x000fe400000e0000 */
[----:B------:R-:W-:Y:S01]  /*14780*/  R2UR UR7, R9 ;  /* 0x00000000090772ca */ /* 0x000fe200000e0000 */
[----:B------:R-:W-:Y:S01]  /*14790*/  IMAD.MOV.U32 R9, RZ, RZ, 0x40000040 ;  /* 0x40000040ff097424 */ /* 0x000fe200078e00ff */
[----:B------:R-:W-:Y:S01]  /*147a0*/  IADD3 R8, R2, 0x606, RZ ;  /* 0x0000060602087810 */ /* 0x000fe20007ffe0ff */
        /* <DEDUP_REMOVED lines=8> */
[----:B------:R-:W-:Y:S01]  /*14830*/  IMAD.MOV.U32 R7, RZ, RZ, 0x40000040 ;  /* 0x40000040ff077424 */ /* 0x000fe200078e00ff */
[----:B------:R-:W-:Y:S02]  /*14840*/  WARPGROUP.DEPBAR.LE gsb0, 0x0 ;  /* 0x00008000000079c5 */ /* 0x000fe40000010000 */
[----:B------:R-:W-:-:S06]  /*14850*/  WARPGROUP.ARRIVE ;  /* 0x00000000000079c5 */ /* 0x000fcc0000000000 */
[----:B------:R-:W-:Y:S03]  /*14860*/  HGMMA.64x16x16.F32.BF16 R56, gdesc[UR24], R56, gsb0 ;  /* 0x00200000183879f0 */ /* 0x000fe60008001838 */
        /* <DEDUP_REMOVED lines=34> */
[----:B------:R-:W-:Y:S01]  /*14a90*/  VIADD R8, R2, 0x880 ;  /* 0x0000088002087836 */ /* 0x000fe20000000000 */
[----:B------:R-:W-:Y:S01]  /*14aa0*/  MOV R9, 0x40000040 ;  /* 0x4000004000097802 */ /* 0x000fe20000000f00 */
        /* <DEDUP_REMOVED lines=107> */
[----:B------:R-:W-:Y:S01]  /*15160*/  IADD3 R6, R2, 0x806, RZ ;  /* 0x0000080602067810 */ /* 0x000fe20007ffe0ff */
[----:B------:R-:W-:Y:S02]  /*15170*/  WARPGROUP.DEPBAR.LE gsb0, 0x0 ;  /* 0x00008000000079c5 */ /* 0x000fe40000010000 */
[----:B------:R-:W-:-:S06]  /*15180*/  WARPGROUP.ARRIVE ;  /* 0x00000000000079c5 */ /* 0x000fcc0000000000 */
[----:B------:R-:W-:Y:S01]  /*15190*/  HGMMA.64x16x16.F32.BF16 R24, gdesc[UR4], R24, gsb0 ;  /* 0x00200000041879f0 */ /* 0x000fe20008001818 */
[----:B------:R-:W-:Y:S01]  /*151a0*/  R2UR UR6, R8 ;  /* 0x00000000080672ca */ /* 0x000fe200000e0000 */
[----:B------:R-:W-:Y:S01]  /*151b0*/  UMOV UR4, UR40 ;  /* 0x0000002800047c82 */ /* 0x000fe20008000000 */
[----:B------:R-:W-:Y:S01]  /*151c0*/  R2UR UR7, R9 ;  /* 0x00000000090772ca */ /* 0x000fe200000e0000 */
[----:B------:R-:W-:Y:S01]  /*151d0*/  UMOV UR5, UR41 ;  /* 0x0000002900057c82 */ /* 0x000fe20008000000 */
        /* <DEDUP_REMOVED lines=8> */
[----:B------:R-:W-:Y:S03]  /*15260*/  HGMMA.64x16x16.F32.BF16 R56, gdesc[UR40], R56, gsb0 ;  /* 0x00200000283879f0 */ /* 0x000fe60008001838 */
        /* <DEDUP_REMOVED lines=8> */
[----:B------:R-:W-:Y:S01]  /*152f0*/  HGMMA.64x16x16.F32.BF16 R32, gdesc[UR8], R32, gsb0 ;  /* 0x00200000082079f0 */ /* 0x000fe20008001820 */
[----:B------:R-:W-:Y:S02]  /*15300*/  ULDC UR8, c[0x0][0x9d8] ;  /* 0x0002760000087ab9 */ /* 0x000fe40000000800 */
        /* <DEDUP_REMOVED lines=12> */
[----:B------:R-:W-:Y:S01]  /*153d0*/  ULDC UR39, c[0x0][0x9d8] ;  /* 0x0002760000277ab9 */ /* 0x000fe20000000800 */
[----:B------:R-:W-:Y:S01]  /*153e0*/  ULDC UR38, c[0x0][0x988] ;  /* 0x0002620000267ab9 */ /* 0x000fe20000000800 */
        /* <DEDUP_REMOVED lines=8> */
[----:B------:R-:W-:Y:S01]  /*15470*/  R2UR UR6, R6 ;  /* 0x00000000060672ca */ /* 0x000fe200000e0000 */
[----:B------:R-:W-:Y:S01]  /*15480*/  UMOV UR4, UR36 ;  /* 0x0000002400047c82 */ /* 0x000fe20008000000 */
[----:B------:R-:W-:Y:S01]  /*15490*/  R2UR UR7, R7 ;  /* 0x00000000070772ca */ /* 0x000fe200000e0000 */
[----:B------:R-:W-:Y:S01]  /*154a0*/  UMOV UR5, UR37 ;  /* 0x0000002500057c82 */ /* 0x000fe20008000000 */
[----:B------:R-:W-:Y:S01]  /*154b0*/  VIADD R6, R2, 0x906 ;  /* 0x0000090602067836 */ /* 0x000fe20000000000 */
[----:B------:R-:W-:Y:S01]  /*154c0*/  MUFU.TANH R56, R56 ;  /* 0x0000003800387308 */ /* 0x000fe20000002400 */
[----:B------:R-:W-:-:S02]  /*154d0*/  IMAD.MOV.U32 R7, RZ, RZ, 0x40000040 ;  /* 0x40000040ff077424 */ /* 0x000fc400078e00ff */
[----:B------:R-:W-:Y:S01]  /*154e0*/  FMUL.FTZ R59, R59, UR8 ;  /* 0x000000083b3b7c20 */ /* 0x000fe20008410000 */
[----:B------:R-:W-:Y:S02]  /*154f0*/  VIADD R2, R2, 0x986 ;  /* 0x0000098602027836 */ /* 0x000fe40000000000 */
[----:B------:R-:W-:Y:S01]  /*15500*/  FMUL.FTZ R62, R62, UR8 ;  /* 0x000000083e3e7c20 */ /* 0x000fe20008410000 */
[----:B------:R-:W-:Y:S01]  /*15510*/  FMUL.FTZ R63, R63, UR8 ;  /* 0x000000083f3f7c20 */ /* 0x000fe20008410000 */
[----:B------:R-:W1:Y:S08]  /*15520*/  MUFU.TANH R57, R57 ;  /* 0x0000003900397308 */ /* 0x000e700000002400 */
[----:B------:R-:W-:Y:S08]  /*15530*/  MUFU.TANH R60, R60 ;  /* 0x0000003c003c7308 */ /* 0x000ff00000002400 */
[----:B------:R-:W2:Y:S01]  /*15540*/  MUFU.TANH R61, R61 ;  /* 0x0000003d003d7308 */ /* 0x000ea20000002400 */
[----:B-1----:R-:W-:-:S07]  /*15550*/  FSEL R57, R57, -INF , P5 ;  /* 0xff80000039397808 */ /* 0x002fce0002800000 */
[----:B------:R-:W-:Y:S08]  /*15560*/  MUFU.TANH R58, R58 ;  /* 0x0000003a003a7308 */ /* 0x000ff00000002400 */
[----:B------:R-:W1:Y:S01]  /*15570*/  MUFU.TANH R59, R59 ;  /* 0x0000003b003b7308 */ /* 0x000e620000002400 */
[----:B--2---:R-:W-:Y:S01]  /*15580*/  FSEL R61, R61, -INF , P2 ;  /* 0xff8000003d3d7808 */ /* 0x004fe20001000000 */
[----:B------:R-:W-:-:S02]  /*15590*/  WARPGROUP.DEPBAR.LE gsb0, 0x0 ;  /* 0x00008000000079c5 */ /* 0x000fc40000010000 */
        /* <DEDUP_REMOVED lines=11> */
[----:B------:R-:W2:Y:S01]  /*15650*/  MUFU.TANH R48, R48 ;  /* 0x0000003000307308 */ /* 0x000ea20000002400 */
[----:B------:R-:W-:Y:S01]  /*15660*/  FMUL.FTZ R53, R53, UR8 ;  /* 0x0000000835357c20 */ /* 0x000fe20008410000 */
[----:B------:R-:W-:Y:S01]  /*15670*/  FMUL.FTZ R50, R50, UR8 ;  /* 0x0000000832327c20 */ /* 0x000fe20008410000 */
[----:B-1----:R-:W-:Y:S01]  /*15680*/  FSEL R6, R59, -INF , P5 ;  /* 0xff8000003b067808 */ /* 0x002fe20002800000 */
[----:B------:R-:W-:Y:S01]  /*15690*/  FMUL.FTZ R54, R54, UR8 ;  /* 0x0000000836367c20 */ /* 0x000fe20008410000 */
[----:B------:R-:W-:-:S03]  /*156a0*/  ISETP.GT.AND P5, PT, R8, 0x18, PT ;  /* 0x000000180800780c */ /* 0x000fc60003fa4270 */
[----:B------:R-:W-:Y:S08]  /*156b0*/  MUFU.TANH R49, R49 ;  /* 0x0000003100317308 */ /* 0x000ff00000002400 */
[----:B------:R1:W-:Y:S01]  /*156c0*/  MUFU.TANH R13, R51 ;  /* 0x00000033000d7308 */ /* 0x0003e20000002400 */
[----:B--2---:R-:W-:Y:S01]  /*156d0*/  FSEL R59, R48, -INF , P3 ;  /* 0xff800000303b7808 */ /* 0x004fe20001800000 */
[----:B------:R-:W-:-:S06]  /*156e0*/  IMAD.MOV.U32 R48, RZ, RZ, R151 ;  /* 0x000000ffff307224 */ /* 0x000fcc00078e0097 */
[----:B------:R-:W2:Y:S01]  /*156f0*/  MUFU.TANH R62, R62 ;  /* 0x0000003e003e7308 */ /* 0x000ea20000002400 */
[----:B-1----:R-:W-:Y:S01]  /*15700*/  FSEL R51, R56, -INF , P6 ;  /* 0xff80000038337808 */ /* 0x002fe20003000000 */
[----:B------:R-:W-:-:S03]  /*15710*/  IMAD.MOV.U32 R56, RZ, RZ, R151 ;  /* 0x000000ffff387224 */ /* 0x000fc600078e0097 */
[----:B------:R-:W-:-:S03]  /*15720*/  FMNMX.FTZ R10, R51, R57, !PT ;  /* 0x00000039330a7209 */ /* 0x000fc60007810000 */
[----:B------:R-:W1:Y:S08]  /*15730*/  MUFU.TANH R52, R52 ;  /* 0x0000003400347308 */ /* 0x000e700000002400 */
[----:B------:R3:W-:Y:S01]  /*15740*/  MUFU.TANH R21, R55 ;  /* 0x0000003700157308 */ /* 0x0007e20000002400 */
[----:B--2---:R-:W-:Y:S01]  /*15750*/  FSEL R7, R62, -INF , P4 ;  /* 0xff8000003e077808 */ /* 0x004fe20002000000 */
[----:B------:R-:W-:Y:S01]  /*15760*/  IMAD.MOV.U32 R62, RZ, RZ, R151 ;  /* 0x000000ffff3e7224 */ /* 0x000fe200078e0097 */
[----:B------:R-:W-:-:S02]  /*15770*/  WARPGROUP.DEPBAR.LE gsb0, 0x0 ;  /* 0x00008000000079c5 */ /* 0x000fc40000010000 */
[----:B------:R-:W-:Y:S01]  /*15780*/  WARPGROUP.ARRIVE ;  /* 0x00000000000079c5 */ /* 0x000fe20000000000 */
[----:B---3--:R-:W-:Y:S01]  /*15790*/  FSEL R55, R60, -INF , P4 ;  /* 0xff8000003c377808 */ /* 0x008fe20002000000 */
[----:B------:R-:W-:Y:S01]  /*157a0*/  FMUL.FTZ R40, R40, UR8 ;  /* 0x0000000828287c20 */ /* 0x000fe20008410000 */
[----:B------:R1:W2:Y:S01]  /*157b0*/  MUFU.TANH R9, R63 ;  /* 0x0000003f00097308 */ /* 0x0002a20000002400 */
[----:B------:R-:W-:Y:S01]  /*157c0*/  FMUL.FTZ R41, R41, UR8 ;  /* 0x0000000829297c20 */ /* 0x000fe20008410000 */
[----:B------:R-:W-:Y:S01]  /*157d0*/  FMNMX.FTZ R10, R55, R10, !PT ;  /* 0x0000000a370a7209 */ /* 0x000fe20007810000 */
[----:B------:R-:W-:Y:S01]  /*157e0*/  HGMMA.64x16x16.F32.BF16 R32, gdesc[UR4], R32, gsb0 ;  /* 0x00200000042079f0 */ /* 0x000fe20008001820 */
[----:B------:R-:W-:Y:S01]  /*157f0*/  R2UR UR6, R2 ;  /* 0x00000000020672ca */ /* 0x000fe200000e0000 */
[----:B------:R-:W-:Y:S01]  /*15800*/  UMOV UR4, UR36 ;  /* 0x0000002400047c82 */ /* 0x000fe20008000000 */
[----:B------:R-:W-:Y:S01]  /*15810*/  R2UR UR7, R3 ;  /* 0x00000000030772ca */ /* 0x000fe200000e0000 */
[----:B------:R-:W-:Y:S01]  /*15820*/  UMOV UR5, UR37 ;  /* 0x0000002500057c82 */ /* 0x000fe20008000000 */
[----:B------:R-:W3:Y:S01]  /*15830*/  MUFU.TANH R53, R53 ;  /* 0x0000003500357308 */ /* 0x000ee20000002400 */
[----:B------:R-:W-:Y:S01]  /*15840*/  FSEL R3, R58, -INF , P6 ;  /* 0xff8000003a037808 */ /* 0x000fe20003000000 */
[----:B------:R-:W-:Y:S01]  /*15850*/  FMUL.FTZ R44, R44, UR8 ;  /* 0x000000082c2c7c20 */ /* 0x000fe20008410000 */
[----:B------:R-:W-:Y:S01]  /*15860*/  ISETP.GT.AND P6, PT, R8, 0x11, PT ;  /* 0x000000110800780c */ /* 0x000fe20003fc4270 */
[----:B------:R-:W-:Y:S01]  /*15870*/  FMUL.FTZ R45, R45, UR8 ;  /* 0x000000082d2d7c20 */ /* 0x000fe20008410000 */
[----:B------:R-:W-:Y:S01]  /*15880*/  FMNMX.FTZ R10, R61, R10, !PT ;  /* 0x0000000a3d0a7209 */ /* 0x000fe20007810000 */
[----:B------:R-:W-:Y:S01]  /*15890*/  FMUL.FTZ R43, R43, UR8 ;  /* 0x000000082b2b7c20 */ /* 0x000fe20008410000 */
[----:B------:R-:W-:Y:S01]  /*158a0*/  FSEL R49, R49, -INF , P6 ;  /* 0xff80000031317808 */ /* 0x000fe20003000000 */
[----:B------:R-:W4:Y:S01]  /*158b0*/  MUFU.TANH R11, R50 ;  /* 0x00000032000b7308 */ /* 0x000f220000002400 */
[----:B------:R-:W-:Y:S01]  /*158c0*/  FMNMX.FTZ R10, R59, R10, !PT ;  /* 0x0000000a3b0a7209 */ /* 0x000fe20007810000 */
[----:B------:R-:W-:Y:S01]  /*158d0*/  FMUL.FTZ R42, R42, UR8 ;  /* 0x000000082a2a7c20 */ /* 0x000fe20008410000 */
[----:B------:R-:W-:Y:S01]  /*158e0*/  ISETP.GT.AND P4, PT, R8, 0x19, PT ;  /* 0x000000190800780c */ /* 0x000fe20003f84270 */
[----:B------:R-:W-:Y:S01]  /*158f0*/  FMUL.FTZ R46, R46, UR8 ;  /* 0x000000082e2e7c20 */ /* 0x000fe20008410000 */
[----:B-1----:R-:W-:Y:S01]  /*15900*/  FSEL R63, R52, -INF , P5 ;  /* 0xff800000343f7808 */ /* 0x002fe20002800000 */
[----:B------:R-:W-:Y:S01]  /*15910*/  FMUL.FTZ R47, R47, UR8 ;  /* 0x000000082f2f7c20 */ /* 0x000fe20008410000 */
[----:B------:R-:W-:Y:S01]  /*15920*/  FMNMX.FTZ R10, R49, R10, !PT ;  /* 0x0000000a310a7209 */ /* 0x000fe20007810000 */
[----:B------:R-:W1:Y:S01]  /*15930*/  MUFU.TANH R40, R40 ;  /* 0x0000002800287308 */ /* 0x000e620000002400 */
[----:B--2---:R-:W-:Y:S01]  /*15940*/  FSEL R9, R9, -INF , P2 ;  /* 0xff80000009097808 */ /* 0x004fe20001000000 */
[--C-:B------:R-:W-:Y:S01]  /*15950*/  IMAD.MOV.U32 R60, RZ, RZ, R151.reuse ;  /* 0x000000ffff3c7224 */ /* 0x100fe200078e0097 */
[C---:B------:R-:W-:Y:S01]  /*15960*/  ISETP.GT.AND P2, PT, R8.reuse, 0x20, PT ;  /* 0x000000200800780c */ /* 0x040fe20003f44270 */
[--C-:B------:R-:W-:Y:S01]  /*15970*/  IMAD.MOV.U32 R58, RZ, RZ, R151.reuse ;  /* 0x000000ffff3a7224 */ /* 0x100fe200078e0097 */
[----:B---3--:R-:W-:Y:S01]  /*15980*/  FSEL R53, R53, -INF , P4 ;  /* 0xff80000035357808 */ /* 0x008fe20002000000 */
[--C-:B------:R-:W-:Y:S01]  /*15990*/  IMAD.MOV.U32 R52, RZ, RZ, R151.reuse ;  /* 0x000000ffff347224 */ /* 0x100fe200078e0097 */
[----:B------:R-:W-:Y:S01]  /*159a0*/  FMNMX.FTZ R10, R63, R10, !PT ;  /* 0x0000000a3f0a7209 */ /* 0x000fe20007810000 */
[----:B------:R-:W2:Y:S01]  /*159b0*/  MUFU.TANH R41, R41 ;  /* 0x0000002900297308 */ /* 0x000ea20000002400 */
[----:B----4-:R-:W-:Y:S01]  /*159c0*/  FSEL R11, R11, -INF , P3 ;  /* 0xff8000000b0b7808 */ /* 0x010fe20001800000 */
[----:B------:R-:W-:Y:S01]  /*159d0*/  IMAD.MOV.U32 R50, RZ, RZ, R151 ;  /* 0x000000ffff327224 */ /* 0x000fe200078e0097 */
[----:B------:R-:W-:-:S02]  /*159e0*/  ISETP.GT.AND P3, PT, R8, 0x21, PT ;  /* 0x000000210800780c */ /* 0x000fc40003f64270 */
[----:B------:R-:W-:Y:S02]  /*159f0*/  FMNMX.FTZ R10, R53, R10, !PT ;  /* 0x0000000a350a7209 */ /* 0x000fe40007810000 */
[----:B------:R-:W-:Y:S01]  /*15a00*/  FSEL R13, R13, -INF , P6 ;  /* 0xff8000000d0d7808 */ /* 0x000fe20003000000 */
[----:B0-----:R0:W3:Y:S01]  /*15a10*/  MUFU.TANH R15, R54 ;  /* 0x00000036000f7308 */ /* 0x0010e20000002400 */
[----:B-1----:R-:W-:Y:S01]  /*15a20*/  FSEL R65, R40, -INF , P2 ;  /* 0xff80000028417808 */ /* 0x002fe20001000000 */
[--C-:B------:R-:W-:Y:S01]  /*15a30*/  IMAD.MOV.U32 R40, RZ, RZ, R151.reuse ;  /* 0x000000ffff287224 */ /* 0x100fe200078e0097 */
[C---:B------:R-:W-:Y:S02]  /*15a40*/  ISETP.GT.AND P6, PT, R8.reuse, 0x28, PT ;  /* 0x000000280800780c */ /* 0x040fe40003fc4270 */
[----:B------:R-:W-:Y:S02]  /*15a50*/  FMNMX.FTZ R10, R65, R10, !PT ;  /* 0x0000000a410a7209 */ /* 0x000fe40007810000 */
[----:B------:R-:W-:Y:S01]  /*15a60*/  FSEL R21, R21, -INF , P4 ;  /* 0xff80000015157808 */ /* 0x000fe20002000000 */
[----:B------:R-:W1:Y:S01]  /*15a70*/  MUFU.TANH R44, R44 ;  /* 0x0000002c002c7308 */ /* 0x000e620000002400 */
[----:B--2---:R-:W-:Y:S01]  /*15a80*/  FSEL R67, R41, -INF , P3 ;  /* 0xff80000029437808 */ /* 0x004fe20001800000 */
[----:B0-----:R-:W-:Y:S01]  /*15a90*/  IMAD.MOV.U32 R54, RZ, RZ, R151 ;  /* 0x000000ffff367224 */ /* 0x001fe200078e0097 */
[----:B------:R-:W-:-:S02]  /*15aa0*/  ISETP.GT.AND P4, PT, R8, 0x30, PT ;  /* 0x000000300800780c */ /* 0x000fc40003f84270 */
[----:B------:R-:W-:Y:S01]  /*15ab0*/  FMNMX.FTZ R10, R67, R10, !PT ;  /* 0x0000000a430a7209 */ /* 0x000fe20007810000 */
[----:B------:R-:W-:Y:S02]  /*15ac0*/  WARPGROUP.DEPBAR.LE gsb0, 0x0 ;  /* 0x00008000000079c5 */ /* 0x000fe40000010000 */
[----:B------:R-:W-:Y:S01]  /*15ad0*/  WARPGROUP.ARRIVE ;  /* 0x00000000000079c5 */ /* 0x000fe20000000000 */
[----:B------:R-:W-:Y:S01]  /*15ae0*/  FMUL.FTZ R32, R32, UR8 ;  /* 0x0000000820207c20 */ /* 0x000fe20008410000 */
[----:B------:R-:W0:Y:S01]  /*15af0*/  MUFU.TANH R45, R45 ;  /* 0x0000002d002d7308 */ /* 0x000e220000002400 */
[----:B------:R-:W-:Y:S01]  /*15b00*/  FMUL.FTZ R33, R33, UR8 ;  /* 0x0000000821217c20 */ /* 0x000fe20008410000 */
[----:B------:R-:W-:Y:S01]  /*15b10*/  FMUL.FTZ R36, R36, UR8 ;  /* 0x0000000824247c20 */ /* 0x000fe20008410000 */
[----:B------:R-:W-:Y:S01]  /*15b20*/  FMUL.FTZ R37, R37, UR8 ;  /* 0x0000000825257c20 */ /* 0x000fe20008410000 */
[----:B------:R-:W-:Y:S01]  /*15b30*/  HGMMA.64x16x16.F32.BF16 R24, gdesc[UR4], R24, gsb0 ;  /* 0x00200000041879f0 */ /* 0x000fe20008001818 */
[----:B---3--:R-:W-:Y:S01]  /*15b40*/  FSEL R15, R15, -INF , P5 ;  /* 0xff8000000f0f7808 */ /* 0x008fe20002800000 */
[----:B------:R-:W-:Y:S01]  /*15b50*/  FMUL.FTZ R34, R34, UR8 ;  /* 0x0000000822227c20 */ /* 0x000fe20008410000 */
[----:B------:R-:W-:Y:S01]  /*15b60*/  ISETP.GT.AND P5, PT, R8, 0x29, PT ;  /* 0x000000290800780c */ /* 0x000fe20003fa4270 */
[----:B------:R-:W-:Y:S01]  /*15b70*/  MUFU.TANH R43, R43 ;  /* 0x0000002b002b7308 */ /* 0x000fe20000002400 */
[----:B-1----:R-:W-:Y:S01]  /*15b80*/  FSEL R69, R44, -INF , P6 ;  /* 0xff8000002c457808 */ /* 0x002fe20003000000 */
[----:B------:R-:W-:Y:S01]  /*15b90*/  FMUL.FTZ R35, R35, UR8 ;  /* 0x0000000823237c20 */ /* 0x000fe20008410000 */
[----:B------:R-:W-:Y:S01]  /*15ba0*/  FMUL.FTZ R38, R38, UR8 ;  /* 0x0000000826267c20 */ /* 0x000fe20008410000 */
[----:B------:R-:W-:Y:S01]  /*15bb0*/  FMUL.FTZ R39, R39, UR8 ;  /* 0x0000000827277c20 */ /* 0x000fe20008410000 */
[----:B------:R-:W-:Y:S01]  /*15bc0*/  FMNMX.FTZ R10, R69, R10, !PT ;  /* 0x0000000a450a7209 */ /* 0x000fe20007810000 */
[----:B------:R-:W-:Y:S01]  /*15bd0*/  ULDC UR4, c[0x0][0x988] ;  /* 0x0002620000047ab9 */ /* 0x000fe20000000800 */
[----:B------:R-:W-:Y:S01]  /*15be0*/  IMAD.MOV.U32 R44, RZ, RZ, R151 ;  /* 0x000000ffff2c7224 */ /* 0x000fe200078e0097 */
[----:B------:R-:W1:Y:S01]  /*15bf0*/  MUFU.TANH R32, R32 ;  /* 0x0000002000207308 */ /* 0x000e620000002400 */
[----:B0-----:R-:W-:-:S04]  /*15c00*/  FSEL R45, R45, -INF , P5 ;  /* 0xff8000002d2d7808 */ /* 0x001fc80002800000 */
[----:B------:R-:W-:-:S03]  /*15c10*/  FMNMX.FTZ R10, R45, R10, !PT ;  /* 0x0000000a2d0a7209 */ /* 0x000fc60007810000 */
[----:B------:R-:W0:Y:S08]  /*15c20*/  MUFU.TANH R42, R42 ;  /* 0x0000002a002a7308 */ /* 0x000e300000002400 */
[----:B------:R0:W-:Y:S01]  /*15c30*/  MUFU.TANH R2, R33 ;  /* 0x0000002100027308 */ /* 0x0001e20000002400 */
[----:B-1----:R-:W-:-:S04]  /*15c40*/  FSEL R71, R32, -INF , P4 ;  /* 0xff80000020477808 */ /* 0x002fc80002000000 */
[----:B------:R-:W-:-:S03]  /*15c50*/  FMNMX.FTZ R10, R71, R10, !PT ;  /* 0x0000000a470a7209 */ /* 0x000fc60007810000 */
[----:B------:R-:W1:Y:S01]  /*15c60*/  MUFU.TANH R46, R46 ;  /* 0x0000002e002e7308 */ /* 0x000e620000002400 */
[----:B0-----:R-:W-:Y:S01]  /*15c70*/  FSEL R33, R42, -INF , P2 ;  /* 0xff8000002a217808 */ /* 0x001fe20001000000 */
[----:B------:R-:W-:Y:S01]  /*15c80*/  IMAD.MOV.U32 R42, RZ, RZ, R151 ;  /* 0x000000ffff2a7224 */ /* 0x000fe200078e0097 */
[----:B------:R-:W-:-:S05]  /*15c90*/  ISETP.GT.AND P2, PT, R8, 0x38, PT ;  /* 0x000000380800780c */ /* 0x000fca0003f44270 */
[----:B------:R-:W-:Y:S08]  /*15ca0*/  MUFU.TANH R47, R47 ;  /* 0x0000002f002f7308 */ /* 0x000ff00000002400 */
[----:B------:R-:W-:Y:S01]  /*15cb0*/  MUFU.TANH R36, R36 ;  /* 0x0000002400247308 */ /* 0x000fe20000002400 */
[----:B------:R-:W-:Y:S02]  /*15cc0*/  WARPGROUP.DEPBAR.LE gsb0, 0x0 ;  /* 0x00008000000079c5 */ /* 0x000fe40000010000 */
[----:B------:R-:W-:Y:S01]  /*15cd0*/  FMUL.FTZ R24, R24, UR8 ;  /* 0x0000000818187c20 */ /* 0x000fe20008410000 */
[----:B------:R-:W-:Y:S01]  /*15ce0*/  FMUL.FTZ R5, R25, UR8 ;  /* 0x0000000819057c20 */ /* 0x000fe20008410000 */
[----:B------:R-:W-:Y:S01]  /*15cf0*/  FMUL.FTZ R28, R28, UR8 ;  /* 0x000000081c1c7c20 */ /* 0x000fe20008410000 */
[----:B-1----:R-:W-:Y:S01]  /*15d00*/  FSEL R25, R46, -INF , P6 ;  /* 0xff8000002e197808 */ /* 0x002fe20003000000 */
[----:B------:R-:W-:Y:S01]  /*15d10*/  FMUL.FTZ R26, R26, UR8 ;  /* 0x000000081a1a7c20 */ /* 0x000fe20008410000 */
[----:B------:R-:W0:Y:S01]  /*15d20*/  MUFU.TANH R37, R37 ;  /* 0x0000002500257308 */ /* 0x000e220000002400 */
[----:B------:R-:W-:Y:S01]  /*15d30*/  ISETP.GT.AND P6, PT, R8, 0x39, PT ;  /* 0x000000390800780c */ /* 0x000fe20003fc4270 */
[----:B------:R-:W-:Y:S01]  /*15d40*/  FMUL.FTZ R27, R27, UR8 ;  /* 0x000000081b1b7c20 */ /* 0x000fe20008410000 */
[----:B------:R-:W-:Y:S01]  /*15d50*/  FMUL.FTZ R30, R30, UR8 ;  /* 0x000000081e1e7c20 */ /* 0x000fe20008410000 */
[----:B------:R-:W-:Y:S01]  /*15d60*/  FMUL.FTZ R31, R31, UR8 ;  /* 0x000000081f1f7c20 */ /* 0x000fe20008410000 */
[----:B------:R1:W-:Y:S01]  /*15d70*/  @!P1 SYNCS.ARRIVE.TRANS64.RED.A1T0 RZ, [R0+URZ], RZ ;  /* 0x000000ff00ff99a7 */ /* 0x0003e2000810043f */
[----:B------:R-:W-:-:S02]  /*15d80*/  MOV R46, R151 ;  /* 0x00000097002e7202 */ /* 0x000fc40000000f00 */
[----:B------:R-:W2:Y:S08]  /*15d90*/  MUFU.TANH R34, R34 ;  /* 0x0000002200227308 */ /* 0x000eb00000002400 */
[----:B------:R3:W-:Y:S01]  /*15da0*/  MUFU.TANH R4, R35 ;  /* 0x0000002300047308 */ /* 0x0007e20000002400 */
[----:B0-----:R-:W-:-:S07]  /*15db0*/  FSEL R75, R37, -INF , P6 ;  /* 0xff800000254b7808 */ /* 0x001fce0003000000 */
[----:B------:R-:W0:Y:S01]  /*15dc0*/  MUFU.TANH R24, R24 ;  /* 0x0000001800187308 */ /* 0x000e220000002400 */
[----:B---3--:R-:W-:Y:S02]  /*15dd0*/  FSEL R35, R43, -INF , P3 ;  /* 0xff8000002b237808 */ /* 0x008fe40001800000 */
[----:B------:R-:W-:Y:S02]  /*15de0*/  ISETP.GT.AND P3, PT, R8, 0x31, PT ;  /* 0x000000310800780c */ /* 0x000fe40003f64270 */
[----:B--2---:R-:W-:Y:S02]  /*15df0*/  FSEL R37, R34, -INF , P4 ;  /* 0xff80000022257808 */ /* 0x004fe40002000000 */
[----:B------:R-:W-:Y:S01]  /*15e00*/  FSEL R73, R2, -INF , P3 ;  /* 0xff80000002497808 */ /* 0x000fe20001800000 */
[----:B------:R-:W2:Y:S01]  /*15e10*/  MUFU.TANH R5, R5 ;  /* 0x0000000500057308 */ /* 0x000ea20000002400 */
[----:B------:R-:W-:Y:S01]  /*15e20*/  FMUL.FTZ R2, R29, UR8 ;  /* 0x000000081d027c20 */ /* 0x000fe20008410000 */
[----:B------:R-:W-:-:S02]  /*15e30*/  FSEL R29, R47, -INF , P5 ;  /* 0xff8000002f1d7808 */ /* 0x000fc40002800000 */
[----:B------:R-:W-:Y:S01]  /*15e40*/  FSEL R47, R36, -INF , P2 ;  /* 0xff800000242f7808 */ /* 0x000fe20001000000 */
[----:B------:R-:W-:Y:S01]  /*15e50*/  IMAD.MOV.U32 R36, RZ, RZ, R151 ;  /* 0x000000ffff247224 */ /* 0x000fe200078e0097 */
[----:B------:R-:W-:Y:S02]  /*15e60*/  FMNMX.FTZ R10, R73, R10, !PT ;  /* 0x0000000a490a7209 */ /* 0x000fe40007810000 */
[----:B------:R-:W3:Y:S01]  /*15e70*/  MUFU.TANH R38, R38 ;  /* 0x0000002600267308 */ /* 0x000ee20000002400 */
[C---:B------:R-:W-:Y:S02]  /*15e80*/  ISETP.GT.AND P5, PT, R8.reuse, 0x40, PT ;  /* 0x000000400800780c */ /* 0x040fe40003fa4270 */
[----:B------:R-:W-:Y:S02]  /*15e90*/  FMNMX.FTZ R10, R47, R10, !PT ;  /* 0x0000000a2f0a7209 */ /* 0x000fe40007810000 */
[----:B------:R-:W-:Y:S02]  /*15ea0*/  ISETP.GT.AND P4, PT, R8, 0x41, PT ;  /* 0x000000410800780c */ /* 0x000fe40003f84270 */
[----:B0-----:R-:W-:Y:S01]  /*15eb0*/  FSEL R77, R24, -INF , P5 ;  /* 0xff800000184d7808 */ /* 0x001fe20002800000 */
[----:B------:R-:W0:Y:S01]  /*15ec0*/  MUFU.TANH R28, R28 ;  /* 0x0000001c001c7308 */ /* 0x000e220000002400 */
[----:B------:R-:W-:-:S02]  /*15ed0*/  FMNMX.FTZ R10, R75, R10, !PT ;  /* 0x0000000a4b0a7209 */ /* 0x000fc40007810000 */
[----:B------:R-:W-:Y:S02]  /*15ee0*/  FSEL R41, R4, -INF , P3 ;  /* 0xff80000004297808 */ /* 0x000fe40001800000 */
[----:B------:R-:W-:Y:S02]  /*15ef0*/  ISETP.GT.AND P3, PT, R8, 0x48, PT ;  /* 0x000000480800780c */ /* 0x000fe40003f64270 */
[----:B--2---:R-:W-:Y:S01]  /*15f00*/  FSEL R79, R5, -INF , P4 ;  /* 0xff800000054f7808 */ /* 0x004fe20002000000 */
[----:B------:R-:W2:Y:S01]  /*15f10*/  MUFU.TANH R2, R2 ;  /* 0x0000000200027308 */ /* 0x000ea20000002400 */
[----:B------:R-:W-:Y:S02]  /*15f20*/  FMNMX.FTZ R10, R77, R10, !PT ;  /* 0x0000000a4d0a7209 */ /* 0x000fe40007810000 */
[----:B---3--:R-:W-:Y:S01]  /*15f30*/  FSEL R43, R38, -INF , P2 ;  /* 0xff800000262b7808 */ /* 0x008fe20001000000 */
[----:B------:R-:W-:Y:S01]  /*15f40*/  IMAD.MOV.U32 R38, RZ, RZ, R151 ;  /* 0x000000ffff267224 */ /* 0x000fe200078e0097 */
[----:B------:R-:W-:-:S02]  /*15f50*/  ISETP.GT.AND P2, PT, R8, 0x49, PT ;  /* 0x000000490800780c */ /* 0x000fc40003f44270 */
[----:B------:R-:W-:Y:S01]  /*15f60*/  FMNMX.FTZ R10, R79, R10, !PT ;  /* 0x0000000a4f0a7209 */ /* 0x000fe20007810000 */
[----:B------:R-:W3:Y:S01]  /*15f70*/  MUFU.TANH R39, R39 ;  /* 0x0000002700277308 */ /* 0x000ee20000002400 */
[----:B0-----:R-:W-:-:S04]  /*15f80*/  FSEL R81, R28, -INF , P3 ;  /* 0xff8000001c517808 */ /* 0x001fc80001800000 */
[----:B------:R-:W-:-:S03]  /*15f90*/  FMNMX.FTZ R10, R81, R10, !PT ;  /* 0x0000000a510a7209 */ /* 0x000fc60007810000 */
[----:B------:R-:W-:Y:S01]  /*15fa0*/  MUFU.TANH R26, R26 ;  /* 0x0000001a001a7308 */ /* 0x000fe20000002400 */
[----:B--2---:R-:W-:Y:S01]  /*15fb0*/  FSEL R83, R2, -INF , P2 ;  /* 0xff80000002537808 */ /* 0x004fe20001000000 */
[----:B------:R-:W-:-:S03]  /*15fc0*/  IMAD.U32 R2, RZ, RZ, UR4 ;  /* 0x00000004ff027e24 */ /* 0x000fc6000f8e00ff */
[----:B------:R-:W-:-:S03]  /*15fd0*/  FMNMX.FTZ R10, R83, R10, !PT ;  /* 0x0000000a530a7209 */ /* 0x000fc60007810000 */
[----:B------:R-:W0:Y:S01]  /*15fe0*/  MUFU.TANH R27, R27 ;  /* 0x0000001b001b7308 */ /* 0x000e220000002400 */
[----:B---3--:R-:W-:Y:S01]  /*15ff0*/  FSEL R39, R39, -INF , P6 ;  /* 0xff80000027277808 */ /* 0x008fe20003000000 */
[----:B------:R-:W2:Y:S06]  /*16000*/  SHFL.BFLY PT, R5, R10, 0x2, 0x1f ;  /* 0x0c401f000a057f89 */ /* 0x000eac00000e0000 */
[----:B------:R-:W-:Y:S08]  /*16010*/  MUFU.TANH R30, R30 ;  /* 0x0000001e001e7308 */ /* 0x000ff00000002400 */
[----:B------:R-:W3:Y:S01]  /*16020*/  MUFU.TANH R31, R31 ;  /* 0x0000001f001f7308 */ /* 0x000ee20000002400 */
[----:B0-----:R-:W-:-:S02]  /*16030*/  FSEL R27, R27, -INF , P4 ;  /* 0xff8000001b1b7808 */ /* 0x001fc40002000000 */
[----:B--2---:R-:W-:-:S05]  /*16040*/  FMNMX.FTZ R4, R10, R5, !PT ;  /* 0x000000050a047209 */ /* 0x004fca0007810000 */
[----:B------:R-:W0:Y:S01]  /*16050*/  SHFL.BFLY PT, R5, R4, 0x1, 0x1f ;  /* 0x0c201f0004057f89 */ /* 0x000e2200000e0000 */
[----:B---3--:R-:W-:Y:S02]  /*16060*/  FSEL R31, R31, -INF , P2 ;  /* 0xff8000001f1f7808 */ /* 0x008fe40001000000 */
[----:B0-----:R-:W-:Y:S02]  /*16070*/  FMNMX.FTZ R5, R4, R5, !PT ;  /* 0x0000000504057209 */ /* 0x001fe40007810000 */
        /* <DEDUP_REMOVED lines=11> */
[----:B------:R-:W-:Y:S01]  /*16130*/  FSEL R51, R26, -INF , P5 ;  /* 0xff8000001a337808 */ /* 0x000fe20002800000 */
[--C-:B------:R-:W-:Y:S01]  /*16140*/  FFMA.FTZ R10, R49, R2, -R8.reuse ;  /* 0x00000002310a7223 */ /* 0x100fe20000010808 */
[----:B------:R-:W-:Y:S01]  /*16150*/  FMNMX.FTZ R4, R15, R4, !PT ;  /* 0x000000040f047209 */ /* 0x000fe20007810000 */
[----:B------:R0:W-:Y:S01]  /*16160*/  MUFU.EX2 R210, R55 ;  /* 0x0000003700d27308 */ /* 0x0001e20000000800 */
[-CC-:B------:R-:W-:Y:S01]  /*16170*/  FFMA.FTZ R57, R57, R2.reuse, -R8.reuse ;  /* 0x0000000239397223 */ /* 0x180fe20000010808 */
[--C-:B------:R-:W-:Y:S01]  /*16180*/  FFMA.FTZ R61, R61, R2, -R8.reuse ;  /* 0x000000023d3d7223 */ /* 0x100fe20000010808 */
[----:B------:R-:W-:Y:S01]  /*16190*/  FMNMX.FTZ R4, R21, R4, !PT ;  /* 0x0000000415047209 */ /* 0x000fe20007810000 */
[-CC-:B------:R-:W-:Y:S01]  /*161a0*/  FFMA.FTZ R59, R59, R2.reuse, -R8.reuse ;  /* 0x000000023b3b7223 */ /* 0x180fe20000010808 */
[-CC-:B------:R-:W-:Y:S01]  /*161b0*/  FFMA.FTZ R63, R63, R2.reuse, -R8.reuse ;  /* 0x000000023f3f7223 */ /* 0x180fe20000010808 */
[--C-:B------:R-:W-:Y:S01]  /*161c0*/  FFMA.FTZ R53, R53, R2, -R8.reuse ;  /* 0x0000000235357223 */ /* 0x100fe20000010808 */
[----:B------:R-:W-:Y:S01]  /*161d0*/  FMNMX.FTZ R4, R33, R4, !PT ;  /* 0x0000000421047209 */ /* 0x000fe20007810000 */
[----:B------:R-:W-:Y:S01]  /*161e0*/  MUFU.EX2 R208, R208 ;  /* 0x000000d000d07308 */ /* 0x000fe20000000800 */
[----:B0-----:R-:W-:Y:S01]  /*161f0*/  FSEL R55, R30, -INF , P3 ;  /* 0xff8000001e377808 */ /* 0x001fe20001800000 */
[--C-:B------:R-:W-:Y:S01]  /*16200*/  FFMA.FTZ R65, R65, R2, -R8.reuse ;  /* 0x0000000241417223 */ /* 0x100fe20000010808 */
[----:B------:R-:W-:Y:S01]  /*16210*/  FMNMX.FTZ R4, R35, R4, !PT ;  /* 0x0000000423047209 */ /* 0x000fe20007810000 */
[-CC-:B------:R-:W-:Y:S01]  /*16220*/  FFMA.FTZ R67, R67, R2.reuse, -R8.reuse ;  /* 0x0000000243437223 */ /* 0x180fe20000010808 */
[-CC-:B------:R-:W-:Y:S01]  /*16230*/  FFMA.FTZ R69, R69, R2.reuse, -R8.reuse ;  /* 0x0000000245457223 */ /* 0x180fe20000010808 */
[--C-:B------:R-:W-:Y:S01]  /*16240*/  FFMA.FTZ R45, R45, R2, -R8.reuse ;  /* 0x000000022d2d7223 */ /* 0x100fe20000010808 */
[----:B------:R-:W-:Y:S01]  /*16250*/  FMNMX.FTZ R4, R25, R4, !PT ;  /* 0x0000000419047209 */ /* 0x000fe20007810000 */
[----:B------:R-:W-:Y:S01]  /*16260*/  MUFU.EX2 R57, R57 ;  /* 0x0000003900397308 */ /* 0x000fe20000000800 */
        /* <DEDUP_REMOVED lines=11> */
[----:B------:R-:W-:Y:S01]  /*16320*/  FFMA.FTZ R8, R83, R2, -R8 ;  /* 0x0000000253087223 */ /* 0x000fe20000010808 */
[----:B------:R-:W-:-:S02]  /*16330*/  IMAD.MOV.U32 R83, RZ, RZ, R151 ;  /* 0x000000ffff537224 */ /* 0x000fc400078e0097 */
[----:B------:R-:W-:Y:S01]  /*16340*/  FMNMX.FTZ R4, R43, R4, !PT ;  /* 0x000000042b047209 */ /* 0x000fe20007810000 */
[----:B------:R-:W-:Y:S03]  /*16350*/  MUFU.EX2 R59, R59 ;  /* 0x0000003b003b7308 */ /* 0x000fe60000000800 */
[----:B------:R-:W-:-:S04]  /*16360*/  FMNMX.FTZ R4, R39, R4, !PT ;  /* 0x0000000427047209 */ /* 0x000fc80007810000 */
[----:B------:R-:W-:Y:S01]  /*16370*/  FMNMX.FTZ R4, R51, R4, !PT ;  /* 0x0000000433047209 */ /* 0x000fe20007810000 */
[----:B------:R-:W0:Y:S03]  /*16380*/  MUFU.EX2 R10, R10 ;  /* 0x0000000a000a7308 */ /* 0x000e260000000800 */
[----:B------:R-:W-:-:S04]  /*16390*/  FMNMX.FTZ R4, R27, R4, !PT ;  /* 0x000000041b047209 */ /* 0x000fc80007810000 */
[----:B------:R-:W-:Y:S01]  /*163a0*/  FMNMX.FTZ R4, R55, R4, !PT ;  /* 0x0000000437047209 */ /* 0x000fe20007810000 */
[----:B------:R-:W-:Y:S03]  /*163b0*/  MUFU.EX2 R63, R63 ;  /* 0x0000003f003f7308 */ /* 0x000fe60000000800 */
[----:B------:R-:W-:-:S05]  /*163c0*/  FMNMX.FTZ R4, R31, R4, !PT ;  /* 0x000000041f047209 */ /* 0x000fca0007810000 */
[----:B------:R-:W2:Y:S01]  /*163d0*/  SHFL.BFLY PT, R49, R4, 0x2, 0x1f ;  /* 0x0c401f0004317f89 */ /* 0x000ea200000e0000 */
[----:B------:R3:W-:Y:S01]  /*163e0*/  MUFU.EX2 R206, R53 ;  /* 0x0000003500ce7308 */ /* 0x0007e20000000800 */
[----:B0-----:R-:W-:-:S07]  /*163f0*/  F2FP.BF16.F32.PACK_AB R204, R10, R59 ;  /* 0x0000003b0acc723e */ /* 0x001fce00000010ff */
[----:B------:R-:W-:Y:S01]  /*16400*/  MUFU.EX2 R65, R65 ;  /* 0x0000004100417308 */ /* 0x000fe20000000800 */
[----:B---3--:R-:W-:-:S07]  /*16410*/  IMAD.MOV.U32 R53, RZ, RZ, R151 ;  /* 0x000000ffff357224 */ /* 0x008fce00078e0097 */
[----:B------:R0:W-:Y:S01]  /*16420*/  MUFU.EX2 R200, R67 ;  /* 0x0000004300c87308 */ /* 0x0001e20000000800 */
[----:B--2---:R-:W-:-:S07]  /*16430*/  FMNMX.FTZ R49, R4, R49, !PT ;  /* 0x0000003104317209 */ /* 0x004fce0007810000 */
[----:B------:R-:W-:Y:S01]  /*16440*/  MUFU.EX2 R69, R69 ;  /* 0x0000004500457308 */ /* 0x000fe20000000800 */
[--C-:B0-----:R-:W-:Y:S01]  /*16450*/  IMAD.MOV.U32 R67, RZ, RZ, R151.reuse ;  /* 0x000000ffff437224 */ /* 0x101fe200078e0097 */
[----:B------:R-:W0:Y:S06]  /*16460*/  SHFL.BFLY PT, R4, R49, 0x1, 0x1f ;  /* 0x0c201f0031047f89 */ /* 0x000e2c00000e0000 */
[----:B------:R2:W-:Y:S08]  /*16470*/  MUFU.EX2 R202, R45 ;  /* 0x0000002d00ca7308 */ /* 0x0005f00000000800 */
[----:B------:R-:W-:Y:S01]  /*16480*/  MUFU.EX2 R71, R71 ;  /* 0x0000004700477308 */ /* 0x000fe20000000800 */
[----:B--2---:R-:W-:-:S07]  /*16490*/  IMAD.MOV.U32 R45, RZ, RZ, R151 ;  /* 0x000000ffff2d7224 */ /* 0x004fce00078e0097 */
[----:B------:R2:W-:Y:S01]  /*164a0*/  MUFU.EX2 R196, R73 ;  /* 0x0000004900c47308 */ /* 0x0005e20000000800 */
[----:B0-----:R-:W-:Y:S01]  /*164b0*/  FMNMX.FTZ R4, R49, R4, !PT ;  /* 0x0000000431047209 */ /* 0x001fe20007810000 */
[----:B------:R-:W-:-:S03]  /*164c0*/  IMAD.MOV.U32 R49, RZ, RZ, R151 ;  /* 0x000000ffff317224 */ /* 0x000fc600078e0097 */
[C---:B------:R-:W-:Y:S01]  /*164d0*/  FSETP.NEU.FTZ.AND P2, PT, R4.reuse, -INF , PT ;  /* 0xff8000000400780b */ /* 0x040fe20003f5d000 */
[-C--:B------:R-:W-:Y:S02]  /*164e0*/  FMUL.FTZ R12, R4, R2.reuse ;  /* 0x00000002040c7220 */ /* 0x080fe40000410000 */
[----:B------:R-:W-:Y:S01]  /*164f0*/  MUFU.EX2 R47, R47 ;  /* 0x0000002f002f7308 */ /* 0x000fe20000000800 */
[--C-:B--2---:R-:W-:Y:S02]  /*16500*/  IMAD.MOV.U32 R73, RZ, RZ, R151.reuse ;  /* 0x000000ffff497224 */ /* 0x104fe400078e0097 */
[----:B------:R-:W-:Y:S02]  /*16510*/  FSEL R12, R12, RZ, P2 ;  /* 0x000000ff0c0c7208 */ /* 0x000fe40001000000 */
[----:B------:R-:W-:Y:S01]  /*16520*/  ISETP.GE.AND P2, PT, R148, 0x51, PT ;  /* 0x000000519400780c */ /* 0x000fe20003f46270 */
[--C-:B------:R-:W-:Y:S02]  /*16530*/  IMAD.MOV.U32 R148, RZ, RZ, R151.reuse ;  /* 0x000000ffff947224 */ /* 0x100fe400078e0097 */
[----:B------:R0:W-:Y:S01]  /*16540*/  MUFU.EX2 R198, R75 ;  /* 0x0000004b00c67308 */ /* 0x0001e20000000800 */
[-CC-:B------:R-:W-:Y:S01]  /*16550*/  FFMA.FTZ R3, R3, R2.reuse, -R12.reuse ;  /* 0x0000000203037223 */ /* 0x180fe2000001080c */
[-CC-:B------:R-:W-:Y:S01]  /*16560*/  FFMA.FTZ R6, R6, R2.reuse, -R12.reuse ;  /* 0x0000000206067223 */ /* 0x180fe2000001080c */
        /* <DEDUP_REMOVED lines=19> */
[----:B------:R-:W-:Y:S01]  /*166a0*/  FFMA.FTZ R31, R31, R2, -R12 ;  /* 0x000000021f1f7223 */ /* 0x000fe2000001080c */
[----:B0-----:R-:W-:Y:S01]  /*166b0*/  IMAD.MOV.U32 R75, RZ, RZ, R151 ;  /* 0x000000ffff4b7224 */ /* 0x001fe200078e0097 */
[----:B------:R0:W-:Y:S08]  /*166c0*/  MUFU.EX2 R14, R9 ;  /* 0x00000009000e7308 */ /* 0x0001f00000000800 */
[----:B------:R-:W3:Y:S01]  /*166d0*/  MUFU.EX2 R7, R7 ;  /* 0x0000000700077308 */ /* 0x000ee20000000800 */
[----:B0-----:R-:W-:Y:S01]  /*166e0*/  FADD.FTZ R9, R208, R57 ;  /* 0x00000039d0097221 */ /* 0x001fe20000010000 */
[----:B--2---:R-:W-:-:S02]  /*166f0*/  F2FP.BF16.F32.PACK_AB R209, R6, R3 ;  /* 0x0000000306d1723e */ /* 0x004fc400000010ff */
[----:B------:R-:W-:Y:S01]  /*16700*/  F2FP.BF16.F32.PACK_AB R208, R57, R208 ;  /* 0x000000d039d0723e */ /* 0x000fe200000010ff */
[----:B------:R-:W-:Y:S01]  /*16710*/  FADD.FTZ R30, R210, R9 ;  /* 0x00000009d21e7221 */ /* 0x000fe20000010000 */
[C---:B------:R-:W-:Y:S01]  /*16720*/  F2FP.BF16.F32.PACK_AB R210, R61.reuse, R210 ;  /* 0x000000d23dd2723e */ /* 0x040fe200000010ff */
[--C-:B------:R-:W-:Y:S01]  /*16730*/  IMAD.MOV.U32 R57, RZ, RZ, R151.reuse ;  /* 0x000000ffff397224 */ /* 0x100fe200078e0097 */
[----:B------:R-:W0:Y:S01]  /*16740*/  MUFU.EX2 R11, R11 ;  /* 0x0000000b000b7308 */ /* 0x000e220000000800 */
[----:B------:R-:W-:Y:S01]  /*16750*/  FADD.FTZ R30, R61, R30 ;  /* 0x0000001e3d1e7221 */ /* 0x000fe20000010000 */
[----:B------:R-:W-:-:S03]  /*16760*/  IMAD.MOV.U32 R61, RZ, RZ, R151 ;  /* 0x000000ffff3d7224 */ /* 0x000fc600078e0097 */
[----:B------:R-:W-:Y:S01]  /*16770*/  FADD.FTZ R9, R59, R30 ;  /* 0x0000001e3b097221 */ /* 0x000fe20000010000 */
[----:B------:R-:W-:Y:S01]  /*16780*/  FADD.FTZ R30, R3, R6 ;  /* 0x00000006031e7221 */ /* 0x000fe20000010000 */
[----:B------:R-:W-:Y:S01]  /*16790*/  MOV R59, R151 ;  /* 0x00000097003b7202 */ /* 0x000fe20000000f00 */
[----:B------:R2:W4:Y:S01]  /*167a0*/  MUFU.EX2 R20, R13 ;  /* 0x0000000d00147308 */ /* 0x0005220000000800 */
[----:B------:R-:W-:Y:S01]  /*167b0*/  FADD.FTZ R32, R10, R9 ;  /* 0x000000090a207221 */ /* 0x000fe20000010000 */
[----:B---3--:R-:W-:Y:S01]  /*167c0*/  FADD.FTZ R9, R7, R30 ;  /* 0x0000001e07097221 */ /* 0x008fe20000010000 */
[----:B------:R-:W-:-:S05]  /*167d0*/  F2FP.BF16.F32.PACK_AB R211, R14, R7 ;  /* 0x000000070ed3723e */ /* 0x000fca00000010ff */
[----:B------:R-:W3:Y:S01]  /*167e0*/  MUFU.EX2 R207, R15 ;  /* 0x0000000f00cf7308 */ /* 0x000ee20000000800 */
[----:B--2---:R-:W-:Y:S01]  /*167f0*/  FADD.FTZ R13, R63, R32 ;  /* 0x000000203f0d7221 */ /* 0x004fe20000010000 */
[----:B------:R-:W-:-:S03]  /*16800*/  FADD.FTZ R32, R14, R9 ;  /* 0x000000090e207221 */ /* 0x000fc60000010000 */
[C---:B------:R-:W-:Y:S01]  /*16810*/  FADD.FTZ R34, R206.reuse, R13 ;  /* 0x0000000dce227221 */ /* 0x040fe20000010000 */
[----:B0-----:R-:W-:Y:S01]  /*16820*/  FADD.FTZ R9, R11, R32 ;  /* 0x000000200b097221 */ /* 0x001fe20000010000 */
[----:B------:R-:W-:Y:S01]  /*16830*/  F2FP.BF16.F32.PACK_AB R206, R206, R63 ;  /* 0x0000003fcece723e */ /* 0x000fe200000010ff */
[----:B------:R-:W0:Y:S01]  /*16840*/  MUFU.EX2 R24, R21 ;  /* 0x0000001500187308 */ /* 0x000e220000000800 */
[----:B------:R-:W-:Y:S01]  /*16850*/  FADD.FTZ R13, R65, R34 ;  /* 0x00000022410d7221 */ /* 0x000fe20000010000 */
[C---:B----4-:R-:W-:Y:S01]  /*16860*/  FADD.FTZ R32, R20.reuse, R9 ;  /* 0x0000000914207221 */ /* 0x050fe20000010000 */
[----:B------:R-:W-:Y:S01]  /*16870*/  F2FP.BF16.F32.PACK_AB R205, R20, R11 ;  /* 0x0000000b14cd723e */ /* 0x000fe200000010ff */
[----:B------:R-:W-:Y:S02]  /*16880*/  IMAD.MOV.U32 R63, RZ, RZ, R151 ;  /* 0x000000ffff3f7224 */ /* 0x000fe400078e0097 */
[C---:B------:R-:W-:Y:S01]  /*16890*/  FADD.FTZ R34, R200.reuse, R13 ;  /* 0x0000000dc8227221 */ /* 0x040fe20000010000 */
[----:B------:R-:W-:Y:S01]  /*168a0*/  F2FP.BF16.F32.PACK_AB R200, R200, R65 ;  /* 0x00000041c8c8723e */ /* 0x000fe200000010ff */
[----:B------:R-:W-:Y:S01]  /*168b0*/  IMAD.MOV.U32 R65, RZ, RZ, R151 ;  /* 0x000000ffff417224 */ /* 0x000fe200078e0097 */
[----:B------:R-:W2:Y:S01]  /*168c0*/  MUFU.EX2 R33, R33 ;  /* 0x0000002100217308 */ /* 0x000ea20000000800 */
[----:B---3--:R-:W-:Y:S01]  /*168d0*/  FADD.FTZ R9, R207, R32 ;  /* 0x00000020cf097221 */ /* 0x008fe20000010000 */
[----:B------:R-:W-:-:S04]  /*168e0*/  FADD.FTZ R13, R69, R34 ;  /* 0x00000022450d7221 */ /* 0x000fc80000010000 */
[C---:B------:R-:W-:Y:S01]  /*168f0*/  FADD.FTZ R34, R202.reuse, R13 ;  /* 0x0000000dca227221 */ /* 0x040fe20000010000 */
[----:B------:R-:W-:Y:S01]  /*16900*/  F2FP.BF16.F32.PACK_AB R202, R202, R69 ;  /* 0x00000045caca723e */ /* 0x000fe200000010ff */
[----:B------:R3:W4:Y:S01]  /*16910*/  MUFU.EX2 R26, R35 ;  /* 0x00000023001a7308 */ /* 0x0007220000000800 */
[C---:B0-----:R-:W-:Y:S01]  /*16920*/  FADD.FTZ R32, R24.reuse, R9 ;  /* 0x0000000918207221 */ /* 0x041fe20000010000 */
[----:B------:R-:W-:Y:S01]  /*16930*/  FADD.FTZ R13, R71, R34 ;  /* 0x00000022470d7221 */ /* 0x000fe20000010000 */
[----:B------:R-:W-:Y:S01]  /*16940*/  F2FP.BF16.F32.PACK_AB R207, R24, R207 ;  /* 0x000000cf18cf723e */ /* 0x000fe200000010ff */
[----:B------:R-:W-:Y:S02]  /*16950*/  IMAD.MOV.U32 R69, RZ, RZ, R151 ;  /* 0x000000ffff457224 */ /* 0x000fe400078e0097 */
[C---:B------:R-:W-:Y:S01]  /*16960*/  FADD.FTZ R12, R196.reuse, R13 ;  /* 0x0000000dc40c7221 */ /* 0x040fe20000010000 */
[----:B------:R-:W-:Y:S01]  /*16970*/  F2FP.BF16.F32.PACK_AB R196, R196, R71 ;  /* 0x00000047c4c4723e */ /* 0x000fe200000010ff */
[----:B------:R-:W0:Y:S01]  /*16980*/  MUFU.EX2 R25, R25 ;  /* 0x0000001900197308 */ /* 0x000e220000000800 */
[----:B--2---:R-:W-:Y:S01]  /*16990*/  FADD.FTZ R9, R33, R32 ;  /* 0x0000002021097221 */ /* 0x004fe20000010000 */
[----:B------:R-:W-:Y:S01]  /*169a0*/  FADD.FTZ R13, R47, R12 ;  /* 0x0000000c2f0d7221 */ /* 0x000fe20000010000 */
[----:B------:R-:W-:-:S02]  /*169b0*/  IMAD.MOV.U32 R71, RZ, RZ, R151 ;  /* 0x000000ffff477224 */ /* 0x000fc400078e0097 */
[----:B---3--:R-:W-:Y:S02]  /*169c0*/  IMAD.MOV.U32 R35, RZ, RZ, R151 ;  /* 0x000000ffff237224 */ /* 0x008fe400078e0097 */
[C---:B------:R-:W-:Y:S01]  /*169d0*/  FADD.FTZ R10, R198.reuse, R13 ;  /* 0x0000000dc60a7221 */ /* 0x040fe20000010000 */
[----:B------:R-:W-:Y:S01]  /*169e0*/  F2FP.BF16.F32.PACK_AB R198, R198, R47 ;  /* 0x0000002fc6c6723e */ /* 0x000fe200000010ff */
[----:B------:R2:W3:Y:S01]  /*169f0*/  MUFU.EX2 R28, R29 ;  /* 0x0000001d001c7308 */ /* 0x0004e20000000800 */
[C---:B----4-:R-:W-:Y:S01]  /*16a00*/  FADD.FTZ R32, R26.reuse, R9 ;  /* 0x000000091a207221 */ /* 0x050fe20000010000 */
[----:B------:R-:W-:Y:S01]  /*16a10*/  F2FP.BF16.F32.PACK_AB R201, R26, R33 ;  /* 0x000000211ac9723e */ /* 0x000fe200000010ff */
[--C-:B------:R-:W-:Y:S01]  /*16a20*/  IMAD.MOV.U32 R47, RZ, RZ, R151.reuse ;  /* 0x000000ffff2f7224 */ /* 0x100fe200078e0097 */
[----:B------:R-:W-:Y:S01]  /*16a30*/  MOV R33, R151 ;  /* 0x0000009700217202 */ /* 0x000fe20000000f00 */
[--C-:B------:R-:W-:Y:S02]  /*16a40*/  IMAD.MOV.U32 R34, RZ, RZ, R151.reuse ;  /* 0x000000ffff227224 */ /* 0x100fe400078e0097 */
[--C-:B------:R-:W-:Y:S01]  /*16a50*/  IMAD.MOV.U32 R26, RZ, RZ, R151.reuse ;  /* 0x000000ffff1a7224 */ /* 0x100fe200078e0097 */
[----:B------:R-:W4:Y:S01]  /*16a60*/  MUFU.EX2 R37, R37 ;  /* 0x0000002500257308 */ /* 0x000f220000000800 */
[----:B0-----:R-:W-:Y:S01]  /*16a70*/  FADD.FTZ R9, R25, R32 ;  /* 0x0000002019097221 */ /* 0x001fe20000010000 */
[----:B--2---:R-:W-:-:S02]  /*16a80*/  IMAD.MOV.U32 R29, RZ, RZ, R151 ;  /* 0x000000ffff1d7224 */ /* 0x004fc400078e0097 */
[----:B------:R-:W-:-:S04]  /*16a90*/  IMAD.MOV.U32 R24, RZ, RZ, R151 ;  /* 0x000000ffff187224 */ /* 0x000fc800078e0097 */
[----:B------:R-:W0:Y:S01]  /*16aa0*/  MUFU.EX2 R77, R77 ;  /* 0x0000004d004d7308 */ /* 0x000e220000000800 */
[C---:B---3--:R-:W-:Y:S01]  /*16ab0*/  FADD.FTZ R32, R28.reuse, R9 ;  /* 0x000000091c207221 */ /* 0x048fe20000010000 */
[----:B------:R-:W-:Y:S01]  /*16ac0*/  F2FP.BF16.F32.PACK_AB R203, R28, R25 ;  /* 0x000000191ccb723e */ /* 0x000fe200000010ff */
[--C-:B------:R-:W-:Y:S02]  /*16ad0*/  IMAD.MOV.U32 R28, RZ, RZ, R151.reuse ;  /* 0x000000ffff1c7224 */ /* 0x100fe400078e0097 */
[----:B------:R-:W-:-:S03]  /*16ae0*/  IMAD.MOV.U32 R25, RZ, RZ, R151 ;  /* 0x000000ffff197224 */ /* 0x000fc600078e0097 */
[----:B------:R2:W3:Y:S01]  /*16af0*/  MUFU.EX2 R30, R41 ;  /* 0x00000029001e7308 */ /* 0x0004e20000000800 */
[----:B----4-:R-:W-:-:S07]  /*16b00*/  FADD.FTZ R9, R37, R32 ;  /* 0x0000002025097221 */ /* 0x010fce0000010000 */
[----:B------:R4:W1:Y:S01]  /*16b10*/  MUFU.EX2 R192, R79 ;  /* 0x0000004f00c07308 */ /* 0x0008620000000800 */
[----:B0-----:R-:W-:Y:S01]  /*16b20*/  FADD.FTZ R13, R77, R10 ;  /* 0x0000000a4d0d7221 */ /* 0x001fe20000010000 */
[----:B--2---:R-:W-:-:S06]  /*16b30*/  IMAD.MOV.U32 R41, RZ, RZ, R151 ;  /* 0x000000ffff297224 */ /* 0x004fcc00078e0097 */
[----:B------:R-:W0:Y:S01]  /*16b40*/  MUFU.EX2 R43, R43 ;  /* 0x0000002b002b7308 */ /* 0x000e220000000800 */
[C---:B---3--:R-:W-:Y:S01]  /*16b50*/  FADD.FTZ R10, R30.reuse, R9 ;  /* 0x000000091e0a7221 */ /* 0x048fe20000010000 */
[----:B------:R-:W-:Y:S01]  /*16b60*/  F2FP.BF16.F32.PACK_AB R197, R30, R37 ;  /* 0x000000251ec5723e */ /* 0x000fe200000010ff */
[--C-:B----4-:R-:W-:Y:S02]  /*16b70*/  IMAD.MOV.U32 R79, RZ, RZ, R151.reuse ;  /* 0x000000ffff4f7224 */ /* 0x110fe400078e0097 */
[--C-:B------:R-:W-:Y:S02]  /*16b80*/  IMAD.MOV.U32 R37, RZ, RZ, R151.reuse ;  /* 0x000000ffff257224 */ /* 0x100fe400078e0097 */
[----:B------:R-:W-:Y:S01]  /*16b90*/  IMAD.MOV.U32 R30, RZ, RZ, R151 ;  /* 0x000000ffff1e7224 */ /* 0x000fe200078e0097 */
[----:B------:R-:W2:Y:S01]  /*16ba0*/  MUFU.EX2 R81, R81 ;  /* 0x0000005100517308 */ /* 0x000ea20000000800 */
[C---:B-1----:R-:W-:Y:S01]  /*16bb0*/  FADD.FTZ R32, R192.reuse, R13 ;  /* 0x0000000dc0207221 */ /* 0x042fe20000010000 */
[----:B------:R-:W-:Y:S01]  /*16bc0*/  F2FP.BF16.F32.PACK_AB R192, R192, R77 ;  /* 0x0000004dc0c0723e */ /* 0x000fe200000010ff */
[----:B------:R-:W-:-:S05]  /*16bd0*/  IMAD.MOV.U32 R77, RZ, RZ, R151 ;  /* 0x000000ffff4d7224 */ /* 0x000fca00078e0097 */
[----:B------:R1:W3:Y:S01]  /*16be0*/  MUFU.EX2 R0, R39 ;  /* 0x0000002700007308 */ /* 0x0002e20000000800 */
[----:B0-----:R-:W-:-:S07]  /*16bf0*/  FADD.FTZ R9, R43, R10 ;  /* 0x0000000a2b097221 */ /* 0x001fce0000010000 */
[----:B------:R-:W0:Y:S01]  /*16c00*/  MUFU.EX2 R51, R51 ;  /* 0x0000003300337308 */ /* 0x000e220000000800 */
[----:B--2---:R-:W-:Y:S01]  /*16c10*/  FADD.FTZ R15, R81, R32 ;  /* 0x00000020510f7221 */ /* 0x004fe20000010000 */
[----:B-1----:R-:W-:-:S06]  /*16c20*/  IMAD.MOV.U32 R39, RZ, RZ, R151 ;  /* 0x000000ffff277224 */ /* 0x002fcc00078e0097 */
[----:B------:R1:W2:Y:S01]  /*16c30*/  MUFU.EX2 R12, R27 ;  /* 0x0000001b000c7308 */ /* 0x0002a20000000800 */
[C---:B---3--:R-:W-:Y:S01]  /*16c40*/  FADD.FTZ R32, R0.reuse, R9 ;  /* 0x0000000900207221 */ /* 0x048fe20000010000 */
[----:B------:R-:W-:Y:S01]  /*16c50*/  F2FP.BF16.F32.PACK_AB R199, R0, R43 ;  /* 0x0000002b00c7723e */ /* 0x000fe200000010ff */
[----:B------:R-:W-:Y:S02]  /*16c60*/  IMAD.MOV.U32 R0, RZ, RZ, 0x3f800000 ;  /* 0x3f800000ff007424 */ /* 0x000fe400078e00ff */
[----:B------:R-:W-:-:S03]  /*16c70*/  IMAD.MOV.U32 R43, RZ, RZ, R151 ;  /* 0x000000ffff2b7224 */ /* 0x000fc600078e0097 */
[----:B------:R-:W3:Y:S01]  /*16c80*/  MUFU.EX2 R55, R55 ;  /* 0x0000003700377308 */ /* 0x000ee20000000800 */
[----:B0-----:R-:W-:Y:S01]  /*16c90*/  FADD.FTZ R9, R51, R32 ;  /* 0x0000002033097221 */ /* 0x001fe20000010000 */
[--C-:B------:R-:W-:Y:S02]  /*16ca0*/  IMAD.MOV.U32 R32, RZ, RZ, R151.reuse ;  /* 0x000000ffff207224 */ /* 0x100fe400078e0097 */
[----:B-1----:R-:W-:-:S04]  /*16cb0*/  IMAD.MOV.U32 R27, RZ, RZ, R151 ;  /* 0x000000ffff1b7224 */ /* 0x002fc800078e0097 */
[----:B------:R-:W0:Y:S01]  /*16cc0*/  MUFU.EX2 R8, R8 ;  /* 0x0000000800087308 */ /* 0x000e220000000800 */
[C---:B--2---:R-:W-:Y:S01]  /*16cd0*/  FADD.FTZ R6, R12.reuse, R9 ;  /* 0x000000090c067221 */ /* 0x044fe20000010000 */
[----:B------:R-:W-:Y:S01]  /*16ce0*/  F2FP.BF16.F32.PACK_AB R193, R12, R51 ;  /* 0x000000330cc1723e */ /* 0x000fe200000010ff */
[----:B------:R-:W-:-:S05]  /*16cf0*/  IMAD.MOV.U32 R51, RZ, RZ, R151 ;  /* 0x000000ffff337224 */ /* 0x000fca00078e0097 */
[----:B------:R1:W2:Y:S01]  /*16d00*/  MUFU.EX2 R10, R31 ;  /* 0x0000001f000a7308 */ /* 0x0002a20000000800 */
[----:B---3--:R-:W-:Y:S01]  /*16d10*/  FADD.FTZ R3, R55, R6 ;  /* 0x0000000637037221 */ /* 0x008fe20000010000 */
[C---:B0-----:R-:W-:Y:S01]  /*16d20*/  F2FP.BF16.F32.PACK_AB R194, R8.reuse, R81 ;  /* 0x0000005108c2723e */ /* 0x041fe200000010ff */
[----:B------:R-:W-:Y:S01]  /*16d30*/  FADD.FTZ R15, R8, R15 ;  /* 0x0000000f080f7221 */ /* 0x000fe20000010000 */
[--C-:B------:R-:W-:Y:S02]  /*16d40*/  IMAD.MOV.U32 R81, RZ, RZ, R151.reuse ;  /* 0x000000ffff517224 */ /* 0x100fe400078e0097 */
[----:B-1----:R-:W-:Y:S02]  /*16d50*/  IMAD.MOV.U32 R31, RZ, RZ, R151 ;  /* 0x000000ffff1f7224 */ /* 0x002fe400078e0097 */
[C---:B--2---:R-:W-:Y:S01]  /*16d60*/  FADD.FTZ R14, R10.reuse, R3 ;  /* 0x000000030a0e7221 */ /* 0x044fe20000010000 */
[----:B------:R-:W-:Y:S01]  /*16d70*/  F2FP.BF16.F32.PACK_AB R195, R10, R55 ;  /* 0x000000370ac3723e */ /* 0x000fe200000010ff */
[----:B------:R-:W-:-:S02]  /*16d80*/  IMAD.MOV.U32 R3, RZ, RZ, 0x3f800000 ;  /* 0x3f800000ff037424 */ /* 0x000fc400078e00ff */
[----:B------:R-:W-:Y:S01]  /*16d90*/  IMAD.MOV.U32 R55, RZ, RZ, R151 ;  /* 0x000000ffff377224 */ /* 0x000fe200078e0097 */
[----:B------:R-:W-:Y:S06]  /*16da0*/  @!P2 BRA `(.L_x_646) ;  /* 0x000000500070a947 */ /* 0x000fec0003800000 */
[----:B------:R-:W-:Y:S01]  /*16db0*/  VIADD R6, R180, 0xfffffffe ;  /* 0xfffffffeb4067836 */ /* 0x000fe20000000000 */
[----:B------:R-:W-:Y:S01]  /*16dc0*/  MOV R9, R223 ;  /* 0x000000df00097202 */ /* 0x000fe20000000f00 */
[----:B------:R-:W-:Y:S01]  /*16dd0*/  IMAD.MOV.U32 R7, RZ, RZ, R4 ;  /* 0x000000ffff077224 */ /* 0x000fe200078e0004 */
[----:B------:R-:W-:Y:S01]  /*16de0*/  CS2R R150, SRZ ;  /* 0x0000000000967805 */ /* 0x000fe2000001ff00 */
[----:B------:R-:W-:Y:S01]  /*16df0*/  IMAD.MOV.U32 R8, RZ, RZ, R5 ;  /* 0x000000ffff087224 */ /* 0x000fe200078e0005 */
[----:B------:R-:W-:Y:S01]  /*16e00*/  CS2R R146, SRZ ;  /* 0x0000000000927805 */ /* 0x000fe2000001ff00 */
[----:B------:R-:W-:Y:S01]  /*16e10*/  IMAD.MOV.U32 R10, RZ, RZ, R222 ;  /* 0x000000ffff0a7224 */ /* 0x000fe200078e00de */
[----:B------:R-:W-:Y:S01]  /*16e20*/  CS2R R142, SRZ ;  /* 0x00000000008e7805 */ /* 0x000fe2000001ff00 */
[----:B------:R-:W-:Y:S01]  /*16e30*/  IMAD.MOV.U32 R0, RZ, RZ, 0x3f800000 ;  /* 0x3f800000ff007424 */ /* 0x000fe200078e00ff */
        /* <DEDUP_REMOVED lines=60> */
[----:B------:R-:W-:-:S07]  /*17200*/  CS2R R24, SRZ ;  /* 0x0000000000187805 */ /* 0x000fce000001ff00 */
.L_x_657:
[----:B------:R-:W-:-:S05]  /*17210*/  VIADD R2, R10, 0x1 ;  /* 0x000000010a027836 */ /* 0x000fca0000000000 */
[----:B------:R-:W-:-:S04]  /*17220*/  ISETP.NE.AND P2, PT, R2, 0x2, PT ;  /* 0x000000020200780c */ /* 0x000fc80003f45270 */
[----:B------:R-:W-:Y:S02]  /*17230*/  SEL R4, RZ, 0x1, P2 ;  /* 0x00000001ff047807 */ /* 0x000fe40001000000 */
[----:B------:R-:W-:Y:S02]  /*17240*/  SEL R222, R2, RZ, P2 ;  /* 0x000000ff02de7207 */ /* 0x000fe40001000000 */
[----:B------:R-:W-:Y:S01]  /*17250*/  LOP3.LUT R223, R9, R4, RZ, 0x3c, !PT ;  /* 0x0000000409df7212 */ /* 0x000fe200078e3cff */
[----:B------:R-:W-:Y:S06]  /*17260*/  @!P0 BRA `(.L_x_647) ;  /* 0x0000000000048947 */ /* 0x000fec0003800000 */
[----:B------:R-:W-:Y:S01]  /*17270*/  BPT.TRAP 0x1 ;  /* 0x000000040000795c */ /* 0x000fe20000300000 */
.L_x_647:
[----:B------:R-:W-:Y:S01]  /*17280*/  IMAD R11, R222, 0x8, R16 ;  /* 0x00000008de0b7824 */ /* 0x000fe200078e0210 */
[----:B------:R-:W-:-:S04]  /*17290*/  SHF.L.U32 R4, R223, 0x1f, RZ ;  /* 0x0000001fdf047819 */ /* 0x000fc800000006ff */
[----:B------:R0:W1:Y:S01]  /*172a0*/  SYNCS.PHASECHK.TRANS64.TRYWAIT P2, [R11+URZ+0x38830], R4 ;  /* 0x038830040b0075a7 */ /* 0x000062000804017f */
[----:B------:R-:W-:Y:S05]  /*172b0*/  @!P0 BRA `(.L_x_648) ;  /* 0x0000000000048947 */ /* 0x000fea0003800000 */
[----:B------:R-:W-:Y:S01]  /*172c0*/  BPT.TRAP 0x1 ;  /* 0x000000040000795c */ /* 0x000fe20000300000 */
.L_x_648:
[----:B------:R-:W-:Y:S01]  /*172d0*/  IMAD R2, R222, 0xa00, R235 ;  /* 0x00000a00de027824 */ /* 0x000fe200078e02eb */
[----:B------:R-:W-:Y:S03]  /*172e0*/  BSSY B1, `(.L_x_649) ;  /* 0x0000006000017945 */ /* 0x000fe60003800000 */
[C---:B------:R-:W-:Y:S02]  /*172f0*/  VIADD R13, R2.reuse, 0x80 ;  /* 0x00000080020d7836 */ /* 0x040fe40000000000 */
[----:B------:R-:W-:Y:S01]  /*17300*/  VIADD R20, R2, 0x100 ;  /* 0x0000010002147836 */ /* 0x000fe20000000000 */
[----:B-1----:R-:W-:Y:S06]  /*17310*/  @P2 BRA `(.L_x_650) ;  /* 0x0000000000082947 */ /* 0x002fec0003800000 */
[----:B------:R-:W1:Y:S02]  /*17320*/  SYNCS.PHASECHK.TRANS64.TRYWAIT P2, [R11+URZ+0x38830], R4 ;  /* 0x038830040b0075a7 */ /* 0x000e64000804017f */
[----:B-1----:R-:W-:Y:S05]  /*17330*/  @!P2 BRA `(.L_x_651) ;  /* 0x000000f40084a947 */ /* 0x002fea0003800000 */
.L_x_650:
[----:B------:R-:W-:Y:S05]  /*17340*/  BSYNC B1 ;  /* 0x0000000000017941 */ /* 0x000fea0003800000 */
.L_x_649:
[----:B------:R-:W2:Y:S04]  /*17350*/  LDL.64 R152, [R1+0x48] ;  /* 0x0000480001987983 */ /* 0x000ea80000100a00 */
[----:B------:R-:W3:Y:S01]  /*17360*/  LDL.64 R154, [R1+0x50] ;  /* 0x00005000019a7983 */ /* 0x000ee20000100a00 */
[----:B01----:R-:W-:Y:S02]  /*17370*/  IMAD.MOV.U32 R4, RZ, RZ, R2 ;  /* 0x000000ffff047224 */ /* 0x003fe400078e0002 */
[----:B------:R-:W-:-:S03]  /*17380*/  IMAD.MOV.U32 R5, RZ, RZ, 0x40000040 ;  /* 0x40000040ff057424 */ /* 0x000fc600078e00ff */
[----:B------:R-:W-:Y:S02]  /*17390*/  R2UR UR22, R4 ;  /* 0x00000000041672ca */ /* 0x000fe400000e0000 */
[C---:B------:R-:W-:Y:S01]  /*173a0*/  R2UR UR23, R5.reuse ;  /* 0x00000000051772ca */ /* 0x040fe200000e0000 */
[----:B------:R-:W-:Y:S01]  /*173b0*/  WARPGROUP.ARRIVE ;  /* 0x00000000000079c5 */ /* 0x000fe20000000000 */
[----:B------:R-:W-:Y:S01]  /*173c0*/  IMAD.MOV.U32 R4, RZ, RZ, R13 ;  /* 0x000000ffff047224 */ /* 0x000fe200078e000d */
[----:B------:R-:W-:-:S04]  /*173d0*/  R2UR UR7, R5 ;  /* 0x00000000050772ca */ /* 0x000fc800000e0000 */
[----:B------:R-:W-:Y:S01]  /*173e0*/  R2UR UR6, R4 ;  /* 0x00000000040672ca */ /* 0x000fe200000e0000 */
[----:B------:R-:W-:Y:S01]  /*173f0*/  IMAD.MOV.U32 R21, RZ, RZ, 0x40000040 ;  /* 0x40000040ff157424 */ /* 0x000fe200078e00ff */
[----:B------:R-:W-:-:S04]  /*17400*/  R2UR UR18, R20 ;  /* 0x00000000141272ca */ /* 0x000fc800000e0000 */
[----:B------:R-:W-:Y:S01]  /*17410*/  R2UR UR19, R21 ;  /* 0x00000000151372ca */ /* 0x000fe200000e0000 */
[----:B------:R-:W-:Y:S01]  /*17420*/  VIADD R12, R2, 0x180 ;  /* 0x00000180020c7836 */ /* 0x000fe20000000000 */
[----:B------:R-:W-:Y:S02]  /*17430*/  MOV R13, 0x40000040 ;  /* 0x40000040000d7802 */ /* 0x000fe40000000f00 */
[----:B--2---:R-:W-:Y:S02]  /*17440*/  R2UR UR34, R152 ;  /* 0x00000000982272ca */ /* 0x004fe400000e0000 */
[----:B------:R-:W-:Y:S02]  /*17450*/  R2UR UR35, R153 ;  /* 0x00000000992372ca */ /* 0x000fe400000e0000 */
[----:B---3--:R-:W-:Y:S01]  /*17460*/  R2UR UR8, R154 ;  /* 0x000000009a0872ca */ /* 0x008fe200000e0000 */
[----:B------:R-:W2:Y:S01]  /*17470*/  LDL.64 R152, [R1+0x40] ;  /* 0x0000400001987983 */ /* 0x000ea20000100a00 */
[----:B------:R-:W-:Y:S01]  /*17480*/  R2UR UR9, R155 ;  /* 0x000000009b0972ca */ /* 0x000fe200000e0000 */
[----:B------:R-:W-:Y:S01]  /*17490*/  VIADD R4, R2, 0x200 ;  /* 0x0000020002047836 */ /* 0x000fe20000000000 */
[----:B------:R-:W-:Y:S01]  /*174a0*/  R2UR UR11, R5 ;  /* 0x00000000050b72ca */ /* 0x000fe200000e0000 */
[----:B------:R-:W3:Y:S08]  /*174b0*/  LDL.64 R20, [R1+0x38] ;  /* 0x0000380001147983 */ /* 0x000ef00000100a00 */
[----:B------:R-:W-:-:S02]  /*174c0*/  UMOV UR20, UR8 ;  /* 0x0000000800147c82 */ /* 0x000fc40008000000 */
[----:B------:R-:W-:Y:S02]  /*174d0*/  UMOV UR21, UR9 ;  /* 0x0000000900157c82 */ /* 0x000fe40008000000 */
[----:B------:R-:W-:Y:S01]  /*174e0*/  HGMMA.64x16x16.F32.BF16 R184, gdesc[UR20], RZ, !UPT, gsb0 ;  /* 0x0020000014b879f0 */ /* 0x000fe2000c0018ff */
[----:B------:R-:W-:Y:S01]  /*174f0*/  UMOV UR4, UR8 ;  /* 0x0000000800047c82 */ /* 0x000fe20008000000 */
[----:B------:R-:W-:Y:S01]  /*17500*/  UMOV UR5, UR9 ;  /* 0x0000000900057c82 */ /* 0x000fe20008000000 */
[----:B------:R-:W-:Y:S02]  /*17510*/  WARPGROUP.DEPBAR.LE gsb0, 0x0 ;  /* 0x00008000000079c5 */ /* 0x000fe40000010000 */
[----:B------:R-:W-:-:S06]  /*17520*/  WARPGROUP.ARRIVE ;  /* 0x00000000000079c5 */ /* 0x000fcc0000000000 */
[----:B------:R-:W-:Y:S01]  /*17530*/  HGMMA.64x16x16.F32.BF16 R176, gdesc[UR4], RZ, !UPT, gsb0 ;  /* 0x0020000004b079f0 */ /* 0x000fe2000c0018ff */
[----:B------:R-:W-:Y:S01]  /*17540*/  UMOV UR16, UR8 ;  /* 0x0000000800107c82 */ /* 0x000fe20008000000 */
[----:B------:R-:W-:Y:S01]  /*17550*/  UMOV UR17, UR9 ;  /* 0x0000000900117c82 */ /* 0x000fe20008000000 */
[----:B------:R-:W-:Y:S02]  /*17560*/  WARPGROUP.DEPBAR.LE gsb0, 0x0 ;  /* 0x00008000000079c5 */ /* 0x000fe40000010000 */
[----:B------:R-:W-:-:S06]  /*17570*/  WARPGROUP.ARRIVE ;  /* 0x00000000000079c5 */ /* 0x000fcc0000000000 */
[----:B------:R-:W-:Y:S01]  /*17580*/  HGMMA.64x16x16.F32.BF16 R168, gdesc[UR16], RZ, !UPT, gsb0 ;  /* 0x0020000010a879f0 */ /* 0x000fe2000c0018ff */
[----:B------:R-:W-:Y:S02]  /*17590*/  R2UR UR14, R12 ;  /* 0x000000000c0e72ca */ /* 0x000fe400000e0000 */
[----:B------:R-:W-:Y:S01]  /*175a0*/  R2UR UR15, R13 ;  /* 0x000000000d0f72ca */ /* 0x000fe200000e0000 */
[----:B------:R-:W-:Y:S01]  /*175b0*/  UMOV UR12, UR8 ;  /* 0x00000008000c7c82 */ /* 0x000fe20008000000 */
[----:B------:R-:W-:Y:S01]  /*175c0*/  UMOV UR13, UR9 ;  /* 0x00000009000d7c82 */ /* 0x000fe20008000000 */
[----:B------:R-:W-:Y:S02]  /*175d0*/  WARPGROUP.DEPBAR.LE gsb0, 0x0 ;  /* 0x00008000000079c5 */ /* 0x000fe40000010000 */
[----:B------:R-:W-:-:S08]  /*175e0*/  WARPGROUP.ARRIVE ;  /* 0x00000000000079c5 */ /* 0x000fd00000000000 */
[----:B------:R-:W-:Y:S01]  /*175f0*/  HGMMA.64x16x16.F32.BF16 R160, gdesc[UR12], RZ, !UPT, gsb0 ;  /* 0x002000000ca079f0 */ /* 0x000fe2000c0018ff */
[----:B------:R-:W-:Y:S01]  /*17600*/  R2UR UR10, R4 ;  /* 0x00000000040a72ca */ /* 0x000fe200000e0000 */
[----:B------:R-:W-:Y:S02]  /*17610*/  VIADD R12, R2, 0x2 ;  /* 0x00000002020c7836 */ /* 0x000fe40000000000 */
[----:B------:R-:W-:Y:S01]  /*17620*/  IMAD.MOV.U32 R13, RZ, RZ, 0x40000040 ;  /* 0x40000040ff0d7424 */ /* 0x000fe200078e00ff */
[----:B------:R-:W-:Y:S02]  /*17630*/  WARPGROUP.DEPBAR.LE gsb0, 0x0 ;  /* 0x00008000000079c5 */ /* 0x000fe40000010000 */
[----:B--2---:R-:W-:Y:S02]  /*17640*/  R2UR UR32, R152 ;  /* 0x00000000982072ca */ /* 0x004fe400000e0000 */
[----:B------:R-:W-:Y:S02]  /*17650*/  R2UR UR33, R153 ;  /* 0x00000000992172ca */ /* 0x000fe400000e0000 */
        /* <DEDUP_REMOVED lines=8> */
[----:B------:R-:W-:Y:S01]  /*176e0*/  HGMMA.64x16x16.F32.BF16 R184, gdesc[UR28], R184, gsb0 ;  /* 0x002000001cb879f0 */ /* 0x000fe200080018b8 */
[----:B------:R-:W-:Y:S02]  /*176f0*/  VIADD R4, R2, 0x82 ;  /* 0x0000008202047836 */ /* 0x000fe40000000000 */
[----:B------:R-:W-:-:S03]  /*17700*/  IMAD.MOV.U32 R5, RZ, RZ, 0x40000040 ;  /* 0x40000040ff057424 */ /* 0x000fc600078e00ff */
        /* <DEDUP_REMOVED lines=13> */
[----:B------:R-:W-:Y:S02]  /*177e0*/  VIADD R4, R2, 0x182 ;  /* 0x0000018202047836 */ /* 0x000fe40000000000 */
[----:B------:R-:W-:Y:S01]  /*177f0*/  IMAD.MOV.U32 R5, RZ, RZ, 0x40000040 ;  /* 0x40000040ff057424 */ /* 0x000fe200078e00ff */
[----:B------:R-:W-:Y:S01]  /*17800*/  UMOV UR20, UR34 ;  /* 0x0000002200147c82 */ /* 0x000fe20008000000 */
[----:B------:R-:W-:Y:S01]  /*17810*/  UMOV UR21, UR35 ;  /* 0x0000002300157c82 */ /* 0x000fe20008000000 */
[----:B------:R-:W-:-:S02]  /*17820*/  WARPGROUP.DEPBAR.LE gsb0, 0x0 ;  /* 0x00008000000079c5 */ /* 0x000fc40000010000 */
[----:B------:R-:W-:Y:S01]  /*17830*/  WARPGROUP.ARRIVE ;  /* 0x00000000000079c5 */ /* 0x000fe20000000000 */
[----:B------:R-:W-:Y:S01]  /*17840*/  UMOV UR16, UR34 ;  /* 0x0000002200107c82 */ /* 0x000fe20008000000 */
[----:B------:R-:W-:Y:S01]  /*17850*/  UMOV UR17, UR35 ;  /* 0x0000002300117c82 */ /* 0x000fe20008000000 */
[----:B------:R-:W-:Y:S01]  /*17860*/  UMOV UR12, UR32 ;  /* 0x00000020000c7c82 */ /* 0x000fe20008000000 */
[----:B------:R-:W-:Y:S01]  /*17870*/  UMOV UR13, UR33 ;  /* 0x00000021000d7c82 */ /* 0x000fe20008000000 */
[----:B------:R-:W-:Y:S01]  /*17880*/  UMOV UR8, UR32 ;  /* 0x0000002000087c82 */ /* 0x000fe20008000000 */
[----:B------:R-:W-:Y:S01]  /*17890*/  HGMMA.64x16x16.F32.BF16 R168, gdesc[UR4], R168, gsb0 ;  /* 0x0020000004a879f0 */ /* 0x000fe200080018a8 */
[----:B------:R-:W-:Y:S01]  /*178a0*/  R2UR UR22, R4 ;  /* 0x00000000041672ca */ /* 0x000fe200000e0000 */
[----:B------:R-:W-:Y:S01]  /*178b0*/  UMOV UR9, UR33 ;  /* 0x0000002100097c82 */ /* 0x000fe20008000000 */
[----:B------:R-:W-:Y:S01]  /*178c0*/  R2UR UR23, R5 ;  /* 0x00000000051772ca */ /* 0x000fe200000e0000 */
[----:B------:R-:W-:Y:S01]  /*178d0*/  VIADD R4, R2, 0x202 ;  /* 0x0000020202047836 */ /* 0x000fe20000000000 */
[----:B------:R-:W-:Y:S01]  /*178e0*/  UMOV UR28, UR32 ;  /* 0x00000020001c7c82 */ /* 0x000fe20008000000 */
[----:B------:R-:W-:Y:S01]  /*178f0*/  UMOV UR29, UR33 ;  /* 0x00000021001d7c82 */ /* 0x000fe20008000000 */
[----:B------:R-:W-:Y:S01]  /*17900*/  UMOV UR24, UR32 ;  /* 0x0000002000187c82 */ /* 0x000fe20008000000 */
[----:B------:R-:W-:Y:S01]  /*17910*/  UMOV UR25, UR33 ;  /* 0x0000002100197c82 */ /* 0x000fe20008000000 */
[----:B------:R-:W2:Y:S01]  /*17920*/  LDL.64 R12, [R1+0x30] ;  /* 0x00003000010c7983 */ /* 0x000ea20000100a00 */
[----:B------:R-:W-:-:S02]  /*17930*/  WARPGROUP.DEPBAR.LE gsb0, 0x0 ;  /* 0x00008000000079c5 */ /* 0x000fc40000010000 */
[----:B------:R-:W-:-:S06]  /*17940*/  WARPGROUP.ARRIVE ;  /* 0x00000000000079c5 */ /* 0x000fcc0000000000 */
[----:B------:R-:W-:Y:S01]  /*17950*/  HGMMA.64x16x16.F32.BF16 R160, gdesc[UR20], R160, gsb0 ;  /* 0x0020000014a079f0 */ /* 0x000fe200080018a0 */
[----:B------:R-:W-:Y:S01]  /*17960*/  IMAD.MOV.U32 R5, RZ, RZ, 0x40000040 ;  /* 0x40000040ff057424 */ /* 0x000fe200078e00ff */
[----:B------:R-:W-:-:S04]  /*17970*/  R2UR UR18, R4 ;  /* 0x00000000041272ca */ /* 0x000fc800000e0000 */
[----:B------:R-:W-:Y:S01]  /*17980*/  R2UR UR19, R5 ;  /* 0x00000000051372ca */ /* 0x000fe200000e0000 */
[----:B------:R-:W-:Y:S02]  /*17990*/  WARPGROUP.DEPBAR.LE gsb0, 0x0 ;  /* 0x00008000000079c5 */ /* 0x000fe40000010000 */
[----:B------:R-:W-:-:S10]  /*179a0*/  WARPGROUP.ARRIVE ;  /* 0x00000000000079c5 */ /* 0x000fd40000000000 */
[----:B------:R-:W-:Y:S01]  /*179b0*/  HGMMA.64x16x16.F32.BF16 R152, gdesc[UR16], R152, gsb0 ;  /* 0x00200000109879f0 */ /* 0x000fe20008001898 */
[----:B------:R-:W-:Y:S02]  /*179c0*/  VIADD R4, R2, 0x4 ;  /* 0x0000000402047836 */ /* 0x000fe40000000000 */
[----:B------:R-:W-:-:S03]  /*179d0*/  IMAD.MOV.U32 R5, RZ, RZ, 0x40000040 ;  /* 0x40000040ff057424 */ /* 0x000fc600078e00ff */
[----:B------:R-:W-:Y:S02]  /*179e0*/  R2UR UR14, R4 ;  /* 0x00000000040e72ca */ /* 0x000fe400000e0000 */
[----:B------:R-:W-:Y:S01]  /*179f0*/  R2UR UR15, R5 ;  /* 0x00000000050f72ca */ /* 0x000fe200000e0000 */
[----:B------:R-:W-:Y:S02]  /*17a00*/  WARPGROUP.DEPBAR.LE gsb0, 0x0 ;  /* 0x00008000000079c5 */ /* 0x000fe40000010000 */
[----:B------:R-:W-:-:S10]  /*17a10*/  WARPGROUP.ARRIVE ;  /* 0x00000000000079c5 */ /* 0x000fd40000000000 */
[----:B------:R-:W-:Y:S01]  /*17a20*/  HGMMA.64x16x16.F32.BF16 R184, gdesc[UR12], R184, gsb0 ;  /* 0x002000000cb879f0 */ /* 0x000fe200080018b8 */
[----:B------:R-:W-:Y:S01]  /*17a30*/  IMAD.MOV.U32 R5, RZ, RZ, 0x40000040 ;  /* 0x40000040ff057424 */ /* 0x000fe200078e00ff */
[----:B------:R-:W-:-:S04]  /*17a40*/  IADD3 R4, R2, 0x84, RZ ;  /* 0x0000008402047810 */ /* 0x000fc80007ffe0ff */
[----:B------:R-:W-:Y:S02]  /*17a50*/  R2UR UR10, R4 ;  /* 0x00000000040a72ca */ /* 0x000fe400000e0000 */
        /* <DEDUP_REMOVED lines=28> */
[----:B------:R-:W-:Y:S01]  /*17c20*/  IMAD.MOV.U32 R5, RZ, RZ, 0x40000040 ;  /* 0x40000040ff057424 */ /* 0x000fe200078e00ff */
[----:B---3--:R-:W-:Y:S02]  /*17c30*/  R2UR UR34, R20 ;  /* 0x00000000142272ca */ /* 0x008fe400000e0000 */
[----:B------:R-:W-:Y:S02]  /*17c40*/  R2UR UR35, R21 ;  /* 0x00000000152372ca */ /* 0x000fe400000e0000 */
[----:B------:R-:W-:Y:S01]  /*17c50*/  R2UR UR22, R4 ;  /* 0x00000000041672ca */ /* 0x000fe200000e0000 */
[----:B------:R-:W3:Y:S01]  /*17c60*/  LDL.64 R20, [R1+0x28] ;  /* 0x0000280001147983 */ /* 0x000ee20000100a00 */
[----:B------:R-:W-:-:S07]  /*17c70*/  R2UR UR23, R5 ;  /* 0x00000000051772ca */ /* 0x000fce00000e0000 */
[----:B------:R-:W-:Y:S02]  /*17c80*/  UMOV UR20, UR34 ;  /* 0x0000002200147c82 */ /* 0x000fe40008000000 */
[----:B------:R-:W-:Y:S01]  /*17c90*/  UMOV UR21, UR35 ;  /* 0x0000002300157c82 */ /* 0x000fe20008000000 */
[----:B------:R-:W-:Y:S02]  /*17ca0*/  WARPGROUP.DEPBAR.LE gsb0, 0x0 ;  /* 0x00008000000079c5 */ /* 0x000fe40000010000 */
[----:B------:R-:W-:-:S06]  /*17cb0*/  WARPGROUP.ARRIVE ;  /* 0x00000000000079c5 */ /* 0x000fcc0000000000 */
        /* <DEDUP_REMOVED lines=10> */
[----:B------:R-:W-:Y:S01]  /*17d60*/  VIADD R4, R2, 0x106 ;  /* 0x0000010602047836 */ /* 0x000fe20000000000 */
[----:B------:R-:W-:-:S04]  /*17d70*/  MOV R5, 0x40000040 ;  /* 0x4000004000057802 */ /* 0x000fc80000000f00 */
        /* <DEDUP_REMOVED lines=26> */
[----:B------:R-:W-:Y:S01]  /*17f20*/  IMAD.MOV.U32 R5, RZ, RZ, 0x40000040 ;  /* 0x40000040ff057424 */ /* 0x000fe200078e00ff */
[----:B--2---:R-:W-:Y:S02]  /*17f30*/  R2UR UR32, R12 ;  /* 0x000000000c2072ca */ /* 0x004fe400000e0000 */
[----:B------:R-:W-:Y:S02]  /*17f40*/  R2UR UR33, R13 ;  /* 0x000000000d2172ca */ /* 0x000fe400000e0000 */
[----:B------:R-:W-:Y:S01]  /*17f50*/  R2UR UR30, R4 ;  /* 0x00000000041e72ca */ /* 0x000fe200000e0000 */
[----:B------:R-:W2:Y:S01]  /*17f60*/  LDL.64 R12, [R1+0x20] ;  /* 0x00002000010c7983 */ /* 0x000ea20000100a00 */
        /* <DEDUP_REMOVED lines=33> */
[----:B------:R-:W-:Y:S01]  /*18180*/  IMAD.MOV.U32 R5, RZ, RZ, 0x40000040 ;  /* 0x40000040ff057424 */ /* 0x000fe200078e00ff */
[----:B------:R-:W-:-:S04]  /*18190*/  IADD3 R4, R2, 0x480, RZ ;  /* 0x0000048002047810 */ /* 0x000fc80007ffe0ff */
        /* <DEDUP_REMOVED lines=56> */
[----:B------:R-:W-:Y:S02]  /*18520*/  MOV R5, 0x40000040 ;  /* 0x4000004000057802 */ /* 0x000fe40000000f00 */
        /* <DEDUP_REMOVED lines=99> */
[----:B------:R-:W2:Y:S01]  /*18b60*/  LDL.64 R12, [R1] ;  /* 0x00000000010c7983 */ /* 0x000ea20000100a00 */
        /* <DEDUP_REMOVED lines=46> */
[----:B------:R-:W-:Y:S02]  /*18e50*/  R2UR UR22, R4 ;  /* 0x00000000041672ca */ /* 0x000fe400000e0000 */
        /* <DEDUP_REMOVED lines=445> */
.L_x_652:
[----:B------:R-:W-:Y:S01]  /*1aa30*/  SHF.L.U32 R0, R9, 0x1f, RZ ;  /* 0x0000001f09007819 */ /* 0x000fe200000006ff */
[----:B------:R-:W-:-:S04]  /*1aa40*/  IMAD R9, R10, 0x8, R16 ;  /* 0x000000080a097824 */ /* 0x000fc800078e0210 */
[----:B------:R0:W1:Y:S01]  /*1aa50*/  SYNCS.PHASECHK.TRANS64.TRYWAIT P2, [R9+URZ+0x38850], R0 ;  /* 0x03885000090075a7 */ /* 0x000062000804017f */
[----:B------:R-:W-:Y:S05]  /*1aa60*/  @!P0 BRA `(.L_x_653) ;  /* 0x0000000000048947 */ /* 0x000fea0003800000 */
[----:B------:R-:W-:Y:S01]  /*1aa70*/  BPT.TRAP 0x1 ;  /* 0x000000040000795c */ /* 0x000fe20000300000 */
.L_x_653:
[----:B------:R-:W-:Y:S04]  /*1aa80*/  BSSY B1, `(.L_x_654) ;  /* 0x0000004000017945 */ /* 0x000fe80003800000 */
[----:B-1----:R-:W-:Y:S05]  /*1aa90*/  @P2 BRA `(.L_x_655) ;  /* 0x0000000000082947 */ /* 0x002fea0003800000 */
[----:B------:R-:W1:Y:S02]  /*1aaa0*/  SYNCS.PHASECHK.TRANS64.TRYWAIT P2, [R9+URZ+0x38850], R0 ;  /* 0x03885000090075a7 */ /* 0x000e64000804017f */
[----:B-1----:R-:W-:Y:S05]  /*1aab0*/  @!P2 BRA `(.L_x_656) ;  /* 0x000000bc00b8a947 */ /* 0x002fea0003800000 */
.L_x_655:
[----:B------:R-:W-:Y:S05]  /*1aac0*/  BSYNC B1 ;  /* 0x0000000000017941 */ /* 0x000fea0003800000 */
.L_x_654:
[----:B01----:R-:W-:Y:S01]  /*1aad0*/  VIADD R0, R16, 0x400 ;  /* 0x0000040010007836 */ /* 0x003fe20000000000 */
[----:B------:R-:W-:Y:S01]  /*1aae0*/  WARPGROUP.ARRIVE ;  /* 0x00000000000079c5 */ /* 0x000fe20000000000 */
[----:B------:R-:W-:Y:S02]  /*1aaf0*/  IMAD.MOV.U32 R3, RZ, RZ, 0x40000040 ;  /* 0x40000040ff037424 */ /* 0x000fe400078e00ff */
[----:B------:R-:W-:Y:S01]  /*1ab00*/  FMUL.FTZ R20, R188, UR39 ;  /* 0x00000027bc147c20 */ /* 0x000fe20008410000 */
[----:B------:R-:W-:Y:S01]  /*1ab10*/  IMAD.MOV.U32 R5, RZ, RZ, 0x40000040 ;  /* 0x40000040ff057424 */ /* 0x000fe200078e00ff */
[----:B------:R-:W-:Y:S01]  /*1ab20*/  SHF.R.U32.HI R0, RZ, 0x4, R0 ;  /* 0x00000004ff007819 */ /* 0x000fe20000011600 */
[----:B------:R-:W-:Y:S01]  /*1ab30*/  FMUL.FTZ R21, R189, UR39 ;  /* 0x00000027bd157c20 */ /* 0x000fe20008410000 */
[----:B------:R-:W-:Y:S01]  /*1ab40*/  R2UR UR7, R3 ;  /* 0x00000000030772ca */ /* 0x000fe200000e0000 */
[----:B------:R-:W-:Y:S01]  /*1ab50*/  FMUL.FTZ R177, R177, UR39 ;  /* 0x00000027b1b17c20 */ /* 0x000fe20008410000 */
[----:B------:R-:W-:Y:S01]  /*1ab60*/  LOP3.LUT R0, R0, 0x3fff, RZ, 0xc0, !PT ;  /* 0x00003fff00007812 */ /* 0x000fe200078ec0ff */
[----:B------:R-:W-:Y:S01]  /*1ab70*/  MUFU.TANH R20, R20 ;  /* 0x0000001400147308 */ /* 0x000fe20000002400 */
[----:B------:R-:W-:Y:S01]  /*1ab80*/  FMUL.FTZ R180, R180, UR39 ;  /* 0x00000027b4b47c20 */ /* 0x000fe20008410000 */
[----:B------:R-:W-:Y:S01]  /*1ab90*/  FMUL.FTZ R181, R181, UR39 ;  /* 0x00000027b5b57c20 */ /* 0x000fe20008410000 */
[----:B------:R-:W-:Y:S01]  /*1aba0*/  LOP3.LUT R0, R0, 0x2800000, RZ, 0xfc, !PT ;  /* 0x0280000000007812 */ /* 0x000fe200078efcff */
[----:B------:R-:W-:Y:S01]  /*1abb0*/  FMUL.FTZ R168, R168, UR39 ;  /* 0x00000027a8a87c20 */ /* 0x000fe20008410000 */
[----:B------:R-:W-:Y:S01]  /*1abc0*/  FMUL.FTZ R169, R169, UR39 ;  /* 0x00000027a9a97c20 */ /* 0x000fe20008410000 */
[----:B------:R-:W-:Y:S01]  /*1abd0*/  FMUL.FTZ R172, R172, UR39 ;  /* 0x00000027acac7c20 */ /* 0x000fe20008410000 */
[----:B------:R-:W-:Y:S01]  /*1abe0*/  FMUL.FTZ R173, R173, UR39 ;  /* 0x00000027adad7c20 */ /* 0x000fe20008410000 */
[----:B------:R-:W-:-:S02]  /*1abf0*/  IMAD R2, R10, 0xa00, R0 ;  /* 0x00000a000a027824 */ /* 0x000fc400078e0200 */
[----:B------:R-:W-:Y:S01]  /*1ac00*/  FMUL.FTZ R0, R184, UR39 ;  /* 0x00000027b8007c20 */ /* 0x000fe20008410000 */
[----:B------:R-:W-:Y:S01]  /*1ac10*/  MUFU.TANH R21, R21 ;  /* 0x0000001500157308 */ /* 0x000fe20000002400 */
[----:B------:R-:W-:Y:S01]  /*1ac20*/  FMUL.FTZ R160, R160, UR39 ;  /* 0x00000027a0a07c20 */ /* 0x000fe20008410000 */
[C---:B------:R-:W-:Y:S01]  /*1ac30*/  VIADD R4, R2.reuse, 0x80 ;  /* 0x0000008002047836 */ /* 0x040fe20000000000 */
[----:B------:R-:W-:Y:S01]  /*1ac40*/  R2UR UR6, R2 ;  /* 0x00000000020672ca */ /* 0x000fe200000e0000 */
[----:B------:R-:W-:Y:S01]  /*1ac50*/  FMUL.FTZ R161, R161, UR39 ;  /* 0x00000027a1a17c20 */ /* 0x000fe20008410000 */
[----:B------:R-:W-:Y:S01]  /*1ac60*/  FMUL.FTZ R164, R164, UR39 ;  /* 0x00000027a4a47c20 */ /* 0x000fe20008410000 */
[----:B------:R-:W-:Y:S01]  /*1ac70*/  FMUL.FTZ R165, R165, UR39 ;  /* 0x00000027a5a57c20 */ /* 0x000fe20008410000 */
[----:B------:R-:W-:Y:S01]  /*1ac80*/  FMUL.FTZ R152, R152, UR39 ;  /* 0x0000002798987c20 */ /* 0x000fe20008410000 */
[----:B------:R-:W0:Y:S01]  /*1ac90*/  MUFU.TANH R0, R0 ;  /* 0x0000000000007308 */ /* 0x000e220000002400 */
[----:B------:R-:W-:Y:S01]  /*1aca0*/  FMUL.FTZ R153, R153, UR39 ;  /* 0x0000002799997c20 */ /* 0x000fe20008410000 */
[----:B------:R-:W-:Y:S01]  /*1acb0*/  FMUL.FTZ R156, R156, UR39 ;  /* 0x000000279c9c7c20 */ /* 0x000fe20008410000 */
[----:B------:R-:W-:-:S02]  /*1acc0*/  IMAD.MOV.U32 R3, RZ, RZ, 0x40000040 ;  /* 0x40000040ff037424 */ /* 0x000fc400078e00ff */
[----:B------:R-:W-:Y:S01]  /*1acd0*/  FMUL.FTZ R10, R186, UR39 ;  /* 0x00000027ba0a7c20 */ /* 0x000fe20008410000 */
[----:B------:R-:W-:Y:S01]  /*1ace0*/  FMUL.FTZ R12, R187, UR39 ;  /* 0x00000027bb0c7c20 */ /* 0x000fe20008410000 */
[----:B------:R-:W-:Y:S01]  /*1acf0*/  FMUL.FTZ R13, R190, UR39 ;  /* 0x00000027be0d7c20 */ /* 0x000fe20008410000 */
[----:B------:R-:W-:Y:S01]  /*1ad00*/  FMUL.FTZ R184, R191, UR39 ;  /* 0x00000027bfb87c20 */ /* 0x000fe20008410000 */
[----:B------:R-:W-:Y:S01]  /*1ad10*/  HGMMA.64x256x16.F32.BF16 R24, R208, gdesc[UR4].tnspB, R24, gsb0 ;  /* 0x43e00004d0187df0 */ /* 0x000fe20008001818 */
[----:B------:R-:W-:Y:S01]  /*1ad20*/  R2UR UR6, R4 ;  /* 0x00000000040672ca */ /* 0x000fe200000e0000 */
[----:B------:R-:W-:Y:S01]  /*1ad30*/  VIADD R4, R2, 0x100 ;  /* 0x0000010002047836 */ /* 0x000fe20000000000 */
[----:B------:R-:W-:Y:S01]  /*1ad40*/  R2UR UR7, R5 ;  /* 0x00000000050772ca */ /* 0x000fe200000e0000 */
[----:B------:R-:W-:Y:S01]  /*1ad50*/  IMAD.MOV.U32 R5, RZ, RZ, 0x40000040 ;  /* 0x40000040ff057424 */ /* 0x000fe200078e00ff */
[----:B------:R-:W-:Y:S01]  /*1ad60*/  MUFU.TANH R177, R177 ;  /* 0x000000b100b17308 */ /* 0x000fe20000002400 */
[----:B------:R-:W-:Y:S01]  /*1ad70*/  FMUL.FTZ R170, R170, UR39 ;  /* 0x00000027aaaa7c20 */ /* 0x000fe20008410000 */
        /* <DEDUP_REMOVED lines=10> */
[----:B------:R-:W-:Y:S01]  /*1ae20*/  FMUL.FTZ R158, R158, UR39 ;  /* 0x000000279e9e7c20 */ /* 0x000fe20008410000 */
[----:B------:R-:W-:Y:S01]  /*1ae30*/  FMUL.FTZ R159, R159, UR39 ;  /* 0x000000279f9f7c20 */ /* 0x000fe20008410000 */
[----:B------:R-:W-:Y:S01]  /*1ae40*/  @!P1 VIADD R11, R11, 0x38840 ;  /* 0x000388400b0b9836 */ /* 0x000fe20000000000 */
[----:B------:R-:W-:Y:S01]  /*1ae50*/  ISETP.GT.AND P2, PT, R6, RZ, PT ;  /* 0x000000ff0600720c */ /* 0x000fe20003f44270 */
[----:B------:R-:W-:Y:S01]  /*1ae60*/  MUFU.TANH R181, R181 ;  /* 0x000000b500b57308 */ /* 0x000fe20000002400 */
[----:B------:R-:W-:-:S02]  /*1ae70*/  @!P1 VIADD R9, R9, 0x38860 ;  /* 0x0003886009099836 */ /* 0x000fc40000000000 */
[----:B------:R-:W-:-:S03]  /*1ae80*/  VIADD R6, R6, 0xffffffff ;  /* 0xffffffff06067836 */ /* 0x000fc60000000000 */
[----:B------:R-:W-:Y:S02]  /*1ae90*/  @!P1 PRMT R9, RZ, 0x654, R9 ;  /* 0x00000654ff099816 */ /* 0x000fe40000000009 */
        /* <DEDUP_REMOVED lines=28> */
[----:B------:R-:W-:-:S06]  /*1b060*/  WARPGROUP.ARRIVE ;  /* 0x00000000000079c5 */ /* 0x000fcc0000000000 */
        /* <DEDUP_REMOVED lines=10> */
[----:B------:R-:W-:Y:S01]  /*1b110*/  R2UR UR6, R4 ;  /* 0x00000000040672ca */ /* 0x000fe200000e0000 */
[----:B------:R-:W-:Y:S01]  /*1b120*/  FMUL.FTZ R4, R185, UR39 ;  /* 0x00000027b9047c20 */ /* 0x000fe20008410000 */
[----:B------:R-:W-:Y:S01]  /*1b130*/  R2UR UR7, R5 ;  /* 0x00000000050772ca */ /* 0x000fe200000e0000 */
[----:B------:R-:W-:Y:S01]  /*1b140*/  FMUL.FTZ R185, R176, UR39 ;  /* 0x00000027b0b97c20 */ /* 0x000fe20008410000 */
[----:B------:R-:W-:Y:S01]  /*1b150*/  FMUL.FTZ R176, R178, UR39 ;  /* 0x00000027b2b07c20 */ /* 0x000fe20008410000 */
[----:B------:R-:W-:Y:S01]  /*1b160*/  FMUL.FTZ R178, R179, UR39 ;  /* 0x00000027b3b27c20 */ /* 0x000fe20008410000 */
[----:B------:R-:W-:Y:S01]  /*1b170*/  FMUL.FTZ R179, R182, UR39 ;  /* 0x00000027b6b37c20 */ /* 0x000fe20008410000 */
[----:B------:R-:W1:Y:S01]  /*1b180*/  MUFU.TANH R4, R4 ;  /* 0x0000000400047308 */ /* 0x000e620000002400 */
[----:B------:R-:W-:Y:S01]  /*1b190*/  FMUL.FTZ R182, R157, UR39 ;  /* 0x000000279db67c20 */ /* 0x000fe20008410000 */
[----:B------:R-:W-:-:S06]  /*1b1a0*/  FMUL.FTZ R157, R183, UR39 ;  /* 0x00000027b79d7c20 */ /* 0x000fcc0008410000 */
[----:B------:R-:W2:Y:S08]  /*1b1b0*/  MUFU.TANH R185, R185 ;  /* 0x000000b900b97308 */ /* 0x000eb00000002400 */
[----:B------:R-:W3:Y:S08]  /*1b1c0*/  MUFU.TANH R182, R182 ;  /* 0x000000b600b67308 */ /* 0x000ef00000002400 */
[----:B------:R-:W4:Y:S08]  /*1b1d0*/  MUFU.TANH R176, R176 ;  /* 0x000000b000b07308 */ /* 0x000f300000002400 */
[----:B------:R-:W5:Y:S08]  /*1b1e0*/  MUFU.TANH R178, R178 ;  /* 0x000000b200b27308 */ /* 0x000f700000002400 */
[----:B------:R-:W5:Y:S08]  /*1b1f0*/  MUFU.TANH R179, R179 ;  /* 0x000000b300b37308 */ /* 0x000f700000002400 */
[----:B------:R-:W5:Y:S01]  /*1b200*/  MUFU.TANH R157, R157 ;  /* 0x0000009d009d7308 */ /* 0x000f620000002400 */
[----:B------:R-:W-:-:S02]  /*1b210*/  WARPGROUP.DEPBAR.LE gsb0, 0x0 ;  /* 0x00008000000079c5 */ /* 0x000fc40000010000 */
[----:B------:R-:W-:-:S06]  /*1b220*/  WARPGROUP.ARRIVE ;  /* 0x00000000000079c5 */ /* 0x000fcc0000000000 */
[----:B------:R-:W-:Y:S01]  /*1b230*/  HGMMA.64x256x16.F32.BF16 R24, R196, gdesc[UR4].tnspB, R24, gsb0 ;  /* 0x43e00004c4187df0 */ /* 0x000fe20008001818 */
[----:B------:R-:W-:Y:S02]  /*1b240*/  R2UR UR6, R2 ;  /* 0x00000000020672ca */ /* 0x000fe400000e0000 */
[----:B0-----:R-:W-:Y:S02]  /*1b250*/  FMNMX.FTZ R2, R0, R8, !PT ;  /* 0x0000000800027209 */ /* 0x001fe40007810000 */
[----:B------:R-:W-:Y:S02]  /*1b260*/  R2UR UR7, R3 ;  /* 0x00000000030772ca */ /* 0x000fe400000e0000 */
[----:B-1----:R-:W-:-:S04]  /*1b270*/  FMNMX.FTZ R2, R4, R2, !PT ;  /* 0x0000000204027209 */ /* 0x002fc80007810000 */
[----:B------:R-:W-:-:S04]  /*1b280*/  FMNMX.FTZ R2, R20, R2, !PT ;  /* 0x0000000214027209 */ /* 0x000fc80007810000 */
[----:B------:R-:W-:-:S04]  /*1b290*/  FMNMX.FTZ R2, R21, R2, !PT ;  /* 0x0000000215027209 */ /* 0x000fc80007810000 */
[----:B--2---:R-:W-:-:S04]  /*1b2a0*/  FMNMX.FTZ R2, R185, R2, !PT ;  /* 0x00000002b9027209 */ /* 0x004fc80007810000 */
[----:B------:R-:W-:-:S04]  /*1b2b0*/  FMNMX.FTZ R2, R177, R2, !PT ;  /* 0x00000002b1027209 */ /* 0x000fc80007810000 */
        /* <DEDUP_REMOVED lines=13> */
[----:B---3--:R-:W-:-:S05]  /*1b390*/  FMNMX.FTZ R2, R182, R2, !PT ;  /* 0x00000002b6027209 */ /* 0x008fca0007810000 */
[----:B------:R-:W0:Y:S02]  /*1b3a0*/  SHFL.BFLY PT, R3, R2, 0x2, 0x1f ;  /* 0x0c401f0002037f89 */ /* 0x000e2400000e0000 */
[----:B0-----:R-:W-:Y:S01]  /*1b3b0*/  FMNMX.FTZ R3, R2, R3, !PT ;  /* 0x0000000302037209 */ /* 0x001fe20007810000 */
[----:B------:R-:W-:-:S04]  /*1b3c0*/  IMAD.U32 R2, RZ, RZ, UR38 ;  /* 0x00000026ff027e24 */ /* 0x000fc8000f8e00ff */
[----:B------:R-:W0:Y:S02]  /*1b3d0*/  SHFL.BFLY PT, R5, R3, 0x1, 0x1f ;  /* 0x0c201f0003057f89 */ /* 0x000e2400000e0000 */
[----:B0-----:R-:W-:Y:S02]  /*1b3e0*/  FMNMX.FTZ R5, R3, R5, !PT ;  /* 0x0000000503057209 */ /* 0x001fe40007810000 */
[----:B------:R-:W-:-:S03]  /*1b3f0*/  FMNMX.FTZ R3, R10, R7, !PT ;  /* 0x000000070a037209 */ /* 0x000fc60007810000 */
[----:B------:R-:W-:Y:S01]  /*1b400*/  FADD.FTZ R8, -R5, R8 ;  /* 0x0000000805087221 */ /* 0x000fe20000010100 */
[----:B------:R-:W-:-:S03]  /*1b410*/  FMNMX.FTZ R183, R12, R3, !PT ;  /* 0x000000030cb77209 */ /* 0x000fc60007810000 */
[-C--:B------:R-:W-:Y:S01]  /*1b420*/  FMUL.FTZ R3, R8, R2.reuse ;  /* 0x0000000208037220 */ /* 0x080fe20000410000 */
[----:B------:R-:W-:Y:S01]  /*1b430*/  FMNMX.FTZ R8, R13, R183, !PT ;  /* 0x000000b70d087209 */ /* 0x000fe20007810000 */
[----:B------:R-:W-:-:S03]  /*1b440*/  FMUL.FTZ R183, R5, R2 ;  /* 0x0000000205b77220 */ /* 0x000fc60000410000 */
[----:B------:R-:W-:Y:S01]  /*1b450*/  FMNMX.FTZ R8, R184, R8, !PT ;  /* 0x00000008b8087209 */ /* 0x000fe20007810000 */
[-CC-:B------:R-:W-:Y:S01]  /*1b460*/  FFMA.FTZ R208, R0, R2.reuse, -R183.reuse ;  /* 0x0000000200d07223 */ /* 0x180fe200000108b7 */
[--C-:B------:R-:W-:Y:S01]  /*1b470*/  FFMA.FTZ R4, R4, R2, -R183.reuse ;  /* 0x0000000204047223 */ /* 0x100fe200000108b7 */
[----:B------:R-:W-:Y:S01]  /*1b480*/  MUFU.EX2 R3, R3 ;  /* 0x0000000300037308 */ /* 0x000fe20000000800 */
[----:B----4-:R-:W-:Y:S01]  /*1b490*/  FMNMX.FTZ R8, R176, R8, !PT ;  /* 0x00000008b0087209 */ /* 0x010fe20007810000 */
[-CC-:B------:R-:W-:Y:S01]  /*1b4a0*/  FFMA.FTZ R210, R20, R2.reuse, -R183.reuse ;  /* 0x0000000214d27223 */ /* 0x180fe200000108b7 */
[-CC-:B------:R-:W-:Y:S01]  /*1b4b0*/  FFMA.FTZ R186, R21, R2.reuse, -R183.reuse ;  /* 0x0000000215ba7223 */ /* 0x180fe200000108b7 */
[--C-:B------:R-:W-:Y:S01]  /*1b4c0*/  FFMA.FTZ R204, R185, R2, -R183.reuse ;  /* 0x00000002b9cc7223 */ /* 0x100fe200000108b7 */
[----:B-----5:R-:W-:Y:S01]  /*1b4d0*/  FMNMX.FTZ R8, R178, R8, !PT ;  /* 0x00000008b2087209 */ /* 0x020fe20007810000 */
[-CC-:B------:R-:W-:Y:S01]  /*1b4e0*/  FFMA.FTZ R20, R177, R2.reuse, -R183.reuse ;  /* 0x00000002b1147223 */ /* 0x180fe200000108b7 */
[--C-:B------:R-:W-:Y:S01]  /*1b4f0*/  FFMA.FTZ R206, R180, R2, -R183.reuse ;  /* 0x00000002b4ce7223 */ /* 0x100fe200000108b7 */
[----:B------:R-:W0:Y:S01]  /*1b500*/  MUFU.EX2 R208, R208 ;  /* 0x000000d000d07308 */ /* 0x000e220000000800 */
[----:B------:R-:W-:Y:S01]  /*1b510*/  FMNMX.FTZ R0, R179, R8, !PT ;  /* 0x00000008b3007209 */ /* 0x000fe20007810000 */
[-CC-:B------:R-:W-:Y:S01]  /*1b520*/  FFMA.FTZ R21, R181, R2.reuse, -R183.reuse ;  /* 0x00000002b5157223 */ /* 0x180fe200000108b7 */
[-CC-:B------:R-:W-:Y:S01]  /*1b530*/  FFMA.FTZ R200, R168, R2.reuse, -R183.reuse ;  /* 0x00000002a8c87223 */ /* 0x180fe200000108b7 */
[--C-:B------:R-:W-:Y:S01]  /*1b540*/  FFMA.FTZ R168, R169, R2, -R183.reuse ;  /* 0x00000002a9a87223 */ /* 0x100fe200000108b7 */
[----:B------:R-:W-:Y:S01]  /*1b550*/  FMNMX.FTZ R0, R157, R0, !PT ;  /* 0x000000009d007209 */ /* 0x000fe20007810000 */
[-CC-:B------:R-:W-:Y:S01]  /*1b560*/  FFMA.FTZ R202, R172, R2.reuse, -R183.reuse ;  /* 0x00000002acca7223 */ /* 0x180fe200000108b7 */
[--C-:B------:R-:W-:Y:S01]  /*1b570*/  FFMA.FTZ R169, R173, R2, -R183.reuse ;  /* 0x00000002ada97223 */ /* 0x100fe200000108b7 */
[----:B------:R-:W1:Y:S01]  /*1b580*/  MUFU.EX2 R8, R4 ;  /* 0x0000000400087308 */ /* 0x000e620000000800 */
[----:B------:R-:W-:Y:S01]  /*1b590*/  FMNMX.FTZ R0, R170, R0, !PT ;  /* 0x00000000aa007209 */ /* 0x000fe20007810000 */
[----:B------:R-:W-:-:S03]  /*1b5a0*/  FFMA.FTZ R182, R182, R2, -R183 ;  /* 0x00000002b6b67223 */ /* 0x000fc600000108b7 */
[----:B------:R-:W-:-:S03]  /*1b5b0*/  FMNMX.FTZ R0, R171, R0, !PT ;  /* 0x00000000ab007209 */ /* 0x000fc60007810000 */
[----:B------:R-:W2:Y:S01]  /*1b5c0*/  MUFU.EX2 R210, R210 ;  /* 0x000000d200d27308 */ /* 0x000ea20000000800 */
[----:B------:R-:W-:Y:S01]  /*1b5d0*/  FMNMX.FTZ R0, R174, R0, !PT ;  /* 0x00000000ae007209 */ /* 0x000fe20007810000 */
[----:B0-----:R-:W-:-:S03]  /*1b5e0*/  FFMA.FTZ R15, R3, R15, R208 ;  /* 0x0000000f030f7223 */ /* 0x001fc600000100d0 */
[----:B------:R-:W-:-:S03]  /*1b5f0*/  FMNMX.FTZ R0, R175, R0, !PT ;  /* 0x00000000af007209 */ /* 0x000fc60007810000 */
[----:B------:R-:W0:Y:S01]  /*1b600*/  MUFU.EX2 R186, R186 ;  /* 0x000000ba00ba7308 */ /* 0x000e220000000800 */
[----:B------:R-:W-:Y:S01]  /*1b610*/  FMNMX.FTZ R0, R162, R0, !PT ;  /* 0x00000000a2007209 */ /* 0x000fe20007810000 */
[C---:B-1----:R-:W-:Y:S01]  /*1b620*/  FADD.FTZ R15, R8.reuse, R15 ;  /* 0x0000000f080f7221 */ /* 0x042fe20000010000 */
[----:B------:R-:W-:Y:S02]  /*1b630*/  F2FP.BF16.F32.PACK_AB R208, R8, R208 ;  /* 0x000000d008d0723e */ /* 0x000fe400000010ff */
[----:B------:R-:W-:-:S03]  /*1b640*/  FMNMX.FTZ R0, R163, R0, !PT ;  /* 0x00000000a3007209 */ /* 0x000fc60007810000 */
[----:B------:R-:W1:Y:S01]  /*1b650*/  MUFU.EX2 R204, R204 ;  /* 0x000000cc00cc7308 */ /* 0x000e620000000800 */
[----:B------:R-:W-:Y:S01]  /*1b660*/  FMNMX.FTZ R0, R166, R0, !PT ;  /* 0x00000000a6007209 */ /* 0x000fe20007810000 */
[----:B--2---:R-:W-:-:S03]  /*1b670*/  FADD.FTZ R15, R210, R15 ;  /* 0x0000000fd20f7221 */ /* 0x004fc60000010000 */
[----:B------:R-:W-:-:S03]  /*1b680*/  FMNMX.FTZ R0, R167, R0, !PT ;  /* 0x00000000a7007209 */ /* 0x000fc60007810000 */
[----:B------:R-:W2:Y:S01]  /*1b690*/  MUFU.EX2 R20, R20 ;  /* 0x0000001400147308 */ /* 0x000ea20000000800 */
[----:B------:R-:W-:Y:S01]  /*1b6a0*/  FMNMX.FTZ R0, R154, R0, !PT ;  /* 0x000000009a007209 */ /* 0x000fe20007810000 */
[C---:B0-----:R-:W-:Y:S01]  /*1b6b0*/  FADD.FTZ R15, R186.reuse, R15 ;  /* 0x0000000fba0f7221 */ /* 0x041fe20000010000 */
[----:B------:R-:W-:Y:S02]  /*1b6c0*/  F2FP.BF16.F32.PACK_AB R210, R186, R210 ;  /* 0x000000d2bad2723e */ /* 0x000fe400000010ff */
[----:B------:R-:W-:-:S03]  /*1b6d0*/  FMNMX.FTZ R0, R155, R0, !PT ;  /* 0x000000009b007209 */ /* 0x000fc60007810000 */
[----:B------:R-:W0:Y:S01]  /*1b6e0*/  MUFU.EX2 R206, R206 ;  /* 0x000000ce00ce7308 */ /* 0x000e220000000800 */
[----:B------:R-:W-:Y:S01]  /*1b6f0*/  FMNMX.FTZ R0, R158, R0, !PT ;  /* 0x000000009e007209 */ /* 0x000fe20007810000 */
[----:B-1----:R-:W-:-:S03]  /*1b700*/  FADD.FTZ R15, R204, R15 ;  /* 0x0000000fcc0f7221 */ /* 0x002fc60000010000 */
[----:B------:R-:W-:-:S03]  /*1b710*/  FMNMX.FTZ R0, R159, R0, !PT ;  /* 0x000000009f007209 */ /* 0x000fc60007810000 */
[----:B------:R-:W1:Y:S01]  /*1b720*/  MUFU.EX2 R21, R21 ;  /* 0x0000001500157308 */ /* 0x000e620000000800 */
[C---:B--2---:R-:W-:Y:S01]  /*1b730*/  FADD.FTZ R15, R20.reuse, R15 ;  /* 0x0000000f140f7221 */ /* 0x044fe20000010000 */
[----:B------:R-:W2:Y:S01]  /*1b740*/  SHFL.BFLY PT, R4, R0, 0x2, 0x1f ;  /* 0x0c401f0000047f89 */ /* 0x000ea200000e0000 */
[----:B------:R-:W-:-:S05]  /*1b750*/  F2FP.BF16.F32.PACK_AB R204, R20, R204 ;  /* 0x000000cc14cc723e */ /* 0x000fca00000010ff */
[----:B------:R-:W3:Y:S01]  /*1b760*/  MUFU.EX2 R200, R200 ;  /* 0x000000c800c87308 */ /* 0x000ee20000000800 */
[----:B0-----:R-:W-:-:S07]  /*1b770*/  FADD.FTZ R15, R206, R15 ;  /* 0x0000000fce0f7221 */ /* 0x001fce0000010000 */
[----:B------:R-:W0:Y:S01]  /*1b780*/  MUFU.EX2 R168, R168 ;  /* 0x000000a800a87308 */ /* 0x000e220000000800 */
[C---:B-1----:R-:W-:Y:S01]  /*1b790*/  FADD.FTZ R15, R21.reuse, R15 ;  /* 0x0000000f150f7221 */ /* 0x042fe20000010000 */
[----:B------:R-:W-:-:S06]  /*1b7a0*/  F2FP.BF16.F32.PACK_AB R206, R21, R206 ;  /* 0x000000ce15ce723e */ /* 0x000fcc00000010ff */
[----:B------:R-:W1:Y:S01]  /*1b7b0*/  MUFU.EX2 R202, R202 ;  /* 0x000000ca00ca7308 */ /* 0x000e620000000800 */
[----:B---3--:R-:W-:Y:S01]  /*1b7c0*/  FADD.FTZ R15, R200, R15 ;  /* 0x0000000fc80f7221 */ /* 0x008fe20000010000 */
[----:B--2---:R-:W-:-:S05]  /*1b7d0*/  FMNMX.FTZ R0, R0, R4, !PT ;  /* 0x0000000400007209 */ /* 0x004fca0007810000 */
[----:B------:R-:W2:Y:S01]  /*1b7e0*/  SHFL.BFLY PT, R4, R0, 0x1, 0x1f ;  /* 0x0c201f0000047f89 */ /* 0x000ea200000e0000 */
[----:B------:R-:W3:Y:S01]  /*1b7f0*/  MUFU.EX2 R169, R169 ;  /* 0x000000a900a97308 */ /* 0x000ee20000000800 */
[C---:B0-----:R-:W-:Y:S01]  /*1b800*/  FADD.FTZ R15, R168.reuse, R15 ;  /* 0x0000000fa80f7221 */ /* 0x041fe20000010000 */
[----:B------:R-:W-:-:S03]  /*1b810*/  F2FP.BF16.F32.PACK_AB R200, R168, R200 ;  /* 0x000000c8a8c8723e */ /* 0x000fc600000010ff */
[----:B-1----:R-:W-:-:S04]  /*1b820*/  FADD.FTZ R15, R202, R15 ;  /* 0x0000000fca0f7221 */ /* 0x002fc80000010000 */
[C---:B---3--:R-:W-:Y:S01]  /*1b830*/  FADD.FTZ R15, R169.reuse, R15 ;  /* 0x0000000fa90f7221 */ /* 0x048fe20000010000 */
[----:B------:R-:W-:Y:S01]  /*1b840*/  F2FP.BF16.F32.PACK_AB R202, R169, R202 ;  /* 0x000000caa9ca723e */ /* 0x000fe200000010ff */
[----:B------:R-:W-:Y:S02]  /*1b850*/  WARPGROUP.DEPBAR.LE gsb0, 0x0 ;  /* 0x00008000000079c5 */ /* 0x000fe40000010000 */
[----:B------:R-:W-:Y:S01]  /*1b860*/  WARPGROUP.ARRIVE ;  /* 0x00000000000079c5 */ /* 0x000fe20000000000 */
[----:B--2---:R-:W-:Y:S01]  /*1b870*/  FMNMX.FTZ R4, R0, R4, !PT ;  /* 0x0000000400047209 */ /* 0x004fe20007810000 */
[-CC-:B------:R-:W-:Y:S01]  /*1b880*/  FFMA.FTZ R196, R160, R2.reuse, -R183.reuse ;  /* 0x00000002a0c47223 */ /* 0x180fe200000108b7 */
[-C--:B------:R-:W-:Y:S01]  /*1b890*/  FFMA.FTZ R198, R164, R2.reuse, -R183 ;  /* 0x00000002a4c67223 */ /* 0x080fe200000108b7 */
[----:B------:R-:W-:Y:S01]  /*1b8a0*/  @!P1 PRMT R164, RZ, 0x654, R11 ;  /* 0x00000654ffa49816 */ /* 0x000fe2000000000b */
[-C--:B------:R-:W-:Y:S01]  /*1b8b0*/  FFMA.FTZ R160, R161, R2.reuse, -R183 ;  /* 0x00000002a1a07223 */ /* 0x080fe200000108b7 */
[----:B------:R-:W-:Y:S01]  /*1b8c0*/  HGMMA.64x256x16.F32.BF16 R24, R192, gdesc[UR4].tnspB, R24, gsb0 ;  /* 0x43e00004c0187df0 */ /* 0x000fe20008001818 */
[----:B------:R-:W-:Y:S01]  /*1b8d0*/  FADD.FTZ R0, -R4, R7 ;  /* 0x0000000704007221 */ /* 0x000fe20000010100 */
[----:B------:R-:W0:Y:S01]  /*1b8e0*/  MUFU.EX2 R196, R196 ;  /* 0x000000c400c47308 */ /* 0x000e220000000800 */
[----:B------:R-:W-:-:S02]  /*1b8f0*/  FFMA.FTZ R161, R165, R2, -R183 ;  /* 0x00000002a5a17223 */ /* 0x000fc400000108b7 */
[----:B------:R-:W-:-:S05]  /*1b900*/  FMUL.FTZ R0, R0, R2 ;  /* 0x0000000200007220 */ /* 0x000fca0000410000 */
[----:B------:R-:W1:Y:S08]  /*1b910*/  MUFU.EX2 R160, R160 ;  /* 0x000000a000a07308 */ /* 0x000e700000000800 */
[----:B------:R-:W-:Y:S01]  /*1b920*/  MUFU.EX2 R0, R0 ;  /* 0x0000000000007308 */ /* 0x000fe20000000800 */
[----:B0-----:R-:W-:-:S07]  /*1b930*/  FADD.FTZ R15, R196, R15 ;  /* 0x0000000fc40f7221 */ /* 0x001fce0000010000 */
[----:B------:R-:W0:Y:S01]  /*1b940*/  MUFU.EX2 R198, R198 ;  /* 0x000000c600c67308 */ /* 0x000e220000000800 */
[C---:B-1----:R-:W-:Y:S01]  /*1b950*/  FADD.FTZ R15, R160.reuse, R15 ;  /* 0x0000000fa00f7221 */ /* 0x042fe20000010000 */
[----:B------:R-:W-:-:S06]  /*1b960*/  F2FP.BF16.F32.PACK_AB R196, R160, R196 ;  /* 0x000000c4a0c4723e */ /* 0x000fcc00000010ff */
[----:B------:R-:W1:Y:S08]  /*1b970*/  MUFU.EX2 R161, R161 ;  /* 0x000000a100a17308 */ /* 0x000e700000000800 */
[----:B------:R-:W-:Y:S01]  /*1b980*/  MUFU.EX2 R7, R182 ;  /* 0x000000b600077308 */ /* 0x000fe20000000800 */
[----:B0-----:R-:W-:-:S04]  /*1b990*/  FADD.FTZ R15, R198, R15 ;  /* 0x0000000fc60f7221 */ /* 0x001fc80000010000 */
[C---:B-1----:R-:W-:Y:S01]  /*1b9a0*/  FADD.FTZ R15, R161.reuse, R15 ;  /* 0x0000000fa10f7221 */ /* 0x042fe20000010000 */
[----:B------:R-:W-:Y:S01]  /*1b9b0*/  F2FP.BF16.F32.PACK_AB R198, R161, R198 ;  /* 0x000000c6a1c6723e */ /* 0x000fe200000010ff */
[----:B------:R-:W-:Y:S02]  /*1b9c0*/  WARPGROUP.DEPBAR.LE gsb0, 0x0 ;  /* 0x00008000000079c5 */ /* 0x000fe40000010000 */
[-CC-:B------:R-:W-:Y:S01]  /*1b9d0*/  FFMA.FTZ R192, R152, R2.reuse, -R183.reuse ;  /* 0x0000000298c07223 */ /* 0x180fe200000108b7 */
[-CC-:B------:R-:W-:Y:S01]  /*1b9e0*/  FFMA.FTZ R152, R153, R2.reuse, -R183.reuse ;  /* 0x0000000299987223 */ /* 0x180fe200000108b7 */
[-C--:B------:R-:W-:Y:S01]  /*1b9f0*/  FMUL.FTZ R153, R4, R2.reuse ;  /* 0x0000000204997220 */ /* 0x080fe20000410000 */
[-C--:B------:R-:W-:Y:S01]  /*1ba00*/  FFMA.FTZ R194, R156, R2.reuse, -R183 ;  /* 0x000000029cc27223 */ /* 0x080fe200000108b7 */
[----:B------:R-:W-:Y:S02]  /*1ba10*/  @!P1 SYNCS.ARRIVE.TRANS64.RED.A1T0 RZ, [R164+URZ], RZ ;  /* 0x000000ffa4ff99a7 */ /* 0x000fe4000810043f */
[-CC-:B------:R-:W-:Y:S01]  /*1ba20*/  FFMA.FTZ R209, R10, R2.reuse, -R153.reuse ;  /* 0x000000020ad17223 */ /* 0x180fe20000010899 */
[-CC-:B------:R-:W-:Y:S01]  /*1ba30*/  FFMA.FTZ R10, R12, R2.reuse, -R153.reuse ;  /* 0x000000020c0a7223 */ /* 0x180fe20000010899 */
[-CC-:B------:R-:W-:Y:S01]  /*1ba40*/  FFMA.FTZ R211, R13, R2.reuse, -R153.reuse ;  /* 0x000000020dd37223 */ /* 0x180fe20000010899 */
[-CC-:B------:R-:W-:Y:S01]  /*1ba50*/  FFMA.FTZ R13, R184, R2.reuse, -R153.reuse ;  /* 0x00000002b80d7223 */ /* 0x180fe20000010899 */
[-CC-:B------:R-:W-:Y:S01]  /*1ba60*/  FFMA.FTZ R205, R176, R2.reuse, -R153.reuse ;  /* 0x00000002b0cd7223 */ /* 0x180fe20000010899 */
[-CC-:B------:R-:W-:Y:S01]  /*1ba70*/  FFMA.FTZ R156, R178, R2.reuse, -R153.reuse ;  /* 0x00000002b29c7223 */ /* 0x180fe20000010899 */
[----:B------:R-:W0:Y:S01]  /*1ba80*/  MUFU.EX2 R209, R209 ;  /* 0x000000d100d17308 */ /* 0x000e220000000800 */
[-CC-:B------:R-:W-:Y:S01]  /*1ba90*/  FFMA.FTZ R207, R179, R2.reuse, -R153.reuse ;  /* 0x00000002b3cf7223 */ /* 0x180fe20000010899 */
[-CC-:B------:R-:W-:Y:S01]  /*1baa0*/  FFMA.FTZ R12, R157, R2.reuse, -R153.reuse ;  /* 0x000000029d0c7223 */ /* 0x180fe20000010899 */
[-CC-:B------:R-:W-:Y:S01]  /*1bab0*/  FFMA.FTZ R201, R170, R2.reuse, -R153.reuse ;  /* 0x00000002aac97223 */ /* 0x180fe20000010899 */
[-CC-:B------:R-:W-:Y:S01]  /*1bac0*/  FFMA.FTZ R197, R162, R2.reuse, -R153.reuse ;  /* 0x00000002a2c57223 */ /* 0x180fe20000010899 */
[-CC-:B------:R-:W-:Y:S01]  /*1bad0*/  FFMA.FTZ R157, R171, R2.reuse, -R153.reuse ;  /* 0x00000002ab9d7223 */ /* 0x180fe20000010899 */
[-CC-:B------:R-:W-:Y:S01]  /*1bae0*/  FFMA.FTZ R203, R174, R2.reuse, -R153.reuse ;  /* 0x00000002aecb7223 */ /* 0x180fe20000010899 */
[-CC-:B------:R-:W-:Y:S01]  /*1baf0*/  FFMA.FTZ R175, R175, R2.reuse, -R153.reuse ;  /* 0x00000002afaf7223 */ /* 0x180fe20000010899 */
[----:B------:R-:W1:Y:S01]  /*1bb00*/  MUFU.EX2 R10, R10 ;  /* 0x0000000a000a7308 */ /* 0x000e620000000800 */
[-CC-:B------:R-:W-:Y:S01]  /*1bb10*/  FFMA.FTZ R163, R163, R2.reuse, -R153.reuse ;  /* 0x00000002a3a37223 */ /* 0x180fe20000010899 */
[-CC-:B------:R-:W-:Y:S01]  /*1bb20*/  FFMA.FTZ R199, R166, R2.reuse, -R153.reuse ;  /* 0x00000002a6c77223 */ /* 0x180fe20000010899 */
[----:B------:R2:W-:Y:S01]  /*1bb30*/  @!P1 SYNCS.ARRIVE.TRANS64.RED.A1T0 RZ, [R9+URZ], RZ ;  /* 0x000000ff09ff99a7 */ /* 0x0005e2000810043f */
[-CC-:B------:R-:W-:Y:S01]  /*1bb40*/  FFMA.FTZ R193, R154, R2.reuse, -R153.reuse ;  /* 0x000000029ac17223 */ /* 0x180fe20000010899 */
[-CC-:B------:R-:W-:Y:S01]  /*1bb50*/  FFMA.FTZ R155, R155, R2.reuse, -R153.reuse ;  /* 0x000000029b9b7223 */ /* 0x180fe20000010899 */
[----:B------:R-:W-:-:S02]  /*1bb60*/  FFMA.FTZ R158, R158, R2, -R153 ;  /* 0x000000029e9e7223 */ /* 0x000fc40000010899 */
[----:B------:R-:W3:Y:S01]  /*1bb70*/  MUFU.EX2 R211, R211 ;  /* 0x000000d300d37308 */ /* 0x000ee20000000800 */
[----:B0-----:R-:W-:-:S07]  /*1bb80*/  FFMA.FTZ R14, R0, R14, R209 ;  /* 0x0000000e000e7223 */ /* 0x001fce00000100d1 */
[----:B------:R-:W0:Y:S01]  /*1bb90*/  MUFU.EX2 R13, R13 ;  /* 0x0000000d000d7308 */ /* 0x000e220000000800 */
[C---:B-1----:R-:W-:Y:S01]  /*1bba0*/  FADD.FTZ R14, R10.reuse, R14 ;  /* 0x0000000e0a0e7221 */ /* 0x042fe20000010000 */
[----:B------:R-:W-:Y:S01]  /*1bbb0*/  F2FP.BF16.F32.PACK_AB R209, R10, R209 ;  /* 0x000000d10ad1723e */ /* 0x000fe200000010ff */
[----:B------:R-:W-:-:S05]  /*1bbc0*/  IMAD.MOV.U32 R10, RZ, RZ, R222 ;  /* 0x000000ffff0a7224 */ /* 0x000fca00078e00de */
[----:B------:R-:W1:Y:S01]  /*1bbd0*/  MUFU.EX2 R205, R205 ;  /* 0x000000cd00cd7308 */ /* 0x000e620000000800 */
[----:B---3--:R-:W-:-:S07]  /*1bbe0*/  FADD.FTZ R14, R211, R14 ;  /* 0x0000000ed30e7221 */ /* 0x008fce0000010000 */
[----:B------:R-:W3:Y:S01]  /*1bbf0*/  MUFU.EX2 R156, R156 ;  /* 0x0000009c009c7308 */ /* 0x000ee20000000800 */
[----:B0-----:R-:W-:Y:S01]  /*1bc00*/  FADD.FTZ R162, R13, R14 ;  /* 0x0000000e0da27221 */ /* 0x001fe20000010000 */
[-CC-:B------:R-:W-:Y:S01]  /*1bc10*/  FFMA.FTZ R14, R167, R2.reuse, -R153.reuse ;  /* 0x00000002a70e7223 */ /* 0x180fe20000010899 */
[----:B------:R-:W-:Y:S01]  /*1bc20*/  FFMA.FTZ R153, R159, R2, -R153 ;  /* 0x000000029f997223 */ /* 0x000fe20000010899 */
[----:B------:R-:W-:-:S04]  /*1bc30*/  F2FP.BF16.F32.PACK_AB R211, R13, R211 ;  /* 0x000000d30dd3723e */ /* 0x000fc800000010ff */
[----:B------:R-:W0:Y:S01]  /*1bc40*/  MUFU.EX2 R207, R207 ;  /* 0x000000cf00cf7308 */ /* 0x000e220000000800 */
[----:B-1----:R-:W-:-:S07]  /*1bc50*/  FADD.FTZ R162, R205, R162 ;  /* 0x000000a2cda27221 */ /* 0x002fce0000010000 */
[----:B------:R-:W1:Y:S01]  /*1bc60*/  MUFU.EX2 R12, R12 ;  /* 0x0000000c000c7308 */ /* 0x000e620000000800 */
[C---:B---3--:R-:W-:Y:S01]  /*1bc70*/  FADD.FTZ R162, R156.reuse, R162 ;  /* 0x000000a29ca27221 */ /* 0x048fe20000010000 */
[----:B------:R-:W-:-:S06]  /*1bc80*/  F2FP.BF16.F32.PACK_AB R205, R156, R205 ;  /* 0x000000cd9ccd723e */ /* 0x000fcc00000010ff */
[----:B------:R-:W3:Y:S01]  /*1bc90*/  MUFU.EX2 R201, R201 ;  /* 0x000000c900c97308 */ /* 0x000ee20000000800 */
[----:B0-----:R-:W-:-:S07]  /*1bca0*/  FADD.FTZ R162, R207, R162 ;  /* 0x000000a2cfa27221 */ /* 0x001fce0000010000 */
[----:B------:R-:W0:Y:S01]  /*1bcb0*/  MUFU.EX2 R157, R157 ;  /* 0x0000009d009d7308 */ /* 0x000e220000000800 */
[C---:B-1----:R-:W-:Y:S01]  /*1bcc0*/  FADD.FTZ R162, R12.reuse, R162 ;  /* 0x000000a20ca27221 */ /* 0x042fe20000010000 */
[----:B------:R-:W-:-:S06]  /*1bcd0*/  F2FP.BF16.F32.PACK_AB R207, R12, R207 ;  /* 0x000000cf0ccf723e */ /* 0x000fcc00000010ff */
[----:B------:R-:W1:Y:S01]  /*1bce0*/  MUFU.EX2 R203, R203 ;  /* 0x000000cb00cb7308 */ /* 0x000e620000000800 */
[----:B---3--:R-:W-:-:S07]  /*1bcf0*/  FADD.FTZ R162, R201, R162 ;  /* 0x000000a2c9a27221 */ /* 0x008fce0000010000 */
[----:B------:R-:W3:Y:S01]  /*1bd00*/  MUFU.EX2 R11, R175 ;  /* 0x000000af000b7308 */ /* 0x000ee20000000800 */
[C---:B0-----:R-:W-:Y:S01]  /*1bd10*/  FADD.FTZ R162, R157.reuse, R162 ;  /* 0x000000a29da27221 */ /* 0x041fe20000010000 */
[----:B------:R-:W-:-:S06]  /*1bd20*/  F2FP.BF16.F32.PACK_AB R201, R157, R201 ;  /* 0x000000c99dc9723e */ /* 0x000fcc00000010ff */
[----:B------:R-:W0:Y:S01]  /*1bd30*/  MUFU.EX2 R197, R197 ;  /* 0x000000c500c57308 */ /* 0x000e220000000800 */
[----:B-1----:R-:W-:-:S07]  /*1bd40*/  FADD.FTZ R162, R203, R162 ;  /* 0x000000a2cba27221 */ /* 0x002fce0000010000 */
[----:B--2---:R-:W1:Y:S01]  /*1bd50*/  MUFU.EX2 R9, R163 ;  /* 0x000000a300097308 */ /* 0x004e620000000800 */
[C---:B---3--:R-:W-:Y:S01]  /*1bd60*/  FADD.FTZ R162, R11.reuse, R162 ;  /* 0x000000a20ba27221 */ /* 0x048fe20000010000 */
[----:B------:R-:W-:-:S06]  /*1bd70*/  F2FP.BF16.F32.PACK_AB R203, R11, R203 ;  /* 0x000000cb0bcb723e */ /* 0x000fcc00000010ff */
[----:B------:R-:W2:Y:S01]  /*1bd80*/  MUFU.EX2 R199, R199 ;  /* 0x000000c700c77308 */ /* 0x000ea20000000800 */
[----:B0-----:R-:W-:-:S07]  /*1bd90*/  FADD.FTZ R162, R197, R162 ;  /* 0x000000a2c5a27221 */ /* 0x001fce0000010000 */
[----:B------:R-:W0:Y:S01]  /*1bda0*/  MUFU.EX2 R14, R14 ;  /* 0x0000000e000e7308 */ /* 0x000e220000000800 */
[C---:B-1----:R-:W-:Y:S01]  /*1bdb0*/  FADD.FTZ R162, R9.reuse, R162 ;  /* 0x000000a209a27221 */ /* 0x042fe20000010000 */
[----:B------:R-:W-:-:S06]  /*1bdc0*/  F2FP.BF16.F32.PACK_AB R197, R9, R197 ;  /* 0x000000c509c5723e */ /* 0x000fcc00000010ff */
[----:B------:R-:W1:Y:S01]  /*1bdd0*/  MUFU.EX2 R192, R192 ;  /* 0x000000c000c07308 */ /* 0x000e620000000800 */
[----:B--2---:R-:W-:-:S07]  /*1bde0*/  FADD.FTZ R13, R199, R162 ;  /* 0x000000a2c70d7221 */ /* 0x004fce0000010000 */
[----:B------:R-:W2:Y:S01]  /*1bdf0*/  MUFU.EX2 R193, R193 ;  /* 0x000000c100c17308 */ /* 0x000ea20000000800 */
[C---:B0-----:R-:W-:Y:S01]  /*1be00*/  FADD.FTZ R8, R14.reuse, R13 ;  /* 0x0000000d0e087221 */ /* 0x041fe20000010000 */
[----:B------:R-:W-:-:S06]  /*1be10*/  F2FP.BF16.F32.PACK_AB R199, R14, R199 ;  /* 0x000000c70ec7723e */ /* 0x000fcc00000010ff */
[----:B------:R-:W0:Y:S01]  /*1be20*/  MUFU.EX2 R152, R152 ;  /* 0x0000009800987308 */ /* 0x000e220000000800 */
[----:B-1----:R-:W-:-:S07]  /*1be30*/  FADD.FTZ R15, R192, R15 ;  /* 0x0000000fc00f7221 */ /* 0x002fce0000010000 */
[----:B------:R-:W1:Y:S01]  /*1be40*/  MUFU.EX2 R155, R155 ;  /* 0x0000009b009b7308 */ /* 0x000e620000000800 */
[----:B--2---:R-:W-:-:S07]  /*1be50*/  FADD.FTZ R8, R193, R8 ;  /* 0x00000008c1087221 */ /* 0x004fce0000010000 */
[----:B------:R-:W2:Y:S01]  /*1be60*/  MUFU.EX2 R194, R194 ;  /* 0x000000c200c27308 */ /* 0x000ea20000000800 */
[C---:B0-----:R-:W-:Y:S01]  /*1be70*/  FADD.FTZ R15, R152.reuse, R15 ;  /* 0x0000000f980f7221 */ /* 0x041fe20000010000 */
[----:B------:R-:W-:-:S06]  /*1be80*/  F2FP.BF16.F32.PACK_AB R192, R152, R192 ;  /* 0x000000c098c0723e */ /* 0x000fcc00000010ff */
[----:B------:R-:W0:Y:S01]  /*1be90*/  MUFU.EX2 R158, R158 ;  /* 0x0000009e009e7308 */ /* 0x000e220000000800 */
[C---:B-1----:R-:W-:Y:S01]  /*1bea0*/  FADD.FTZ R9, R155.reuse, R8 ;  /* 0x000000089b097221 */ /* 0x042fe20000010000 */
[----:B------:R-:W-:-:S06]  /*1beb0*/  F2FP.BF16.F32.PACK_AB R193, R155, R193 ;  /* 0x000000c19bc1723e */ /* 0x000fcc00000010ff */
[----:B------:R-:W1:Y:S01]  /*1bec0*/  MUFU.EX2 R153, R153 ;  /* 0x0000009900997308 */ /* 0x000e620000000800 */
[----:B--2---:R-:W-:Y:S01]  /*1bed0*/  FADD.FTZ R8, R194, R15 ;  /* 0x0000000fc2087221 */ /* 0x004fe20000010000 */
[----:B------:R-:W-:-:S03]  /*1bee0*/  F2FP.BF16.F32.PACK_AB R194, R7, R194 ;  /* 0x000000c207c2723e */ /* 0x000fc600000010ff */
[----:B------:R-:W-:Y:S01]  /*1bef0*/  FADD.FTZ R15, R7, R8 ;  /* 0x00000008070f7221 */ /* 0x000fe20000010000 */
[----:B------:R-:W-:Y:S02]  /*1bf00*/  IMAD.MOV.U32 R7, RZ, RZ, R4 ;  /* 0x000000ffff077224 */ /* 0x000fe400078e0004 */
[----:B------:R-:W-:Y:S02]  /*1bf10*/  IMAD.MOV.U32 R8, RZ, RZ, R5 ;  /* 0x000000ffff087224 */ /* 0x000fe400078e0005 */
[----:B0-----:R-:W-:Y:S01]  /*1bf20*/  FADD.FTZ R14, R158, R9 ;  /* 0x000000099e0e7221 */ /* 0x001fe20000010000 */
[----:B------:R-:W-:-:S03]  /*1bf30*/  IMAD.MOV.U32 R9, RZ, RZ, R223 ;  /* 0x000000ffff097224 */ /* 0x000fc600078e00df */
[C---:B-1----:R-:W-:Y:S01]  /*1bf40*/  FADD.FTZ R14, R153.reuse, R14 ;  /* 0x0000000e990e7221 */ /* 0x042fe20000010000 */
[----:B------:R-:W-:Y:S01]  /*1bf50*/  F2FP.BF16.F32.PACK_AB R195, R153, R158 ;  /* 0x0000009e99c3723e */ /* 0x000fe200000010ff */
[----:B------:R-:W-:Y:S06]  /*1bf60*/  @P2 BRA `(.L_x_657) ;  /* 0xffffffb000a82947 */ /* 0x000fec000383ffff */
.L_x_646:
[----:B------:R-:W-:Y:S05]  /*1bf70*/  BSYNC B0 ;  /* 0x0000000000007941 */ /* 0x000fea0003800000 */
.L_x_645:
        /* <DEDUP_REMOVED lines=131> */
.L_x_658:
[----:B------:R-:W-:Y:S01]  /*1c7b0*/  IMAD R0, R222, 0x8, R16 ;  /* 0x00000008de007824 */ /* 0x000fe200078e0210 */
[----:B------:R-:W-:-:S04]  /*1c7c0*/  SHF.L.U32 R7, R223, 0x1f, RZ ;  /* 0x0000001fdf077819 */ /* 0x000fc800000006ff */
[----:B------:R0:W1:Y:S01]  /*1c7d0*/  SYNCS.PHASECHK.TRANS64.TRYWAIT P2, [R0+URZ+0x38850], R7 ;  /* 0x03885007000075a7 */ /* 0x000062000804017f */
[----:B------:R-:W-:Y:S05]  /*1c7e0*/  @!P0 BRA `(.L_x_659) ;  /* 0x0000000000048947 */ /* 0x000fea0003800000 */
[----:B------:R-:W-:Y:S01]  /*1c7f0*/  BPT.TRAP 0x1 ;  /* 0x000000040000795c */ /* 0x000fe20000300000 */
.L_x_659:
[----:B------:R-:W-:Y:S01]  /*1c800*/  VIADD R16, R16, 0x400 ;  /* 0x0000040010107836 */ /* 0x000fe20000000000 */
[----:B------:R-:W-:Y:S04]  /*1c810*/  BSSY B0, `(.L_x_660) ;  /* 0x0000008000007945 */ /* 0x000fe80003800000 */
[----:B------:R-:W-:-:S04]  /*1c820*/  SHF.R.U32.HI R16, RZ, 0x4, R16 ;  /* 0x00000004ff107819 */ /* 0x000fc80000011610 */
[----:B------:R-:W-:-:S04]  /*1c830*/  LOP3.LUT R16, R16, 0x3fff, RZ, 0xc0, !PT ;  /* 0x00003fff10107812 */ /* 0x000fc800078ec0ff */
[----:B------:R-:W-:-:S05]  /*1c840*/  LOP3.LUT R3, R16, 0x2800000, RZ, 0xfc, !PT ;  /* 0x0280000010037812 */ /* 0x000fca00078efcff */
[----:B------:R-:W-:Y:S01]  /*1c850*/  IMAD R3, R222, 0xa00, R3 ;  /* 0x00000a00de037824 */ /* 0x000fe200078e0203 */
[----:B-1----:R-:W-:Y:S06]  /*1c860*/  @P2 BRA `(.L_x_661) ;  /* 0x0000000000082947 */ /* 0x002fec0003800000 */
[----:B------:R-:W1:Y:S02]  /*1c870*/  SYNCS.PHASECHK.TRANS64.TRYWAIT P0, [R0+URZ+0x38850], R7 ;  /* 0x03885007000075a7 */ /* 0x000e64000800017f */
[----:B-1----:R-:W-:Y:S05]  /*1c880*/  @!P0 BRA `(.L_x_662) ;  /* 0x000000a000588947 */ /* 0x002fea0003800000 */
.L_x_661:
[----:B------:R-:W-:Y:S05]  /*1c890*/  BSYNC B0 ;  /* 0x0000000000007941 */ /* 0x000fea0003800000 */
.L_x_660:
[----:B01----:R-:W-:Y:S01]  /*1c8a0*/  IMAD.MOV.U32 R7, RZ, RZ, 0x40000040 ;  /* 0x40000040ff077424 */ /* 0x003fe200078e00ff */
[----:B------:R-:W-:Y:S01]  /*1c8b0*/  MOV R6, R3 ;  /* 0x0000000300067202 */ /* 0x000fe20000000f00 */
[----:B------:R-:W2:Y:S01]  /*1c8c0*/  LDL.LU R20, [R1+0x68] ;  /* 0x0000680001147983 */ /* 0x000ea20000300800 */
[----:B------:R-:W-:Y:S01]  /*1c8d0*/  WARPGROUP.ARRIVE ;  /* 0x00000000000079c5 */ /* 0x000fe20000000000 */
[----:B------:R-:W-:Y:S01]  /*1c8e0*/  VIADD R222, R222, 0x1 ;  /* 0x00000001dede7836 */ /* 0x000fe20000000000 */
[----:B------:R-:W-:Y:S01]  /*1c8f0*/  R2UR UR6, R6 ;  /* 0x00000000060672ca */ /* 0x000fe200000e0000 */
[----:B------:R-:W-:Y:S01]  /*1c900*/  VIADD R6, R3, 0x80 ;  /* 0x0000008003067836 */ /* 0x000fe20000000000 */
[----:B------:R-:W-:Y:S01]  /*1c910*/  R2UR UR7, R7 ;  /* 0x00000000070772ca */ /* 0x000fe200000e0000 */
[----:B------:R-:W-:Y:S01]  /*1c920*/  IMAD.MOV.U32 R7, RZ, RZ, 0x40000040 ;  /* 0x40000040ff077424 */ /* 0x000fe200078e00ff */
[----:B------:R-:W-:Y:S01]  /*1c930*/  ISETP.NE.AND P2, PT, R222, 0x2, PT ;  /* 0x00000002de00780c */ /* 0x000fe20003f45270 */
[----:B------:R-:W-:Y:S01]  /*1c940*/  IMAD.MOV.U32 R12, RZ, RZ, RZ ;  /* 0x000000ffff0c7224 */ /* 0x000fe200078e00ff */
[----:B------:R-:W-:Y:S01]  /*1c950*/  @!P1 IADD3 R11, R0, 0x38860, RZ ;  /* 0x00038860000b9810 */ /* 0x000fe20007ffe0ff */
[----:B------:R-:W-:Y:S01]  /*1c960*/  IMAD.MOV.U32 R0, RZ, RZ, -0x800000 ;  /* 0xff800000ff007424 */ /* 0x000fe200078e00ff */
[----:B------:R-:W-:-:S02]  /*1c970*/  SEL R222, R222, RZ, P2 ;  /* 0x000000ffdede7207 */ /* 0x000fc40001000000 */
[----:B------:R-:W-:-:S05]  /*1c980*/  @!P1 PRMT R11, RZ, 0x654, R11 ;  /* 0x00000654ff0b9816 */ /* 0x000fca000000000b */
[----:B------:R-:W-:Y:S01]  /*1c990*/  HGMMA.64x256x16.F32.BF16 R24, R208, gdesc[UR4].tnspB, R24, gsb0 ;  /* 0x43e00004d0187df0 */ /* 0x000fe20008001818 */
[----:B------:R-:W-:Y:S01]  /*1c9a0*/  R2UR UR6, R6 ;  /* 0x00000000060672ca */ /* 0x000fe200000e0000 */
[----:B------:R-:W-:Y:S01]  /*1c9b0*/  VIADD R6, R3, 0x100 ;  /* 0x0000010003067836 */ /* 0x000fe20000000000 */
[----:B------:R-:W-:Y:S01]  /*1c9c0*/  R2UR UR7, R7 ;  /* 0x00000000070772ca */ /* 0x000fe200000e0000 */
[----:B------:R-:W-:Y:S01]  /*1c9d0*/  IMAD.MOV.U32 R7, RZ, RZ, 0x40000040 ;  /* 0x40000040ff077424 */ /* 0x000fe200078e00ff */
[----:B------:R-:W-:Y:S02]  /*1c9e0*/  WARPGROUP.DEPBAR.LE gsb0, 0x0 ;  /* 0x00008000000079c5 */ /* 0x000fe40000010000 */
[----:B------:R-:W-:-:S15]  /*1c9f0*/  WARPGROUP.ARRIVE ;  /* 0x00000000000079c5 */ /* 0x000fde0000000000 */
[----:B------:R-:W-:-:S06]  /*1ca00*/  NOP ;  /* 0x0000000000007918 */ /* 0x000fcc0000000000 */
[----:B------:R-:W-:Y:S01]  /*1ca10*/  HGMMA.64x256x16.F32.BF16 R24, R204, gdesc[UR4].tnspB, R24, gsb0 ;  /* 0x43e00004cc187df0 */ /* 0x000fe20008001818 */
[----:B------:R-:W-:Y:S01]  /*1ca20*/  R2UR UR6, R6 ;  /* 0x00000000060672ca */ /* 0x000fe200000e0000 */
[----:B------:R-:W-:Y:S01]  /*1ca30*/  VIADD R6, R3, 0x180 ;  /* 0x0000018003067836 */ /* 0x000fe20000000000 */
[----:B------:R-:W-:Y:S01]  /*1ca40*/  R2UR UR7, R7 ;  /* 0x00000000070772ca */ /* 0x000fe200000e0000 */
[----:B------:R-:W-:Y:S02]  /*1ca50*/  IMAD.MOV.U32 R7, RZ, RZ, 0x40000040 ;  /* 0x40000040ff077424 */ /* 0x000fe400078e00ff */
[----:B--2---:R-:W-:-:S05]  /*1ca60*/  VIADD R20, R20, 0x1 ;  /* 0x0000000114147836 */ /* 0x004fca0000000000 */
[----:B------:R-:W-:Y:S01]  /*1ca70*/  STL [R1+0x68], R20 ;  /* 0x0000681401007387 */ /* 0x000fe20000100800 */
[----:B------:R-:W-:Y:S02]  /*1ca80*/  WARPGROUP.DEPBAR.LE gsb0, 0x0 ;  /* 0x00008000000079c5 */ /* 0x000fe40000010000 */
[----:B------:R-:W-:-:S14]  /*1ca90*/  WARPGROUP.ARRIVE ;  /* 0x00000000000079c5 */ /* 0x000fdc0000000000 */
[----:B------:R-:W-:Y:S01]  /*1caa0*/  HGMMA.64x256x16.F32.BF16 R24, R200, gdesc[UR4].tnspB, R24, gsb0 ;  /* 0x43e00004c8187df0 */ /* 0x000fe20008001818 */
[----:B------:R-:W-:Y:S01]  /*1cab0*/  R2UR UR6, R6 ;  /* 0x00000000060672ca */ /* 0x000fe200000e0000 */
[----:B------:R-:W-:Y:S01]  /*1cac0*/  VIADD R6, R3, 0x200 ;  /* 0x0000020003067836 */ /* 0x000fe20000000000 */
[----:B------:R-:W-:Y:S01]  /*1cad0*/  R2UR UR7, R7 ;  /* 0x00000000070772ca */ /* 0x000fe200000e0000 */
[----:B------:R-:W-:Y:S01]  /*1cae0*/  IMAD.MOV.U32 R7, RZ, RZ, 0x40000040 ;  /* 0x40000040ff077424 */ /* 0x000fe200078e00ff */
[----:B------:R-:W0:Y:S01]  /*1caf0*/  SHFL.BFLY PT, R3, R14, 0x2, 0x1f ;  /* 0x0c401f000e037f89 */ /* 0x000e2200000e0000 */
[----:B------:R-:W-:Y:S02]  /*1cb00*/  WARPGROUP.DEPBAR.LE gsb0, 0x0 ;  /* 0x00008000000079c5 */ /* 0x000fe40000010000 */
[----:B------:R-:W-:-:S15]  /*1cb10*/  WARPGROUP.ARRIVE ;  /* 0x00000000000079c5 */ /* 0x000fde0000000000 */
[----:B------:R-:W-:-:S05]  /*1cb20*/  NOP ;  /* 0x0000000000007918 */ /* 0x000fca0000000000 */
[----:B------:R-:W-:Y:S01]  /*1cb30*/  HGMMA.64x256x16.F32.BF16 R24, R196, gdesc[UR4].tnspB, R24, gsb0 ;  /* 0x43e00004c4187df0 */ /* 0x000fe20008001818 */
[----:B------:R-:W-:Y:S02]  /*1cb40*/  R2UR UR6, R6 ;  /* 0x00000000060672ca */ /* 0x000fe400000e0000 */
[----:B------:R-:W-:Y:S01]  /*1cb50*/  R2UR UR7, R7 ;  /* 0x00000000070772ca */ /* 0x000fe200000e0000 */
[----:B------:R-:W1:Y:S01]  /*1cb60*/  SHFL.BFLY PT, R6, R15, 0x2, 0x1f ;  /* 0x0c401f000f067f89 */ /* 0x000e6200000e0000 */
[----:B0-----:R-:W-:-:S05]  /*1cb70*/  FADD.FTZ R7, R3, R14 ;  /* 0x0000000e03077221 */ /* 0x001fca0000010000 */
[----:B------:R-:W0:Y:S01]  /*1cb80*/  SHFL.BFLY PT, R8, R7, 0x1, 0x1f ;  /* 0x0c201f0007087f89 */ /* 0x000e2200000e0000 */
[----:B-1----:R-:W-:-:S05]  /*1cb90*/  FADD.FTZ R6, R6, R15 ;  /* 0x0000000f06067221 */ /* 0x002fca0000010000 */
[----:B------:R-:W1:Y:S01]  /*1cba0*/  SHFL.BFLY PT, R3, R6, 0x1, 0x1f ;  /* 0x0c201f0006037f89 */ /* 0x000e6200000e0000 */
[----:B0-----:R-:W-:-:S05]  /*1cbb0*/  FADD.FTZ R16, R7, R8 ;  /* 0x0000000807107221 */ /* 0x001fca0000010000 */
[----:B------:R-:W-:-:S13]  /*1cbc0*/  FSETP.NE.FTZ.AND P3, PT, R16, RZ, PT ;  /* 0x000000ff1000720b */ /* 0x000fda0003f75000 */
[----:B------:R-:W0:Y:S01]  /*1cbd0*/  @P3 MUFU.LG2 R10, R16 ;  /* 0x00000010000a3308 */ /* 0x000e220000000c00 */
[----:B-1----:R-:W-:Y:S01]  /*1cbe0*/  FADD.FTZ R13, R6, R3 ;  /* 0x00000003060d7221 */ /* 0x002fe20000010000 */
[----:B------:R-:W-:Y:S01]  /*1cbf0*/  SEL R6, RZ, 0x1, P2 ;  /* 0x00000001ff067807 */ /* 0x000fe20001000000 */
[----:B------:R-:W-:-:S03]  /*1cc00*/  IMAD.MOV.U32 R3, RZ, RZ, -0x800000 ;  /* 0xff800000ff037424 */ /* 0x000fc600078e00ff */
[----:B------:R-:W-:Y:S02]  /*1cc10*/  FSETP.NE.FTZ.AND P0, PT, R13, RZ, PT ;  /* 0x000000ff0d00720b */ /* 0x000fe40003f15000 */
[----:B------:R-:W-:Y:S01]  /*1cc20*/  LOP3.LUT R223, R223, R6, RZ, 0x3c, !PT ;  /* 0x00000006dfdf7212 */ /* 0x000fe200078e3cff */
[----:B------:R-:W-:Y:S02]  /*1cc30*/  IMAD.MOV.U32 R6, RZ, RZ, RZ ;  /* 0x000000ffff067224 */ /* 0x000fe400078e00ff */
[----:B0-----:R-:W-:-:S04]  /*1cc40*/  @P3 FMUL.FTZ R7, R10, 0.69314718246459960938 ;  /* 0x3f3172180a073820 */ /* 0x001fc80000410000 */
[----:B------:R-:W-:Y:S04]  /*1cc50*/  @P3 MUFU.RCP R6, R16 ;  /* 0x0000001000063308 */ /* 0x000fe80000001000 */
[C---:B------:R-:W-:Y:S01]  /*1cc60*/  @P0 FMUL.FTZ R8, R2.reuse, 0.69314718246459960938 ;  /* 0x3f31721802080820 */ /* 0x040fe20000410000 */
[----:B------:R-:W-:-:S03]  /*1cc70*/  @P3 FMUL.FTZ R2, R2, 0.69314718246459960938 ;  /* 0x3f31721802023820 */ /* 0x000fc60000410000 */
[----:B------:R-:W0:Y:S01]  /*1cc80*/  @P0 MUFU.LG2 R9, R13 ;  /* 0x0000000d00090308 */ /* 0x000e220000000c00 */
[----:B------:R-:W-:-:S07]  /*1cc90*/  @P3 FFMA.FTZ R3, R2, R4, R7 ;  /* 0x0000000402033223 */ /* 0x000fce0000010007 */
[----:B------:R-:W1:Y:S01]  /*1cca0*/  @P0 MUFU.RCP R12, R13 ;  /* 0x0000000d000c0308 */ /* 0x000e620000001000 */
[----:B0-----:R-:W-:-:S04]  /*1ccb0*/  @P0 FMUL.FTZ R9, R9, 0.69314718246459960938 ;  /* 0x3f31721809090820 */ /* 0x001fc80000410000 */
[----:B------:R-:W-:Y:S01]  /*1ccc0*/  @P0 FFMA.FTZ R0, R8, R5, R9 ;  /* 0x0000000508000223 */ /* 0x000fe20000010009 */
[----:B------:R-:W-:Y:S01]  /*1ccd0*/  PLOP3.LUT P0, PT, PT, PT, PT, 0x8, 0x0 ;  /* 0x000000000000781c */ /* 0x000fe20003f0e170 */
[----:B------:R-:W-:Y:S02]  /*1cce0*/  WARPGROUP.DEPBAR.LE gsb0, 0x0 ;  /* 0x00008000000079c5 */ /* 0x000fe40000010000 */
[----:B------:R-:W-:-:S06]  /*1ccf0*/  WARPGROUP.ARRIVE ;  /* 0x00000000000079c5 */ /* 0x000fcc0000000000 */
[----:B------:R-:W-:Y:S03]  /*1cd00*/  HGMMA.64x256x16.F32.BF16 R24, R192, gdesc[UR4].tnspB, R24, gsb0 ;  /* 0x43e00004c0187df0 */ /* 0x000fe60008001818 */
[----:B------:R-:W-:Y:S02]  /*1cd10*/  WARPGROUP.DEPBAR.LE gsb0, 0x0 ;  /* 0x00008000000079c5 */ /* 0x000fe40000010000 */
[-C--:B-1----:R-:W-:Y:S01]  /*1cd20*/  FMUL.FTZ R4, R24, R12.reuse ;  /* 0x0000000c18047220 */ /* 0x082fe20000410000 */
[-C--:B------:R-:W-:Y:S01]  /*1cd30*/  FMUL.FTZ R160, R44, R12.reuse ;  /* 0x0000000c2ca07220 */ /* 0x080fe20000410000 */
[-C--:B------:R-:W-:Y:S01]  /*1cd40*/  FMUL.FTZ R163, R56, R12.reuse ;  /* 0x0000000c38a37220 */ /* 0x080fe20000410000 */
[----:B------:R-:W-:Y:S01]  /*1cd50*/  FMUL.FTZ R169, R80, R12 ;  /* 0x0000000c50a97220 */ /* 0x000fe20000410000 */
[-C--:B------:R-:W-:Y:S01]  /*1cd60*/  FMUL.FTZ R10, R27, R6.reuse ;  /* 0x000000061b0a7220 */ /* 0x080fe20000410000 */
[----:B------:R-:W-:Y:S01]  /*1cd70*/  FMUL.FTZ R8, R31, R6 ;  /* 0x000000061f087220 */ /* 0x000fe20000410000 */
[----:B------:R0:W-:Y:S01]  /*1cd80*/  @!P1 SYNCS.ARRIVE.TRANS64.RED.A1T0 RZ, [R11+URZ], RZ ;  /* 0x000000ff0bff99a7 */ /* 0x0001e2000810043f */
        /* <DEDUP_REMOVED lines=61> */
[----:B------:R-:W-:Y:S01]  /*1d160*/  FMUL.FTZ R31, R63, R6 ;  /* 0x000000063f1f7220 */ /* 0x000fe20000410000 */
        /* <DEDUP_REMOVED lines=8> */
[-C--:B0-----:R-:W-:Y:S01]  /*1d1f0*/  FMUL.FTZ R11, R46, R6.reuse ;  /* 0x000000062e0b7220 */ /* 0x081fe20000410000 */
        /* <DEDUP_REMOVED lines=50> */
[----:B------:R-:W-:-:S07]  /*1d520*/  FMUL.FTZ R76, R151, R6 ;  /* 0x00000006974c7220 */ /* 0x000fce0000410000 */
.L_x_570:
[----:B------:R-:W0:Y:S08]  /*1d530*/  S2UR UR5, SR_CgaCtaId ;  /* 0x00000000000579c3 */ /* 0x000e300000008800 */
[----:B------:R-:W-:Y:S06]  /*1d540*/  BAR.SYNC.DEFER_BLOCKING 0x5, 0x120 ;  /* 0x0144800000007b1d */ /* 0x000fec0000010000 */
[----:B------:R-:W-:Y:S01]  /*1d550*/  UMOV UR4, 0x400 ;  /* 0x0000040000047882 */ /* 0x000fe20000000000 */
[----:B------:R-:W-:Y:S01]  /*1d560*/  BSSY B0, `(.L_x_663) ;  /* 0x0000293000007945 */ /* 0x000fe20003800000 */
[----:B0-----:R-:W-:-:S06]  /*1d570*/  ULEA UR4, UR5, UR4, 0x18 ;  /* 0x0000000405047291 */ /* 0x001fcc000f8ec03f */
[----:B------:R-:W-:-:S05]  /*1d580*/  IMAD.U32 R16, RZ, RZ, UR4 ;  /* 0x00000004ff107e24 */ /* 0x000fca000f8e00ff */
[----:B------:R0:W1:Y:S01]  /*1d590*/  LDS.128 R148, [R16+0x388d0] ;  /* 0x0388d00010947984 */ /* 0x0000620000000c00 */
[----:B------:R-:W-:Y:S06]  /*1d5a0*/  BAR.ARV 0x4, 0x120 ;  /* 0x0104800000007b1d */ /* 0x000fec0000002000 */
[----:B------:R-:W-:Y:S05]  /*1d5b0*/  @P0 BRA `(.L_x_664) ;  /* 0x0000001c00580947 */ /* 0x000fea0003800000 */
[----:B------:R-:W2:Y:S04]  /*1d5c0*/  LDL R6, [R1+0x90] ;  /* 0x0000900001067983 */ /* 0x000ea80000100800 */
[----:B-1----:R-:W3:Y:S01]  /*1d5d0*/  LDL R148, [R1+0x5c] ;  /* 0x00005c0001947983 */ /* 0x002ee20000100800 */
[----:B------:R-:W1:Y:S01]  /*1d5e0*/  S2R R21, SR_SWINHI ;  /* 0x0000000000157919 */ /* 0x000e620000002f00 */
[----:B------:R-:W-:Y:S01]  /*1d5f0*/  F2FP.BF16.F32.PACK_AB R5, R10, R5 ;  /* 0x000000050a05723e */ /* 0x000fe200000010ff */
[----:B------:R-:W-:Y:S01]  /*1d600*/  ULDC.64 UR4, c[0x0][0xbd8] ;  /* 0x0002f60000047ab9 */ /* 0x000fe20000000a00 */
[----:B------:R-:W-:Y:S02]  /*1d610*/  MOV R14, R16 ;  /* 0x00000010000e7202 */ /* 0x000fe40000000f00 */
[----:B-1----:R-:W-:-:S02]  /*1d620*/  MOV R15, R21 ;  /* 0x00000015000f7202 */ /* 0x002fc40000000f00 */
        /* <DEDUP_REMOVED lines=11> */
[----:B-----5:R-:W-:Y:S01]  /*1d6e0*/  F2FP.BF16.F32.PACK_AB R147, R76, R72 ;  /* 0x000000484c93723e */ /* 0x020fe200000010ff */
[----:B------:R-:W-:Y:S01]  /*1d6f0*/  ULDC.64 UR6, c[0x0][0x208] ;  /* 0x0000820000067ab9 */ /* 0x000fe20000000a00 */
[----:B------:R-:W-:Y:S01]  /*1d700*/  BAR.SYNC.DEFER_BLOCKING 0x1, 0x100 ;  /* 0x0044000000007b1d */ /* 0x000fe20000010000 */
[----:B--2---:R-:W-:-:S03]  /*1d710*/  IMAD.WIDE R120, R6, 0x2, R14 ;  /* 0x0000000206787825 */ /* 0x004fc600078e020e */
[C---:B------:R-:W-:Y:S02]  /*1d720*/  IADD3 R6, P1, R120.reuse, 0x20, RZ ;  /* 0x0000002078067810 */ /* 0x040fe40007f3e0ff */
[----:B------:R-:W-:Y:S02]  /*1d730*/  IADD3 R46, P0, R120, 0x40, RZ ;  /* 0x00000040782e7810 */ /* 0x000fe40007f1e0ff */
[----:B------:R-:W-:Y:S02]  /*1d740*/  LOP3.LUT R88, R6, 0x380, RZ, 0xc0, !PT ;  /* 0x0000038006587812 */ /* 0x000fe400078ec0ff */
[----:B------:R-:W-:Y:S02]  /*1d750*/  IADD3 R100, P3, R120, 0x4000, RZ ;  /* 0x0000400078647810 */ /* 0x000fe40007f7e0ff */
[----:B------:R-:W-:Y:S01]  /*1d760*/  LOP3.LUT R92, R46, 0x380, RZ, 0xc0, !PT ;  /* 0x000003802e5c7812 */ /* 0x000fe200078ec0ff */
[----:B------:R-:W-:Y:S01]  /*1d770*/  IMAD.X R89, RZ, RZ, R121, P1 ;  /* 0x000000ffff597224 */ /* 0x000fe200008e0679 */
[----:B------:R-:W-:-:S02]  /*1d780*/  SHF.R.U64 R88, R88, 0x3, RZ ;  /* 0x0000000358587819 */ /* 0x000fc400000012ff */
[C---:B------:R-:W-:Y:S02]  /*1d790*/  IADD3 R108, P1, R120.reuse, 0x8000, RZ ;  /* 0x00008000786c7810 */ /* 0x040fe40007f3e0ff */
[----:B------:R-:W-:Y:S02]  /*1d7a0*/  IADD3 R84, P4, R120, 0x60, RZ ;  /* 0x0000006078547810 */ /* 0x000fe40007f9e0ff */
[----:B------:R-:W-:Y:S02]  /*1d7b0*/  LOP3.LUT R118, R100, 0x380, RZ, 0xc0, !PT ;  /* 0x0000038064767812 */ /* 0x000fe400078ec0ff */
[----:B------:R-:W-:Y:S02]  /*1d7c0*/  SHF.R.U64 R92, R92, 0x3, RZ ;  /* 0x000000035c5c7819 */ /* 0x000fe400000012ff */
[----:B------:R-:W-:Y:S02]  /*1d7d0*/  IADD3 R106, P2, R120, 0x4060, RZ ;  /* 0x00004060786a7810 */ /* 0x000fe40007f5e0ff */
[----:B------:R-:W-:-:S02]  /*1d7e0*/  LOP3.LUT R88, R88, R6, RZ, 0x3c, !PT ;  /* 0x0000000658587212 */ /* 0x000fc400078e3cff */
[----:B------:R-:W-:Y:S02]  /*1d7f0*/  LOP3.LUT R6, R108, 0x380, RZ, 0xc0, !PT ;  /* 0x000003806c067812 */ /* 0x000fe400078ec0ff */
[----:B------:R-:W-:Y:S02]  /*1d800*/  IADD3 R102, P6, R120, 0x4020, RZ ;  /* 0x0000402078667810 */ /* 0x000fe40007fde0ff */
[----:B------:R-:W-:Y:S02]  /*1d810*/  LOP3.LUT R96, R84, 0x380, RZ, 0xc0, !PT ;  /* 0x0000038054607812 */ /* 0x000fe400078ec0ff */
[----:B------:R-:W-:Y:S02]  /*1d820*/  SHF.R.U64 R118, R118, 0x3, RZ ;  /* 0x0000000376767819 */ /* 0x000fe400000012ff */
[----:B------:R-:W-:Y:S02]  /*1d830*/  LOP3.LUT R92, R92, R46, RZ, 0x3c, !PT ;  /* 0x0000002e5c5c7212 */ /* 0x000fe400078e3cff */
[----:B------:R-:W-:Y:S01]  /*1d840*/  LOP3.LUT R46, R106, 0x380, RZ, 0xc0, !PT ;  /* 0x000003806a2e7812 */ /* 0x000fe200078ec0ff */
[--C-:B------:R-:W-:Y:S01]  /*1d850*/  IMAD.X R101, RZ, RZ, R121.reuse, P3 ;  /* 0x000000ffff657224 */ /* 0x100fe200018e0679 */
[----:B------:R-:W-:Y:S01]  /*1d860*/  SHF.R.U64 R6, R6, 0x3, RZ ;  /* 0x0000000306067819 */ /* 0x000fe200000012ff */
[----:B------:R-:W-:Y:S01]  /*1d870*/  IMAD.X R103, RZ, RZ, R121, P6 ;  /* 0x000000ffff677224 */ /* 0x000fe200030e0679 */
[----:B------:R-:W-:-:S02]  /*1d880*/  IADD3 R114, P3, R120, 0x8060, RZ ;  /* 0x0000806078727810 */ /* 0x000fc40007f7e0ff */
[----:B------:R-:W-:Y:S02]  /*1d890*/  SHF.R.U64 R96, R96, 0x3, RZ ;  /* 0x0000000360607819 */ /* 0x000fe400000012ff */
[----:B------:R-:W-:Y:S02]  /*1d8a0*/  LOP3.LUT R100, R118, R100, RZ, 0x3c, !PT ;  /* 0x0000006476647212 */ /* 0x000fe400078e3cff */
[C---:B------:R-:W-:Y:S02]  /*1d8b0*/  LOP3.LUT R21, R120.reuse, 0x380, RZ, 0xc0, !PT ;  /* 0x0000038078157812 */ /* 0x040fe400078ec0ff */
[----:B------:R-:W-:Y:S02]  /*1d8c0*/  IADD3 R104, P5, R120, 0x4040, RZ ;  /* 0x0000404078687810 */ /* 0x000fe40007fbe0ff */
[----:B------:R-:W-:Y:S02]  /*1d8d0*/  LOP3.LUT R118, R102, 0x380, RZ, 0xc0, !PT ;  /* 0x0000038066767812 */ /* 0x000fe400078ec0ff */
[----:B------:R-:W-:-:S02]  /*1d8e0*/  SHF.R.U64 R46, R46, 0x3, RZ ;  /* 0x000000032e2e7819 */ /* 0x000fc400000012ff */
[----:B------:R-:W-:Y:S02]  /*1d8f0*/  IADD3 R116, P6, R120, 0xc000, RZ ;  /* 0x0000c00078747810 */ /* 0x000fe40007fde0ff */
[----:B------:R-:W-:Y:S01]  /*1d900*/  LOP3.LUT R108, R6, R108, RZ, 0x3c, !PT ;  /* 0x0000006c066c7212 */ /* 0x000fe200078e3cff */
[--C-:B------:R-:W-:Y:S01]  /*1d910*/  IMAD.X R97, RZ, RZ, R121.reuse, P4 ;  /* 0x000000ffff617224 */ /* 0x100fe200020e0679 */
[----:B------:R-:W-:Y:S02]  /*1d920*/  LOP3.LUT R96, R96, R84, RZ, 0x3c, !PT ;  /* 0x0000005460607212 */ /* 0x000fe400078e3cff */
[----:B------:R-:W-:Y:S01]  /*1d930*/  LOP3.LUT R6, R114, 0x380, RZ, 0xc0, !PT ;  /* 0x0000038072067812 */ /* 0x000fe200078ec0ff */
[----:B------:R-:W-:Y:S01]  /*1d940*/  IMAD.X R105, RZ, RZ, R121, P5 ;  /* 0x000000ffff697224 */ /* 0x000fe200028e0679 */
[----:B------:R-:W-:Y:S02]  /*1d950*/  SHF.R.U64 R21, R21, 0x3, RZ ;  /* 0x0000000315157819 */ /* 0x000fe400000012ff */
[----:B------:R-:W-:-:S02]  /*1d960*/  LOP3.LUT R84, R104, 0x380, RZ, 0xc0, !PT ;  /* 0x0000038068547812 */ /* 0x000fc400078ec0ff */
[----:B------:R-:W-:Y:S02]  /*1d970*/  SHF.R.U64 R118, R118, 0x3, RZ ;  /* 0x0000000376767819 */ /* 0x000fe400000012ff */
[----:B------:R-:W-:Y:S01]  /*1d980*/  LOP3.LUT R106, R46, R106, RZ, 0x3c, !PT ;  /* 0x0000006a2e6a7212 */ /* 0x000fe200078e3cff */
[--C-:B------:R-:W-:Y:S01]  /*1d990*/  IMAD.X R93, RZ, RZ, R121.reuse, P0 ;  /* 0x000000ffff5d7224 */ /* 0x100fe200000e0679 */
[----:B------:R-:W-:Y:S01]  /*1d9a0*/  IADD3 R112, P4, R120, 0x8040, RZ ;  /* 0x0000804078707810 */ /* 0x000fe20007f9e0ff */
[----:B------:R-:W-:Y:S01]  /*1d9b0*/  IMAD.X R109, RZ, RZ, R121, P1 ;  /* 0x000000ffff6d7224 */ /* 0x000fe200008e0679 */
[----:B------:R-:W-:Y:S02]  /*1d9c0*/  LOP3.LUT R46, R116, 0x380, RZ, 0xc0, !PT ;  /* 0x00000380742e7812 */ /* 0x000fe400078ec0ff */
[----:B------:R-:W-:Y:S02]  /*1d9d0*/  IADD3 R20, P5, R120, 0xc020, RZ ;  /* 0x0000c02078147810 */ /* 0x000fe40007fbe0ff */
[----:B------:R-:W-:-:S02]  /*1d9e0*/  IADD3.X R107, RZ, R121, RZ, P2, !PT ;  /* 0x00000079ff6b7210 */ /* 0x000fc400017fe4ff */
[C---:B------:R-:W-:Y:S02]  /*1d9f0*/  IADD3 R110, P0, R120.reuse, 0x8020, RZ ;  /* 0x00008020786e7810 */ /* 0x040fe40007f1e0ff */
[C---:B------:R-:W-:Y:S02]  /*1da00*/  IADD3 R26, P2, R120.reuse, 0xc040, RZ ;  /* 0x0000c040781a7810 */ /* 0x040fe40007f5e0ff */
[----:B------:R-:W-:Y:S02]  /*1da10*/  IADD3 R30, P1, R120, 0xc060, RZ ;  /* 0x0000c060781e7810 */ /* 0x000fe40007f3e0ff */
[----:B------:R-:W-:Y:S02]  /*1da20*/  SHF.R.U64 R6, R6, 0x3, RZ ;  /* 0x0000000306067819 */ /* 0x000fe400000012ff */
[----:B------:R-:W-:Y:S02]  /*1da30*/  LOP3.LUT R120, R21, R120, RZ, 0x3c, !PT ;  /* 0x0000007815787212 */ /* 0x000fe400078e3cff */
[----:B------:R-:W-:-:S02]  /*1da40*/  SHF.R.U64 R84, R84, 0x3, RZ ;  /* 0x0000000354547819 */ /* 0x000fc400000012ff */
[----:B------:R-:W-:Y:S02]  /*1da50*/  LOP3.LUT R102, R118, R102, RZ, 0x3c, !PT ;  /* 0x0000006676667212 */ /* 0x000fe400078e3cff */
[----:B------:R-:W-:Y:S02]  /*1da60*/  LOP3.LUT R118, R112, 0x380, RZ, 0xc0, !PT ;  /* 0x0000038070767812 */ /* 0x000fe400078ec0ff */
[----:B------:R-:W-:Y:S02]  /*1da70*/  SHF.R.U64 R46, R46, 0x3, RZ ;  /* 0x000000032e2e7819 */ /* 0x000fe400000012ff */
[----:B------:R-:W-:Y:S02]  /*1da80*/  LOP3.LUT R10, R20, 0x380, RZ, 0xc0, !PT ;  /* 0x00000380140a7812 */ /* 0x000fe400078ec0ff */
[----:B------:R-:W-:Y:S02]  /*1da90*/  LOP3.LUT R114, R6, R114, RZ, 0x3c, !PT ;  /* 0x0000007206727212 */ /* 0x000fe400078e3cff */
[----:B------:R-:W-:-:S02]  /*1daa0*/  LOP3.LUT R104, R84, R104, RZ, 0x3c, !PT ;  /* 0x0000006854687212 */ /* 0x000fc400078e3cff */
[----:B------:R-:W-:Y:S02]  /*1dab0*/  MOV R120, R120 ;  /* 0x0000007800787202 */ /* 0x000fe40000000f00 */
[----:B------:R-:W-:Y:S02]  /*1dac0*/  F2FP.BF16.F32.PACK_AB R6, R29, R28 ;  /* 0x0000001c1d06723e */ /* 0x000fe400000010ff */
[----:B------:R-:W-:Y:S02]  /*1dad0*/  LOP3.LUT R84, R110, 0x380, RZ, 0xc0, !PT ;  /* 0x000003806e547812 */ /* 0x000fe400078ec0ff */
[----:B------:R-:W-:Y:S02]  /*1dae0*/  SHF.R.U64 R118, R118, 0x3, RZ ;  /* 0x0000000376767819 */ /* 0x000fe400000012ff */
[----:B------:R-:W-:Y:S02]  /*1daf0*/  LOP3.LUT R116, R46, R116, RZ, 0x3c, !PT ;  /* 0x000000742e747212 */ /* 0x000fe400078e3cff */
[----:B------:R-:W-:-:S02]  /*1db00*/  LOP3.LUT R25, R26, 0x380, RZ, 0xc0, !PT ;  /* 0x000003801a197812 */ /* 0x000fc400078ec0ff */
[----:B------:R-:W-:Y:S02]  /*1db10*/  LOP3.LUT R46, R30, 0x380, RZ, 0xc0, !PT ;  /* 0x000003801e2e7812 */ /* 0x000fe400078ec0ff */
[----:B------:R-:W-:Y:S01]  /*1db20*/  SHF.R.U64 R10, R10, 0x3, RZ ;  /* 0x000000030a0a7819 */ /* 0x000fe200000012ff */
[----:B------:R1:W-:Y:S01]  /*1db30*/  STSM.16.M88.4 [R120], R4 ;  /* 0x0000000478007844 */ /* 0x0003e20000000200 */
[----:B------:R-:W-:Y:S02]  /*1db40*/  SHF.R.U64 R84, R84, 0x3, RZ ;  /* 0x0000000354547819 */ /* 0x000fe400000012ff */
[----:B------:R-:W-:Y:S02]  /*1db50*/  LOP3.LUT R112, R118, R112, RZ, 0x3c, !PT ;  /* 0x0000007076707212 */ /* 0x000fe400078e3cff */
[----:B------:R-:W-:Y:S02]  /*1db60*/  SHF.R.U64 R25, R25, 0x3, RZ ;  /* 0x0000000319197819 */ /* 0x000fe400000012ff */
[----:B------:R-:W-:-:S02]  /*1db70*/  SHF.R.U64 R46, R46, 0x3, RZ ;  /* 0x000000032e2e7819 */ /* 0x000fc400000012ff */
[----:B------:R-:W-:Y:S02]  /*1db80*/  LOP3.LUT R118, R10, R20, RZ, 0x3c, !PT ;  /* 0x000000140a767212 */ /* 0x000fe400078e3cff */
[----:B------:R-:W-:Y:S02]  /*1db90*/  MOV R88, R88 ;  /* 0x0000005800587202 */ /* 0x000fe40000000f00 */
[----:B------:R-:W-:Y:S02]  /*1dba0*/  MOV R92, R92 ;  /* 0x0000005c005c7202 */ /* 0x000fe40000000f00 */
[----:B------:R-:W-:Y:S02]  /*1dbb0*/  F2FP.BF16.F32.PACK_AB R10, R45, R160 ;  /* 0x000000a02d0a723e */ /* 0x000fe400000010ff */
[----:B-1----:R-:W-:Y:S02]  /*1dbc0*/  F2FP.BF16.F32.PACK_AB R4, R33, R32 ;  /* 0x000000202104723e */ /* 0x002fe400000010ff */
[----:B------:R-:W-:-:S02]  /*1dbd0*/  F2FP.BF16.F32.PACK_AB R5, R35, R34 ;  /* 0x000000222305723e */ /* 0x000fc400000010ff */
[----:B------:R-:W-:Y:S02]  /*1dbe0*/  F2FP.BF16.F32.PACK_AB R6, R37, R24 ;  /* 0x000000182506723e */ /* 0x000fe400000010ff */
[----:B------:R-:W-:Y:S02]  /*1dbf0*/  F2FP.BF16.F32.PACK_AB R7, R39, R38 ;  /* 0x000000262707723e */ /* 0x000fe400000010ff */
[----:B------:R-:W-:Y:S02]  /*1dc00*/  LOP3.LUT R110, R84, R110, RZ, 0x3c, !PT ;  /* 0x0000006e546e7212 */ /* 0x000fe400078e3cff */
[----:B------:R-:W-:Y:S01]  /*1dc10*/  LOP3.LUT R20, R25, R26, RZ, 0x3c, !PT ;  /* 0x0000001a19147212 */ /* 0x000fe200078e3cff */
[----:B------:R1:W-:Y:S01]  /*1dc20*/  STSM.16.M88.4 [R88], R4 ;  /* 0x0000000458007844 */ /* 0x0003e20000000200 */
[----:B------:R-:W-:Y:S02]  /*1dc30*/  LOP3.LUT R84, R46, R30, RZ, 0x3c, !PT ;  /* 0x0000001e2e547212 */ /* 0x000fe400078e3cff */
[----:B------:R-:W-:-:S02]  /*1dc40*/  MOV R96, R96 ;  /* 0x0000006000607202 */ /* 0x000fc40000000f00 */
[----:B------:R-:W-:Y:S02]  /*1dc50*/  F2FP.BF16.F32.PACK_AB R24, R49, R161 ;  /* 0x000000a13118723e */ /* 0x000fe400000010ff */
[----:B------:R-:W-:Y:S02]  /*1dc60*/  F2FP.BF16.F32.PACK_AB R25, R51, R50 ;  /* 0x000000323319723e */ /* 0x000fe400000010ff */
[----:B------:R-:W-:Y:S01]  /*1dc70*/  F2FP.BF16.F32.PACK_AB R26, R53, R162 ;  /* 0x000000a2351a723e */ /* 0x000fe200000010ff */
[----:B------:R-:W-:Y:S01]  /*1dc80*/  IMAD.X R111, RZ, RZ, R121, P0 ;  /* 0x000000ffff6f7224 */ /* 0x000fe200000e0679 */
[----:B------:R-:W-:Y:S01]  /*1dc90*/  MOV R100, R100 ;  /* 0x0000006400647202 */ /* 0x000fe20000000f00 */
[----:B------:R2:W-:Y:S01]  /*1dca0*/  STSM.16.M88.4 [R92], R8 ;  /* 0x000000085c007844 */ /* 0x0005e20000000200 */
[----:B------:R-:W-:Y:S02]  /*1dcb0*/  F2FP.BF16.F32.PACK_AB R28, R57, R163 ;  /* 0x000000a3391c723e */ /* 0x000fe400000010ff */
[----:B------:R-:W-:-:S02]  /*1dcc0*/  F2FP.BF16.F32.PACK_AB R29, R59, R58 ;  /* 0x0000003a3b1d723e */ /* 0x000fc400000010ff */
[----:B------:R-:W-:Y:S01]  /*1dcd0*/  F2FP.BF16.F32.PACK_AB R30, R61, R164 ;  /* 0x000000a43d1e723e */ /* 0x000fe200000010ff */
[--C-:B------:R-:W-:Y:S01]  /*1dce0*/  IMAD.X R113, RZ, RZ, R121.reuse, P4 ;  /* 0x000000ffff717224 */ /* 0x100fe200020e0679 */
[----:B------:R-:W-:Y:S02]  /*1dcf0*/  MOV R102, R102 ;  /* 0x0000006600667202 */ /* 0x000fe40000000f00 */
[----:B-1----:R-:W-:Y:S02]  /*1dd00*/  F2FP.BF16.F32.PACK_AB R4, R65, R165 ;  /* 0x000000a54104723e */ /* 0x002fe400000010ff */
[----:B------:R-:W-:Y:S02]  /*1dd10*/  F2FP.BF16.F32.PACK_AB R5, R67, R66 ;  /* 0x000000424305723e */ /* 0x000fe400000010ff */
[----:B------:R-:W-:Y:S02]  /*1dd20*/  F2FP.BF16.F32.PACK_AB R6, R69, R166 ;  /* 0x000000a64506723e */ /* 0x000fe400000010ff */
[----:B------:R-:W-:Y:S01]  /*1dd30*/  F2FP.BF16.F32.PACK_AB R7, R71, R70 ;  /* 0x000000464707723e */ /* 0x000fe200000010ff */
[----:B------:R-:W-:Y:S01]  /*1dd40*/  IMAD.X R115, RZ, RZ, R121, P3 ;  /* 0x000000ffff737224 */ /* 0x000fe200018e0679 */
[----:B------:R-:W-:-:S02]  /*1dd50*/  MOV R104, R104 ;  /* 0x0000006800687202 */ /* 0x000fc40000000f00 */
[----:B--2---:R-:W-:Y:S02]  /*1dd60*/  F2FP.BF16.F32.PACK_AB R8, R73, R167 ;  /* 0x000000a74908723e */ /* 0x004fe400000010ff */
[----:B------:R-:W-:Y:S02]  /*1dd70*/  F2FP.BF16.F32.PACK_AB R9, R75, R74 ;  /* 0x0000004a4b09723e */ /* 0x000fe400000010ff */
[----:B------:R-:W-:Y:S02]  /*1dd80*/  F2FP.BF16.F32.PACK_AB R10, R77, R168 ;  /* 0x000000a84d0a723e */ /* 0x000fe400000010ff */
[----:B------:R-:W-:Y:S01]  /*1dd90*/  F2FP.BF16.F32.PACK_AB R11, R79, R78 ;  /* 0x0000004e4f0b723e */ /* 0x000fe200000010ff */
[----:B------:R-:W-:Y:S01]  /*1dda0*/  STSM.16.M88.4 [R96], R24 ;  /* 0x0000001860007844 */ /* 0x000fe20000000200 */
[----:B------:R-:W-:Y:S02]  /*1ddb0*/  MOV R106, R106 ;  /* 0x0000006a006a7202 */ /* 0x000fe40000000f00 */
[----:B------:R-:W-:Y:S01]  /*1ddc0*/  F2FP.BF16.F32.PACK_AB R32, R81, R169 ;  /* 0x000000a95120723e */ /* 0x000fe200000010ff */
[----:B------:R-:W-:Y:S01]  /*1ddd0*/  STSM.16.M88.4 [R100], R28 ;  /* 0x0000001c64007844 */ /* 0x000fe20000000200 */
[----:B------:R-:W-:-:S02]  /*1dde0*/  F2FP.BF16.F32.PACK_AB R33, R83, R82 ;  /* 0x000000525321723e */ /* 0x000fc400000010ff */
[----:B------:R-:W-:Y:S02]  /*1ddf0*/  F2FP.BF16.F32.PACK_AB R34, R44, R170 ;  /* 0x000000aa2c22723e */ /* 0x000fe400000010ff */
[----:B------:R-:W-:Y:S01]  /*1de00*/  F2FP.BF16.F32.PACK_AB R35, R87, R86 ;  /* 0x000000565723723e */ /* 0x000fe200000010ff */
[----:B------:R1:W-:Y:S01]  /*1de10*/  STSM.16.M88.4 [R102], R4 ;  /* 0x0000000466007844 */ /* 0x0003e20000000200 */
[----:B------:R-:W-:Y:S02]  /*1de20*/  MOV R108, R108 ;  /* 0x0000006c006c7202 */ /* 0x000fe40000000f00 */
[----:B------:R-:W-:Y:S02]  /*1de30*/  F2FP.BF16.F32.PACK_AB R44, R56, R171 ;  /* 0x000000ab382c723e */ /* 0x000fe400000010ff */
[----:B------:R-:W-:Y:S02]  /*1de40*/  F2FP.BF16.F32.PACK_AB R45, R91, R90 ;  /* 0x0000005a5b2d723e */ /* 0x000fe400000010ff */
[----:B------:R-:W-:Y:S01]  /*1de50*/  F2FP.BF16.F32.PACK_AB R46, R80, R172 ;  /* 0x000000ac502e723e */ /* 0x000fe200000010ff */
[----:B------:R2:W-:Y:S01]  /*1de60*/  STSM.16.M88.4 [R104], R8 ;  /* 0x0000000868007844 */ /* 0x0005e20000000200 */
[----:B------:R-:W-:-:S02]  /*1de70*/  MOV R110, R110 ;  /* 0x0000006e006e7202 */ /* 0x000fc40000000f00 */
[----:B------:R-:W-:Y:S02]  /*1de80*/  F2FP.BF16.F32.PACK_AB R56, R152, R173 ;  /* 0x000000ad9838723e */ /* 0x000fe400000010ff */
[----:B------:R-:W-:Y:S02]  /*1de90*/  F2FP.BF16.F32.PACK_AB R57, R99, R98 ;  /* 0x000000626339723e */ /* 0x000fe400000010ff */
[----:B------:R-:W-:Y:S02]  /*1dea0*/  F2FP.BF16.F32.PACK_AB R58, R153, R174 ;  /* 0x000000ae993a723e */ /* 0x000fe400000010ff */
[----:B------:R-:W-:Y:S02]  /*1deb0*/  F2FP.BF16.F32.PACK_AB R59, R36, R13 ;  /* 0x0000000d243b723e */ /* 0x000fe400000010ff */
[----:B------:R-:W-:Y:S02]  /*1dec0*/  MOV R112, R112 ;  /* 0x0000007000707202 */ /* 0x000fe40000000f00 */
[----:B-1----:R-:W-:-:S02]  /*1ded0*/  F2FP.BF16.F32.PACK_AB R4, R154, R175 ;  /* 0x000000af9a04723e */ /* 0x002fc400000010ff */
[----:B------:R-:W-:Y:S02]  /*1dee0*/  F2FP.BF16.F32.PACK_AB R5, R42, R40 ;  /* 0x000000282a05723e */ /* 0x000fe400000010ff */
[----:B------:R-:W-:Y:S02]  /*1def0*/  F2FP.BF16.F32.PACK_AB R6, R155, R176 ;  /* 0x000000b09b06723e */ /* 0x000fe400000010ff */
[----:B------:R-:W-:Y:S01]  /*1df00*/  F2FP.BF16.F32.PACK_AB R7, R52, R48 ;  /* 0x000000303407723e */ /* 0x000fe200000010ff */
[----:B------:R-:W-:Y:S01]  /*1df10*/  STSM.16.M88.4 [R106], R32 ;  /* 0x000000206a007844 */ /* 0x000fe20000000200 */
[----:B------:R-:W-:Y:S02]  /*1df20*/  MOV R114, R114 ;  /* 0x0000007200727202 */ /* 0x000fe40000000f00 */
[----:B--2---:R-:W-:Y:S02]  /*1df30*/  F2FP.BF16.F32.PACK_AB R8, R156, R177 ;  /* 0x000000b19c08723e */ /* 0x004fe400000010ff */
[----:B------:R-:W-:-:S02]  /*1df40*/  F2FP.BF16.F32.PACK_AB R9, R60, R55 ;  /* 0x000000373c09723e */ /* 0x000fc400000010ff */
[----:B------:R-:W-:Y:S02]  /*1df50*/  F2FP.BF16.F32.PACK_AB R10, R157, R178 ;  /* 0x000000b29d0a723e */ /* 0x000fe400000010ff */
[----:B------:R-:W-:Y:S01]  /*1df60*/  F2FP.BF16.F32.PACK_AB R11, R64, R63 ;  /* 0x0000003f400b723e */ /* 0x000fe200000010ff */
[----:B------:R-:W-:Y:S01]  /*1df70*/  STSM.16.M88.4 [R108], R44 ;  /* 0x0000002c6c007844 */ /* 0x000fe20000000200 */
[----:B------:R-:W-:-:S03]  /*1df80*/  IMAD.X R117, RZ, RZ, R121, P6 ;  /* 0x000000ffff757224 */ /* 0x000fc600030e0679 */
[----:B------:R-:W-:Y:S01]  /*1df90*/  STSM.16.M88.4 [R110], R56 ;  /* 0x000000386e007844 */ /* 0x000fe20000000200 */
[----:B------:R-:W-:-:S03]  /*1dfa0*/  IMAD.X R119, RZ, RZ, R121, P5 ;  /* 0x000000ffff777224 */ /* 0x000fc600028e0679 */
[----:B------:R3:W-:Y:S01]  /*1dfb0*/  STSM.16.M88.4 [R112], R4 ;  /* 0x0000000470007844 */ /* 0x0007e20000000200 */
[----:B------:R-:W-:-:S03]  /*1dfc0*/  IMAD.X R21, RZ, RZ, R121, P2 ;  /* 0x000000ffff157224 */ /* 0x000fc600010e0679 */
[----:B------:R1:W-:Y:S01]  /*1dfd0*/  STSM.16.M88.4 [R114], R8 ;  /* 0x0000000872007844 */ /* 0x0003e20000000200 */
[----:B------:R-:W-:Y:S01]  /*1dfe0*/  IMAD.X R85, RZ, RZ, R121, P1 ;  /* 0x000000ffff557224 */ /* 0x000fe200008e0679 */
[----:B------:R-:W-:Y:S02]  /*1dff0*/  MOV R116, R116 ;  /* 0x0000007400747202 */ /* 0x000fe40000000f00 */
[----:B------:R-:W-:Y:S02]  /*1e000*/  F2FP.BF16.F32.PACK_AB R24, R158, R179 ;  /* 0x000000b39e18723e */ /* 0x000fe400000010ff */
[----:B------:R-:W-:Y:S01]  /*1e010*/  F2FP.BF16.F32.PACK_AB R25, R123, R122 ;  /* 0x0000007a7b19723e */ /* 0x000fe200000010ff */
[----:B---3--:R-:W-:Y:S01]  /*1e020*/  IMAD.SHL.U32 R4, R148, 0x4, RZ ;  /* 0x0000000494047824 */ /* 0x008fe200078e00ff */
[----:B-1----:R-:W-:Y:S02]  /*1e030*/  SHF.R.S32.HI R10, RZ, 0x1f, R148 ;  /* 0x0000001fff0a7819 */ /* 0x002fe40000011494 */
[----:B------:R-:W-:-:S02]  /*1e040*/  F2FP.BF16.F32.PACK_AB R26, R125, R124 ;  /* 0x0000007c7d1a723e */ /* 0x000fc400000010ff */
[----:B------:R-:W-:Y:S02]  /*1e050*/  F2FP.BF16.F32.PACK_AB R27, R127, R126 ;  /* 0x0000007e7f1b723e */ /* 0x000fe400000010ff */
[----:B------:R-:W-:Y:S02]  /*1e060*/  ISETP.NE.U32.AND P3, PT, RZ, UR4, PT ;  /* 0x00000004ff007c0c */ /* 0x000fe4000bf65070 */
[----:B------:R-:W-:Y:S02]  /*1e070*/  SHF.L.U64.HI R8, R148, 0x2, R10 ;  /* 0x0000000294087819 */ /* 0x000fe4000001020a */
[----:B------:R-:W-:Y:S02]  /*1e080*/  IADD3 R6, P0, R4, UR4, RZ ;  /* 0x0000000404067c10 */ /* 0x000fe4000ff1e0ff */
[----:B------:R-:W-:Y:S02]  /*1e090*/  MOV R118, R118 ;  /* 0x0000007600767202 */ /* 0x000fe40000000f00 */
[----:B------:R-:W-:-:S02]  /*1e0a0*/  F2FP.BF16.F32.PACK_AB R28, R129, R128 ;  /* 0x00000080811c723e */ /* 0x000fc400000010ff */
[----:B------:R-:W-:Y:S02]  /*1e0b0*/  F2FP.BF16.F32.PACK_AB R29, R131, R130 ;  /* 0x00000082831d723e */ /* 0x000fe400000010ff */
[----:B------:R-:W-:Y:S02]  /*1e0c0*/  F2FP.BF16.F32.PACK_AB R30, R133, R132 ;  /* 0x00000084851e723e */ /* 0x000fe400000010ff */
[----:B------:R-:W-:Y:S02]  /*1e0d0*/  F2FP.BF16.F32.PACK_AB R31, R135, R134 ;  /* 0x00000086871f723e */ /* 0x000fe400000010ff */
[----:B------:R-:W-:Y:S02]  /*1e0e0*/  MOV R20, R20 ;  /* 0x0000001400147202 */ /* 0x000fe40000000f00 */
[----:B------:R-:W-:Y:S02]  /*1e0f0*/  F2FP.BF16.F32.PACK_AB R32, R137, R136 ;  /* 0x000000888920723e */ /* 0x000fe400000010ff */
[----:B------:R-:W-:-:S02]  /*1e100*/  F2FP.BF16.F32.PACK_AB R33, R139, R138 ;  /* 0x0000008a8b21723e */ /* 0x000fc400000010ff */
[----:B------:R-:W-:Y:S02]  /*1e110*/  F2FP.BF16.F32.PACK_AB R34, R141, R140 ;  /* 0x0000008c8d22723e */ /* 0x000fe400000010ff */
[----:B------:R-:W-:Y:S02]  /*1e120*/  F2FP.BF16.F32.PACK_AB R35, R143, R142 ;  /* 0x0000008e8f23723e */ /* 0x000fe400000010ff */
[----:B------:R-:W-:Y:S01]  /*1e130*/  MOV R84, R84 ;  /* 0x0000005400547202 */ /* 0x000fe20000000f00 */
[----:B------:R1:W-:Y:S01]  /*1e140*/  STSM.16.M88.4 [R116], R24 ;  /* 0x0000001874007844 */ /* 0x0003e20000000200 */
[----:B------:R-:W-:Y:S02]  /*1e150*/  ISETP.NE.AND.EX P3, PT, RZ, UR5, PT, P3 ;  /* 0x00000005ff007c0c */ /* 0x000fe4000bf65330 */
[----:B------:R-:W-:Y:S01]  /*1e160*/  IADD3.X R7, R8, UR5, RZ, P0, !PT ;  /* 0x0000000508077c10 */ /* 0x000fe200087fe4ff */
[----:B------:R-:W-:Y:S01]  /*1e170*/  ULDC.64 UR4, c[0x0][0xbe0] ;  /* 0x0002f80000047ab9 */ /* 0x000fe20000000a00 */
[----:B------:R1:W-:Y:S01]  /*1e180*/  STSM.16.M88.4 [R118], R28 ;  /* 0x0000001c76007844 */ /* 0x0003e20000000200 */
[----:B------:R-:W-:-:S03]  /*1e190*/  ISETP.NE.U32.AND P1, PT, RZ, UR4, PT ;  /* 0x00000004ff007c0c */ /* 0x000fc6000bf25070 */
[----:B------:R1:W-:Y:S01]  /*1e1a0*/  STSM.16.M88.4 [R20], R32 ;  /* 0x0000002014007844 */ /* 0x0003e20000000200 */
[----:B------:R-:W-:-:S03]  /*1e1b0*/  ISETP.NE.AND.EX P1, PT, RZ, UR5, PT, P1 ;  /* 0x00000005ff007c0c */ /* 0x000fc6000bf25310 */
[----:B------:R1:W-:Y:S01]  /*1e1c0*/  STSM.16.M88.4 [R84], R144 ;  /* 0x0000009054007844 */ /* 0x0003e20000000200 */
[----:B------:R-:W-:-:S05]  /*1e1d0*/  IMAD R5, R18, 0x8, R220 ;  /* 0x0000000812057824 */ /* 0x000fca00078e02dc */
[----:B------:R-:W-:Y:S01]  /*1e1e0*/  SHF.L.U32 R5, R5, 0x3, RZ ;  /* 0x0000000305057819 */ /* 0x000fe200000006ff */
[----:B------:R-:W-:Y:S01]  /*1e1f0*/  IMAD.MOV.U32 R77, RZ, RZ, RZ ;  /* 0x000000ffff4d7224 */ /* 0x000fe200078e00ff */
[----:B------:R-:W-:Y:S02]  /*1e200*/  BAR.SYNC.DEFER_BLOCKING 0x1, 0x100 ;  /* 0x0044000000007b1d */ /* 0x000fe40000010000 */
[----:B------:R-:W-:Y:S01]  /*1e210*/  @P1 IADD3 R4, P0, R4, UR4, RZ ;  /* 0x0000000404041c10 */ /* 0x000fe2000ff1e0ff */
[----:B------:R-:W-:-:S03]  /*1e220*/  IMAD.WIDE R14, R5, 0x2, R14 ;  /* 0x00000002050e7825 */ /* 0x000fc600078e020e */
[----:B------:R-:W-:Y:S01]  /*1e230*/  ULDC UR4, c[0x0][0xa88] ;  /* 0x0002a20000047ab9 */ /* 0x000fe20000000800 */
[----:B------:R-:W-:Y:S01]  /*1e240*/  @P1 IADD3.X R5, R8, UR5, RZ, P0, !PT ;  /* 0x0000000508051c10 */ /* 0x000fe200087fe4ff */
[----:B------:R-:W-:Y:S01]  /*1e250*/  IMAD.U32 R2, RZ, RZ, UR4 ;  /* 0x00000004ff027e24 */ /* 0x000fe2000f8e00ff */
[----:B------:R-:W-:-:S04]  /*1e260*/  IADD3 R9, P0, R14, 0x1000, RZ ;  /* 0x000010000e097810 */ /* 0x000fc80007f1e0ff */
[----:B------:R-:W-:Y:S01]  /*1e270*/  LOP3.LUT R8, R9, 0x380, RZ, 0xc0, !PT ;  /* 0x0000038009087812 */ /* 0x000fe200078ec0ff */
[----:B------:R1:W5:Y:S04]  /*1e280*/  @P3 LDG.E R77, desc[UR6][R6.64] ;  /* 0x00000006064d3981 */ /* 0x000368000c1e1900 */
[----:B------:R1:W5:Y:S01]  /*1e290*/  @P1 LDG.E R2, desc[UR6][R4.64] ;  /* 0x0000000604021981 */ /* 0x000362000c1e1900 */
[----:B------:R-:W-:Y:S05]  /*1e2a0*/  @P1 BRA `(.L_x_665) ;  /* 0x0000000000141947 */ /* 0x000fea0003800000 */
[----:B------:R-:W-:Y:S05]  /*1e2b0*/  @!P3 BRA `(.L_x_665) ;  /* 0x000000000010b947 */ /* 0x000fea0003800000 */
[----:B------:R-:W-:Y:S02]  /*1e2c0*/  ULDC.64 UR4, c[0x0][0x208] ;  /* 0x0000820000047ab9 */ /* 0x000fe40000000a00 */
[----:B-1----:R-:W2:Y:S04]  /*1e2d0*/  LDG.E R5, desc[UR4][R6.64] ;  /* 0x0000000406057981 */ /* 0x002ea8000c1e1900 */
[----:B-----5:R-:W2:Y:S02]  /*1e2e0*/  LDG.E R2, desc[UR4][R6.64+0x4] ;  /* 0x0000040406027981 */ /* 0x020ea4000c1e1900 */
[----:B--2---:R-:W-:-:S07]  /*1e2f0*/  IMAD.IADD R2, R2, 0x1, -R5 ;  /* 0x0000000102027824 */ /* 0x004fce00078e0a05 */
.L_x_665:
[----:B-1----:R-:W2:Y:S01]  /*1e300*/  LDL R6, [R1+0x8c] ;  /* 0x00008c0001067983 */ /* 0x002ea20000100800 */
[----:B------:R-:W-:-:S03]  /*1e310*/  ULDC.64 UR4, c[0x0][0xb70] ;  /* 0x0002dc0000047ab9 */ /* 0x000fc60000000a00 */
[----:B------:R-:W3:Y:S04]  /*1e320*/  LDL.LU R82, [R1+0x60] ;  /* 0x0000600001527983 */ /* 0x000ee80000300800 */
[----:B------:R-:W2:Y:S01]  /*1e330*/  LDL.LU R80, [R1+0x6c] ;  /* 0x00006c0001507983 */ /* 0x000ea20000300800 */
[----:B------:R-:W-:Y:S01]  /*1e340*/  SEL R19, R10, RZ, !P3 ;  /* 0x000000ff0a137207 */ /* 0x000fe20005800000 */
[--C-:B-----5:R-:W-:Y:S01]  /*1e350*/  IMAD.MOV.U32 R20, RZ, RZ, R77.reuse ;  /* 0x000000ffff147224 */ /* 0x120fe200078e004d */
[----:B------:R-:W-:Y:S01]  /*1e360*/  SHF.R.S32.HI R21, RZ, 0x1f, R77 ;  /* 0x0000001fff157819 */ /* 0x000fe2000001144d */
[----:B------:R-:W4:Y:S01]  /*1e370*/  LDL R10, [R1+0x70] ;  /* 0x00007000010a7983 */ /* 0x000f220000100800 */
[C---:B------:R-:W-:Y:S02]  /*1e380*/  IADD3 R25, P2, R14.reuse, 0x3000, RZ ;  /* 0x000030000e197810 */ /* 0x040fe40007f5e0ff */
[----:B------:R-:W-:Y:S01]  /*1e390*/  IADD3 R13, P1, R14, 0x2000, RZ ;  /* 0x000020000e0d7810 */ /* 0x000fe20007f3e0ff */
[----:B------:R-:W4:Y:S01]  /*1e3a0*/  LDL R81, [R1+0x74] ;  /* 0x0000740001517983 */ /* 0x000f220000100800 */
[----:B------:R-:W-:-:S02]  /*1e3b0*/  LOP3.LUT R24, R25, 0x380, RZ, 0xc0, !PT ;  /* 0x0000038019187812 */ /* 0x000fc400078ec0ff */
[----:B------:R-:W-:Y:S02]  /*1e3c0*/  SHF.R.U64 R8, R8, 0x3, RZ ;  /* 0x0000000308087819 */ /* 0x000fe400000012ff */
[----:B------:R-:W-:Y:S02]  /*1e3d0*/  LOP3.LUT R12, R13, 0x380, RZ, 0xc0, !PT ;  /* 0x000003800d0c7812 */ /* 0x000fe400078ec0ff */
[----:B------:R-:W-:Y:S02]  /*1e3e0*/  SHF.R.U64 R24, R24, 0x3, RZ ;  /* 0x0000000318187819 */ /* 0x000fe400000012ff */
[----:B------:R-:W-:Y:S01]  /*1e3f0*/  LOP3.LUT R8, R8, R9, RZ, 0x3c, !PT ;  /* 0x0000000908087212 */ /* 0x000fe200078e3cff */
[--C-:B------:R-:W-:Y:S01]  /*1e400*/  IMAD.X R9, RZ, RZ, R15.reuse, P0 ;  /* 0x000000ffff097224 */ /* 0x100fe200000e060f */
[----:B------:R-:W-:Y:S02]  /*1e410*/  SHF.R.U64 R12, R12, 0x3, RZ ;  /* 0x000000030c0c7819 */ /* 0x000fe400000012ff */
[----:B------:R-:W-:Y:S01]  /*1e420*/  LOP3.LUT R24, R24, R25, RZ, 0x3c, !PT ;  /* 0x0000001918187212 */ /* 0x000fe200078e3cff */
[----:B------:R-:W-:Y:S01]  /*1e430*/  IMAD.X R25, RZ, RZ, R15, P2 ;  /* 0x000000ffff197224 */ /* 0x000fe200010e060f */
[----:B------:R-:W-:-:S02]  /*1e440*/  IADD3 R45, P0, R14, 0x8000, RZ ;  /* 0x000080000e2d7810 */ /* 0x000fc40007f1e0ff */
[C---:B------:R-:W-:Y:S02]  /*1e450*/  IADD3 R33, P4, R14.reuse, 0x5000, RZ ;  /* 0x000050000e217810 */ /* 0x040fe40007f9e0ff */
[----:B------:R-:W-:Y:S02]  /*1e460*/  IADD3 R37, P5, R14, 0x6000, RZ ;  /* 0x000060000e257810 */ /* 0x000fe40007fbe0ff */
[----:B------:R-:W-:Y:S01]  /*1e470*/  LOP3.LUT R12, R12, R13, RZ, 0x3c, !PT ;  /* 0x0000000d0c0c7212 */ /* 0x000fe200078e3cff */
[----:B------:R-:W-:Y:S01]  /*1e480*/  IMAD.X R13, RZ, RZ, R15, P1 ;  /* 0x000000ffff0d7224 */ /* 0x000fe200008e060f */
[C---:B------:R-:W-:Y:S02]  /*1e490*/  IADD3 R53, P2, R14.reuse, 0xa000, RZ ;  /* 0x0000a0000e357810 */ /* 0x040fe40007f5e0ff */
[----:B------:R-:W-:Y:S02]  /*1e4a0*/  IADD3 R49, P1, R14, 0x9000, RZ ;  /* 0x000090000e317810 */ /* 0x000fe40007f3e0ff */
[----:B------:R-:W-:-:S02]  /*1e4b0*/  LOP3.LUT R44, R45, 0x380, RZ, 0xc0, !PT ;  /* 0x000003802d2c7812 */ /* 0x000fc400078ec0ff */
[----:B------:R-:W-:Y:S02]  /*1e4c0*/  LOP3.LUT R32, R33, 0x380, RZ, 0xc0, !PT ;  /* 0x0000038021207812 */ /* 0x000fe400078ec0ff */
[----:B------:R-:W-:Y:S02]  /*1e4d0*/  LOP3.LUT R36, R37, 0x380, RZ, 0xc0, !PT ;  /* 0x0000038025247812 */ /* 0x000fe400078ec0ff */
[----:B------:R-:W-:Y:S02]  /*1e4e0*/  LOP3.LUT R52, R53, 0x380, RZ, 0xc0, !PT ;  /* 0x0000038035347812 */ /* 0x000fe400078ec0ff */
[----:B------:R-:W-:Y:S02]  /*1e4f0*/  LOP3.LUT R48, R49, 0x380, RZ, 0xc0, !PT ;  /* 0x0000038031307812 */ /* 0x000fe400078ec0ff */
[----:B------:R-:W-:Y:S02]  /*1e500*/  SHF.R.U64 R44, R44, 0x3, RZ ;  /* 0x000000032c2c7819 */ /* 0x000fe400000012ff */
[----:B------:R-:W-:-:S02]  /*1e510*/  SHF.R.U64 R32, R32, 0x3, RZ ;  /* 0x0000000320207819 */ /* 0x000fc400000012ff */
[----:B------:R-:W-:Y:S02]  /*1e520*/  SHF.R.U64 R36, R36, 0x3, RZ ;  /* 0x0000000324247819 */ /* 0x000fe400000012ff */
[----:B------:R-:W-:Y:S02]  /*1e530*/  SHF.R.U64 R52, R52, 0x3, RZ ;  /* 0x0000000334347819 */ /* 0x000fe400000012ff */
[----:B------:R-:W-:Y:S02]  /*1e540*/  SHF.R.U64 R48, R48, 0x3, RZ ;  /* 0x0000000330307819 */ /* 0x000fe400000012ff */
        /* <DEDUP_REMOVED lines=8> */
[----:B------:R-:W-:-:S02]  /*1e5d0*/  IADD3 R61, P4, R14, 0xc000, RZ ;  /* 0x0000c0000e3d7810 */ /* 0x000fc40007f9e0ff */
[----:B------:R-:W-:Y:S02]  /*1e5e0*/  IADD3 R65, P5, R14, 0xd000, RZ ;  /* 0x0000d0000e417810 */ /* 0x000fe40007fbe0ff */
[----:B------:R-:W-:Y:S01]  /*1e5f0*/  LOP3.LUT R48, R48, R49, RZ, 0x3c, !PT ;  /* 0x0000003130307212 */ /* 0x000fe200078e3cff */
[----:B------:R-:W-:Y:S01]  /*1e600*/  IMAD.X R49, RZ, RZ, R15, P1 ;  /* 0x000000ffff317224 */ /* 0x000fe200008e060f */
[----:B------:R-:W-:Y:S02]  /*1e610*/  LOP3.LUT R60, R61, 0x380, RZ, 0xc0, !PT ;  /* 0x000003803d3c7812 */ /* 0x000fe400078ec0ff */
[----:B------:R-:W-:Y:S02]  /*1e620*/  LOP3.LUT R64, R65, 0x380, RZ, 0xc0, !PT ;  /* 0x0000038041407812 */ /* 0x000fe400078ec0ff */
[----:B------:R-:W-:Y:S02]  /*1e630*/  SHF.R.U64 R60, R60, 0x3, RZ ;  /* 0x000000033c3c7819 */ /* 0x000fe400000012ff */
[----:B------:R-:W-:-:S02]  /*1e640*/  SHF.R.U64 R64, R64, 0x3, RZ ;  /* 0x0000000340407819 */ /* 0x000fc400000012ff */
[----:B------:R-:W-:Y:S01]  /*1e650*/  LOP3.LUT R60, R60, R61, RZ, 0x3c, !PT ;  /* 0x0000003d3c3c7212 */ /* 0x000fe200078e3cff */
[--C-:B------:R-:W-:Y:S01]  /*1e660*/  IMAD.X R61, RZ, RZ, R15.reuse, P4 ;  /* 0x000000ffff3d7224 */ /* 0x100fe200020e060f */
[----:B------:R-:W-:Y:S01]  /*1e670*/  LOP3.LUT R64, R64, R65, RZ, 0x3c, !PT ;  /* 0x0000004140407212 */ /* 0x000fe200078e3cff */
[----:B------:R-:W-:Y:S01]  /*1e680*/  IMAD.X R65, RZ, RZ, R15, P5 ;  /* 0x000000ffff417224 */ /* 0x000fe200028e060f */
[----:B------:R-:W-:Y:S01]  /*1e690*/  ULDC.64 UR6, c[0x0][0x208] ;  /* 0x0000820000067ab9 */ /* 0x000fe20000000a00 */
[--C-:B------:R-:W-:Y:S01]  /*1e6a0*/  SHF.R.S32.HI R79, RZ, 0x1f, R212.reuse ;  /* 0x0000001fff4f7819 */ /* 0x100fe200000114d4 */
[----:B------:R-:W-:Y:S01]  /*1e6b0*/  IMAD.MOV.U32 R78, RZ, RZ, R212 ;  /* 0x000000ffff4e7224 */ /* 0x000fe200078e00d4 */
[----:B------:R-:W-:Y:S01]  /*1e6c0*/  BSSY B1, `(.L_x_666) ;  /* 0x0000079000017945 */ /* 0x000fe20003800000 */
[----:B---3--:R-:W-:Y:S01]  /*1e6d0*/  SHF.R.S32.HI R76, RZ, 0x1f, R82 ;  /* 0x0000001fff4c7819 */ /* 0x008fe20000011452 */
[----:B--2---:R-:W-:-:S04]  /*1e6e0*/  IMAD R11, R80, 0x80, R6 ;  /* 0x00000080500b7824 */ /* 0x004fc800078e0206 */
[----:B------:R-:W-:-:S04]  /*1e6f0*/  IMAD R4, R76, UR4, RZ ;  /* 0x000000044c047c24 */ /* 0x000fc8000f8e02ff */
[C---:B------:R-:W-:Y:S02]  /*1e700*/  IMAD R7, R82.reuse, UR5, R4 ;  /* 0x0000000552077c24 */ /* 0x040fe4000f8e0204 */
[----:B------:R-:W-:Y:S01]  /*1e710*/  IMAD.WIDE.U32 R4, R82, UR4, R20 ;  /* 0x0000000452047c25 */ /* 0x000fe2000f8e0014 */
[----:B------:R-:W-:Y:S01]  /*1e720*/  SEL R20, R148, RZ, !P3 ;  /* 0x000000ff94147207 */ /* 0x000fe20005800000 */
[----:B------:R-:W-:Y:S02]  /*1e730*/  ULDC.64 UR4, c[0x0][0xb78] ;  /* 0x0002de0000047ab9 */ /* 0x000fe40000000a00 */
[----:B------:R-:W-:Y:S02]  /*1e740*/  IMAD.IADD R5, R5, 0x1, R7 ;  /* 0x0000000105057824 */ /* 0x000fe400078e0207 */
[----:B------:R-:W-:Y:S02]  /*1e750*/  IMAD R7, R19, UR4, RZ ;  /* 0x0000000413077c24 */ /* 0x000fe4000f8e02ff */
[----:B------:R-:W-:-:S04]  /*1e760*/  IMAD.WIDE.U32 R4, R20, UR4, R4 ;  /* 0x0000000414047c25 */ /* 0x000fc8000f8e0004 */
[----:B------:R-:W-:Y:S01]  /*1e770*/  IMAD R6, R20, UR5, R7 ;  /* 0x0000000514067c24 */ /* 0x000fe2000f8e0207 */
[----:B------:R-:W-:Y:S01]  /*1e780*/  SHF.R.S32.HI R7, RZ, 0x1f, R11 ;  /* 0x0000001fff077819 */ /* 0x000fe2000001140b */
[----:B------:R-:W-:Y:S01]  /*1e790*/  ULDC.64 UR4, c[0x0][0xb40] ;  /* 0x0002d00000047ab9 */ /* 0x000fe20000000a00 */
[----:B------:R-:W-:-:S04]  /*1e7a0*/  IADD3 R4, P6, R11, R4, RZ ;  /* 0x000000040b047210 */ /* 0x000fc80007fde0ff */
[----:B------:R-:W-:Y:S02]  /*1e7b0*/  IADD3.X R7, R7, R5, R6, P6, !PT ;  /* 0x0000000507077210 */ /* 0x000fe400037fe406 */
[----:B------:R-:W-:Y:S02]  /*1e7c0*/  LEA R54, P6, R4, UR4, 0x2 ;  /* 0x0000000404367c11 */ /* 0x000fe4000f8c10ff */
[----:B------:R-:W-:Y:S02]  /*1e7d0*/  IADD3 R29, P3, R14, 0x4000, RZ ;  /* 0x000040000e1d7810 */ /* 0x000fe40007f7e0ff */
[----:B------:R-:W-:Y:S01]  /*1e7e0*/  LEA.HI.X R55, R4, UR5, R7, 0x2, P6 ;  /* 0x0000000504377c11 */ /* 0x000fe2000b0f1407 */
[----:B------:R-:W-:Y:S01]  /*1e7f0*/  VIADD R5, R11, 0x8 ;  /* 0x000000080b057836 */ /* 0x000fe20000000000 */
[----:B------:R-:W-:Y:S01]  /*1e800*/  IADD3 R41, P6, R14, 0x7000, RZ ;  /* 0x000070000e297810 */ /* 0x000fe20007fde0ff */
[----:B------:R-:W-:Y:S01]  /*1e810*/  ULDC.64 UR4, c[0x0][0xaa0] ;  /* 0x0002a80000047ab9 */ /* 0x000fe20000000a00 */
[----:B------:R-:W-:-:S02]  /*1e820*/  LOP3.LUT R28, R29, 0x380, RZ, 0xc0, !PT ;  /* 0x000003801d1c7812 */ /* 0x000fc400078ec0ff */
[----:B------:R-:W-:Y:S02]  /*1e830*/  LOP3.LUT R40, R41, 0x380, RZ, 0xc0, !PT ;  /* 0x0000038029287812 */ /* 0x000fe400078ec0ff */
[----:B------:R-:W-:Y:S02]  /*1e840*/  SHF.R.U64 R28, R28, 0x3, RZ ;  /* 0x000000031c1c7819 */ /* 0x000fe400000012ff */
[----:B------:R-:W-:Y:S02]  /*1e850*/  SHF.R.U64 R40, R40, 0x3, RZ ;  /* 0x0000000328287819 */ /* 0x000fe400000012ff */
[----:B------:R-:W-:Y:S01]  /*1e860*/  LOP3.LUT R28, R28, R29, RZ, 0x3c, !PT ;  /* 0x0000001d1c1c7212 */ /* 0x000fe200078e3cff */
[----:B------:R-:W-:Y:S01]  /*1e870*/  IMAD.X R29, RZ, RZ, R15, P3 ;  /* 0x000000ffff1d7224 */ /* 0x000fe200018e060f */
[----:B------:R-:W-:Y:S02]  /*1e880*/  LOP3.LUT R40, R40, R41, RZ, 0x3c, !PT ;  /* 0x0000002928287212 */ /* 0x000fe400078e3cff */
[----:B------:R-:W-:-:S02]  /*1e890*/  IADD3.X R41, RZ, R15, RZ, P6, !PT ;  /* 0x0000000fff297210 */ /* 0x000fc400037fe4ff */
[----:B----4-:R-:W-:Y:S02]  /*1e8a0*/  LOP3.LUT P0, RZ, R10, 0x3, RZ, 0xc0, !PT ;  /* 0x000000030aff7812 */ /* 0x010fe4000780c0ff */
[C---:B------:R-:W-:Y:S02]  /*1e8b0*/  IADD3 R57, P3, R14.reuse, 0xb000, RZ ;  /* 0x0000b0000e397810 */ /* 0x040fe40007f7e0ff */
[C---:B------:R-:W-:Y:S02]  /*1e8c0*/  IADD3 R69, P6, R14.reuse, 0xe000, RZ ;  /* 0x0000e0000e457810 */ /* 0x040fe40007fde0ff */
[----:B------:R-:W-:Y:S02]  /*1e8d0*/  IADD3 R7, P2, R14, 0xf000, RZ ;  /* 0x0000f0000e077810 */ /* 0x000fe40007f5e0ff */
[----:B------:R-:W-:Y:S02]  /*1e8e0*/  ISETP.GE.OR P1, PT, R11, R2, P0 ;  /* 0x000000020b00720c */ /* 0x000fe40000726670 */
[----:B------:R-:W-:-:S02]  /*1e8f0*/  LOP3.LUT R56, R57, 0x380, RZ, 0xc0, !PT ;  /* 0x0000038039387812 */ /* 0x000fc400078ec0ff */
[----:B------:R-:W-:Y:S02]  /*1e900*/  LOP3.LUT R68, R69, 0x380, RZ, 0xc0, !PT ;  /* 0x0000038045447812 */ /* 0x000fe400078ec0ff */
[----:B------:R-:W-:Y:S02]  /*1e910*/  LOP3.LUT R4, R14, 0x380, RZ, 0xc0, !PT ;  /* 0x000003800e047812 */ /* 0x000fe400078ec0ff */
[----:B------:R-:W-:Y:S02]  /*1e920*/  ISETP.GE.OR P0, PT, R5, R2, P0 ;  /* 0x000000020500720c */ /* 0x000fe40000706670 */
[----:B------:R-:W-:Y:S02]  /*1e930*/  LOP3.LUT R6, R7, 0x380, RZ, 0xc0, !PT ;  /* 0x0000038007067812 */ /* 0x000fe400078ec0ff */
[----:B------:R-:W-:Y:S02]  /*1e940*/  SHF.R.U64 R56, R56, 0x3, RZ ;  /* 0x0000000338387819 */ /* 0x000fe400000012ff */
[----:B------:R-:W-:-:S02]  /*1e950*/  SHF.R.U64 R68, R68, 0x3, RZ ;  /* 0x0000000344447819 */ /* 0x000fc400000012ff */
[----:B------:R-:W-:Y:S02]  /*1e960*/  SHF.R.U64 R5, R4, 0x3, RZ ;  /* 0x0000000304057819 */ /* 0x000fe400000012ff */
[----:B------:R-:W-:Y:S01]  /*1e970*/  SHF.R.U64 R6, R6, 0x3, RZ ;  /* 0x0000000306067819 */ /* 0x000fe200000012ff */
[--C-:B------:R-:W-:Y:S01]  /*1e980*/  IMAD.X R73, RZ, RZ, R15.reuse, P2 ;  /* 0x000000ffff497224 */ /* 0x100fe200010e060f */
[----:B------:R-:W-:Y:S01]  /*1e990*/  LOP3.LUT R56, R56, R57, RZ, 0x3c, !PT ;  /* 0x0000003938387212 */ /* 0x000fe200078e3cff */
[--C-:B------:R-:W-:Y:S01]  /*1e9a0*/  IMAD.X R57, RZ, RZ, R15.reuse, P3 ;  /* 0x000000ffff397224 */ /* 0x100fe200018e060f */
[----:B------:R-:W-:Y:S01]  /*1e9b0*/  LOP3.LUT R68, R68, R69, RZ, 0x3c, !PT ;  /* 0x0000004544447212 */ /* 0x000fe200078e3cff */
[--C-:B------:R-:W-:Y:S01]  /*1e9c0*/  IMAD.X R69, RZ, RZ, R15.reuse, P6 ;  /* 0x000000ffff457224 */ /* 0x100fe200030e060f */
[----:B------:R-:W-:Y:S01]  /*1e9d0*/  LOP3.LUT R4, R5, R14, RZ, 0x3c, !PT ;  /* 0x0000000e05047212 */ /* 0x000fe200078e3cff */
[----:B------:R-:W-:Y:S01]  /*1e9e0*/  IMAD.MOV.U32 R5, RZ, RZ, R15 ;  /* 0x000000ffff057224 */ /* 0x000fe200078e000f */
[----:B------:R-:W-:Y:S01]  /*1e9f0*/  LOP3.LUT R72, R6, R7, RZ, 0x3c, !PT ;  /* 0x0000000706487212 */ /* 0x000fe200078e3cff */
[----:B------:R1:W-:Y:S01]  /*1ea00*/  @!P1 STG.E desc[UR6][R54.64], R0 ;  /* 0x0000000036009986 */ /* 0x0003e2000c101906 */
[----:B------:R-:W-:-:S03]  /*1ea10*/  IMAD.WIDE.U32 R78, R77, UR4, R78 ;  /* 0x000000044d4e7c25 */ /* 0x000fc6000f8e004e */
[----:B------:R2:W-:Y:S04]  /*1ea20*/  @!P0 STG.E desc[UR6][R54.64+0x20], R3 ;  /* 0x0000200336008986 */ /* 0x0005e8000c101906 */
[----:B------:R-:W5:Y:S01]  /*1ea30*/  LD.E.128 R4, desc[UR6][R4.64] ;  /* 0x0000000604047980 */ /* 0x000f62000c101d00 */
[----:B-1----:R-:W-:-:S03]  /*1ea40*/  IMAD R0, R21, UR4, RZ ;  /* 0x0000000415007c24 */ /* 0x002fc6000f8e02ff */
[----:B------:R-:W5:Y:S04]  /*1ea50*/  LD.E.128 R8, desc[UR6][R8.64] ;  /* 0x0000000608087980 */ /* 0x000f68000c101d00 */
[----:B------:R-:W5:Y:S01]  /*1ea60*/  LD.E.128 R12, desc[UR6][R12.64] ;  /* 0x000000060c0c7980 */ /* 0x000f62000c101d00 */
[----:B------:R-:W-:Y:S01]  /*1ea70*/  IMAD R77, R77, UR5, R0 ;  /* 0x000000054d4d7c24 */ /* 0x000fe2000f8e0200 */
[----:B------:R-:W-:Y:S02]  /*1ea80*/  ULDC.64 UR4, c[0x0][0xae0] ;  /* 0x0002b80000047ab9 */ /* 0x000fe40000000a00 */
[----:B------:R-:W5:Y:S04]  /*1ea90*/  LD.E.128 R24, desc[UR6][R24.64] ;  /* 0x0000000618187980 */ /* 0x000f68000c101d00 */
[----:B------:R-:W5:Y:S04]  /*1eaa0*/  LD.E.128 R28, desc[UR6][R28.64] ;  /* 0x000000061c1c7980 */ /* 0x000f68000c101d00 */
[----:B------:R-:W5:Y:S04]  /*1eab0*/  LD.E.128 R32, desc[UR6][R32.64] ;  /* 0x0000000620207980 */ /* 0x000f68000c101d00 */
[----:B------:R-:W5:Y:S04]  /*1eac0*/  LD.E.128 R36, desc[UR6][R36.64] ;  /* 0x0000000624247980 */ /* 0x000f68000c101d00 */
[----:B------:R-:W5:Y:S04]  /*1ead0*/  LD.E.128 R40, desc[UR6][R40.64] ;  /* 0x0000000628287980 */ /* 0x000f68000c101d00 */
[----:B------:R-:W5:Y:S04]  /*1eae0*/  LD.E.128 R44, desc[UR6][R44.64] ;  /* 0x000000062c2c7980 */ /* 0x000f68000c101d00 */
[----:B------:R-:W5:Y:S04]  /*1eaf0*/  LD.E.128 R48, desc[UR6][R48.64] ;  /* 0x0000000630307980 */ /* 0x000f68000c101d00 */
[----:B--2---:R-:W5:Y:S04]  /*1eb00*/  LD.E.128 R52, desc[UR6][R52.64] ;  /* 0x0000000634347980 */ /* 0x004f68000c101d00 */
[----:B------:R-:W5:Y:S04]  /*1eb10*/  LD.E.128 R56, desc[UR6][R56.64] ;  /* 0x0000000638387980 */ /* 0x000f68000c101d00 */
[----:B------:R-:W5:Y:S04]  /*1eb20*/  LD.E.128 R60, desc[UR6][R60.64] ;  /* 0x000000063c3c7980 */ /* 0x000f68000c101d00 */
[----:B------:R-:W5:Y:S04]  /*1eb30*/  LD.E.128 R64, desc[UR6][R64.64] ;  /* 0x0000000640407980 */ /* 0x000f68000c101d00 */
[----:B------:R-:W5:Y:S04]  /*1eb40*/  LD.E.128 R68, desc[UR6][R68.64] ;  /* 0x0000000644447980 */ /* 0x000f68000c101d00 */
[----:B------:R-:W5:Y:S01]  /*1eb50*/  LD.E.128 R72, desc[UR6][R72.64] ;  /* 0x0000000648487980 */ /* 0x000f62000c101d00 */
[----:B------:R-:W-:Y:S01]  /*1eb60*/  @!PT LDS RZ, [RZ] ;  /* 0x00000000fffff984 */ /* 0x000fe20000000800 */
[----:B------:R-:W-:Y:S01]  /*1eb70*/  @!PT LDS RZ, [RZ] ;  /* 0x00000000fffff984 */ /* 0x000fe20000000800 */
[----:B------:R-:W-:Y:S01]  /*1eb80*/  @!PT LDS RZ, [RZ] ;  /* 0x00000000fffff984 */ /* 0x000fe20000000800 */
[----:B------:R-:W-:Y:S01]  /*1eb90*/  @!PT LDS RZ, [RZ] ;  /* 0x00000000fffff984 */ /* 0x000fe20000000800 */
[----:B------:R1:W-:Y:S06]  /*1eba0*/  MEMBAR.ALL.CTA ;  /* 0x0000000000007992 */ /* 0x0003ec0000008000 */
[----:B-1----:R-:W1:Y:S01]  /*1ebb0*/  FENCE.VIEW.ASYNC.S ;  /* 0x00000000000073c6 */ /* 0x002e620000000000 */
[----:B------:R-:W-:Y:S01]  /*1ebc0*/  IADD3 R79, R79, R77, RZ ;  /* 0x0000004d4f4f7210 */ /* 0x000fe20007ffe0ff */
[----:B------:R-:W-:-:S02]  /*1ebd0*/  IMAD R77, R80, -0x80, R2 ;  /* 0xffffff80504d7824 */ /* 0x000fc400078e0202 */
[----:B------:R-:W-:Y:S02]  /*1ebe0*/  IMAD R76, R76, UR4, RZ ;  /* 0x000000044c4c7c24 */ /* 0x000fe4000f8e02ff */
[----:B------:R-:W-:Y:S01]  /*1ebf0*/  IMAD.WIDE.U32 R2, R82, UR4, R78 ;  /* 0x0000000452027c25 */ /* 0x000fe2000f8e004e */
[----:B------:R-:W-:-:S03]  /*1ec00*/  ISETP.GE.AND P3, PT, R18, R77, PT ;  /* 0x0000004d1200720c */ /* 0x000fc60003f66270 */
[----:B------:R-:W-:Y:S01]  /*1ec10*/  IMAD R21, R82, UR5, R76 ;  /* 0x0000000552157c24 */ /* 0x000fe2000f8e024c */
[----:B------:R-:W-:Y:S01]  /*1ec20*/  ULDC.64 UR4, c[0x0][0xae8] ;  /* 0x0002ba0000047ab9 */ /* 0x000fe20000000a00 */
[----:B------:R-:W-:Y:S02]  /*1ec30*/  VIADD R0, R16, 0x38820 ;  /* 0x0003882010007836 */ /* 0x000fe40000000000 */
[----:B------:R-:W-:Y:S02]  /*1ec40*/  IMAD.IADD R3, R3, 0x1, R21 ;  /* 0x0000000103037824 */ /* 0x000fe400078e0215 */
[----:B------:R-:W-:Y:S01]  /*1ec50*/  IMAD R21, R19, UR4, RZ ;  /* 0x0000000413157c24 */ /* 0x000fe2000f8e02ff */
[----:B------:R-:W-:Y:S02]  /*1ec60*/  PRMT R0, RZ, 0x654, R0 ;  /* 0x00000654ff007816 */ /* 0x000fe40000000000 */
[----:B------:R-:W-:Y:S01]  /*1ec70*/  SHF.R.S32.HI R19, RZ, 0x1f, R18 ;  /* 0x0000001fff137819 */ /* 0x000fe20000011412 */
[----:B------:R-:W-:-:S02]  /*1ec80*/  IMAD R79, R20, UR5, R21 ;  /* 0x00000005144f7c24 */ /* 0x000fc4000f8e0215 */
[----:B------:R-:W-:Y:S01]  /*1ec90*/  IMAD.WIDE.U32 R20, R20, UR4, R2 ;  /* 0x0000000414147c25 */ /* 0x000fe2000f8e0002 */
[----:B-1----:R1:W-:Y:S01]  /*1eca0*/  SYNCS.ARRIVE.TRANS64.RED.A1T0 RZ, [R0+URZ], RZ ;  /* 0x000000ff00ff79a7 */ /* 0x0023e2000810043f */
[-C--:B------:R-:W-:Y:S02]  /*1ecb0*/  ISETP.GE.AND P0, PT, R217, R77.reuse, PT ;  /* 0x0000004dd900720c */ /* 0x080fe40003f06270 */
[-C--:B------:R-:W-:Y:S02]  /*1ecc0*/  ISETP.GE.AND P1, PT, R218, R77.reuse, PT ;  /* 0x0000004dda00720c */ /* 0x080fe40003f26270 */
[----:B------:R-:W-:Y:S01]  /*1ecd0*/  ISETP.GE.AND P2, PT, R81, R77, PT ;  /* 0x0000004d5100720c */ /* 0x000fe20003f46270 */
[----:B------:R-:W-:-:S04]  /*1ece0*/  IMAD.WIDE R76, R80, 0x80, R18 ;  /* 0x00000080504c7825 */ /* 0x000fc800078e0212 */
[----:B------:R-:W-:Y:S01]  /*1ecf0*/  IMAD.IADD R81, R21, 0x1, R79 ;  /* 0x0000000115517824 */ /* 0x000fe200078e024f */
[----:B-1----:R-:W-:Y:S07]  /*1ed00*/  @P3 BRA `(.L_x_667) ;  /* 0x0000000000503947 */ /* 0x002fee0003800000 */
[----:B------:R-:W-:Y:S01]  /*1ed10*/  ULDC.64 UR4, c[0x0][0xad8] ;  /* 0x0002b60000047ab9 */ /* 0x000fe20000000a00 */
[----:B------:R-:W-:Y:S01]  /*1ed20*/  IMAD.MOV.U32 R2, RZ, RZ, R20 ;  /* 0x000000ffff027224 */ /* 0x000fe200078e0014 */
[----:B------:R-:W-:Y:S01]  /*1ed30*/  ULDC.64 UR6, c[0x0][0xa80] ;  /* 0x0002a00000067ab9 */ /* 0x000fe20000000a00 */
[----:B------:R-:W-:Y:S01]  /*1ed40*/  IMAD R79, R77, UR4, RZ ;  /* 0x000000044d4f7c24 */ /* 0x000fe2000f8e02ff */
[----:B------:R-:W-:Y:S01]  /*1ed50*/  ULDC.64 UR8, c[0x0][0x208] ;  /* 0x0000820000087ab9 */ /* 0x000fe20000000a00 */
[----:B------:R-:W-:Y:S02]  /*1ed60*/  IMAD.MOV.U32 R3, RZ, RZ, R81 ;  /* 0x000000ffff037224 */ /* 0x000fe400078e0051 */
[C---:B------:R-:W-:Y:S02]  /*1ed70*/  IMAD R79, R76.reuse, UR5, R79 ;  /* 0x000000054c4f7c24 */ /* 0x040fe4000f8e024f */
[----:B------:R-:W-:Y:S01]  /*1ed80*/  IMAD.WIDE.U32 R2, R76, UR4, R2 ;  /* 0x000000044c027c25 */ /* 0x000fe2000f8e0002 */
[----:B------:R-:W-:-:S02]  /*1ed90*/  ULDC UR4, c[0x0][0xa8c] ;  /* 0x0002a30000047ab9 */ /* 0x000fc40000000800 */
[----:B------:R-:W-:Y:S01]  /*1eda0*/  ISETP.GE.AND P3, PT, R212, UR4, PT ;  /* 0x00000004d4007c0c */ /* 0x000fe2000bf66270 */
[----:B------:R-:W-:Y:S01]  /*1edb0*/  IMAD.IADD R3, R3, 0x1, R79 ;  /* 0x0000000103037824 */ /* 0x000fe200078e024f */
[C---:B------:R-:W-:Y:S02]  /*1edc0*/  LEA R78, P5, R2.reuse, UR6, 0x1 ;  /* 0x00000006024e7c11 */ /* 0x040fe4000f8a08ff */
[----:B------:R-:W-:Y:S02]  /*1edd0*/  ISETP.GE.AND P4, PT, R213, UR4, PT ;  /* 0x00000004d5007c0c */ /* 0x000fe4000bf86270 */
[----:B------:R-:W-:Y:S02]  /*1ede0*/  LEA.HI.X R79, R2, UR7, R3, 0x1, P5 ;  /* 0x00000007024f7c11 */ /* 0x000fe4000a8f0c03 */
[----:B------:R-:W-:Y:S02]  /*1edf0*/  ISETP.GE.AND P5, PT, R225, UR4, PT ;  /* 0x00000004e1007c0c */ /* 0x000fe4000bfa6270 */
[----:B------:R-:W-:-:S03]  /*1ee00*/  ISETP.GE.AND P6, PT, R224, UR4, PT ;  /* 0x00000004e0007c0c */ /* 0x000fc6000bfc6270 */
[----:B-----5:R1:W-:Y:S04]  /*1ee10*/  @!P3 STG.E.128 desc[UR8][R78.64], R4 ;  /* 0x000000044e00b986 */ /* 0x0203e8000c101d08 */
[----:B------:R1:W-:Y:S04]  /*1ee20*/  @!P4 STG.E.128 desc[UR8][R78.64+0x80], R28 ;  /* 0x0000801c4e00c986 */ /* 0x0003e8000c101d08 */
[----:B------:R1:W-:Y:S04]  /*1ee30*/  @!P5 STG.E.128 desc[UR8][R78.64+0x100], R44 ;  /* 0x0001002c4e00d986 */ /* 0x0003e8000c101d08 */
[----:B------:R1:W-:Y:S02]  /*1ee40*/  @!P6 STG.E.128 desc[UR8][R78.64+0x180], R60 ;  /* 0x0001803c4e00e986 */ /* 0x0003e4000c101d08 */
.L_x_667:
[----:B------:R-:W-:Y:S05]  /*1ee50*/  BSYNC B1 ;  /* 0x0000000000017941 */ /* 0x000fea0003800000 */
.L_x_666:
[----:B------:R-:W-:Y:S04]  /*1ee60*/  BSSY B1, `(.L_x_668) ;  /* 0x0000018000017945 */ /* 0x000fe80003800000 */
[----:B------:R-:W-:Y:S05]  /*1ee70*/  @P0 BRA `(.L_x_669) ;  /* 0x0000000000580947 */ /* 0x000fea0003800000 */
[----:B-1---5:R-:W-:Y:S01]  /*1ee80*/  IADD3 R5, P0, R76, 0x20, RZ ;  /* 0x000000204c057810 */ /* 0x022fe20007f1e0ff */
[----:B------:R-:W-:Y:S01]  /*1ee90*/  ULDC.64 UR6, c[0x0][0xad8] ;  /* 0x0002b60000067ab9 */ /* 0x000fe20000000a00 */
[----:B------:R-:W-:Y:S01]  /*1eea0*/  IMAD.MOV.U32 R2, RZ, RZ, R20 ;  /* 0x000000ffff027224 */ /* 0x000fe200078e0014 */
[----:B------:R-:W-:Y:S01]  /*1eeb0*/  ULDC UR4, c[0x0][0xa8c] ;  /* 0x0002a30000047ab9 */ /* 0x000fe20000000800 */
[----:B------:R-:W-:Y:S01]  /*1eec0*/  IMAD.MOV.U32 R3, RZ, RZ, R81 ;  /* 0x000000ffff037224 */ /* 0x000fe200078e0051 */
[----:B------:R-:W-:Y:S01]  /*1eed0*/  ISETP.GE.AND P3, PT, R212, UR4, PT ;  /* 0x00000004d4007c0c */ /* 0x000fe2000bf66270 */
[----:B------:R-:W-:Y:S01]  /*1eee0*/  IMAD.X R0, RZ, RZ, R77, P0 ;  /* 0x000000ffff007224 */ /* 0x000fe200000e064d */
[----:B------:R-:W-:Y:S01]  /*1eef0*/  ISETP.GE.AND P4, PT, R213, UR4, PT ;  /* 0x00000004d5007c0c */ /* 0x000fe2000bf86270 */
[----:B------:R-:W-:Y:S01]  /*1ef00*/  IMAD.WIDE.U32 R2, R5, UR6, R2 ;  /* 0x0000000605027c25 */ /* 0x000fe2000f8e0002 */
[----:B------:R-:W-:Y:S01]  /*1ef10*/  ISETP.GE.AND P5, PT, R225, UR4, PT ;  /* 0x00000004e1007c0c */ /* 0x000fe2000bfa6270 */
[----:B------:R-:W-:Y:S01]  /*1ef20*/  ULDC.64 UR8, c[0x0][0x208] ;  /* 0x0000820000087ab9 */ /* 0x000fe20000000a00 */
[----:B------:R-:W-:Y:S01]  /*1ef30*/  ISETP.GE.AND P6, PT, R224, UR4, PT ;  /* 0x00000004e0007c0c */ /* 0x000fe2000bfc6270 */
[----:B------:R-:W-:-:S04]  /*1ef40*/  IMAD R0, R0, UR6, RZ ;  /* 0x0000000600007c24 */ /* 0x000fc8000f8e02ff */
[----:B------:R-:W-:Y:S01]  /*1ef50*/  IMAD R5, R5, UR7, R0 ;  /* 0x0000000705057c24 */ /* 0x000fe2000f8e0200 */
[----:B------:R-:W-:Y:S02]  /*1ef60*/  ULDC.64 UR6, c[0x0][0xa80] ;  /* 0x0002a00000067ab9 */ /* 0x000fe40000000a00 */
[----:B------:R-:W-:Y:S01]  /*1ef70*/  LEA R4, P0, R2, UR6, 0x1 ;  /* 0x0000000602047c11 */ /* 0x000fe2000f8008ff */
[----:B------:R-:W-:-:S05]  /*1ef80*/  IMAD.IADD R3, R3, 0x1, R5 ;  /* 0x0000000103037824 */ /* 0x000fca00078e0205 */
[----:B------:R-:W-:-:S05]  /*1ef90*/  LEA.HI.X R5, R2, UR7, R3, 0x1, P0 ;  /* 0x0000000702057c11 */ /* 0x000fca00080f0c03 */
[----:B------:R2:W-:Y:S04]  /*1efa0*/  @!P3 STG.E.128 desc[UR8][R4.64], R8 ;  /* 0x000000080400b986 */ /* 0x0005e8000c101d08 */
[----:B------:R2:W-:Y:S04]  /*1efb0*/  @!P4 STG.E.128 desc[UR8][R4.64+0x80], R32 ;  /* 0x000080200400c986 */ /* 0x0005e8000c101d08 */
[----:B------:R2:W-:Y:S04]  /*1efc0*/  @!P5 STG.E.128 desc[UR8][R4.64+0x100], R48 ;  /* 0x000100300400d986 */ /* 0x0005e8000c101d08 */
[----:B------:R2:W-:Y:S02]  /*1efd0*/  @!P6 STG.E.128 desc[UR8][R4.64+0x180], R64 ;  /* 0x000180400400e986 */ /* 0x0005e4000c101d08 */
.L_x_669:
[----:B------:R-:W-:Y:S05]  /*1efe0*/  BSYNC B1 ;  /* 0x0000000000017941 */ /* 0x000fea0003800000 */
.L_x_668:
[----:B------:R-:W-:Y:S04]  /*1eff0*/  BSSY B1, `(.L_x_670) ;  /* 0x0000018000017945 */ /* 0x000fe80003800000 */
[----:B------:R-:W-:Y:S05]  /*1f000*/  @P1 BRA `(.L_x_671) ;  /* 0x0000000000581947 */ /* 0x000fea0003800000 */
[----:B-12--5:R-:W-:Y:S01]  /*1f010*/  IADD3 R5, P0, R76, 0x40, RZ ;  /* 0x000000404c057810 */ /* 0x026fe20007f1e0ff */
[----:B------:R-:W-:Y:S01]  /*1f020*/  ULDC.64 UR6, c[0x0][0xad8] ;  /* 0x0002b60000067ab9 */ /* 0x000fe20000000a00 */
[----:B------:R-:W-:Y:S01]  /*1f030*/  MOV R2, R20 ;  /* 0x0000001400027202 */ /* 0x000fe20000000f00 */
[----:B------:R-:W-:Y:S01]  /*1f040*/  IMAD.MOV.U32 R3, RZ, RZ, R81 ;  /* 0x000000ffff037224 */ /* 0x000fe200078e0051 */
[----:B------:R-:W-:Y:S01]  /*1f050*/  ULDC UR4, c[0x0][0xa8c] ;  /* 0x0002a30000047ab9 */ /* 0x000fe20000000800 */
[----:B------:R-:W-:Y:S01]  /*1f060*/  IMAD.X R0, RZ, RZ, R77, P0 ;  /* 0x000000ffff007224 */ /* 0x000fe200000e064d */
[----:B------:R-:W-:Y:S01]  /*1f070*/  ISETP.GE.AND P1, PT, R212, UR4, PT ;  /* 0x00000004d4007c0c */ /* 0x000fe2000bf26270 */
[----:B------:R-:W-:Y:S01]  /*1f080*/  IMAD.WIDE.U32 R2, R5, UR6, R2 ;  /* 0x0000000605027c25 */ /* 0x000fe2000f8e0002 */
[----:B------:R-:W-:Y:S01]  /*1f090*/  ISETP.GE.AND P3, PT, R213, UR4, PT ;  /* 0x00000004d5007c0c */ /* 0x000fe2000bf66270 */
[----:B------:R-:W-:Y:S01]  /*1f0a0*/  ULDC.64 UR8, c[0x0][0x208] ;  /* 0x0000820000087ab9 */ /* 0x000fe20000000a00 */
[----:B------:R-:W-:Y:S01]  /*1f0b0*/  ISETP.GE.AND P4, PT, R225, UR4, PT ;  /* 0x00000004e1007c0c */ /* 0x000fe2000bf86270 */
[----:B------:R-:W-:Y:S01]  /*1f0c0*/  IMAD R0, R0, UR6, RZ ;  /* 0x0000000600007c24 */ /* 0x000fe2000f8e02ff */
[----:B------:R-:W-:-:S03]  /*1f0d0*/  ISETP.GE.AND P5, PT, R224, UR4, PT ;  /* 0x00000004e0007c0c */ /* 0x000fc6000bfa6270 */
        /* <DEDUP_REMOVED lines=9> */
.L_x_671:
[----:B------:R-:W-:Y:S05]  /*1f170*/  BSYNC B1 ;  /* 0x0000000000017941 */ /* 0x000fea0003800000 */
.L_x_670:
[----:B------:R-:W-:Y:S05]  /*1f180*/  @P2 BRA `(.L_x_672) ;  /* 0x0000000c00402947 */ /* 0x000fea0003800000 */
[----:B-123-5:R-:W-:Y:S01]  /*1f190*/  IADD3 R5, P0, R76, 0x60, RZ ;  /* 0x000000604c057810 */ /* 0x02efe20007f1e0ff */
        /* <DEDUP_REMOVED lines=9> */
[----:B------:R-:W-:-:S02]  /*1f230*/  ULDC.64 UR8, c[0x0][0x208] ;  /* 0x0000820000087ab9 */ /* 0x000fc40000000a00 */
[----:B------:R-:W-:-:S04]  /*1f240*/  IMAD R76, R76, UR6, RZ ;  /* 0x000000064c4c7c24 */ /* 0x000fc8000f8e02ff */
[----:B------:R-:W-:Y:S01]  /*1f250*/  IMAD R5, R5, UR7, R76 ;  /* 0x0000000705057c24 */ /* 0x000fe2000f8e024c */
[----:B------:R-:W-:Y:S02]  /*1f260*/  ULDC.64 UR6, c[0x0][0xa80] ;  /* 0x0002a00000067ab9 */ /* 0x000fe40000000a00 */
        /* <DEDUP_REMOVED lines=11> */
.L_x_664:
[----:B------:R-:W2:Y:S01]  /*1f320*/  LDL R13, [R1+0x5c] ;  /* 0x00005c00010d7983 */ /* 0x000ea20000100800 */
[----:B------:R-:W-:Y:S01]  /*1f330*/  ULDC.64 UR4, c[0x0][0xbd8] ;  /* 0x0002f60000047ab9 */ /* 0x000fe20000000a00 */
[----:B------:R-:W-:Y:S01]  /*1f340*/  IMAD.MOV.U32 R7, RZ, RZ, RZ ;  /* 0x000000ffff077224 */ /* 0x000fe200078e00ff */
[----:B------:R-:W-:Y:S01]  /*1f350*/  ISETP.NE.U32.AND P0, PT, RZ, UR4, PT ;  /* 0x00000004ff007c0c */ /* 0x000fe2000bf05070 */
[----:B------:R-:W3:Y:S01]  /*1f360*/  S2R R8, SR_TID.X ;  /* 0x0000000000087919 */ /* 0x000ee20000002100 */
[----:B------:R-:W-:Y:S02]  /*1f370*/  ULDC.64 UR6, c[0x0][0x208] ;  /* 0x0000820000067ab9 */ /* 0x000fe40000000a00 */
[----:B------:R-:W-:Y:S01]  /*1f380*/  ISETP.NE.AND.EX P0, PT, RZ, UR5, PT, P0 ;  /* 0x00000005ff007c0c */ /* 0x000fe2000bf05300 */
[----:B---3--:R-:W-:Y:S02]  /*1f390*/  VIADD R6, R8, 0xffffff80 ;  /* 0xffffff8008067836 */ /* 0x008fe40000000000 */
[----:B--2---:R-:W-:Y:S01]  /*1f3a0*/  IMAD.SHL.U32 R4, R13, 0x4, RZ ;  /* 0x000000040d047824 */ /* 0x004fe200078e00ff */
[----:B------:R-:W-:-:S04]  /*1f3b0*/  SHF.R.S32.HI R10, RZ, 0x1f, R13 ;  /* 0x0000001fff0a7819 */ /* 0x000fc8000001140d */
[----:B------:R-:W-:Y:S02]  /*1f3c0*/  IADD3 R2, P1, R4, UR4, RZ ;  /* 0x0000000404027c10 */ /* 0x000fe4000ff3e0ff */
[----:B------:R-:W-:-:S04]  /*1f3d0*/  SHF.L.U64.HI R0, R13, 0x2, R10 ;  /* 0x000000020d007819 */ /* 0x000fc8000001020a */
[----:B------:R-:W-:Y:S01]  /*1f3e0*/  IADD3.X R3, R0, UR5, RZ, P1, !PT ;  /* 0x0000000500037c10 */ /* 0x000fe20008ffe4ff */
[----:B------:R-:W-:Y:S02]  /*1f3f0*/  ULDC.64 UR4, c[0x0][0xbe0] ;  /* 0x0002f80000047ab9 */ /* 0x000fe40000000a00 */
[----:B------:R-:W-:Y:S02]  /*1f400*/  ISETP.NE.U32.AND P1, PT, RZ, UR4, PT ;  /* 0x00000004ff007c0c */ /* 0x000fe4000bf25070 */
[----:B------:R2:W5:Y:S02]  /*1f410*/  @P0 LDG.E R7, desc[UR6][R2.64] ;  /* 0x0000000602070981 */ /* 0x000564000c1e1900 */
[----:B------:R-:W-:-:S13]  /*1f420*/  ISETP.NE.AND.EX P1, PT, RZ, UR5, PT, P1 ;  /* 0x00000005ff007c0c */ /* 0x000fda000bf25310 */
[----:B------:R-:W-:Y:S01]  /*1f430*/  @P1 IADD3 R4, P2, R4, UR4, RZ ;  /* 0x0000000404041c10 */ /* 0x000fe2000ff5e0ff */
[----:B------:R-:W-:-:S03]  /*1f440*/  ULDC UR4, c[0x0][0xa88] ;  /* 0x0002a20000047ab9 */ /* 0x000fc60000000800 */
[----:B------:R-:W-:Y:S01]  /*1f450*/  @P1 IADD3.X R5, R0, UR5, RZ, P2, !PT ;  /* 0x0000000500051c10 */ /* 0x000fe200097fe4ff */
[----:B------:R-:W-:Y:S01]  /*1f460*/  IMAD.U32 R0, RZ, RZ, UR4 ;  /* 0x00000004ff007e24 */ /* 0x000fe2000f8e00ff */
[----:B------:R-:W-:-:S05]  /*1f470*/  ISETP.GE.AND P2, PT, R6, 0x80, PT ;  /* 0x000000800600780c */ /* 0x000fca0003f46270 */
[----:B------:R2:W5:Y:S01]  /*1f480*/  @P1 LDG.E R0, desc[UR6][R4.64] ;  /* 0x0000000604001981 */ /* 0x000562000c1e1900 */
[----:B------:R-:W-:Y:S07]  /*1f490*/  @P1 BRA `(.L_x_673) ;  /* 0x0000000000141947 */ /* 0x000fee0003800000 */
[----:B------:R-:W-:Y:S05]  /*1f4a0*/  @!P0 BRA `(.L_x_673) ;  /* 0x0000000000108947 */ /* 0x000fea0003800000 */
[----:B------:R-:W-:Y:S02]  /*1f4b0*/  ULDC.64 UR4, c[0x0][0x208] ;  /* 0x0000820000047ab9 */ /* 0x000fe40000000a00 */
[----:B--2---:R-:W2:Y:S04]  /*1f4c0*/  LDG.E R5, desc[UR4][R2.64] ;  /* 0x0000000402057981 */ /* 0x004ea8000c1e1900 */
[----:B-----5:R-:W2:Y:S02]  /*1f4d0*/  LDG.E R0, desc[UR4][R2.64+0x4] ;  /* 0x0000040402007981 */ /* 0x020ea4000c1e1900 */
[----:B--2---:R-:W-:-:S07]  /*1f4e0*/  IMAD.IADD R0, R0, 0x1, -R5 ;  /* 0x0000000100007824 */ /* 0x004fce00078e0a05 */
.L_x_673:
[----:B------:R-:W3:Y:S04]  /*1f4f0*/  LDL R14, [R1+0x60] ;  /* 0x00006000010e7983 */ /* 0x000ee80000100800 */
[----:B------:R4:W5:Y:S01]  /*1f500*/  LDL R12, [R1+0x6c] ;  /* 0x00006c00010c7983 */ /* 0x0009620000100800 */
[----:B------:R-:W-:Y:S01]  /*1f510*/  BSSY B1, `(.L_x_674) ;  /* 0x000001d000017945 */ /* 0x000fe20003800000 */
[----:B------:R-:W-:Y:S02]  /*1f520*/  SHF.R.S32.HI R11, RZ, 0x1f, R212 ;  /* 0x0000001fff0b7819 */ /* 0x000fe400000114d4 */
[----:B------:R-:W-:Y:S02]  /*1f530*/  SEL R13, R13, RZ, !P0 ;  /* 0x000000ff0d0d7207 */ /* 0x000fe40004000000 */
[----:B------:R-:W-:-:S02]  /*1f540*/  SEL R10, R10, RZ, !P0 ;  /* 0x000000ff0a0a7207 */ /* 0x000fc40004000000 */
[----:B-----5:R-:W-:Y:S02]  /*1f550*/  SHF.R.S32.HI R6, RZ, 0x1f, R7 ;  /* 0x0000001fff067819 */ /* 0x020fe40000011407 */
[----:B---3--:R-:W-:Y:S01]  /*1f560*/  SHF.R.S32.HI R9, RZ, 0x1f, R14 ;  /* 0x0000001fff097819 */ /* 0x008fe2000001140e */
[----:B----4-:R-:W-:Y:S06]  /*1f570*/  @P2 BRA `(.L_x_675) ;  /* 0x0000000000582947 */ /* 0x010fec0003800000 */
[----:B--2---:R-:W-:-:S05]  /*1f580*/  LEA R2, R12, R8, 0x7 ;  /* 0x000000080c027211 */ /* 0x004fca00078e38ff */
[----:B------:R-:W-:-:S05]  /*1f590*/  VIADD R3, R2, 0xffffff80 ;  /* 0xffffff8002037836 */ /* 0x000fca0000000000 */
[----:B------:R-:W-:-:S13]  /*1f5a0*/  ISETP.GE.AND P0, PT, R3, R0, PT ;  /* 0x000000000300720c */ /* 0x000fda0003f06270 */
[----:B------:R-:W-:Y:S05]  /*1f5b0*/  @P0 BRA `(.L_x_675) ;  /* 0x0000000000480947 */ /* 0x000fea0003800000 */
[----:B------:R-:W-:Y:S01]  /*1f5c0*/  IADD3 R2, P0, R3, R7, RZ ;  /* 0x0000000703027210 */ /* 0x000fe20007f1e0ff */
[----:B------:R-:W-:Y:S01]  /*1f5d0*/  ULDC.64 UR4, c[0x0][0xb70] ;  /* 0x0002dc0000047ab9 */ /* 0x000fe20000000a00 */
[----:B------:R-:W-:Y:S01]  /*1f5e0*/  ULDC.64 UR6, c[0x0][0x208] ;  /* 0x0000820000067ab9 */ /* 0x000fe20000000a00 */
[----:B------:R-:W-:Y:S01]  /*1f5f0*/  IMAD R4, R9, UR4, RZ ;  /* 0x0000000409047c24 */ /* 0x000fe2000f8e02ff */
[----:B------:R-:W-:-:S03]  /*1f600*/  LEA.HI.X.SX32 R3, R3, R6, 0x1, P0 ;  /* 0x0000000603037211 */ /* 0x000fc600000f0eff */
[C---:B------:R-:W-:Y:S02]  /*1f610*/  IMAD R5, R14.reuse, UR5, R4 ;  /* 0x000000050e057c24 */ /* 0x040fe4000f8e0204 */
[----:B------:R-:W-:Y:S01]  /*1f620*/  IMAD.WIDE.U32 R2, R14, UR4, R2 ;  /* 0x000000040e027c25 */ /* 0x000fe2000f8e0002 */
[----:B------:R-:W-:-:S03]  /*1f630*/  ULDC.64 UR4, c[0x0][0xb78] ;  /* 0x0002de0000047ab9 */ /* 0x000fc60000000a00 */
[----:B------:R-:W-:Y:S02]  /*1f640*/  IMAD R4, R10, UR4, RZ ;  /* 0x000000040a047c24 */ /* 0x000fe4000f8e02ff */
[----:B------:R-:W-:Y:S02]  /*1f650*/  IMAD.IADD R3, R3, 0x1, R5 ;  /* 0x0000000103037824 */ /* 0x000fe400078e0205 */
[C---:B------:R-:W-:Y:S02]  /*1f660*/  IMAD R5, R13.reuse, UR5, R4 ;  /* 0x000000050d057c24 */ /* 0x040fe4000f8e0204 */
[----:B------:R-:W-:Y:S01]  /*1f670*/  IMAD.WIDE.U32 R2, R13, UR4, R2 ;  /* 0x000000040d027c25 */ /* 0x000fe2000f8e0002 */
[----:B------:R-:W-:-:S03]  /*1f680*/  ULDC.64 UR4, c[0x0][0xb40] ;  /* 0x0002d00000047ab9 */ /* 0x000fc60000000a00 */
[----:B------:R-:W-:Y:S01]  /*1f690*/  IMAD.IADD R3, R3, 0x1, R5 ;  /* 0x0000000103037824 */ /* 0x000fe200078e0205 */
[----:B------:R-:W-:-:S04]  /*1f6a0*/  LEA R4, P0, R2, UR4, 0x2 ;  /* 0x0000000402047c11 */ /* 0x000fc8000f8010ff */
[----:B------:R-:W-:Y:S01]  /*1f6b0*/  LEA.HI.X R5, R2, UR5, R3, 0x2, P0 ;  /* 0x0000000502057c11 */ /* 0x000fe200080f1403 */
[----:B------:R-:W-:-:S05]  /*1f6c0*/  IMAD.MOV.U32 R3, RZ, RZ, -0x800000 ;  /* 0xff800000ff037424 */ /* 0x000fca00078e00ff */
[----:B------:R3:W-:Y:S03]  /*1f6d0*/  STG.E desc[UR6][R4.64], R3 ;  /* 0x0000000304007986 */ /* 0x0007e6000c101906 */
.L_x_675:
[----:B------:R-:W-:Y:S05]  /*1f6e0*/  BSYNC B1 ;  /* 0x0000000000017941 */ /* 0x000fea0003800000 */
.L_x_674:
[----:B------:R-:W-:Y:S01]  /*1f6f0*/  ULDC.64 UR4, c[0x0][0xaa0] ;  /* 0x0002a80000047ab9 */ /* 0x000fe20000000a00 */
[----:B--2---:R-:W-:Y:S01]  /*1f700*/  IMAD.MOV.U32 R2, RZ, RZ, R212 ;  /* 0x000000ffff027224 */ /* 0x004fe200078e00d4 */
[----:B------:R-:W-:Y:S01]  /*1f710*/  BSSY B1, `(.L_x_676) ;  /* 0x000002c000017945 */ /* 0x000fe20003800000 */
[----:B---3--:R-:W-:Y:S02]  /*1f720*/  IMAD.MOV.U32 R3, RZ, RZ, R11 ;  /* 0x000000ffff037224 */ /* 0x008fe400078e000b */
[----:B------:R-:W-:Y:S02]  /*1f730*/  IMAD R4, R6, UR4, RZ ;  /* 0x0000000406047c24 */ /* 0x000fe4000f8e02ff */
[----:B------:R-:W-:-:S04]  /*1f740*/  IMAD.WIDE.U32 R2, R7, UR4, R2 ;  /* 0x0000000407027c25 */ /* 0x000fc8000f8e0002 */
[----:B------:R-:W-:Y:S01]  /*1f750*/  IMAD R7, R7, UR5, R4 ;  /* 0x0000000507077c24 */ /* 0x000fe2000f8e0204 */
[----:B------:R-:W-:Y:S01]  /*1f760*/  ULDC.64 UR4, c[0x0][0xae0] ;  /* 0x0002b80000047ab9 */ /* 0x000fe20000000a00 */
[----:B------:R-:W-:Y:S02]  /*1f770*/  IMAD R11, R12, -0x80, R0 ;  /* 0xffffff800c0b7824 */ /* 0x000fe400078e0200 */
[----:B------:R-:W-:Y:S02]  /*1f780*/  IMAD R4, R9, UR4, RZ ;  /* 0x0000000409047c24 */ /* 0x000fe4000f8e02ff */
[----:B------:R-:W-:Y:S01]  /*1f790*/  IMAD.IADD R3, R3, 0x1, R7 ;  /* 0x0000000103037824 */ /* 0x000fe200078e0207 */
[-C--:B------:R-:W-:Y:S01]  /*1f7a0*/  ISETP.GE.AND P2, PT, R18, R11.reuse, PT ;  /* 0x0000000b1200720c */ /* 0x080fe20003f46270 */
[C---:B------:R-:W-:Y:S01]  /*1f7b0*/  IMAD R5, R14.reuse, UR5, R4 ;  /* 0x000000050e057c24 */ /* 0x040fe2000f8e0204 */
[----:B------:R-:W-:Y:S01]  /*1f7c0*/  SHF.R.S32.HI R7, RZ, 0x1f, R18 ;  /* 0x0000001fff077819 */ /* 0x000fe20000011412 */
[----:B------:R-:W-:Y:S01]  /*1f7d0*/  IMAD.WIDE.U32 R2, R14, UR4, R2 ;  /* 0x000000040e027c25 */ /* 0x000fe2000f8e0002 */
[----:B------:R-:W-:Y:S01]  /*1f7e0*/  ULDC.64 UR4, c[0x0][0xae8] ;  /* 0x0002ba0000047ab9 */ /* 0x000fe20000000a00 */
[----:B------:R-:W-:-:S02]  /*1f7f0*/  ISETP.GE.AND P1, PT, R217, R11, PT ;  /* 0x0000000bd900720c */ /* 0x000fc40003f26270 */
[----:B------:R-:W-:Y:S01]  /*1f800*/  IMAD.IADD R3, R3, 0x1, R5 ;  /* 0x0000000103037824 */ /* 0x000fe200078e0205 */
[----:B------:R-:W-:Y:S01]  /*1f810*/  ISETP.GE.AND P0, PT, R218, R11, PT ;  /* 0x0000000bda00720c */ /* 0x000fe20003f06270 */
[----:B------:R-:W-:Y:S02]  /*1f820*/  IMAD R0, R10, UR4, RZ ;  /* 0x000000040a007c24 */ /* 0x000fe4000f8e02ff */
[----:B------:R-:W-:-:S04]  /*1f830*/  IMAD.WIDE.U32 R4, R13, UR4, R2 ;  /* 0x000000040d047c25 */ /* 0x000fc8000f8e0002 */
[----:B------:R-:W-:Y:S02]  /*1f840*/  IMAD R9, R13, UR5, R0 ;  /* 0x000000050d097c24 */ /* 0x000fe4000f8e0200 */
[----:B------:R-:W-:Y:S02]  /*1f850*/  IMAD.MOV.U32 R6, RZ, RZ, R18 ;  /* 0x000000ffff067224 */ /* 0x000fe400078e0012 */
[----:B------:R-:W-:Y:S02]  /*1f860*/  IMAD.IADD R13, R5, 0x1, R9 ;  /* 0x00000001050d7824 */ /* 0x000fe400078e0209 */
[----:B------:R-:W-:Y:S01]  /*1f870*/  IMAD.WIDE R6, R12, 0x80, R6 ;  /* 0x000000800c067825 */ /* 0x000fe200078e0206 */
[----:B------:R-:W-:Y:S06]  /*1f880*/  @P2 BRA `(.L_x_677) ;  /* 0x0000000000502947 */ /* 0x000fec0003800000 */
[----:B------:R-:W-:Y:S01]  /*1f890*/  ULDC.64 UR6, c[0x0][0xad8] ;  /* 0x0002b60000067ab9 */ /* 0x000fe20000000a00 */
[----:B------:R-:W-:Y:S01]  /*1f8a0*/  MOV R3, R13 ;  /* 0x0000000d00037202 */ /* 0x000fe20000000f00 */
[----:B------:R-:W-:Y:S01]  /*1f8b0*/  IMAD R9, R7, UR6, RZ ;  /* 0x0000000607097c24 */ /* 0x000fe2000f8e02ff */
[----:B------:R-:W-:Y:S01]  /*1f8c0*/  ULDC UR4, c[0x0][0xa8c] ;  /* 0x0002a30000047ab9 */ /* 0x000fe20000000800 */
[----:B------:R-:W-:Y:S01]  /*1f8d0*/  IMAD.MOV.U32 R2, RZ, RZ, R4 ;  /* 0x000000ffff027224 */ /* 0x000fe200078e0004 */
[----:B------:R-:W-:Y:S01]  /*1f8e0*/  ISETP.GE.AND P3, PT, R212, UR4, PT ;  /* 0x00000004d4007c0c */ /* 0x000fe2000bf66270 */
[C---:B------:R-:W-:Y:S01]  /*1f8f0*/  IMAD R9, R6.reuse, UR7, R9 ;  /* 0x0000000706097c24 */ /* 0x040fe2000f8e0209 */
[----:B------:R-:W-:Y:S01]  /*1f900*/  ISETP.GE.AND P4, PT, R213, UR4, PT ;  /* 0x00000004d5007c0c */ /* 0x000fe2000bf86270 */
[----:B------:R-:W-:Y:S01]  /*1f910*/  IMAD.WIDE.U32 R2, R6, UR6, R2 ;  /* 0x0000000606027c25 */ /* 0x000fe2000f8e0002 */
[----:B------:R-:W-:Y:S01]  /*1f920*/  ISETP.GE.AND P5, PT, R225, UR4, PT ;  /* 0x00000004e1007c0c */ /* 0x000fe2000bfa6270 */
[----:B------:R-:W-:Y:S01]  /*1f930*/  ULDC.64 UR6, c[0x0][0xa80] ;  /* 0x0002a00000067ab9 */ /* 0x000fe20000000a00 */
[----:B------:R-:W-:Y:S01]  /*1f940*/  ISETP.GE.AND P6, PT, R224, UR4, PT ;  /* 0x00000004e0007c0c */ /* 0x000fe2000bfc6270 */
[----:B------:R-:W-:Y:S01]  /*1f950*/  IMAD.IADD R3, R3, 0x1, R9 ;  /* 0x0000000103037824 */ /* 0x000fe200078e0209 */
[----:B------:R-:W-:Y:S01]  /*1f960*/  LEA R8, P2, R2, UR6, 0x1 ;  /* 0x0000000602087c11 */ /* 0x000fe2000f8408ff */
[----:B------:R-:W-:-:S03]  /*1f970*/  ULDC.64 UR8, c[0x0][0x208] ;  /* 0x0000820000087ab9 */ /* 0x000fc60000000a00 */
[----:B------:R-:W-:-:S05]  /*1f980*/  LEA.HI.X R9, R2, UR7, R3, 0x1, P2 ;  /* 0x0000000702097c11 */ /* 0x000fca00090f0c03 */
[----:B------:R2:W-:Y:S04]  /*1f990*/  @!P3 STG.E.128 desc[UR8][R8.64], RZ ;  /* 0x000000ff0800b986 */ /* 0x0005e8000c101d08 */
[----:B------:R2:W-:Y:S04]  /*1f9a0*/  @!P4 STG.E.128 desc[UR8][R8.64+0x80], RZ ;  /* 0x000080ff0800c986 */ /* 0x0005e8000c101d08 */
[----:B------:R2:W-:Y:S04]  /*1f9b0*/  @!P5 STG.E.128 desc[UR8][R8.64+0x100], RZ ;  /* 0x000100ff0800d986 */ /* 0x0005e8000c101d08 */
[----:B------:R2:W-:Y:S02]  /*1f9c0*/  @!P6 STG.E.128 desc[UR8][R8.64+0x180], RZ ;  /* 0x000180ff0800e986 */ /* 0x0005e4000c101d08 */
.L_x_677:
[----:B------:R-:W-:Y:S05]  /*1f9d0*/  BSYNC B1 ;  /* 0x0000000000017941 */ /* 0x000fea0003800000 */
.L_x_676:
[----:B------:R-:W3:Y:S01]  /*1f9e0*/  LDL R0, [R1+0x74] ;  /* 0x0000740001007983 */ /* 0x000ee20000100800 */
[----:B------:R-:W-:Y:S01]  /*1f9f0*/  BSSY B1, `(.L_x_678) ;  /* 0x0000019000017945 */ /* 0x000fe20003800000 */
[----:B---3--:R-:W-:-:S03]  /*1fa00*/  ISETP.GE.AND P2, PT, R0, R11, PT ;  /* 0x0000000b0000720c */ /* 0x008fc60003f46270 */
[----:B------:R-:W-:Y:S10]  /*1fa10*/  @P1 BRA `(.L_x_679) ;  /* 0x0000000000581947 */ /* 0x000ff40003800000 */
[----:B--2---:R-:W-:Y:S01]  /*1fa20*/  IADD3 R9, P1, R6, 0x20, RZ ;  /* 0x0000002006097810 */ /* 0x004fe20007f3e0ff */
        /* <DEDUP_REMOVED lines=21> */
.L_x_679:
[----:B------:R-:W-:Y:S05]  /*1fb80*/  BSYNC B1 ;  /* 0x0000000000017941 */ /* 0x000fea0003800000 */
.L_x_678:
[----:B------:R-:W-:Y:S04]  /*1fb90*/  BSSY B1, `(.L_x_680) ;  /* 0x0000018000017945 */ /* 0x000fe80003800000 */
[----:B------:R-:W-:Y:S05]  /*1fba0*/  @P0 BRA `(.L_x_681) ;  /* 0x0000000000580947 */ /* 0x000fea0003800000 */
[----:B--23--:R-:W-:Y:S01]  /*1fbb0*/  IADD3 R9, P0, R6, 0x40, RZ ;  /* 0x0000004006097810 */ /* 0x00cfe20007f1e0ff */
        /* <DEDUP_REMOVED lines=21> */
.L_x_681:
[----:B------:R-:W-:Y:S05]  /*1fd10*/  BSYNC B1 ;  /* 0x0000000000017941 */ /* 0x000fea0003800000 */
.L_x_680:
[----:B------:R-:W-:Y:S05]  /*1fd20*/  @P2 BRA `(.L_x_672) ;  /* 0x0000000000582947 */ /* 0x000fea0003800000 */
[----:B------:R-:W-:Y:S01]  /*1fd30*/  IADD3 R5, P0, R6, 0x60, RZ ;  /* 0x0000006006057810 */ /* 0x000fe20007f1e0ff */
        /* <DEDUP_REMOVED lines=21> */
.L_x_672:
[----:B------:R-:W-:Y:S05]  /*1fe90*/  BSYNC B0 ;  /* 0x0000000000007941 */ /* 0x000fea0003800000 */
.L_x_663:
[----:B------:R-:W-:Y:S02]  /*1fea0*/  ULDC UR4, c[0x0][0xc14] ;  /* 0x0003050000047ab9 */ /* 0x000fe40000000800 */
[----:B-1----:R-:W-:-:S13]  /*1feb0*/  ISETP.GE.AND P0, PT, R151, UR4, PT ;  /* 0x0000000497007c0c */ /* 0x002fda000bf06270 */
[----:B------:R-:W-:Y:S05]  /*1fec0*/  @!P0 BRA `(.L_x_682) ;  /* 0xfffffe1000a88947 */ /* 0x000fea000383ffff */
[----:B------:R-:W-:Y:S05]  /*1fed0*/  BRA `(.L_x_451) ;  /* 0x0000006000c87947 */ /* 0x000fea0003800000 */
.L_x_449:
[----:B------:R-:W-:-:S08]  /*1fee0*/  NOP ;  /* 0x0000000000007918 */ /* 0x000fd00000000000 */
[----:B0-----:R-:W0:-:S00]  /*1fef0*/  USETMAXREG.DEALLOC.CTAPOOL 0x18 ;  /* 0x00000018000079c8 */ /* 0x001e0000080e0500 */
[----:B0-----:R-:W-:-:S06]  /*1ff00*/  LOP3.LUT R0, R0, 0x3, RZ, 0xc0, !PT ;  /* 0x0000000300007812 */ /* 0x001fcc00078ec0ff */
[----:B------:R-:W0:Y:S02]  /*1ff10*/  SHFL.IDX PT, R0, R0, RZ, 0x1f ;  /* 0x00001fff00007589 */ /* 0x000e2400000e0000 */
[----:B0-----:R-:W-:-:S13]  /*1ff20*/  ISETP.NE.AND P0, PT, R0, RZ, PT ;  /* 0x000000ff0000720c */ /* 0x001fda0003f05270 */
[----:B------:R-:W-:Y:S05]  /*1ff30*/  @P0 BRA `(.L_x_451) ;  /* 0x0000006000b00947 */ /* 0x000fea0003800000 */
[----:B------:R-:W-:Y:S01]  /*1ff40*/  LOP3.LUT R8, R3, 0x1f, RZ, 0xc0, !PT ;  /* 0x0000001f03087812 */ /* 0x000fe200078ec0ff */
[----:B------:R-:W-:Y:S01]  /*1ff50*/  ULDC UR5, c[0x0][0xc14] ;  /* 0x0003050000057ab9 */ /* 0x000fe20000000800 */
[----:B------:R-:W-:Y:S01]  /*1ff60*/  LOP3.LUT R4, R4, 0xffffffdf, RZ, 0xc0, !PT ;  /* 0xffffffdf04047812 */ /* 0x000fe200078ec0ff */
[----:B------:R-:W-:Y:S01]  /*1ff70*/  IMAD.MOV.U32 R0, RZ, RZ, RZ ;  /* 0x000000ffff007224 */ /* 0x000fe200078e00ff */
[----:B------:R-:W-:Y:S01]  /*1ff80*/  ISETP.NE.AND P0, PT, R8, 0x1f, PT ;  /* 0x0000001f0800780c */ /* 0x000fe20003f05270 */
[----:B------:R-:W-:Y:S01]  /*1ff90*/  ULDC.64 UR6, c[0x0][0x208] ;  /* 0x0000820000067ab9 */ /* 0x000fe20000000a00 */
[----:B------:R-:W-:-:S11]  /*1ffa0*/  ULDC UR4, c[0x0][0xc10] ;  /* 0x0003040000047ab9 */ /* 0x000fd60000000800 */
        /* <DEDUP_REMOVED lines=9> */
[----:B------:R-:W-:Y:S01]  /*20040*/  LOP3.LUT R4, R4, 0xfffffffe, RZ, 0xc0, !PT ;  /* 0xfffffffe04047812 */ /* 0x000fe200078ec0ff */
[----:B------:R-:W-:-:S08]  /*20050*/  IMAD.MOV.U32 R19, RZ, RZ, RZ ;  /* 0x000000ffff137224 */ /* 0x000fd000078e00ff */
        /* <DEDUP_REMOVED lines=33> */
[----:B------:R-:W-:Y:S01]  /*20270*/  MOV R19, RZ ;  /* 0x000000ff00137202 */ /* 0x000fe20000000f00 */
[----:B------:R-:W-:Y:S01]  /*20280*/  ULDC UR5, c[0x0][0xc14] ;  /* 0x0003050000057ab9 */ /* 0x000fe20000000800 */
[----:B------:R-:W-:Y:S01]  /*20290*/  ULDC UR7, c[0x0][0xc14] ;  /* 0x0003050000077ab9 */ /* 0x000fe20000000800 */
[----:B------:R-:W-:-:S05]  /*202a0*/  ULDC UR4, c[0x0][0xc10] ;  /* 0x0003040000047ab9 */ /* 0x000fca0000000800 */
.L_x_687:
[----:B------:R-:W-:Y:S02]  /*202b0*/  VIADD R0, R19, 0x1f ;  /* 0x0000001f13007836 */ /* 0x000fe40000000000 */
[----:B------:R-:W-:-:S03]  /*202c0*/  IMAD.U32 R19, RZ, RZ, UR7 ;  /* 0x00000007ff137e24 */ /* 0x000fc6000f8e00ff */
        /* <DEDUP_REMOVED lines=15> */
.L_x_686:
[----:B------:R-:W-:Y:S05]  /*203c0*/  BSYNC B0 ;  /* 0x0000000000007941 */ /* 0x000fea0003800000 */
.L_x_685:
        /* <DEDUP_REMOVED lines=25> */
[----:B------:R-:W-:-:S07]  /*20560*/  MOV R2, R9 ;  /* 0x0000000900027202 */ /* 0x000fce0000000f00 */
.L_x_683:
        /* <DEDUP_REMOVED lines=10> */
[----:B0-----:R-:W-:-:S06]  /*20610*/  VIADD R3, R9, 0xffffffe ;  /* 0x0ffffffe09037836 */ /* 0x001fcc0000000000 */
[----:B------:R-:W0:Y:S02]  /*20620*/  F2I.FTZ.U32.TRUNC.NTZ R3, R3 ;  /* 0x0000000300037305 */ /* 0x000e24000021f000 */
[----:B0-----:R-:W-:Y:S01]  /*20630*/  IMAD.MOV R11, RZ, RZ, -R3 ;  /* 0x000000ffff0b7224 */ /* 0x001fe200078e0a03 */
[----:B------:R-:W-:Y:S06]  /*20640*/  @!P0 BRA `(.L_x_688) ;  /* 0x0000000000088947 */ /* 0x000fec0003800000 */
[----:B------:R-:W-:-:S05]  /*20650*/  VIADD R9, R5, 0xffffffff ;  /* 0xffffffff05097836 */ /* 0x000fca0000000000 */
[----:B------:R0:W1:Y:S02]  /*20660*/  SHFL.IDX PT, R16, R2, R9, 0x1f ;  /* 0x00001f0902107589 */ /* 0x00006400000e0000 */
.L_x_688:
[----:B-1----:R-:W-:Y:S01]  /*20670*/  IMAD R16, R16, UR4, R7 ;  /* 0x0000000410107c24 */ /* 0x002fe2000f8e0207 */
[----:B------:R-:W-:Y:S01]  /*20680*/  IADD3 R19, R5, R19, RZ ;  /* 0x0000001305137210 */ /* 0x000fe20007ffe0ff */
[----:B------:R-:W-:Y:S02]  /*20690*/  IMAD R7, R11, R6, RZ ;  /* 0x000000060b077224 */ /* 0x000fe400078e02ff */
[----:B0-----:R-:W-:Y:S01]  /*206a0*/  IMAD.MOV.U32 R2, RZ, RZ, RZ ;  /* 0x000000ffff027224 */ /* 0x001fe200078e00ff */
[----:B------:R-:W-:-:S03]  /*206b0*/  IADD3 R17, -R16, UR6, RZ ;  /* 0x0000000610117c10 */ /* 0x000fc6000fffe1ff */
[----:B------:R-:W-:Y:S01]  /*206c0*/  IMAD.HI.U32 R2, R3, R7, R2 ;  /* 0x0000000703027227 */ /* 0x000fe200078e0002 */
[----:B------:R-:W-:Y:S02]  /*206d0*/  IABS R7, R0 ;  /* 0x0000000000077213 */ /* 0x000fe40000000000 */
[----:B------:R-:W-:-:S03]  /*206e0*/  IABS R3, R17 ;  /* 0x0000001100037213 */ /* 0x000fc60000000000 */
[----:B------:R-:W-:Y:S02]  /*206f0*/  IMAD.MOV R7, RZ, RZ, -R7 ;  /* 0x000000ffff077224 */ /* 0x000fe400078e0a07 */
[----:B------:R-:W-:-:S04]  /*20700*/  IMAD.HI.U32 R2, R2, R3, RZ ;  /* 0x0000000302027227 */ /* 0x000fc800078e00ff */
[----:B------:R-:W-:-:S05]  /*20710*/  IMAD R3, R2, R7, R3 ;  /* 0x0000000702037224 */ /* 0x000fca00078e0203 */
[----:B------:R-:W-:-:S13]  /*20720*/  ISETP.GT.U32.AND P0, PT, R6, R3, PT ;  /* 0x000000030600720c */ /* 0x000fda0003f04070 */
[----:B------:R-:W-:Y:S02]  /*20730*/  @!P0 IMAD.IADD R3, R3, 0x1, -R6 ;  /* 0x0000000103038824 */ /* 0x000fe400078e0a06 */
        /* <DEDUP_REMOVED lines=12> */
.L_x_684:
[----:B------:R-:W-:Y:S02]  /*20800*/  IMAD.MOV.U32 R17, RZ, RZ, RZ ;  /* 0x000000ffff117224 */ /* 0x000fe400078e00ff */
[----:B------:R-:W-:Y:S02]  /*20810*/  IMAD.U32 R16, RZ, RZ, UR6 ;  /* 0x00000006ff107e24 */ /* 0x000fe4000f8e00ff */
[----:B------:R-:W-:-:S07]  /*20820*/  IMAD.MOV.U32 R18, RZ, RZ, RZ ;  /* 0x000000ffff127224 */ /* 0x000fce00078e00ff */
.L_x_689:
        /* <DEDUP_REMOVED lines=16> */
[----:B------:R-:W-:Y:S01]  /*20930*/  ULDC.64 UR38, c[0x0][0x198] ;  /* 0x0000660000267ab9 */ /* 0x000fe20000000a00 */
[----:B------:R-:W-:Y:S02]  /*20940*/  ULDC UR36, c[0x0][0xc] ;  /* 0x0000030000247ab9 */ /* 0x000fe40000000800 */
[----:B------:R0:W-:Y:S04]  /*20950*/  STL [R1+0x8], R0 ;  /* 0x0000080001007387 */ /* 0x0001e80000100800 */
[----:B------:R0:W-:Y:S04]  /*20960*/  STL [R1+0x10], RZ ;  /* 0x000010ff01007387 */ /* 0x0001e80000100800 */
[----:B------:R0:W-:Y:S04]  /*20970*/  STL [R1+0x14], R0 ;  /* 0x0000140001007387 */ /* 0x0001e80000100800 */
[----:B------:R0:W-:Y:S02]  /*20980*/  STL [R1+0x30], RZ ;  /* 0x000030ff01007387 */ /* 0x0001e40000100800 */
.L_x_775:
[----:B-12---:R-:W1:Y:S01]  /*20990*/  LDC.64 R2, c[0x0][0xc60] ;  /* 0x00031800ff027b82 */ /* 0x006e620000000a00 */
[----:B------:R-:W-:Y:S01]  /*209a0*/  ULDC.64 UR4, c[0x0][0x208] ;  /* 0x0000820000047ab9 */ /* 0x000fe20000000a00 */
[----:B-1----:R-:W-:-:S05]  /*209b0*/  IMAD.WIDE R2, R19, 0x4, R2 ;  /* 0x0000000413027825 */ /* 0x002fca00078e0202 */
[----:B------:R-:W0:Y:S01]  /*209c0*/  LDG.E R11, desc[UR4][R2.64] ;  /* 0x00000004020b7981 */ /* 0x000e22000c1e1900 */
[----:B------:R-:W-:Y:S05]  /*209d0*/  YIELD ;  /* 0x0000000000007946 */ /* 0x000fea0003800000 */
[----:B------:R-:W-:Y:S01]  /*209e0*/  ULDC.64 UR4, c[0x0][0xa28] ;  /* 0x00028a0000047ab9 */ /* 0x000fe20000000a00 */
[----:B------:R-:W-:Y:S01]  /*209f0*/  IMAD.MOV.U32 R6, RZ, RZ, RZ ;  /* 0x000000ffff067224 */ /* 0x000fe200078e00ff */
[----:B------:R-:W-:Y:S01]  /*20a00*/  ISETP.NE.U32.AND P0, PT, RZ, UR4, PT ;  /* 0x00000004ff007c0c */ /* 0x000fe2000bf05070 */
[----:B------:R-:W-:Y:S01]  /*20a10*/  ULDC.64 UR8, c[0x0][0x208] ;  /* 0x0000820000087ab9 */ /* 0x000fe20000000a00 */
[----:B------:R-:W-:Y:S01]  /*20a20*/  IMAD.MOV.U32 R4, RZ, RZ, RZ ;  /* 0x000000ffff047224 */ /* 0x000fe200078e00ff */
[----:B------:R-:W-:Y:S01]  /*20a30*/  ULDC.64 UR6, c[0x0][0xa10] ;  /* 0x0002840000067ab9 */ /* 0x000fe20000000a00 */
[----:B------:R-:W-:-:S02]  /*20a40*/  ISETP.NE.AND.EX P0, PT, RZ, UR5, PT, P0 ;  /* 0x00000005ff007c0c */ /* 0x000fc4000bf05300 */
[----:B0-----:R-:W-:Y:S01]  /*20a50*/  SHF.R.S32.HI R0, RZ, 0x1f, R11 ;  /* 0x0000001fff007819 */ /* 0x001fe2000001140b */
[----:B------:R-:W-:Y:S10]  /*20a60*/  STL [R1+0x20], R11 ;  /* 0x0000200b01007387 */ /* 0x000ff40000100800 */
[----:B------:R-:W-:-:S04]  /*20a70*/  @P0 LEA R2, P1, R11, UR4, 0x2 ;  /* 0x000000040b020c11 */ /* 0x000fc8000f8210ff */
        /* <DEDUP_REMOVED lines=9> */
[----:B------:R-:W-:Y:S01]  /*20b10*/  ISETP.NE.U32.AND P1, PT, RZ, UR4, PT ;  /* 0x00000004ff007c0c */ /* 0x000fe2000bf25070 */
[----:B------:R-:W-:Y:S01]  /*20b20*/  IMAD.MOV.U32 R10, RZ, RZ, RZ ;  /* 0x000000ffff0a7224 */ /* 0x000fe200078e00ff */
[C---:B------:R-:W-:Y:S02]  /*20b30*/  SHF.L.U64.HI R0, R11.reuse, 0x2, R0 ;  /* 0x000000020b007819 */ /* 0x040fe40000010200 */
[----:B------:R-:W-:Y:S01]  /*20b40*/  ISETP.NE.AND.EX P1, PT, RZ, UR5, PT, P1 ;  /* 0x00000005ff007c0c */ /* 0x000fe2000bf25310 */
[----:B--2---:R0:W-:Y:S02]  /*20b50*/  STL [R1+0x38], R4 ;  /* 0x0000380401007387 */ /* 0x0041e40000100800 */
[----:B0-----:R-:W-:-:S10]  /*20b60*/  IMAD.SHL.U32 R4, R11, 0x4, RZ ;  /* 0x000000040b047824 */ /* 0x001fd400078e00ff */
[----:B------:R-:W-:Y:S01]  /*20b70*/  @P1 IADD3 R8, P0, R4, UR4, RZ ;  /* 0x0000000404081c10 */ /* 0x000fe2000ff1e0ff */
[----:B------:R0:W-:Y:S03]  /*20b80*/  STL [R1+0x28], R4 ;  /* 0x0000280401007387 */ /* 0x0001e60000100800 */
[----:B------:R-:W-:Y:S01]  /*20b90*/  @P1 IADD3.X R9, R0, UR5, RZ, P0, !PT ;  /* 0x0000000500091c10 */ /* 0x000fe200087fe4ff */
[----:B------:R-:W-:Y:S01]  /*20ba0*/  ULDC.64 UR4, c[0x0][0xa08] ;  /* 0x0002820000047ab9 */ /* 0x000fe20000000a00 */
[----:B------:R1:W-:Y:S01]  /*20bb0*/  STL [R1+0x2c], R0 ;  /* 0x00002c0001007387 */ /* 0x0003e20000100800 */
[----:B------:R-:W-:Y:S02]  /*20bc0*/  IADD3 R2, P0, R4, UR4, RZ ;  /* 0x0000000404027c10 */ /* 0x000fe4000ff1e0ff */
[----:B------:R-:W-:Y:S02]  /*20bd0*/  ISETP.NE.U32.AND P2, PT, RZ, UR4, PT ;  /* 0x00000004ff007c0c */ /* 0x000fe4000bf45070 */
[----:B------:R-:W-:-:S02]  /*20be0*/  IADD3.X R3, R0, UR5, RZ, P0, !PT ;  /* 0x0000000500037c10 */ /* 0x000fc400087fe4ff */
[----:B------:R-:W-:Y:S01]  /*20bf0*/  ISETP.NE.AND.EX P2, PT, RZ, UR5, PT, P2 ;  /* 0x00000005ff007c0c */ /* 0x000fe2000bf45320 */
[----:B------:R-:W-:Y:S01]  /*20c00*/  ULDC.64 UR4, c[0x0][0x3f8] ;  /* 0x0000fe0000047ab9 */ /* 0x000fe20000000a00 */
[----:B0-----:R-:W-:Y:S01]  /*20c10*/  IADD3 R4, P0, R4, UR6, RZ ;  /* 0x0000000604047c10 */ /* 0x001fe2000ff1e0ff */
[----:B------:R-:W-:-:S03]  /*20c20*/  UISETP.NE.U32.AND UP0, UPT, UR4, URZ, UPT ;  /* 0x0000003f0400728c */ /* 0x000fc6000bf05070 */
[----:B------:R-:W-:Y:S01]  /*20c30*/  ULDC UR4, c[0x0][0x404] ;  /* 0x0001010000047ab9 */ /* 0x000fe20000000800 */
[----:B------:R-:W-:Y:S01]  /*20c40*/  UISETP.NE.AND.EX UP0, UPT, UR5, URZ, UPT, UP0 ;  /* 0x0000003f0500728c */ /* 0x000fe2000bf05300 */
[----:B------:R-:W-:Y:S02]  /*20c50*/  IADD3.X R5, R0, UR7, RZ, P0, !PT ;  /* 0x0000000700057c10 */ /* 0x000fe400087fe4ff */
[----:B------:R-:W-:Y:S01]  /*20c60*/  ULDC UR5, c[0x0][0x2e0] ;  /* 0x0000b80000057ab9 */ /* 0x000fe20000000800 */
[----:B------:R-:W-:Y:S02]  /*20c70*/  USEL UR4, UR4, 0x1, UP0 ;  /* 0x0000000104047887 */ /* 0x000fe40008000000 */
[----:B------:R0:W5:Y:S02]  /*20c80*/  @P2 LDG.E R10, desc[UR8][R2.64] ;  /* 0x00000008020a2981 */ /* 0x000164000c1e1900 */
[----:B------:R-:W-:Y:S01]  /*20c90*/  UIMAD UR4, UR4, UR5, URZ ;  /* 0x00000005040472a4 */ /* 0x000fe2000f8e023f */
[----:B------:R-:W-:-:S05]  /*20ca0*/  ISETP.NE.U32.AND P0, PT, RZ, UR6, PT ;  /* 0x00000006ff007c0c */ /* 0x000fca000bf05070 */
[----:B------:R-:W-:Y:S01]  /*20cb0*/  IMAD.U32 R7, RZ, RZ, UR4 ;  /* 0x00000004ff077e24 */ /* 0x000fe2000f8e00ff */
[----:B------:R-:W-:Y:S01]  /*20cc0*/  ULDC UR4, c[0x0][0x338] ;  /* 0x0000ce0000047ab9 */ /* 0x000fe20000000800 */
[----:B------:R-:W-:Y:S02]  /*20cd0*/  ISETP.NE.AND.EX P0, PT, RZ, UR7, PT, P0 ;  /* 0x00000007ff007c0c */ /* 0x000fe4000bf05300 */
[----:B-1----:R-:W-:Y:S02]  /*20ce0*/  MOV R0, UR4 ;  /* 0x0000000400007c02 */ /* 0x002fe40008000f00 */
[----:B------:R0:W5:Y:S01]  /*20cf0*/  @P1 LDG.E R7, desc[UR8][R8.64] ;  /* 0x0000000808071981 */ /* 0x000162000c1e1900 */
[----:B------:R-:W-:Y:S08]  /*20d00*/  @P1 BRA `(.L_x_691) ;  /* 0x0000000000141947 */ /* 0x000ff00003800000 */
[----:B------:R-:W-:Y:S05]  /*20d10*/  @!P2 BRA `(.L_x_691) ;  /* 0x000000000010a947 */ /* 0x000fea0003800000 */
[----:B------:R-:W-:Y:S02]  /*20d20*/  ULDC.64 UR4, c[0x0][0x208] ;  /* 0x0000820000047ab9 */ /* 0x000fe40000000a00 */
[----:B-----5:R-:W2:Y:S04]  /*20d30*/  LDG.E R7, desc[UR4][R2.64] ;  /* 0x0000000402077981 */ /* 0x020ea8000c1e1900 */
[----:B0-----:R-:W2:Y:S02]  /*20d40*/  LDG.E R2, desc[UR4][R2.64+0x4] ;  /* 0x0000040402027981 */ /* 0x001ea4000c1e1900 */
[----:B--2---:R-:W-:-:S07]  /*20d50*/  IMAD.IADD R7, R2, 0x1, -R7 ;  /* 0x0000000102077824 */ /* 0x004fce00078e0a07 */
.L_x_691:
[----:B------:R-:W-:Y:S02]  /*20d60*/  ULDC.64 UR4, c[0x0][0x208] ;  /* 0x0000820000047ab9 */ /* 0x000fe40000000a00 */
[----:B0-----:R-:W2:Y:S04]  /*20d70*/  @P0 LDG.E R2, desc[UR4][R4.64] ;  /* 0x0000000404020981 */ /* 0x001ea8000c1e1900 */
[----:B------:R-:W2:Y:S01]  /*20d80*/  @P0 LDG.E R3, desc[UR4][R4.64+0x4] ;  /* 0x0000040404030981 */ /* 0x000ea2000c1e1900 */
[----:B-----5:R-:W-:Y:S01]  /*20d90*/  IMAD.IADD R7, R7, 0x1, -R6 ;  /* 0x0000000107077824 */ /* 0x020fe200078e0a06 */
[----:B------:R-:W-:Y:S01]  /*20da0*/  BSSY B0, `(.L_x_692) ;  /* 0x0000108000007945 */ /* 0x000fe20003800000 */
[----:B------:R-:W-:Y:S01]  /*20db0*/  PLOP3.LUT P2, PT, PT, PT, PT, 0x80, 0x0 ;  /* 0x000000000000781c */ /* 0x000fe20003f4f070 */
[----:B--2---:R-:W-:-:S04]  /*20dc0*/  @P0 IMAD.IADD R0, R3, 0x1, -R2 ;  /* 0x0000000103000824 */ /* 0x004fc800078e0a02 */
[----:B------:R-:W-:-:S04]  /*20dd0*/  IMAD.IADD R8, R7, 0x1, R0 ;  /* 0x0000000107087824 */ /* 0x000fc800078e0200 */
[----:B------:R-:W-:Y:S01]  /*20de0*/  VIADD R2, R8, 0x4f ;  /* 0x0000004f08027836 */ /* 0x000fe20000000000 */
[----:B------:R0:W-:Y:S03]  /*20df0*/  STL [R1+0x34], R8 ;  /* 0x0000340801007387 */ /* 0x0001e60000100800 */
[----:B------:R-:W-:-:S05]  /*20e00*/  IMAD.HI R2, R2, 0x66666667, RZ ;  /* 0x6666666702027827 */ /* 0x000fca00078e02ff */
[----:B------:R-:W-:-:S04]  /*20e10*/  SHF.R.U32.HI R3, RZ, 0x1f, R2 ;  /* 0x0000001fff037819 */ /* 0x000fc80000011602 */
[----:B0-----:R-:W-:-:S05]  /*20e20*/  LEA.HI.SX32 R8, R2, R3, 0x1b ;  /* 0x0000000302087211 */ /* 0x001fca00078fdaff */
[--C-:B------:R-:W-:Y:S01]  /*20e30*/  IMAD R2, R8, 0x50, -R7.reuse ;  /* 0x0000005008027824 */ /* 0x100fe200078e0a07 */
[----:B------:R0:W-:Y:S01]  /*20e40*/  STL [R1+0x24], R8 ;  /* 0x0000240801007387 */ /* 0x0001e20000100800 */
[----:B------:R-:W-:-:S03]  /*20e50*/  IMAD.MOV R7, RZ, RZ, -R7 ;  /* 0x000000ffff077224 */ /* 0x000fc600078e0a07 */
[----:B------:R-:W-:Y:S02]  /*20e60*/  VIMNMX R0, R2, R0, PT ;  /* 0x0000000002007248 */ /* 0x000fe40003fe0100 */
[----:B------:R-:W-:-:S04]  /*20e70*/  VIMNMX R2, RZ, R7, !PT ;  /* 0x00000007ff027248 */ /* 0x000fc80007fe0100 */
[----:B------:R-:W-:Y:S01]  /*20e80*/  ISETP.GT.AND P1, PT, R0, R2, PT ;  /* 0x000000020000720c */ /* 0x000fe20003f24270 */
[----:B0-----:R-:W-:-:S12]  /*20e90*/  IMAD.WIDE.U32 R8, R2, -0x33333333, RZ ;  /* 0xcccccccd02087825 */ /* 0x001fd800078e00ff */
[----:B------:R-:W-:Y:S01]  /*20ea0*/  @P1 VIADD R3, R0, 0x4f ;  /* 0x0000004f00031836 */ /* 0x000fe20000000000 */
[----:B------:R-:W-:-:S03]  /*20eb0*/  SHF.R.U32.HI R0, RZ, 0x6, R9 ;  /* 0x00000006ff007819 */ /* 0x000fc60000011609 */
[----:B------:R-:W-:-:S04]  /*20ec0*/  @P1 IMAD.HI R3, R3, 0x66666667, RZ ;  /* 0x6666666703031827 */ /* 0x000fc800078e02ff */
[----:B------:R-:W-:Y:S01]  /*20ed0*/  IMAD.MOV.U32 R2, RZ, RZ, R0 ;  /* 0x000000ffff027224 */ /* 0x000fe200078e0000 */
[----:B------:R-:W-:-:S04]  /*20ee0*/  @P1 SHF.R.U32.HI R7, RZ, 0x1f, R3 ;  /* 0x0000001fff071819 */ /* 0x000fc80000011603 */
[----:B------:R-:W-:Y:S01]  /*20ef0*/  @P1 LEA.HI.SX32 R2, R3, R7, 0x1b ;  /* 0x0000000703021211 */ /* 0x000fe200078fdaff */
[----:B------:R-:W-:Y:S02]  /*20f00*/  IMAD.IADD R3, R10, 0x1, R6 ;  /* 0x000000010a037824 */ /* 0x000fe400078e0206 */
[----:B------:R-:W-:-:S03]  /*20f10*/  IMAD.MOV.U32 R7, RZ, RZ, RZ ;  /* 0x000000ffff077224 */ /* 0x000fc600078e00ff */
[----:B------:R0:W-:Y:S01]  /*20f20*/  STL [R1+0x4], R3 ;  /* 0x0000040301007387 */ /* 0x0001e20000100800 */
[----:B------:R-:W-:-:S03]  /*20f30*/  ISETP.GT.AND P1, PT, R2, R0, PT ;  /* 0x000000000200720c */ /* 0x000fc60003f24270 */
[----:B------:R0:W5:Y:S10]  /*20f40*/  @P0 LDG.E R7, desc[UR4][R4.64] ;  /* 0x0000000404070981 */ /* 0x000174000c1e1900 */
[----:B0-----:R-:W-:Y:S05]  /*20f50*/  @!P1 BRA `(.L_x_693) ;  /* 0x0000000c00b09947 */ /* 0x001fea0003800000 */
[----:B------:R-:W0:Y:S01]  /*20f60*/  LDC R3, c[0x0][0x428] ;  /* 0x00010a00ff037b82 */ /* 0x000e220000000800 */
[----:B------:R-:W-:Y:S01]  /*20f70*/  UMOV UR4, 0xffffffff ;  /* 0xffffffff00047882 */ /* 0x000fe20000000000 */
[----:B0-----:R-:W-:Y:S01]  /*20f80*/  ISETP.NE.AND P1, PT, R3, 0x1, PT ;  /* 0x000000010300780c */ /* 0x001fe20003f25270 */
[----:B------:R-:W-:-:S12]  /*20f90*/  IMAD.MOV.U32 R3, RZ, RZ, R18 ;  /* 0x000000ffff037224 */ /* 0x000fd800078e0012 */
[----:B------:R-:W0:Y:S08]  /*20fa0*/  @P1 LDC R4, c[0x0][0x42c] ;  /* 0x00010b00ff041b82 */ /* 0x000e300000000800 */
[----:B------:R-:W1:Y:S01]  /*20fb0*/  @P1 LDC R5, c[0x0][0x430] ;  /* 0x00010c00ff051b82 */ /* 0x000e620000000800 */
[----:B0-----:R-:W-:-:S05]  /*20fc0*/  @P1 IMAD.HI.U32 R4, R18, R4, RZ ;  /* 0x0000000412041227 */ /* 0x001fca00078e00ff */
[----:B-1----:R-:W-:Y:S02]  /*20fd0*/  @P1 SHF.R.U32.HI R3, RZ, R5, R4 ;  /* 0x00000005ff031219 */ /* 0x002fe40000011604 */
[----:B------:R-:W-:Y:S01]  /*20fe0*/  SEL R4, R11, RZ, !P0 ;  /* 0x000000ff0b047207 */ /* 0x000fe20004000000 */
[----:B------:R-:W-:Y:S06]  /*20ff0*/  BRA.DIV UR4, `(.L_x_694) ;  /* 0x0000005a04907947 */ /* 0x000fec000b800000 */
.L_x_818:
[----:B------:R-:W-:-:S03]  /*21000*/  UMOV UR4, 0xffffffff ;  /* 0xffffffff00047882 */ /* 0x000fc60000000000 */
[----:B------:R-:W-:Y:S05]  /*21010*/  BRA.DIV UR4, `(.L_x_695) ;  /* 0x0000005a04bc7947 */ /* 0x000fea000b800000 */
[----:B------:R-:W-:-:S13]  /*21020*/  ELECT P6, URZ, PT ;  /* 0x00000000003f782f */ /* 0x000fda00038c0000 */
.L_x_821:
[----:B------:R-:W2:Y:S01]  /*21030*/  LDL R5, [R1+0x30] ;  /* 0x0000300001057983 */ /* 0x000ea20000100800 */
[----:B------:R-:W-:Y:S01]  /*21040*/  BSSY B1, `(.L_x_696) ;  /* 0x000000b000017945 */ /* 0x000fe20003800000 */
[----:B------:R-:W0:Y:S01]  /*21050*/  S2R R9, SR_CgaCtaId ;  /* 0x0000000000097919 */ /* 0x000e220000008800 */
[----:B--2---:R-:W-:-:S04]  /*21060*/  IADD3 R5, R5, 0x1, RZ ;  /* 0x0000000105057810 */ /* 0x004fc80007ffe0ff */
[----:B------:R-:W-:-:S04]  /*21070*/  LEA.HI R6, R5, R5, RZ, 0x1 ;  /* 0x0000000505067211 */ /* 0x000fc800078f08ff */
[----:B------:R-:W-:-:S05]  /*21080*/  LOP3.LUT R6, R6, 0xfffffffe, RZ, 0xc0, !PT ;  /* 0xfffffffe06067812 */ /* 0x000fca00078ec0ff */
[----:B------:R-:W-:Y:S01]  /*21090*/  IMAD.IADD R5, R5, 0x1, -R6 ;  /* 0x0000000105057824 */ /* 0x000fe200078e0a06 */
[----:B------:R-:W-:-:S04]  /*210a0*/  MOV R6, 0x400 ;  /* 0x0000040000067802 */ /* 0x000fc80000000f00 */
[----:B0-----:R-:W-:Y:S02]  /*210b0*/  LEA R9, R9, R6, 0x18 ;  /* 0x0000000609097211 */ /* 0x001fe400078ec0ff */
[----:B------:R-:W-:-:S04]  /*210c0*/  SHF.L.U32 R5, R5, 0x1f, RZ ;  /* 0x0000001f05057819 */ /* 0x000fc800000006ff */
[----:B------:R-:W0:Y:S02]  /*210d0*/  SYNCS.PHASECHK.TRANS64.TRYWAIT P0, [R9+URZ+0x38820], R5 ;  /* 0x03882005090075a7 */ /* 0x000e24000800017f */
[----:B0-----:R-:W-:Y:S05]  /*210e0*/  @!P0 BRA `(.L_x_697) ;  /* 0x0000005800a88947 */ /* 0x001fea0003800000 */
.L_x_822:
[----:B------:R-:W-:Y:S05]  /*210f0*/  BSYNC B1 ;  /* 0x0000000000017941 */ /* 0x000fea0003800000 */
.L_x_696:
[----:B------:R-:W-:Y:S04]  /*21100*/  BSSY B1, `(.L_x_698) ;  /* 0x000005a000017945 */ /* 0x000fe80003800000 */
[----:B------:R-:W-:Y:S05]  /*21110*/  @!P6 BRA `(.L_x_699) ;  /* 0x000000040060e947 */ /* 0x000fea0003800000 */
[----:B------:R-:W0:Y:S04]  /*21120*/  LDL R8, [R1+0x10] ;  /* 0x0000100001087983 */ /* 0x000e280000100800 */
[----:B------:R-:W2:Y:S01]  /*21130*/  LDL R6, [R1+0x14] ;  /* 0x0000140001067983 */ /* 0x000ea20000100800 */
[----:B0-----:R-:W-:Y:S01]  /*21140*/  IMAD R5, R8, 0x8, R9 ;  /* 0x0000000808057824 */ /* 0x001fe200078e0209 */
[----:B--2---:R-:W-:-:S04]  /*21150*/  SHF.L.U32 R10, R6, 0x1f, RZ ;  /* 0x0000001f060a7819 */ /* 0x004fc800000006ff */
[----:B------:R-:W0:Y:S02]  /*21160*/  SYNCS.PHASECHK.TRANS64.TRYWAIT P0, [R5+URZ+0x388a0], R10 ;  /* 0x0388a00a050075a7 */ /* 0x000e24000800017f */
[----:B0-----:R-:W-:Y:S05]  /*21170*/  @!P0 BRA `(.L_x_700) ;  /* 0x0000005800988947 */ /* 0x001fea0003800000 */
.L_x_823:
[----:B------:R-:W1:Y:S02]  /*21180*/  S2R R6, SR_TID.X ;  /* 0x0000000000067919 */ /* 0x000e640000002100 */
[----:B-1----:R-:W-:-:S04]  /*21190*/  LOP3.LUT R6, R6, 0x7f, RZ, 0xc0, !PT ;  /* 0x0000007f06067812 */ /* 0x002fc800078ec0ff */
[----:B------:R-:W-:-:S13]  /*211a0*/  ISETP.NE.AND P1, PT, R6, RZ, PT ;  /* 0x000000ff0600720c */ /* 0x000fda0003f25270 */
        /* <DEDUP_REMOVED lines=8> */
.L_x_701:
[----:B-1----:R-:W2:Y:S01]  /*21230*/  LDL R6, [R1+0x10] ;  /* 0x0000100001067983 */ /* 0x002ea20000100800 */
[----:B------:R-:W-:Y:S01]  /*21240*/  R2UR UR9, R5 ;  /* 0x00000000050972ca */ /* 0x000fe200000e0000 */
[----:B-----5:R-:W-:Y:S01]  /*21250*/  IMAD R8, R2, 0x50, R7 ;  /* 0x0000005002087824 */ /* 0x020fe200078e0207 */
[----:B------:R-:W-:Y:S01]  /*21260*/  UIADD3 UR4, UP0, UR38, 0x570, URZ ;  /* 0x0000057026047890 */ /* 0x000fe2000ff1e03f */
[----:B------:R-:W-:Y:S01]  /*21270*/  R2UR UR12, R3 ;  /* 0x00000000030c72ca */ /* 0x000fe200000e0000 */
[----:B------:R-:W-:Y:S01]  /*21280*/  UMOV UR10, URZ ;  /* 0x0000003f000a7c82 */ /* 0x000fe20008000000 */
[----:B------:R-:W-:Y:S01]  /*21290*/  VIADD R8, R8, 0xffffffb0 ;  /* 0xffffffb008087836 */ /* 0x000fe20000000000 */
[----:B------:R-:W-:Y:S01]  /*212a0*/  R2UR UR13, R4 ;  /* 0x00000000040d72ca */ /* 0x000fe200000e0000 */
[----:B------:R-:W-:Y:S01]  /*212b0*/  UIADD3.X UR5, URZ, UR39, URZ, UP0, !UPT ;  /* 0x000000273f057290 */ /* 0x000fe200087fe43f */
[----:B------:R-:W-:Y:S02]  /*212c0*/  UMOV UR6, 0x0 ;  /* 0x0000000000067882 */ /* 0x000fe40000000000 */
[----:B------:R-:W-:Y:S01]  /*212d0*/  R2UR UR11, R8 ;  /* 0x00000000080b72ca */ /* 0x000fe200000e0000 */
[----:B------:R-:W-:Y:S01]  /*212e0*/  UMOV UR7, 0x12f00000 ;  /* 0x12f0000000077882 */ /* 0x000fe20000000000 */
[----:B------:R-:W-:Y:S01]  /*212f0*/  UMOV UR17, 0x40 ;  /* 0x0000004000117882 */ /* 0x000fe20000000000 */
[----:B------:R-:W-:Y:S01]  /*21300*/  UIADD3 UR9, UR9, 0x38890, URZ ;  /* 0x0003889009097890 */ /* 0x000fe2000fffe03f */
[----:B--2---:R-:W-:-:S05]  /*21310*/  IMAD R6, R6, 0xa000, R9 ;  /* 0x0000a00006067824 */ /* 0x004fca00078e0209 */
[----:B------:R-:W-:-:S13]  /*21320*/  R2UR UR16, R6 ;  /* 0x00000000061072ca */ /* 0x000fda00000e0000 */
[----:B------:R-:W-:Y:S02]  /*21330*/  UIADD3 UR8, UR16, 0x24400, URZ ;  /* 0x0002440010087890 */ /* 0x000fe4000fffe03f */
        /* <DEDUP_REMOVED lines=14> */
[----:B------:R1:W-:Y:S01]  /*21420*/  UTMALDG.4D [UR8], [UR4], desc[UR6] ;  /* 0x00000608040075b4 */ /* 0x0003e20008019000 */
[----:B------:R-:W2:Y:S02]  /*21430*/  SYNCS.PHASECHK.TRANS64.TRYWAIT P0, [R5+URZ+0x388c0], R10 ;  /* 0x0388c00a050075a7 */ /* 0x000ea4000800017f */
[----:B-12---:R-:W-:Y:S05]  /*21440*/  @!P0 BRA `(.L_x_702) ;  /* 0x0000005400f88947 */ /* 0x006fea0003800000 */
.L_x_824:
[----:B------:R-:W-:Y:S05]  /*21450*/  @P1 BRA `(.L_x_703) ;  /* 0x00000000001c1947 */ /* 0x000fea0003800000 */
[----:B------:R-:W2:Y:S01]  /*21460*/  S2R R11, SR_TID.X ;  /* 0x00000000000b7919 */ /* 0x000ea20000002100 */
[----:B01----:R-:W-:-:S04]  /*21470*/  IMAD.MOV.U32 R10, RZ, RZ, 0xa000 ;  /* 0x0000a000ff0a7424 */ /* 0x003fc800078e00ff */
[----:B------:R3:W-:Y:S01]  /*21480*/  SYNCS.ARRIVE.TRANS64 RZ, [R5+URZ+0x388b0], R10 ;  /* 0x0388b00a05ff79a7 */ /* 0x0007e2000800003f */
[----:B--2---:R-:W-:-:S04]  /*21490*/  LOP3.LUT R11, R11, 0x1f, RZ, 0xc0, !PT ;  /* 0x0000001f0b0b7812 */ /* 0x004fc800078ec0ff */
[----:B------:R-:W-:-:S13]  /*214a0*/  ISETP.NE.AND P0, PT, R11, RZ, PT ;  /* 0x000000ff0b00720c */ /* 0x000fda0003f05270 */
[----:B---3--:R-:W-:Y:S05]  /*214b0*/  @!P0 BRA `(.L_x_703) ;  /* 0x0000000000048947 */ /* 0x008fea0003800000 */
[----:B------:R-:W-:Y:S01]  /*214c0*/  BPT.TRAP 0x1 ;  /* 0x000000040000795c */ /* 0x000fe20000300000 */
.L_x_703:
[----:B------:R-:W-:Y:S01]  /*214d0*/  R2UR UR16, R6 ;  /* 0x00000000061072ca */ /* 0x000fe200000e0000 */
[----:B------:R-:W-:Y:S01]  /*214e0*/  UIADD3 UR4, UP0, UR38, 0x670, URZ ;  /* 0x0000067026047890 */ /* 0x000fe2000ff1e03f */
[----:B------:R-:W-:Y:S01]  /*214f0*/  R2UR UR9, R5 ;  /* 0x00000000050972ca */ /* 0x000fe200000e0000 */
[----:B------:R-:W-:Y:S01]  /*21500*/  UMOV UR10, URZ ;  /* 0x0000003f000a7c82 */ /* 0x000fe20008000000 */
[----:B------:R-:W-:Y:S01]  /*21510*/  R2UR UR11, R8 ;  /* 0x00000000080b72ca */ /* 0x000fe200000e0000 */
[----:B------:R-:W-:Y:S01]  /*21520*/  UIADD3.X UR5, URZ, UR39, URZ, UP0, !UPT ;  /* 0x000000273f057290 */ /* 0x000fe200087fe43f */
[----:B------:R-:W-:Y:S01]  /*21530*/  R2UR UR12, R3 ;  /* 0x00000000030c72ca */ /* 0x000fe200000e0000 */
[----:B------:R-:W-:Y:S01]  /*21540*/  UMOV UR6, 0x0 ;  /* 0x0000000000067882 */ /* 0x000fe20000000000 */
[----:B------:R-:W-:Y:S01]  /*21550*/  R2UR UR13, R4 ;  /* 0x00000000040d72ca */ /* 0x000fe200000e0000 */
[----:B------:R-:W-:Y:S01]  /*21560*/  UMOV UR7, 0x12f00000 ;  /* 0x12f0000000077882 */ /* 0x000fe20000000000 */
[----:B------:R-:W-:-:S03]  /*21570*/  UMOV UR17, 0x40 ;  /* 0x0000004000117882 */ /* 0x000fc60000000000 */
[----:B------:R-:W-:Y:S02]  /*21580*/  UIADD3 UR8, UR16, 0x400, URZ ;  /* 0x0000040010087890 */ /* 0x000fe4000fffe03f */
[----:B------:R-:W-:Y:S02]  /*21590*/  UIADD3 UR9, UR9, 0x388b0, URZ ;  /* 0x000388b009097890 */ /* 0x000fe4000fffe03f */
[----:B------:R-:W-:Y:S02]  /*215a0*/  UIADD3 UR14, UR16, 0x2c00, URZ ;  /* 0x00002c00100e7890 */ /* 0x000fe4000fffe03f */
[----:B------:R-:W-:Y:S02]  /*215b0*/  UIADD3 UR15, UR16, 0x5400, URZ ;  /* 0x00005400100f7890 */ /* 0x000fe4000fffe03f */
[----:B------:R-:W-:-:S03]  /*215c0*/  UIADD3 UR16, UR16, 0x7c00, URZ ;  /* 0x00007c0010107890 */ /* 0x000fc6000fffe03f */
        /* <DEDUP_REMOVED lines=13> */
.L_x_699:
[----:B------:R-:W-:Y:S05]  /*216a0*/  BSYNC B1 ;  /* 0x0000000000017941 */ /* 0x000fea0003800000 */
.L_x_698:
[----:B01----:R-:W2:Y:S04]  /*216b0*/  LDL.LU R5, [R1+0x10] ;  /* 0x0000100001057983 */ /* 0x003ea80000300800 */
[----:B------:R-:W3:Y:S01]  /*216c0*/  LDL.LU R8, [R1+0x14] ;  /* 0x0000140001087983 */ /* 0x000ee20000300800 */
[----:B------:R-:W-:Y:S01]  /*216d0*/  PLOP3.LUT P2, PT, PT, PT, PT, 0x8, 0x0 ;  /* 0x000000000000781c */ /* 0x000fe20003f4e170 */
[----:B--2---:R-:W-:-:S05]  /*216e0*/  VIADD R5, R5, 0x1 ;  /* 0x0000000105057836 */ /* 0x004fca0000000000 */
[----:B------:R-:W-:-:S04]  /*216f0*/  ISETP.NE.AND P0, PT, R5, 0x2, PT ;  /* 0x000000020500780c */ /* 0x000fc80003f05270 */
[----:B------:R-:W-:Y:S02]  /*21700*/  SEL R6, RZ, 0x1, P0 ;  /* 0x00000001ff067807 */ /* 0x000fe40000000000 */
[----:B------:R-:W-:Y:S01]  /*21710*/  SEL R10, R5, RZ, P0 ;  /* 0x000000ff050a7207 */ /* 0x000fe20000000000 */
[----:B------:R-:W-:Y:S01]  /*21720*/  VIADD R5, R2, 0xfffffffe ;  /* 0xfffffffe02057836 */ /* 0x000fe20000000000 */
[----:B---3--:R-:W-:-:S03]  /*21730*/  LOP3.LUT R8, R8, R6, RZ, 0x3c, !PT ;  /* 0x0000000608087212 */ /* 0x008fc600078e3cff */
[----:B------:R0:W-:Y:S01]  /*21740*/  STL [R1+0x10], R10 ;  /* 0x0000100a01007387 */ /* 0x0001e20000100800 */
[----:B------:R-:W-:-:S03]  /*21750*/  ISETP.GE.AND P0, PT, R5, R0, PT ;  /* 0x000000000500720c */ /* 0x000fc60003f06270 */
[----:B------:R0:W-:Y:S10]  /*21760*/  STL [R1+0x14], R8 ;  /* 0x0000140801007387 */ /* 0x0001f40000100800 */
[----:B0-----:R-:W-:Y:S05]  /*21770*/  @!P0 BRA `(.L_x_693) ;  /* 0x0000000400a88947 */ /* 0x001fea0003800000 */
[C---:B-----5:R-:W-:Y:S02]  /*21780*/  IMAD R5, R2.reuse, 0x50, R7 ;  /* 0x0000005002057824 */ /* 0x060fe400078e0207 */
[----:B------:R-:W-:Y:S02]  /*21790*/  VIADD R2, R2, 0xffffffff ;  /* 0xffffffff02027836 */ /* 0x000fe40000000000 */
[----:B------:R-:W-:-:S07]  /*217a0*/  VIADD R5, R5, 0xffffff60 ;  /* 0xffffff6005057836 */ /* 0x000fce0000000000 */
.L_x_710:
[----:B------:R-:W-:Y:S05]  /*217b0*/  YIELD ;  /* 0x0000000000007946 */ /* 0x000fea0003800000 */
[----:B------:R-:W-:Y:S04]  /*217c0*/  BSSY B1, `(.L_x_704) ;  /* 0x0000058000017945 */ /* 0x000fe80003800000 */
[----:B0-----:R-:W-:Y:S05]  /*217d0*/  @!P6 BRA `(.L_x_705) ;  /* 0x000000040058e947 */ /* 0x001fea0003800000 */
[----:B------:R-:W2:Y:S04]  /*217e0*/  LDL R6, [R1+0x10] ;  /* 0x0000100001067983 */ /* 0x000ea80000100800 */
[----:B------:R-:W3:Y:S01]  /*217f0*/  LDL R7, [R1+0x14] ;  /* 0x0000140001077983 */ /* 0x000ee20000100800 */
[----:B--2---:R-:W-:Y:S01]  /*21800*/  IMAD R6, R6, 0x8, R9 ;  /* 0x0000000806067824 */ /* 0x004fe200078e0209 */
[----:B---3--:R-:W-:-:S04]  /*21810*/  SHF.L.U32 R7, R7, 0x1f, RZ ;  /* 0x0000001f07077819 */ /* 0x008fc800000006ff */
[----:B------:R-:W0:Y:S02]  /*21820*/  SYNCS.PHASECHK.TRANS64.TRYWAIT P0, [R6+URZ+0x388a0], R7 ;  /* 0x0388a007060075a7 */ /* 0x000e24000800017f */
[----:B0-----:R-:W-:Y:S05]  /*21830*/  @!P0 BRA `(.L_x_706) ;  /* 0x0000005400108947 */ /* 0x001fea0003800000 */
.L_x_825:
        /* <DEDUP_REMOVED lines=11> */
.L_x_707:
[----:B-1----:R-:W2:Y:S01]  /*218f0*/  LDL R8, [R1+0x10] ;  /* 0x0000100001087983 */ /* 0x002ea20000100800 */
        /* <DEDUP_REMOVED lines=8> */
[----:B------:R-:W-:Y:S01]  /*21980*/  UMOV UR7, 0x12f00000 ;  /* 0x12f0000000077882 */ /* 0x000fe20000000000 */
[----:B------:R-:W-:-:S04]  /*21990*/  UMOV UR17, 0x40 ;  /* 0x0000004000117882 */ /* 0x000fc80000000000 */
        /* <DEDUP_REMOVED lines=21> */
.L_x_826:
[----:B------:R-:W-:Y:S05]  /*21af0*/  @P0 BRA `(.L_x_709) ;  /* 0x00000000001c0947 */ /* 0x000fea0003800000 */
[----:B------:R-:W2:Y:S01]  /*21b00*/  S2R R10, SR_TID.X ;  /* 0x00000000000a7919 */ /* 0x000ea20000002100 */
[----:B01----:R-:W-:-:S04]  /*21b10*/  MOV R7, 0xa000 ;  /* 0x0000a00000077802 */ /* 0x003fc80000000f00 */
[----:B------:R3:W-:Y:S01]  /*21b20*/  SYNCS.ARRIVE.TRANS64 RZ, [R6+URZ+0x388b0], R7 ;  /* 0x0388b00706ff79a7 */ /* 0x0007e2000800003f */
[----:B--2---:R-:W-:-:S04]  /*21b30*/  LOP3.LUT R10, R10, 0x1f, RZ, 0xc0, !PT ;  /* 0x0000001f0a0a7812 */ /* 0x004fc800078ec0ff */
[----:B------:R-:W-:-:S13]  /*21b40*/  ISETP.NE.AND P1, PT, R10, RZ, PT ;  /* 0x000000ff0a00720c */ /* 0x000fda0003f25270 */
[----:B---3--:R-:W-:Y:S05]  /*21b50*/  @!P1 BRA `(.L_x_709) ;  /* 0x0000000000049947 */ /* 0x008fea0003800000 */
[----:B------:R-:W-:Y:S01]  /*21b60*/  BPT.TRAP 0x1 ;  /* 0x000000040000795c */ /* 0x000fe20000300000 */
.L_x_709:
        /* <DEDUP_REMOVED lines=29> */
.L_x_705:
[----:B------:R-:W-:Y:S05]  /*21d40*/  BSYNC B1 ;  /* 0x0000000000017941 */ /* 0x000fea0003800000 */
.L_x_704:
[----:B01----:R-:W2:Y:S04]  /*21d50*/  LDL.LU R6, [R1+0x10] ;  /* 0x0000100001067983 */ /* 0x003ea80000300800 */
[----:B------:R-:W3:Y:S01]  /*21d60*/  LDL.LU R7, [R1+0x14] ;  /* 0x0000140001077983 */ /* 0x000ee20000300800 */
[----:B------:R-:W-:Y:S02]  /*21d70*/  VIADD R2, R2, 0xffffffff ;  /* 0xffffffff02027836 */ /* 0x000fe40000000000 */
[----:B------:R-:W-:Y:S02]  /*21d80*/  VIADD R5, R5, 0xffffffb0 ;  /* 0xffffffb005057836 */ /* 0x000fe40000000000 */
[----:B--2---:R-:W-:-:S05]  /*21d90*/  VIADD R6, R6, 0x1 ;  /* 0x0000000106067836 */ /* 0x004fca0000000000 */
[----:B------:R-:W-:-:S04]  /*21da0*/  ISETP.NE.AND P0, PT, R6, 0x2, PT ;  /* 0x000000020600780c */ /* 0x000fc80003f05270 */
[----:B------:R-:W-:Y:S02]  /*21db0*/  SEL R8, R6, RZ, P0 ;  /* 0x000000ff06087207 */ /* 0x000fe40000000000 */
[----:B------:R-:W-:Y:S02]  /*21dc0*/  SEL R6, RZ, 0x1, P0 ;  /* 0x00000001ff067807 */ /* 0x000fe40000000000 */
[----:B------:R-:W-:Y:S01]  /*21dd0*/  ISETP.GT.AND P0, PT, R2, R0, PT ;  /* 0x000000000200720c */ /* 0x000fe20003f04270 */
[----:B------:R0:W-:Y:S01]  /*21de0*/  STL [R1+0x10], R8 ;  /* 0x0000100801007387 */ /* 0x0001e20000100800 */
[----:B---3--:R-:W-:-:S05]  /*21df0*/  LOP3.LUT R7, R7, R6, RZ, 0x3c, !PT ;  /* 0x0000000607077212 */ /* 0x008fca00078e3cff */
[----:B------:R0:W-:Y:S06]  /*21e00*/  STL [R1+0x14], R7 ;  /* 0x0000140701007387 */ /* 0x0001ec0000100800 */
[----:B------:R-:W-:Y:S05]  /*21e10*/  @P0 BRA `(.L_x_710) ;  /* 0xfffffff800640947 */ /* 0x000fea000383ffff */
.L_x_693:
[----:B------:R-:W-:Y:S05]  /*21e20*/  BSYNC B0 ;  /* 0x0000000000007941 */ /* 0x000fea0003800000 */
.L_x_692:
[----:B------:R-:W2:Y:S01]  /*21e30*/  LDL R6, [R1+0x34] ;  /* 0x0000340001067983 */ /* 0x000ea20000100800 */
[----:B------:R-:W-:Y:S05]  /*21e40*/  @!P2 WARPSYNC.ALL ;  /* 0x000000000000a948 */ /* 0x000fea0003800000 */
[----:B------:R-:W-:Y:S01]  /*21e50*/  BSSY B6, `(.L_x_711) ;  /* 0x0000361000067945 */ /* 0x000fe20003800000 */
[----:B------:R-:W-:Y:S01]  /*21e60*/  @!P2 BAR.SYNC.DEFER_BLOCKING 0xc, 0x120 ;  /* 0x030480000000ab1d */ /* 0x000fe20000010000 */
[----:B--2---:R-:W-:-:S13]  /*21e70*/  ISETP.GT.AND P0, PT, R6, RZ, PT ;  /* 0x000000ff0600720c */ /* 0x004fda0003f04270 */
[----:B------:R-:W-:Y:S05]  /*21e80*/  @P0 BRA `(.L_x_712) ;  /* 0x0000000000480947 */ /* 0x000fea0003800000 */
[----:B------:R-:W1:Y:S02]  /*21e90*/  S2R R6, SR_TID.X ;  /* 0x0000000000067919 */ /* 0x000e640000002100 */
[----:B-1----:R-:W-:-:S04]  /*21ea0*/  LOP3.LUT R6, R6, 0x1f, RZ, 0xc0, !PT ;  /* 0x0000001f06067812 */ /* 0x002fc800078ec0ff */
[----:B------:R-:W-:-:S13]  /*21eb0*/  ISETP.NE.AND P1, PT, R6, RZ, PT ;  /* 0x000000ff0600720c */ /* 0x000fda0003f25270 */
[----:B------:R-:W-:Y:S05]  /*21ec0*/  @P1 BRA `(.L_x_713) ;  /* 0x0000003400641947 */ /* 0x000fea0003800000 */
[----:B0----5:R-:W0:Y:S01]  /*21ed0*/  S2R R7, SR_LANEID ;  /* 0x0000000000077919 */ /* 0x021e220000000000 */
[----:B------:R-:W-:Y:S01]  /*21ee0*/  VOTEU.ANY UR4, UPT, PT ;  /* 0x0000000000047886 */ /* 0x000fe200038e0100 */
[----:B------:R-:W1:Y:S01]  /*21ef0*/  LDC.64 R2, c[0x0][0xc38] ;  /* 0x00030e00ff027b82 */ /* 0x000e620000000a00 */
[----:B------:R-:W0:Y:S01]  /*21f00*/  FLO.U32 R0, UR4 ;  /* 0x0000000400007d00 */ /* 0x000e2200080e0000 */
[----:B------:R-:W-:-:S07]  /*21f10*/  ULDC.64 UR6, c[0x0][0x208] ;  /* 0x0000820000067ab9 */ /* 0x000fce0000000a00 */
[----:B------:R-:W1:Y:S01]  /*21f20*/  POPC R5, UR4 ;  /* 0x0000000400057d09 */ /* 0x000e620008000000 */
[----:B0-----:R-:W-:-:S13]  /*21f30*/  ISETP.EQ.U32.AND P0, PT, R0, R7, PT ;  /* 0x000000070000720c */ /* 0x001fda0003f02070 */
[----:B-1----:R-:W2:Y:S01]  /*21f40*/  @P0 ATOMG.E.ADD.STRONG.GPU PT, R3, desc[UR6][R2.64], R5 ;  /* 0x00000005020309a8 */ /* 0x002ea200081ee1c6 */
[----:B------:R-:W0:Y:S02]  /*21f50*/  S2R R4, SR_LTMASK ;  /* 0x0000000000047919 */ /* 0x000e240000003900 */
[----:B0-----:R-:W-:-:S04]  /*21f60*/  LOP3.LUT R4, R4, UR4, RZ, 0xc0, !PT ;  /* 0x0000000404047c12 */ /* 0x001fc8000f8ec0ff */
[----:B------:R-:W0:Y:S01]  /*21f70*/  POPC R7, R4 ;  /* 0x0000000400077309 */ /* 0x000e220000000000 */
[----:B--2---:R-:W0:Y:S02]  /*21f80*/  SHFL.IDX PT, R0, R3, R0, 0x1f ;  /* 0x00001f0003007589 */ /* 0x004e2400000e0000 */
[----:B0-----:R-:W-:Y:S01]  /*21f90*/  IADD3 R16, R0, UR36, R7 ;  /* 0x0000002400107c10 */ /* 0x001fe2000fffe007 */
[----:B------:R-:W-:Y:S06]  /*21fa0*/  BRA `(.L_x_713) ;  /* 0x00000034002c7947 */ /* 0x000fec0003800000 */
.L_x_712:
[----:B------:R-:W1:Y:S01]  /*21fb0*/  S2R R0, SR_CgaCtaId ;  /* 0x0000000000007919 */ /* 0x000e620000008800 */
[----:B------:R-:W-:-:S04]  /*21fc0*/  MOV R2, 0x400 ;  /* 0x0000040000027802 */ /* 0x000fc80000000f00 */
[----:B-1----:R-:W-:-:S05]  /*21fd0*/  LEA R3, R0, R2, 0x18 ;  /* 0x0000000200037211 */ /* 0x002fca00078ec0ff */
[----:B------:R1:W-:Y:S01]  /*21fe0*/  STL [R1+0x18], R3 ;  /* 0x0000180301007387 */ /* 0x0003e20000100800 */
[----:B------:R-:W-:-:S05]  /*21ff0*/  VIADD R0, R3, 0x24400 ;  /* 0x0002440003007836 */ /* 0x000fca0000000000 */
[----:B------:R-:W-:-:S13]  /*22000*/  LOP3.LUT P0, RZ, R0, 0x3ff, RZ, 0xc0, !PT ;  /* 0x000003ff00ff7812 */ /* 0x000fda000780c0ff */
[----:B-1----:R-:W-:Y:S05]  /*22010*/  @!P0 BRA `(.L_x_714) ;  /* 0x0000000000408947 */ /* 0x002fea0003800000 */
[----:B------:R-:W-:Y:S01]  /*22020*/  MOV R2, 0x0 ;  /* 0x0000000000027802 */ /* 0x000fe20000000f00 */
[----:B------:R-:W-:Y:S01]  /*22030*/  ULDC.64 UR6, c[0x4][0xa8] ;  /* 0x01002a0000067ab9 */ /* 0x000fe20000000a00 */
[----:B------:R-:W-:Y:S01]  /*22040*/  ULDC.64 UR8, c[0x4][0xb0] ;  /* 0x01002c0000087ab9 */ /* 0x000fe20000000a00 */
[----:B------:R-:W-:Y:S01]  /*22050*/  ULDC.64 UR4, c[0x4][0x8] ;  /* 0x0100020000047ab9 */ /* 0x000fe20000000a00 */
[----:B------:R-:W-:Y:S01]  /*22060*/  IMAD.U32 R4, RZ, RZ, UR6 ;  /* 0x00000006ff047e24 */ /* 0x000fe2000f8e00ff */
[----:B------:R-:W-:Y:S01]  /*22070*/  MOV R12, 0x1 ;  /* 0x00000001000c7802 */ /* 0x000fe20000000f00 */
[----:B------:R-:W1:Y:S01]  /*22080*/  LDC.64 R2, c[0x4][R2] ;  /* 0x0100000002027b82 */ /* 0x000e620000000a00 */
[----:B------:R-:W-:Y:S02]  /*22090*/  IMAD.U32 R5, RZ, RZ, UR7 ;  /* 0x00000007ff057e24 */ /* 0x000fe4000f8e00ff */
[----:B------:R-:W-:Y:S02]  /*220a0*/  IMAD.U32 R6, RZ, RZ, UR8 ;  /* 0x00000008ff067e24 */ /* 0x000fe4000f8e00ff */
[----:B0----5:R-:W-:-:S02]  /*220b0*/  IMAD.U32 R7, RZ, RZ, UR9 ;  /* 0x00000009ff077e24 */ /* 0x021fc4000f8e00ff */
[----:B------:R-:W-:Y:S02]  /*220c0*/  IMAD.U32 R10, RZ, RZ, UR4 ;  /* 0x00000004ff0a7e24 */ /* 0x000fe4000f8e00ff */
[----:B------:R-:W-:Y:S02]  /*220d0*/  IMAD.U32 R11, RZ, RZ, UR5 ;  /* 0x00000005ff0b7e24 */ /* 0x000fe4000f8e00ff */
[----:B------:R-:W-:Y:S02]  /*220e0*/  IMAD.MOV.U32 R8, RZ, RZ, 0x70 ;  /* 0x00000070ff087424 */ /* 0x000fe400078e00ff */
[----:B------:R-:W-:-:S07]  /*220f0*/  IMAD.MOV.U32 R13, RZ, RZ, RZ ;  /* 0x000000ffff0d7224 */ /* 0x000fce00078e00ff */
[----:B------:R-:W-:-:S07]  /*22100*/  LEPC R20, `(.L_x_714) ;  /* 0x000000001014794e */ /* 0x000fce0000000000 */
[----:B-1----:R-:W-:Y:S05]  /*22110*/  CALL.ABS.NOINC R2 ;  /* 0x0000000002007343 */ /* 0x002fea0003c00000 */
.L_x_714:
        /* <DEDUP_REMOVED lines=9> */
[----:B------:R-:W-:Y:S02]  /*221b0*/  IMAD.U32 R4, RZ, RZ, UR6 ;  /* 0x00000006ff047e24 */ /* 0x000fe4000f8e00ff */
[----:B------:R-:W-:Y:S02]  /*221c0*/  IMAD.U32 R5, RZ, RZ, UR7 ;  /* 0x00000007ff057e24 */ /* 0x000fe4000f8e00ff */
[----:B------:R-:W-:Y:S02]  /*221d0*/  IMAD.U32 R6, RZ, RZ, UR8 ;  /* 0x00000008ff067e24 */ /* 0x000fe4000f8e00ff */
[----:B0----5:R-:W-:-:S02]  /*221e0*/  IMAD.U32 R7, RZ, RZ, UR9 ;  /* 0x00000009ff077e24 */ /* 0x021fc4000f8e00ff */
[----:B------:R-:W-:Y:S02]  /*221f0*/  IMAD.U32 R10, RZ, RZ, UR4 ;  /* 0x00000004ff0a7e24 */ /* 0x000fe4000f8e00ff */
[----:B------:R-:W-:Y:S02]  /*22200*/  IMAD.U32 R11, RZ, RZ, UR5 ;  /* 0x00000005ff0b7e24 */ /* 0x000fe4000f8e00ff */
[----:B------:R-:W-:Y:S02]  /*22210*/  IMAD.MOV.U32 R8, RZ, RZ, 0x70 ;  /* 0x00000070ff087424 */ /* 0x000fe400078e00ff */
[----:B------:R-:W-:Y:S02]  /*22220*/  IMAD.MOV.U32 R12, RZ, RZ, 0x1 ;  /* 0x00000001ff0c7424 */ /* 0x000fe400078e00ff */
[----:B-1----:R-:W-:-:S07]  /*22230*/  IMAD.MOV.U32 R13, RZ, RZ, RZ ;  /* 0x000000ffff0d7224 */ /* 0x002fce00078e00ff */
[----:B------:R-:W-:-:S07]  /*22240*/  LEPC R20, `(.L_x_716) ;  /* 0x000000001014794e */ /* 0x000fce0000000000 */
[----:B--2---:R-:W-:Y:S05]  /*22250*/  CALL.ABS.NOINC R2 ;  /* 0x0000000002007343 */ /* 0x004fea0003c00000 */
.L_x_716:
[----:B------:R-:W-:Y:S01]  /*22260*/  MOV R2, 0x0 ;  /* 0x0000000000027802 */ /* 0x000fe20000000f00 */
[----:B------:R-:W-:Y:S01]  /*22270*/  ULDC.64 UR4, c[0x4][0xa8] ;  /* 0x01002a0000047ab9 */ /* 0x000fe20000000a00 */
[----:B------:R-:W-:Y:S01]  /*22280*/  ULDC.64 UR6, c[0x4][0xb0] ;  /* 0x01002c0000067ab9 */ /* 0x000fe20000000a00 */
[----:B------:R-:W-:Y:S01]  /*22290*/  ULDC.64 UR8, c[0x4][0x18] ;  /* 0x0100060000087ab9 */ /* 0x000fe20000000a00 */
[----:B------:R-:W-:Y:S01]  /*222a0*/  MOV R4, UR4 ;  /* 0x0000000400047c02 */ /* 0x000fe20008000f00 */
[----:B------:R-:W-:Y:S01]  /*222b0*/  IMAD.U32 R5, RZ, RZ, UR5 ;  /* 0x00000005ff057e24 */ /* 0x000fe2000f8e00ff */
        /* <DEDUP_REMOVED lines=10> */
.L_x_715:
        /* <DEDUP_REMOVED lines=8> */
[----:B------:R-:W1:Y:S02]  /*223e0*/  S2R R6, SR_TID.X ;  /* 0x0000000000067919 */ /* 0x000e640000002100 */
[----:B-1----:R-:W-:-:S04]  /*223f0*/  LOP3.LUT R6, R6, 0x1f, RZ, 0xc0, !PT ;  /* 0x0000001f06067812 */ /* 0x002fc800078ec0ff */
        /* <DEDUP_REMOVED lines=9> */
[----:B------:R-:W1:Y:S01]  /*22490*/  LDC R4, c[0x0][0x428] ;  /* 0x00010a00ff047b82 */ /* 0x000e620000000800 */
[----:B------:R-:W-:-:S06]  /*224a0*/  IMAD.MOV.U32 R0, RZ, RZ, R5 ;  /* 0x000000ffff007224 */ /* 0x000fcc00078e0005 */
[----:B------:R2:W5:Y:S01]  /*224b0*/  @P0 LDG.E R0, desc[UR6][R2.64] ;  /* 0x0000000602000981 */ /* 0x000562000c1e1900 */
[----:B------:R-:W-:Y:S02]  /*224c0*/  PLOP3.LUT P1, PT, P6, PT, PT, 0x8, 0x0 ;  /* 0x000000000000781c */ /* 0x000fe4000372e170 */
[----:B-1----:R-:W-:Y:S01]  /*224d0*/  ISETP.NE.AND P0, PT, R4, 0x1, PT ;  /* 0x000000010400780c */ /* 0x002fe20003f05270 */
[----:B------:R-:W-:-:S12]  /*224e0*/  IMAD.MOV.U32 R4, RZ, RZ, R18 ;  /* 0x000000ffff047224 */ /* 0x000fd800078e0012 */
[----:B--2---:R-:W1:Y:S08]  /*224f0*/  @P0 LDC R3, c[0x0][0x42c] ;  /* 0x00010b00ff030b82 */ /* 0x004e700000000800 */
[----:B------:R-:W2:Y:S01]  /*22500*/  @P0 LDC R2, c[0x0][0x430] ;  /* 0x00010c00ff020b82 */ /* 0x000ea20000000800 */
[----:B-1----:R-:W-:-:S05]  /*22510*/  @P0 IMAD.HI.U32 R3, R18, R3, RZ ;  /* 0x0000000312030227 */ /* 0x002fca00078e00ff */
[----:B--2---:R-:W-:Y:S02]  /*22520*/  @P0 SHF.R.U32.HI R4, RZ, R2, R3 ;  /* 0x00000002ff040219 */ /* 0x004fe40000011603 */
[----:B------:R-:W-:-:S04]  /*22530*/  ISETP.NE.U32.AND P0, PT, RZ, UR4, PT ;  /* 0x00000004ff007c0c */ /* 0x000fc8000bf05070 */
[----:B------:R-:W-:-:S04]  /*22540*/  ISETP.NE.AND.EX P0, PT, RZ, UR5, PT, P0 ;  /* 0x00000005ff007c0c */ /* 0x000fc8000bf05300 */
[----:B------:R-:W-:-:S09]  /*22550*/  SEL R2, R5, RZ, !P0 ;  /* 0x000000ff05027207 */ /* 0x000fd20004000000 */
.L_x_717:
        /* <DEDUP_REMOVED lines=10> */
[----:B------:R-:W1:Y:S01]  /*22600*/  S2R R3, SR_TID.X ;  /* 0x0000000000037919 */ /* 0x000e620000002100 */
[----:B------:R-:W-:Y:S01]  /*22610*/  UMOV UR4, 0x40 ;  /* 0x0000004000047882 */ /* 0x000fe20000000000 */
[----:B-1----:R-:W-:-:S04]  /*22620*/  LOP3.LUT R3, R3, 0x1f, RZ, 0xc0, !PT ;  /* 0x0000001f03037812 */ /* 0x002fc800078ec0ff */
[----:B------:R-:W-:-:S04]  /*22630*/  ISETP.NE.AND P2, PT, R3, RZ, PT ;  /* 0x000000ff0300720c */ /* 0x000fc80003f45270 */
[----:B------:R-:W-:-:S09]  /*22640*/  PLOP3.LUT P1, PT, P2, PT, PT, 0x8, 0x0 ;  /* 0x000000000000781c */ /* 0x000fd2000172e170 */
[----:B------:R-:W-:-:S05]  /*22650*/  VOTEU.ALL UP0, P2 ;  /* 0x00000000003f7886 */ /* 0x000fca0001000000 */
.L_x_718:
        /* <DEDUP_REMOVED lines=15> */
.L_x_719:
        /* <DEDUP_REMOVED lines=15> */
.L_x_720:
        /* <DEDUP_REMOVED lines=9> */
[----:B0-----:R-:W0:Y:S01]  /*228d0*/  LDC.64 R8, c[0x0][0x3f8] ;  /* 0x0000fe00ff087b82 */ /* 0x001e220000000a00 */
[----:B------:R-:W-:Y:S02]  /*228e0*/  ULDC.64 UR4, c[0x0][0xa08] ;  /* 0x0002820000047ab9 */ /* 0x000fe40000000a00 */
[----:B0-----:R-:W-:Y:S01]  /*228f0*/  LOP3.LUT P0, RZ, R8, UR4, RZ, 0xfc, !PT ;  /* 0x0000000408ff7c12 */ /* 0x001fe2000f80fcff */
[----:B------:R-:W-:-:S03]  /*22900*/  UMOV UR4, 0xffffffff ;  /* 0xffffffff00047882 */ /* 0x000fc60000000000 */
[----:B------:R-:W-:-:S04]  /*22910*/  LOP3.LUT P0, RZ, R9, UR5, RZ, 0xfc, P0 ;  /* 0x0000000509ff7c12 */ /* 0x000fc8000800fcff */
[----:B-----5:R-:W-:Y:S01]  /*22920*/  SEL R5, R0, RZ, !P0 ;  /* 0x000000ff00057207 */ /* 0x020fe20004000000 */
[----:B------:R-:W-:Y:S08]  /*22930*/  BRA.DIV UR4, `(.L_x_721) ;  /* 0x0000004204f87947 */ /* 0x000ff0000b800000 */
.L_x_829:
[----:B------:R-:W2:Y:S01]  /*22940*/  LDL R3, [R1+0x24] ;  /* 0x0000240001037983 */ /* 0x000ea20000100800 */
[----:B------:R-:W-:Y:S01]  /*22950*/  UMOV UR4, 0xffffffff ;  /* 0xffffffff00047882 */ /* 0x000fe20000000000 */
[----:B------:R-:W-:Y:S02]  /*22960*/  SHF.R.S32.HI R12, RZ, 0x1f, R0 ;  /* 0x0000001fff0c7819 */ /* 0x000fe40000011400 */
[----:B--2---:R-:W-:Y:S01]  /*22970*/  IADD3 R3, R3, -0x1, RZ ;  /* 0xffffffff03037810 */ /* 0x004fe20007ffe0ff */
[----:B------:R-:W-:Y:S06]  /*22980*/  BRA.DIV UR4, `(.L_x_722) ;  /* 0x0000004604187947 */ /* 0x000fec000b800000 */
[----:B------:R-:W-:-:S13]  /*22990*/  ELECT P6, URZ, PT ;  /* 0x00000000003f782f */ /* 0x000fda00038c0000 */
.L_x_832:
        /* <DEDUP_REMOVED lines=12> */
[----:B------:R-:W-:-:S05]  /*22a60*/  @P0 SHF.R.U32.HI R5, RZ, R7, R6 ;  /* 0x00000007ff050219 */ /* 0x000fca0000011606 */
[----:B------:R-:W-:-:S04]  /*22a70*/  IMAD.MOV R6, RZ, RZ, -R5 ;  /* 0x000000ffff067224 */ /* 0x000fc800078e0a05 */
        /* <DEDUP_REMOVED lines=11> */
.L_x_724:
        /* <DEDUP_REMOVED lines=9> */
.L_x_833:
        /* <DEDUP_REMOVED lines=11> */
.L_x_726:
        /* <DEDUP_REMOVED lines=38> */
.L_x_723:
        /* <DEDUP_REMOVED lines=47> */
[----:B--2---:R-:W-:-:S05]  /*231c0*/  VIADD R11, R11, 0x1 ;  /* 0x000000010b0b7836 */ /* 0x004fca0000000000 */
[----:B------:R-:W-:Y:S01]  /*231d0*/  LEA.HI R2, R11, R11, RZ, 0x1 ;  /* 0x0000000b0b027211 */ /* 0x000fe200078f08ff */
[----:B------:R0:W-:Y:S03]  /*231e0*/  STL [R1+0x30], R11 ;  /* 0x0000300b01007387 */ /* 0x0001e60000100800 */
[----:B------:R-:W-:-:S05]  /*231f0*/  LOP3.LUT R2, R2, 0xfffffffe, RZ, 0xc0, !PT ;  /* 0xfffffffe02027812 */ /* 0x000fca00078ec0ff */
[----:B------:R-:W-:-:S05]  /*23200*/  IMAD.IADD R2, R11, 0x1, -R2 ;  /* 0x000000010b027824 */ /* 0x000fca00078e0a02 */
[----:B------:R-:W-:-:S04]  /*23210*/  SHF.L.U32 R2, R2, 0x1f, RZ ;  /* 0x0000001f02027819 */ /* 0x000fc800000006ff */
[----:B------:R-:W1:Y:S02]  /*23220*/  SYNCS.PHASECHK.TRANS64.TRYWAIT P0, [R7+URZ+0x38820], R2 ;  /* 0x03882002070075a7 */ /* 0x000e64000800017f */
[----:B01----:R-:W-:Y:S05]  /*23230*/  @!P0 BRA `(.L_x_728) ;  /* 0x0000003c00208947 */ /* 0x003fea0003800000 */
.L_x_834:
[----:B------:R-:W-:Y:S05]  /*23240*/  BSYNC B0 ;  /* 0x0000000000007941 */ /* 0x000fea0003800000 */
.L_x_727:
        /* <DEDUP_REMOVED lines=8> */
[----:B------:R-:W-:-:S04]  /*232d0*/  VIADDMNMX R13, R13, R2, 0xffffffff, !PT ;  /* 0xffffffff0d0d7446 */ /* 0x000fc80007800102 */
[C---:B------:R-:W-:Y:S01]  /*232e0*/  IADD3 R2, R6.reuse, R13, RZ ;  /* 0x0000000d06027210 */ /* 0x040fe20007ffe0ff */
[----:B------:R-:W-:-:S03]  /*232f0*/  VIADD R6, R6, 0xfffffffe ;  /* 0xfffffffe06067836 */ /* 0x000fc60000000000 */
[----:B------:R-:W-:-:S04]  /*23300*/  LOP3.LUT R2, R2, 0x1, RZ, 0xc0, !PT ;  /* 0x0000000102027812 */ /* 0x000fc800078ec0ff */
[----:B------:R-:W-:-:S13]  /*23310*/  ISETP.NE.U32.AND P0, PT, R2, 0x1, PT ;  /* 0x000000010200780c */ /* 0x000fda0003f05070 */
[----:B------:R-:W-:Y:S05]  /*23320*/  @P0 BRA `(.L_x_732) ;  /* 0x00000008005c0947 */ /* 0x000fea0003800000 */
[----:B------:R-:W2:Y:S04]  /*23330*/  LDL R7, [R1] ;  /* 0x0000000001077983 */ /* 0x000ea80000100800 */
[----:B------:R-:W3:Y:S01]  /*23340*/  LDL R10, [R1+0x8] ;  /* 0x00000800010a7983 */ /* 0x000ee20000100800 */
[----:B------:R-:W-:Y:S01]  /*23350*/  BSSY B2, `(.L_x_733) ;  /* 0x0000090000027945 */ /* 0x000fe20003800000 */
[----:B--2---:R-:W-:-:S05]  /*23360*/  VIADD R7, R7, 0x1 ;  /* 0x0000000107077836 */ /* 0x004fca0000000000 */
        /* <DEDUP_REMOVED lines=10> */
[----:B------:R-:W-:Y:S01]  /*23410*/  IMAD.MOV.U32 R2, RZ, RZ, R6 ;  /* 0x000000ffff027224 */ /* 0x000fe200078e0006 */
[----:B------:R-:W-:Y:S01]  /*23420*/  ULDC.64 UR4, c[0x0][0x408] ;  /* 0x0001020000047ab9 */ /* 0x000fe20000000a00 */
[----:B------:R-:W-:Y:S01]  /*23430*/  ULDC.64 UR6, c[0x0][0x208] ;  /* 0x0000820000067ab9 */ /* 0x000fe20000000a00 */
[----:B0-----:R-:W-:-:S13]  /*23440*/  ISETP.NE.AND P0, PT, R17, 0x1, PT ;  /* 0x000000011100780c */ /* 0x001fda0003f05270 */
[----:B------:R-:W0:Y:S02]  /*23450*/  @P0 LDC.64 R10, c[0x0][0x420] ;  /* 0x00010800ff0a0b82 */ /* 0x000e240000000a00 */
[----:B0-----:R-:W-:-:S05]  /*23460*/  @P0 IMAD.HI.U32 R10, R6, R10, RZ ;  /* 0x0000000a060a0227 */ /* 0x001fca00078e00ff */
[----:B------:R-:W-:Y:S01]  /*23470*/  @P0 SHF.R.U32.HI R2, RZ, R11, R10 ;  /* 0x0000000bff020219 */ /* 0x000fe2000001160a */
[----:B------:R-:W-:-:S03]  /*23480*/  IMAD R10, R12, UR4, RZ ;  /* 0x000000040c0a7c24 */ /* 0x000fc6000f8e02ff */
[----:B------:R-:W-:Y:S01]  /*23490*/  SHF.R.S32.HI R11, RZ, 0x1f, R2 ;  /* 0x0000001fff0b7819 */ /* 0x000fe20000011402 */
[C---:B------:R-:W-:Y:S02]  /*234a0*/  IMAD R15, R0.reuse, UR5, R10 ;  /* 0x00000005000f7c24 */ /* 0x040fe4000f8e020a */
[--C-:B------:R-:W-:Y:S02]  /*234b0*/  IMAD.MOV.U32 R10, RZ, RZ, R2.reuse ;  /* 0x000000ffff0a7224 */ /* 0x100fe400078e0002 */
[----:B------:R-:W-:Y:S02]  /*234c0*/  IMAD.MOV R2, RZ, RZ, -R2 ;  /* 0x000000ffff027224 */ /* 0x000fe400078e0a02 */
[----:B------:R-:W-:-:S04]  /*234d0*/  IMAD.WIDE.U32 R10, R0, UR4, R10 ;  /* 0x00000004000a7c25 */ /* 0x000fc8000f8e000a */
[----:B------:R-:W-:Y:S01]  /*234e0*/  IMAD.IADD R15, R15, 0x1, R11 ;  /* 0x000000010f0f7824 */ /* 0x000fe200078e020b */
[----:B------:R-:W-:Y:S01]  /*234f0*/  LEA R8, P0, R10, R8, 0x2 ;  /* 0x000000080a087211 */ /* 0x000fe200078010ff */
[----:B------:R-:W-:-:S03]  /*23500*/  IMAD R6, R17, R2, R6 ;  /* 0x0000000211067224 */ /* 0x000fc600078e0206 */
[----:B------:R-:W-:-:S05]  /*23510*/  LEA.HI.X R9, R10, R9, R15, 0x2, P0 ;  /* 0x000000090a097211 */ /* 0x000fca00000f140f */
[----:B------:R0:W5:Y:S04]  /*23520*/  LDG.E R2, desc[UR6][R8.64] ;  /* 0x0000000608027981 */ /* 0x000168000c1e1900 */
.L_x_735:
[----:B0-----:R-:W0:Y:S01]  /*23530*/  S2R R9, SR_CgaCtaId ;  /* 0x0000000000097919 */ /* 0x001e220000008800 */
[----:B------:R-:W-:-:S04]  /*23540*/  MOV R8, 0x400 ;  /* 0x0000040000087802 */ /* 0x000fc80000000f00 */
[----:B0-----:R-:W-:Y:S02]  /*23550*/  LEA R8, R9, R8, 0x18 ;  /* 0x0000000809087211 */ /* 0x001fe400078ec0ff */
[----:B------:R-:W-:-:S03]  /*23560*/  SHF.L.U32 R9, R14, 0x1f, RZ ;  /* 0x0000001f0e097819 */ /* 0x000fc600000006ff */
[----:B------:R-:W-:-:S04]  /*23570*/  IMAD R8, R7, 0x8, R8 ;  /* 0x0000000807087824 */ /* 0x000fc800078e0208 */
[----:B------:R-:W0:Y:S02]  /*23580*/  SYNCS.PHASECHK.TRANS64.TRYWAIT P0, [R8+URZ+0x38840], R9 ;  /* 0x03884009080075a7 */ /* 0x000e24000800017f */
[----:B0-----:R-:W-:Y:S05]  /*23590*/  @!P0 BRA `(.L_x_736) ;  /* 0x0000003800688947 */ /* 0x001fea0003800000 */
.L_x_835:
        /* <DEDUP_REMOVED lines=11> */
.L_x_737:
        /* <DEDUP_REMOVED lines=42> */
.L_x_836:
[----:B------:R-:W-:Y:S05]  /*238f0*/  @P1 BRA `(.L_x_739) ;  /* 0x0000000000301947 */ /* 0x000fea0003800000 */
[----:B------:R-:W2:Y:S01]  /*23900*/  LDL R10, [R1] ;  /* 0x00000000010a7983 */ /* 0x000ea20000100800 */
[----:B------:R-:W-:Y:S01]  /*23910*/  MOV R11, 0x400 ;  /* 0x00000400000b7802 */ /* 0x000fe20000000f00 */
[----:B------:R-:W1:Y:S01]  /*23920*/  S2R R17, SR_TID.X ;  /* 0x0000000000117919 */ /* 0x000e620000002100 */
[----:B------:R-:W3:Y:S01]  /*23930*/  S2R R15, SR_CgaCtaId ;  /* 0x00000000000f7919 */ /* 0x000ee20000008800 */
[----:B0-----:R-:W-:Y:S01]  /*23940*/  IMAD.MOV.U32 R9, RZ, RZ, 0xa000 ;  /* 0x0000a000ff097424 */ /* 0x001fe200078e00ff */
[----:B-1----:R-:W-:-:S04]  /*23950*/  LOP3.LUT R17, R17, 0x1f, RZ, 0xc0, !PT ;  /* 0x0000001f11117812 */ /* 0x002fc800078ec0ff */
[----:B------:R-:W-:Y:S02]  /*23960*/  ISETP.NE.AND P0, PT, R17, RZ, PT ;  /* 0x000000ff1100720c */ /* 0x000fe40003f05270 */
[----:B---3--:R-:W-:-:S04]  /*23970*/  LEA R11, R15, R11, 0x18 ;  /* 0x0000000b0f0b7211 */ /* 0x008fc800078ec0ff */
[----:B--2---:R-:W-:-:S04]  /*23980*/  LEA R8, R10, R11, 0x3 ;  /* 0x0000000b0a087211 */ /* 0x004fc800078e18ff */
[----:B------:R1:W-:Y:S03]  /*23990*/  SYNCS.ARRIVE.TRANS64 RZ, [R8+URZ+0x38850], R9 ;  /* 0x0388500908ff79a7 */ /* 0x0003e6000800003f */
[----:B------:R-:W-:Y:S05]  /*239a0*/  @!P0 BRA `(.L_x_739) ;  /* 0x0000000000048947 */ /* 0x000fea0003800000 */
[----:B------:R-:W-:Y:S01]  /*239b0*/  BPT.TRAP 0x1 ;  /* 0x000000040000795c */ /* 0x000fe20000300000 */
.L_x_739:
        /* <DEDUP_REMOVED lines=14> */
[----:B------:R-:W-:Y:S01]  /*23aa0*/  IMAD.MOV.U32 R5, RZ, RZ, R2 ;  /* 0x000000ffff057224 */ /* 0x000fe200078e0002 */
        /* <DEDUP_REMOVED lines=26> */
.L_x_734:
[----:B------:R-:W-:Y:S05]  /*23c50*/  BSYNC B2 ;  /* 0x0000000000027941 */ /* 0x000fea0003800000 */
.L_x_733:
[----:B------:R-:W2:Y:S04]  /*23c60*/  LDL.LU R2, [R1+0x24] ;  /* 0x0000240001027983 */ /* 0x000ea80000300800 */
[----:B------:R0:W-:Y:S04]  /*23c70*/  STL [R1], R7 ;  /* 0x0000000701007387 */ /* 0x0001e80000100800 */
[----:B------:R0:W-:Y:S02]  /*23c80*/  STL [R1+0x8], R14 ;  /* 0x0000080e01007387 */ /* 0x0001e40000100800 */
[----:B0-2---:R-:W-:-:S07]  /*23c90*/  VIADD R6, R2, 0xfffffffd ;  /* 0xfffffffd02067836 */ /* 0x005fce0000000000 */
.L_x_732:
[----:B------:R-:W-:Y:S05]  /*23ca0*/  BSYNC B1 ;  /* 0x0000000000017941 */ /* 0x000fea0003800000 */
.L_x_731:
[----:B------:R-:W-:-:S05]  /*23cb0*/  IMAD.MOV R2, RZ, RZ, -R13 ;  /* 0x000000ffff027224 */ /* 0x000fca00078e0a0d */
[----:B------:R-:W-:-:S13]  /*23cc0*/  ISETP.NE.AND P0, PT, R3, R2, PT ;  /* 0x000000020300720c */ /* 0x000fda0003f05270 */
[----:B------:R-:W-:Y:S05]  /*23cd0*/  @!P0 BRA `(.L_x_730) ;  /* 0x0000001000788947 */ /* 0x000fea0003800000 */
[----:B------:R-:W-:-:S07]  /*23ce0*/  IMAD.MOV.U32 R10, RZ, RZ, R5 ;  /* 0x000000ffff0a7224 */ /* 0x000fce00078e0005 */
.L_x_754:
        /* <DEDUP_REMOVED lines=22> */
[----:B------:R-:W-:-:S04]  /*23e50*/  @P0 SHF.R.U32.HI R2, RZ, R3, R9 ;  /* 0x00000003ff020219 */ /* 0x000fc80000011609 */
[--C-:B------:R-:W-:Y:S01]  /*23e60*/  SHF.R.S32.HI R3, RZ, 0x1f, R2.reuse ;  /* 0x0000001fff037819 */ /* 0x100fe20000011402 */
[----:B------:R-:W-:-:S04]  /*23e70*/  IMAD.MOV R9, RZ, RZ, -R2 ;  /* 0x000000ffff097224 */ /* 0x000fc800078e0a02 */
[----:B------:R-:W-:Y:S02]  /*23e80*/  IMAD R9, R10, R9, R6 ;  /* 0x000000090a097224 */ /* 0x000fe400078e0206 */
[----:B------:R-:W-:Y:S02]  /*23e90*/  IMAD R10, R12, UR6, RZ ;  /* 0x000000060c0a7c24 */ /* 0x000fe4000f8e02ff */
[----:B------:R-:W-:-:S04]  /*23ea0*/  IMAD.WIDE.U32 R2, R0, UR6, R2 ;  /* 0x0000000600027c25 */ /* 0x000fc8000f8e0002 */
[----:B------:R-:W-:-:S04]  /*23eb0*/  IMAD R10, R0, UR7, R10 ;  /* 0x00000007000a7c24 */ /* 0x000fc8000f8e020a */
[----:B------:R-:W-:Y:S01]  /*23ec0*/  IMAD.IADD R3, R10, 0x1, R3 ;  /* 0x000000010a037824 */ /* 0x000fe200078e0203 */
[----:B------:R-:W-:-:S04]  /*23ed0*/  LEA R10, P0, R2, UR4, 0x2 ;  /* 0x00000004020a7c11 */ /* 0x000fc8000f8010ff */
[----:B------:R-:W-:-:S05]  /*23ee0*/  LEA.HI.X R11, R2, UR5, R3, 0x2, P0 ;  /* 0x00000005020b7c11 */ /* 0x000fca00080f1403 */
[----:B------:R0:W5:Y:S04]  /*23ef0*/  LDG.E R10, desc[UR8][R10.64] ;  /* 0x000000080a0a7981 */ /* 0x000168000c1e1900 */
.L_x_742:
[----:B------:R-:W1:Y:S01]  /*23f00*/  S2R R3, SR_CgaCtaId ;  /* 0x0000000000037919 */ /* 0x000e620000008800 */
[----:B------:R-:W-:-:S04]  /*23f10*/  MOV R2, 0x400 ;  /* 0x0000040000027802 */ /* 0x000fc80000000f00 */
[----:B-1----:R-:W-:Y:S02]  /*23f20*/  LEA R2, R3, R2, 0x18 ;  /* 0x0000000203027211 */ /* 0x002fe400078ec0ff */
[----:B------:R-:W-:Y:S02]  /*23f30*/  SHF.L.U32 R3, R8, 0x1f, RZ ;  /* 0x0000001f08037819 */ /* 0x000fe400000006ff */
[----:B------:R-:W-:-:S04]  /*23f40*/  LEA R2, R7, R2, 0x3 ;  /* 0x0000000207027211 */ /* 0x000fc800078e18ff */
[----:B------:R-:W1:Y:S02]  /*23f50*/  SYNCS.PHASECHK.TRANS64.TRYWAIT P0, [R2+URZ+0x38840], R3 ;  /* 0x03884003020075a7 */ /* 0x000e64000800017f */
[----:B-1----:R-:W-:Y:S05]  /*23f60*/  @!P0 BRA `(.L_x_743) ;  /* 0x00000030001c8947 */ /* 0x002fea0003800000 */
.L_x_837:
        /* <DEDUP_REMOVED lines=11> */
.L_x_744:
[----:B------:R-:W2:Y:S04]  /*24020*/  LDL R15, [R1+0x4] ;  /* 0x00000400010f7983 */ /* 0x000ea80000100800 */
[----:B------:R-:W3:Y:S01]  /*24030*/  LDL.LU R14, [R1+0x8] ;  /* 0x00000800010e7983 */ /* 0x000ee20000300800 */
[----:B-1----:R-:W-:-:S03]  /*24040*/  MOV R3, 0x400 ;  /* 0x0000040000037802 */ /* 0x002fc60000000f00 */
        /* <DEDUP_REMOVED lines=39> */
.L_x_838:
        /* <DEDUP_REMOVED lines=8> */
.L_x_746:
        /* <DEDUP_REMOVED lines=40> */
.L_x_741:
[----:B------:R-:W-:Y:S05]  /*245c0*/  BSYNC B1 ;  /* 0x0000000000017941 */ /* 0x000fea0003800000 */
.L_x_740:
        /* <DEDUP_REMOVED lines=32> */
.L_x_749:
[----:B------:R-:W2:Y:S01]  /*247d0*/  S2R R3, SR_CgaCtaId ;  /* 0x0000000000037919 */ /* 0x000ea20000008800 */
[----:B------:R-:W-:-:S04]  /*247e0*/  MOV R2, 0x400 ;  /* 0x0000040000027802 */ /* 0x000fc80000000f00 */
[----:B--2---:R-:W-:Y:S02]  /*247f0*/  LEA R2, R3, R2, 0x18 ;  /* 0x0000000203027211 */ /* 0x004fe400078ec0ff */
[----:B------:R-:W-:-:S03]  /*24800*/  SHF.L.U32 R3, R13, 0x1f, RZ ;  /* 0x0000001f0d037819 */ /* 0x000fc600000006ff */
[----:B------:R-:W-:-:S04]  /*24810*/  IMAD R2, R14, 0x8, R2 ;  /* 0x000000080e027824 */ /* 0x000fc800078e0202 */
[----:B------:R-:W2:Y:S02]  /*24820*/  SYNCS.PHASECHK.TRANS64.TRYWAIT P0, [R2+URZ+0x38840], R3 ;  /* 0x03884003020075a7 */ /* 0x000ea4000800017f */
[----:B--2---:R-:W-:Y:S05]  /*24830*/  @!P0 BRA `(.L_x_750) ;  /* 0x0000002800108947 */ /* 0x004fea0003800000 */
.L_x_839:
        /* <DEDUP_REMOVED lines=11> */
.L_x_751:
        /* <DEDUP_REMOVED lines=30> */
[----:B------:R-:W-:Y:S01]  /*24ad0*/  IMAD R2, R7, 0x8, R2 ;  /* 0x0000000807027824 */ /* 0x000fe200078e0202 */
        /* <DEDUP_REMOVED lines=11> */
.L_x_840:
        /* <DEDUP_REMOVED lines=8> */
.L_x_753:
        /* <DEDUP_REMOVED lines=39> */
.L_x_748:
[----:B------:R-:W-:Y:S05]  /*24e80*/  BSYNC B1 ;  /* 0x0000000000017941 */ /* 0x000fea0003800000 */
.L_x_747:
[C---:B------:R-:W-:Y:S01]  /*24e90*/  ISETP.GT.AND P0, PT, R6.reuse, 0x1, PT ;  /* 0x000000010600780c */ /* 0x040fe20003f04270 */
[----:B------:R-:W-:-:S12]  /*24ea0*/  VIADD R6, R6, 0xfffffffe ;  /* 0xfffffffe06067836 */ /* 0x000fd80000000000 */
[----:B------:R-:W-:Y:S05]  /*24eb0*/  @P0 BRA `(.L_x_754) ;  /* 0xffffffec008c0947 */ /* 0x000fea000383ffff */
.L_x_730:
[----:B------:R-:W-:Y:S05]  /*24ec0*/  BSYNC B0 ;  /* 0x0000000000007941 */ /* 0x000fea0003800000 */
.L_x_729:
[----:B------:R-:W1:Y:S01]  /*24ed0*/  S2R R2, SR_TID.X ;  /* 0x0000000000027919 */ /* 0x000e620000002100 */
[----:B------:R-:W-:Y:S01]  /*24ee0*/  BSSY B0, `(.L_x_755) ;  /* 0x0000011000007945 */ /* 0x000fe20003800000 */
[----:B-1----:R-:W-:-:S04]  /*24ef0*/  LOP3.LUT R2, R2, 0x1f, RZ, 0xc0, !PT ;  /* 0x0000001f02027812 */ /* 0x002fc800078ec0ff */
[----:B------:R-:W-:-:S13]  /*24f00*/  ISETP.NE.AND P0, PT, R2, RZ, PT ;  /* 0x000000ff0200720c */ /* 0x000fda0003f05270 */
[----:B------:R-:W-:Y:S05]  /*24f10*/  @P0 BRA `(.L_x_756) ;  /* 0x0000000000340947 */ /* 0x000fea0003800000 */
[----:B------:R-:W1:Y:S01]  /*24f20*/  S2R R3, SR_LANEID ;  /* 0x0000000000037919 */ /* 0x000e620000000000 */
[----:B------:R-:W-:Y:S01]  /*24f30*/  VOTEU.ANY UR4, UPT, PT ;  /* 0x0000000000047886 */ /* 0x000fe200038e0100 */
[----:B------:R-:W-:Y:S01]  /*24f40*/  ULDC.64 UR6, c[0x0][0x208] ;  /* 0x0000820000067ab9 */ /* 0x000fe20000000a00 */
[----:B------:R-:W1:Y:S08]  /*24f50*/  FLO.U32 R0, UR4 ;  /* 0x0000000400007d00 */ /* 0x000e7000080e0000 */
[----:B------:R-:W2:Y:S01]  /*24f60*/  POPC R7, UR4 ;  /* 0x0000000400077d09 */ /* 0x000ea20008000000 */
[----:B-1----:R-:W-:-:S02]  /*24f70*/  ISETP.EQ.U32.AND P0, PT, R0, R3, PT ;  /* 0x000000030000720c */ /* 0x002fc40003f02070 */
[----:B------:R-:W2:Y:S11]  /*24f80*/  LDC.64 R2, c[0x0][0xc38] ;  /* 0x00030e00ff027b82 */ /* 0x000eb60000000a00 */
[----:B--2---:R-:W2:Y:S01]  /*24f90*/  @P0 ATOMG.E.ADD.STRONG.GPU PT, R3, desc[UR6][R2.64], R7 ;  /* 0x00000007020309a8 */ /* 0x004ea200081ee1c6 */
[----:B------:R-:W1:Y:S02]  /*24fa0*/  S2R R6, SR_LTMASK ;  /* 0x0000000000067919 */ /* 0x000e640000003900 */
[----:B-1----:R-:W-:-:S04]  /*24fb0*/  LOP3.LUT R6, R6, UR4, RZ, 0xc0, !PT ;  /* 0x0000000406067c12 */ /* 0x002fc8000f8ec0ff */
[----:B------:R-:W1:Y:S01]  /*24fc0*/  POPC R9, R6 ;  /* 0x0000000600097309 */ /* 0x000e620000000000 */
[----:B--2---:R-:W1:Y:S02]  /*24fd0*/  SHFL.IDX PT, R0, R3, R0, 0x1f ;  /* 0x00001f0003007589 */ /* 0x004e6400000e0000 */
[----:B-1----:R-:W-:-:S07]  /*24fe0*/  IADD3 R16, R0, UR36, R9 ;  /* 0x0000002400107c10 */ /* 0x002fce000fffe009 */
.L_x_756:
[----:B------:R-:W-:Y:S05]  /*24ff0*/  BSYNC B0 ;  /* 0x0000000000007941 */ /* 0x000fea0003800000 */
.L_x_755:
        /* <DEDUP_REMOVED lines=11> */
.L_x_841:
        /* <DEDUP_REMOVED lines=11> */
.L_x_760:
        /* <DEDUP_REMOVED lines=38> */
.L_x_758:
[----:B------:R-:W-:Y:S05]  /*253c0*/  BSYNC B0 ;  /* 0x0000000000007941 */ /* 0x000fea0003800000 */
.L_x_757:
        /* <DEDUP_REMOVED lines=9> */
.L_x_713:
[----:B------:R-:W-:Y:S05]  /*25460*/  BSYNC B6 ;  /* 0x0000000000067941 */ /* 0x000fea0003800000 */
.L_x_711:
[----:B------:R-:W-:-:S03]  /*25470*/  UMOV UR4, 0xffffffff ;  /* 0xffffffff00047882 */ /* 0x000fc60000000000 */
[----:B------:R-:W-:Y:S05]  /*25480*/  BRA.DIV UR4, `(.L_x_761) ;  /* 0x0000001e04387947 */ /* 0x000fea000b800000 */
[----:B------:R2:W3:Y:S04]  /*25490*/  SHFL.IDX PT, R4, R16, RZ, 0x1f ;  /* 0x00001fff10047589 */ /* 0x0004e800000e0000 */
[----:B------:R2:W4:Y:S02]  /*254a0*/  SHFL.IDX PT, R6, R16, 0x1, 0x1f ;  /* 0x00201f0010067f89 */ /* 0x00052400000e0000 */
.L_x_845:
[----:B0-----:R-:W0:Y:S01]  /*254b0*/  S2R R8, SR_TID.X ;  /* 0x0000000000087919 */ /* 0x001e220000002100 */
[----:B------:R-:W-:Y:S01]  /*254c0*/  ULDC UR4, c[0x0][0xc14] ;  /* 0x0003050000047ab9 */ /* 0x000fe20000000800 */
[----:B------:R-:W-:Y:S01]  /*254d0*/  BSSY B0, `(.L_x_762) ;  /* 0x000000c000007945 */ /* 0x000fe20003800000 */
[----:B-1----:R-:W-:Y:S01]  /*254e0*/  IMAD.U32 R0, RZ, RZ, UR4 ;  /* 0x00000004ff007e24 */ /* 0x002fe2000f8e00ff */
[----:B------:R-:W-:Y:S02]  /*254f0*/  MOV R17, RZ ;  /* 0x000000ff00117202 */ /* 0x000fe40000000f00 */
[----:B0-----:R-:W-:-:S04]  /*25500*/  LOP3.LUT R8, R8, 0x1f, RZ, 0xc0, !PT ;  /* 0x0000001f08087812 */ /* 0x001fc800078ec0ff */
[C---:B------:R-:W-:Y:S01]  /*25510*/  ISETP.NE.AND P0, PT, R8.reuse, 0x1f, PT ;  /* 0x0000001f0800780c */ /* 0x040fe20003f05270 */
[----:B------:R-:W-:-:S05]  /*25520*/  IMAD.IADD R5, R8, 0x1, R19 ;  /* 0x0000000108057824 */ /* 0x000fca00078e0213 */
[----:B------:R-:W-:-:S13]  /*25530*/  ISETP.GE.OR P0, PT, R5, R0, !P0 ;  /* 0x000000000500720c */ /* 0x000fda0004706670 */
[----:B------:R-:W-:Y:S05]  /*25540*/  @P0 BRA `(.L_x_763) ;  /* 0x0000000000100947 */ /* 0x000fea0003800000 */
[----:B------:R-:W0:Y:S01]  /*25550*/  LDC.64 R2, c[0x0][0xc58] ;  /* 0x00031600ff027b82 */ /* 0x000e220000000a00 */
[----:B------:R-:W-:Y:S01]  /*25560*/  ULDC.64 UR4, c[0x0][0x208] ;  /* 0x0000820000047ab9 */ /* 0x000fe20000000a00 */
[----:B0-----:R-:W-:-:S05]  /*25570*/  IMAD.WIDE R2, R5, 0x4, R2 ;  /* 0x0000000405027825 */ /* 0x001fca00078e0202 */
[----:B------:R0:W5:Y:S02]  /*25580*/  LDG.E R17, desc[UR4][R2.64] ;  /* 0x0000000402117981 */ /* 0x000164000c1e1900 */
.L_x_763:
[----:B------:R-:W-:Y:S05]  /*25590*/  BSYNC B0 ;  /* 0x0000000000007941 */ /* 0x000fea0003800000 */
.L_x_762:
        /* <DEDUP_REMOVED lines=8> */
[----:B------:R-:W1:Y:S02]  /*25620*/  SHFL.UP PT, R14, R13, 0x2, RZ ;  /* 0x044000000d0e7989 */ /* 0x000e6400000e00ff */
[----:B-1----:R-:W-:Y:S02]  /*25630*/  SEL R14, R14, RZ, P1 ;  /* 0x000000ff0e0e7207 */ /* 0x002fe40000800000 */
[----:B------:R-:W-:-:S03]  /*25640*/  ISETP.GE.U32.AND P1, PT, R8, 0x8, PT ;  /* 0x000000080800780c */ /* 0x000fc60003f26070 */
[----:B0-----:R-:W-:-:S05]  /*25650*/  IMAD.IADD R3, R13, 0x1, R14 ;  /* 0x000000010d037824 */ /* 0x001fca00078e020e */
        /* <DEDUP_REMOVED lines=10> */
[----:B------:R0:W1:Y:S02]  /*25700*/  SHFL.IDX PT, R14, R2, 0x1f, 0x1f ;  /* 0x03e01f00020e7f89 */ /* 0x00006400000e0000 */
.L_x_853:
[----:B------:R-:W-:Y:S02]  /*25710*/  ULDC UR4, c[0x0][0xc10] ;  /* 0x0003040000047ab9 */ /* 0x000fe40000000800 */
[----:B--2---:R-:W-:-:S04]  /*25720*/  IMAD.U32 R16, RZ, RZ, UR4 ;  /* 0x00000004ff107e24 */ /* 0x004fc8000f8e00ff */
[----:B-1----:R-:W-:-:S04]  /*25730*/  IMAD R3, R14, R16, RZ ;  /* 0x000000100e037224 */ /* 0x002fc800078e02ff */
[----:B----4-:R-:W-:-:S05]  /*25740*/  IMAD.IADD R6, R6, 0x1, R3 ;  /* 0x0000000106067824 */ /* 0x010fca00078e0203 */
[----:B---3--:R-:W-:-:S13]  /*25750*/  ISETP.GT.AND P0, PT, R6, R4, PT ;  /* 0x000000040600720c */ /* 0x008fda0003f04270 */
[----:B------:R-:W-:Y:S05]  /*25760*/  @P0 BRA `(.L_x_765) ;  /* 0x0000000000b80947 */ /* 0x000fea0003800000 */
[----:B------:R-:W1:Y:S02]  /*25770*/  LDC R0, c[0x0][0xc14] ;  /* 0x00030500ff007b82 */ /* 0x000e640000000800 */
.L_x_770:
[----:B------:R-:W-:-:S05]  /*25780*/  VIADD R19, R19, 0x1f ;  /* 0x0000001f13137836 */ /* 0x000fca0000000000 */
[----:B-1----:R-:W-:-:S13]  /*25790*/  ISETP.GE.AND P0, PT, R19, R0, PT ;  /* 0x000000001300720c */ /* 0x002fda0003f06270 */
[----:B------:R-:W-:Y:S05]  /*257a0*/  @P0 BRA `(.L_x_766) ;  /* 0x0000000400600947 */ /* 0x000fea0003800000 */
[----:B------:R-:W1:Y:S01]  /*257b0*/  S2R R8, SR_TID.X ;  /* 0x0000000000087919 */ /* 0x000e620000002100 */
[----:B------:R-:W-:Y:S01]  /*257c0*/  BSSY B0, `(.L_x_767) ;  /* 0x000000b000007945 */ /* 0x000fe20003800000 */
[----:B------:R-:W-:Y:S01]  /*257d0*/  IMAD.MOV.U32 R17, RZ, RZ, RZ ;  /* 0x000000ffff117224 */ /* 0x000fe200078e00ff */
[----:B-1----:R-:W-:-:S04]  /*257e0*/  LOP3.LUT R8, R8, 0x1f, RZ, 0xc0, !PT ;  /* 0x0000001f08087812 */ /* 0x002fc800078ec0ff */
[C---:B------:R-:W-:Y:S01]  /*257f0*/  ISETP.NE.AND P1, PT, R8.reuse, 0x1f, PT ;  /* 0x0000001f0800780c */ /* 0x040fe20003f25270 */
[----:B------:R-:W-:-:S05]  /*25800*/  IMAD.IADD R5, R8, 0x1, R19 ;  /* 0x0000000108057824 */ /* 0x000fca00078e0213 */
[----:B------:R-:W-:-:S13]  /*25810*/  ISETP.GE.OR P0, PT, R5, R0, !P1 ;  /* 0x000000000500720c */ /* 0x000fda0004f06670 */
[----:B------:R-:W-:Y:S05]  /*25820*/  @P0 BRA `(.L_x_768) ;  /* 0x0000000000100947 */ /* 0x000fea0003800000 */
[----:B0-----:R-:W0:Y:S01]  /*25830*/  LDC.64 R2, c[0x0][0xc58] ;  /* 0x00031600ff027b82 */ /* 0x001e220000000a00 */
[----:B------:R-:W-:Y:S01]  /*25840*/  ULDC.64 UR4, c[0x0][0x208] ;  /* 0x0000820000047ab9 */ /* 0x000fe20000000a00 */
[----:B0-----:R-:W-:-:S05]  /*25850*/  IMAD.WIDE R2, R5, 0x4, R2 ;  /* 0x0000000405027825 */ /* 0x001fca00078e0202 */
[----:B------:R1:W5:Y:S02]  /*25860*/  LDG.E R17, desc[UR4][R2.64] ;  /* 0x0000000402117981 */ /* 0x000364000c1e1900 */
.L_x_768:
[----:B------:R-:W-:Y:S05]  /*25870*/  BSYNC B0 ;  /* 0x0000000000007941 */ /* 0x000fea0003800000 */
.L_x_767:
[----:B------:R-:W-:-:S03]  /*25880*/  UMOV UR4, 0xffffffff ;  /* 0xffffffff00047882 */ /* 0x000fc60000000000 */
[----:B------:R-:W-:Y:S05]  /*25890*/  BRA.DIV UR4, `(.L_x_769) ;  /* 0x0000001e04507947 */ /* 0x000fea000b800000 */
[----:B-----5:R-:W2:Y:S01]  /*258a0*/  SHFL.UP PT, R14, R17, 0x1, RZ ;  /* 0x04200000110e7989 */ /* 0x020ea200000e00ff */
[C---:B------:R-:W-:Y:S02]  /*258b0*/  ISETP.NE.AND P0, PT, R8.reuse, RZ, PT ;  /* 0x000000ff0800720c */ /* 0x040fe40003f05270 */
[----:B------:R-:W-:Y:S02]  /*258c0*/  ISETP.GE.U32.AND P1, PT, R8, 0x2, PT ;  /* 0x000000020800780c */ /* 0x000fe40003f26070 */
[----:B--2---:R-:W-:Y:S02]  /*258d0*/  SEL R14, R14, RZ, P0 ;  /* 0x000000ff0e0e7207 */ /* 0x004fe40000000000 */
[----:B------:R-:W-:-:S03]  /*258e0*/  ISETP.GE.U32.AND P0, PT, R8, 0x4, PT ;  /* 0x000000040800780c */ /* 0x000fc60003f06070 */
[----:B------:R-:W-:-:S05]  /*258f0*/  IMAD.IADD R13, R17, 0x1, R14 ;  /* 0x00000001110d7824 */ /* 0x000fca00078e020e */
[----:B------:R-:W2:Y:S02]  /*25900*/  SHFL.UP PT, R14, R13, 0x2, RZ ;  /* 0x044000000d0e7989 */ /* 0x000ea400000e00ff */
[----:B--2---:R-:W-:Y:S02]  /*25910*/  SEL R14, R14, RZ, P1 ;  /* 0x000000ff0e0e7207 */ /* 0x004fe40000800000 */
[----:B------:R-:W-:Y:S02]  /*25920*/  ISETP.GE.U32.AND P1, PT, R8, 0x8, PT ;  /* 0x000000080800780c */ /* 0x000fe40003f26070 */
[----:B-1----:R-:W-:-:S05]  /*25930*/  IADD3 R3, R13, R14, RZ ;  /* 0x0000000e0d037210 */ /* 0x002fca0007ffe0ff */
[----:B------:R-:W1:Y:S02]  /*25940*/  SHFL.UP PT, R14, R3, 0x4, RZ ;  /* 0x04800000030e7989 */ /* 0x000e6400000e00ff */
[----:B-1----:R-:W-:Y:S02]  /*25950*/  SEL R14, R14, RZ, P0 ;  /* 0x000000ff0e0e7207 */ /* 0x002fe40000000000 */
[----:B------:R-:W-:-:S03]  /*25960*/  ISETP.GE.U32.AND P0, PT, R8, 0x10, PT ;  /* 0x000000100800780c */ /* 0x000fc60003f06070 */
[----:B------:R-:W-:-:S05]  /*25970*/  IMAD.IADD R5, R3, 0x1, R14 ;  /* 0x0000000103057824 */ /* 0x000fca00078e020e */
[----:B------:R-:W1:Y:S02]  /*25980*/  SHFL.UP PT, R14, R5, 0x8, RZ ;  /* 0x05000000050e7989 */ /* 0x000e6400000e00ff */
[----:B-1----:R-:W-:-:S05]  /*25990*/  SEL R14, R14, RZ, P1 ;  /* 0x000000ff0e0e7207 */ /* 0x002fca0000800000 */
[----:B------:R-:W-:-:S05]  /*259a0*/  IMAD.IADD R7, R5, 0x1, R14 ;  /* 0x0000000105077824 */ /* 0x000fca00078e020e */
[----:B------:R-:W0:Y:S02]  /*259b0*/  SHFL.UP PT, R14, R7, 0x10, RZ ;  /* 0x06000000070e7989 */ /* 0x000e2400000e00ff */
[----:B0-----:R-:W-:-:S05]  /*259c0*/  SEL R2, R14, RZ, P0 ;  /* 0x000000ff0e027207 */ /* 0x001fca0000000000 */
[----:B------:R-:W-:-:S05]  /*259d0*/  IMAD.IADD R2, R7, 0x1, R2 ;  /* 0x0000000107027824 */ /* 0x000fca00078e0202 */
[----:B------:R0:W1:Y:S02]  /*259e0*/  SHFL.IDX PT, R14, R2, 0x1f, 0x1f ;  /* 0x03e01f00020e7f89 */ /* 0x00006400000e0000 */
.L_x_861:
[----:B------:R-:W-:Y:S02]  /*259f0*/  ULDC UR4, c[0x0][0xc10] ;  /* 0x0003040000047ab9 */ /* 0x000fe40000000800 */
[----:B------:R-:W-:-:S04]  /*25a00*/  IMAD.U32 R16, RZ, RZ, UR4 ;  /* 0x00000004ff107e24 */ /* 0x000fc8000f8e00ff */
[----:B-1----:R-:W-:-:S04]  /*25a10*/  IMAD R3, R14, R16, RZ ;  /* 0x000000100e037224 */ /* 0x002fc800078e02ff */
[----:B------:R-:W-:-:S05]  /*25a20*/  IMAD.IADD R6, R3, 0x1, R6 ;  /* 0x0000000103067824 */ /* 0x000fca00078e0206 */
[----:B------:R-:W-:-:S13]  /*25a30*/  ISETP.GT.AND P0, PT, R6, R4, PT ;  /* 0x000000040600720c */ /* 0x000fda0003f04270 */
[----:B------:R-:W-:Y:S05]  /*25a40*/  @!P0 BRA `(.L_x_770) ;  /* 0xfffffffc004c8947 */ /* 0x000fea000383ffff */
.L_x_765:
        /* <DEDUP_REMOVED lines=8> */
.L_x_865:
[----:B------:R-:W-:Y:S01]  /*25ad0*/  ISETP.NE.AND P0, PT, R3, RZ, PT ;  /* 0x000000ff0300720c */ /* 0x000fe20003f05270 */
[----:B------:R-:W-:-:S12]  /*25ae0*/  IMAD.MOV.U32 R14, RZ, RZ, RZ ;  /* 0x000000ffff0e7224 */ /* 0x000fd800078e00ff */
[----:B------:R-:W-:Y:S05]  /*25af0*/  @!P0 BRA `(.L_x_772) ;  /* 0x0000000000108947 */ /* 0x000fea0003800000 */
[----:B------:R-:W-:Y:S01]  /*25b00*/  UMOV UR4, 0xffffffff ;  /* 0xffffffff00047882 */ /* 0x000fe20000000000 */
[----:B------:R-:W-:Y:S02]  /*25b10*/  VIADD R12, R5, 0xffffffff ;  /* 0xffffffff050c7836 */ /* 0x000fe40000000000 */
[----:B------:R-:W-:Y:S05]  /*25b20*/  BRA.DIV UR4, `(.L_x_773) ;  /* 0x0000001e04c47947 */ /* 0x000fea000b800000 */
[----:B------:R3:W4:Y:S02]  /*25b30*/  SHFL.IDX PT, R14, R2, R12, 0x1f ;  /* 0x00001f0c020e7589 */ /* 0x00072400000e0000 */
.L_x_772:
[----:B----4-:R-:W-:Y:S01]  /*25b40*/  IMAD R16, R14, R16, R6 ;  /* 0x000000100e107224 */ /* 0x010fe200078e0206 */
[----:B--2---:R-:W-:Y:S01]  /*25b50*/  IABS R6, R17 ;  /* 0x0000001100067213 */ /* 0x004fe20000000000 */
[----:B0--3--:R-:W-:Y:S02]  /*25b60*/  IMAD.MOV.U32 R2, RZ, RZ, RZ ;  /* 0x000000ffff027224 */ /* 0x009fe400078e00ff */
[----:B------:R-:W-:Y:S01]  /*25b70*/  IMAD.IADD R19, R5, 0x1, R19 ;  /* 0x0000000105137824 */ /* 0x000fe200078e0213 */
[----:B------:R-:W0:Y:S08]  /*25b80*/  I2F.RP R7, R6 ;  /* 0x0000000600077306 */ /* 0x000e300000209400 */
[----:B0-----:R-:W0:Y:S02]  /*25b90*/  MUFU.RCP R7, R7 ;  /* 0x0000000700077308 */ /* 0x001e240000001000 */
[----:B0-----:R-:W-:-:S06]  /*25ba0*/  VIADD R8, R7, 0xffffffe ;  /* 0x0ffffffe07087836 */ /* 0x001fcc0000000000 */
[----:B------:R-:W0:Y:S02]  /*25bb0*/  F2I.FTZ.U32.TRUNC.NTZ R3, R8 ;  /* 0x0000000800037305 */ /* 0x000e24000021f000 */
[----:B0-----:R-:W-:-:S04]  /*25bc0*/  IMAD.MOV R9, RZ, RZ, -R3 ;  /* 0x000000ffff097224 */ /* 0x001fc800078e0a03 */
[----:B------:R-:W-:-:S04]  /*25bd0*/  IMAD R9, R9, R6, RZ ;  /* 0x0000000609097224 */ /* 0x000fc800078e02ff */
[----:B------:R-:W-:Y:S01]  /*25be0*/  IMAD.HI.U32 R3, R3, R9, R2 ;  /* 0x0000000903037227 */ /* 0x000fe200078e0002 */
[----:B------:R-:W-:Y:S02]  /*25bf0*/  IADD3 R2, R4, -R16, RZ ;  /* 0x8000001004027210 */ /* 0x000fe40007ffe0ff */
[----:B------:R-:W-:Y:S02]  /*25c00*/  IABS R9, R17 ;  /* 0x0000001100097213 */ /* 0x000fe40000000000 */
[----:B------:R-:W-:-:S03]  /*25c10*/  IABS R4, R2 ;  /* 0x0000000200047213 */ /* 0x000fc60000000000 */
[----:B------:R-:W-:Y:S02]  /*25c20*/  IMAD.MOV R7, RZ, RZ, -R9 ;  /* 0x000000ffff077224 */ /* 0x000fe400078e0a09 */
[----:B------:R-:W-:-:S04]  /*25c30*/  IMAD.HI.U32 R3, R3, R4, RZ ;  /* 0x0000000403037227 */ /* 0x000fc800078e00ff */
[----:B------:R-:W-:Y:S01]  /*25c40*/  IMAD R7, R3, R7, R4 ;  /* 0x0000000703077224 */ /* 0x000fe200078e0204 */
[----:B------:R-:W-:-:S04]  /*25c50*/  LOP3.LUT R4, R2, R17, RZ, 0x3c, !PT ;  /* 0x0000001102047212 */ /* 0x000fc800078e3cff */
[----:B------:R-:W-:-:S13]  /*25c60*/  ISETP.GT.U32.AND P0, PT, R6, R7, PT ;  /* 0x000000070600720c */ /* 0x000fda0003f04070 */
[----:B------:R-:W-:Y:S02]  /*25c70*/  @!P0 IMAD.IADD R7, R7, 0x1, -R6 ;  /* 0x0000000107078824 */ /* 0x000fe400078e0a06 */
[----:B------:R-:W-:-:S03]  /*25c80*/  @!P0 VIADD R3, R3, 0x1 ;  /* 0x0000000103038836 */ /* 0x000fc60000000000 */
[----:B------:R-:W-:-:S13]  /*25c90*/  ISETP.GE.U32.AND P0, PT, R7, R6, PT ;  /* 0x000000060700720c */ /* 0x000fda0003f06070 */
        /* <DEDUP_REMOVED lines=9> */
.L_x_766:
[----:B------:R-:W-:Y:S01]  /*25d30*/  UMOV UR4, URZ ;  /* 0x0000003f00047c82 */ /* 0x000fe20008000000 */
[----:B------:R-:W-:Y:S01]  /*25d40*/  UMOV UR5, URZ ;  /* 0x0000003f00057c82 */ /* 0x000fe20008000000 */
[----:B------:R-:W-:Y:S01]  /*25d50*/  ULDC UR6, c[0x0][0xc14] ;  /* 0x0003050000067ab9 */ /* 0x000fe20000000800 */
[----:B------:R-:W-:Y:S01]  /*25d60*/  IMAD.MOV.U32 R16, RZ, RZ, R4 ;  /* 0x000000ffff107224 */ /* 0x000fe200078e0004 */
[----:B------:R-:W-:Y:S01]  /*25d70*/  MOV R19, UR6 ;  /* 0x0000000600137c02 */ /* 0x000fe20008000f00 */
[----:B------:R-:W-:Y:S02]  /*25d80*/  IMAD.U32 R17, RZ, RZ, UR4 ;  /* 0x00000004ff117e24 */ /* 0x000fe4000f8e00ff */
[----:B------:R-:W-:-:S07]  /*25d90*/  IMAD.U32 R18, RZ, RZ, UR5 ;  /* 0x00000005ff127e24 */ /* 0x000fce000f8e00ff */
.L_x_774:
        /* <DEDUP_REMOVED lines=12> */
.L_x_690:
[----:B0-----:R-:W3:Y:S01]  /*25e60*/  LDL.LU R0, [R1+0x30] ;  /* 0x0000300001007983 */ /* 0x001ee20000300800 */
[----:B------:R-:W-:Y:S01]  /*25e70*/  BSSY B0, `(.L_x_776) ;  /* 0x000000b000007945 */ /* 0x000fe20003800000 */
[----:B-1----:R-:W0:Y:S01]  /*25e80*/  S2R R5, SR_CgaCtaId ;  /* 0x0000000000057919 */ /* 0x002e220000008800 */
[----:B---3--:R-:W-:-:S05]  /*25e90*/  VIADD R0, R0, 0x1 ;  /* 0x0000000100007836 */ /* 0x008fca0000000000 */
[----:B--2---:R-:W-:-:S04]  /*25ea0*/  LEA.HI R2, R0, R0, RZ, 0x1 ;  /* 0x0000000000027211 */ /* 0x004fc800078f08ff */
[----:B------:R-:W-:-:S05]  /*25eb0*/  LOP3.LUT R3, R2, 0xfffffffe, RZ, 0xc0, !PT ;  /* 0xfffffffe02037812 */ /* 0x000fca00078ec0ff */
[----:B------:R-:W-:Y:S01]  /*25ec0*/  IMAD.IADD R3, R0, 0x1, -R3 ;  /* 0x0000000100037824 */ /* 0x000fe200078e0a03 */
[----:B------:R-:W-:-:S04]  /*25ed0*/  MOV R0, 0x400 ;  /* 0x0000040000007802 */ /* 0x000fc80000000f00 */
[----:B0-----:R-:W-:Y:S02]  /*25ee0*/  LEA R0, R5, R0, 0x18 ;  /* 0x0000000005007211 */ /* 0x001fe400078ec0ff */
[----:B------:R-:W-:-:S04]  /*25ef0*/  SHF.L.U32 R3, R3, 0x1f, RZ ;  /* 0x0000001f03037819 */ /* 0x000fc800000006ff */
[----:B------:R-:W0:Y:S02]  /*25f00*/  SYNCS.PHASECHK.TRANS64.TRYWAIT P0, [R0+URZ+0x38820], R3 ;  /* 0x03882003000075a7 */ /* 0x000e24000800017f */
[----:B0-----:R-:W-:Y:S05]  /*25f10*/  @!P0 BRA `(.L_x_777) ;  /* 0x0000001800ec8947 */ /* 0x001fea0003800000 */
.L_x_868:
[----:B------:R-:W-:Y:S05]  /*25f20*/  BSYNC B0 ;  /* 0x0000000000007941 */ /* 0x000fea0003800000 */
.L_x_776:
[----:B------:R-:W-:-:S03]  /*25f30*/  UMOV UR4, 0xffffffff ;  /* 0xffffffff00047882 */ /* 0x000fc60000000000 */
[----:B------:R-:W-:Y:S05]  /*25f40*/  BRA.DIV UR4, `(.L_x_778) ;  /* 0x0000001a04f47947 */ /* 0x000fea000b800000 */
[----:B------:R-:W1:Y:S02]  /*25f50*/  S2R R2, SR_TID.X ;  /* 0x0000000000027919 */ /* 0x000e640000002100 */
[----:B-1----:R-:W-:-:S04]  /*25f60*/  SHF.R.U32.HI R2, RZ, 0x5, R2 ;  /* 0x00000005ff027819 */ /* 0x002fc80000011602 */
[----:B------:R-:W-:-:S05]  /*25f70*/  LOP3.LUT R2, R2, 0x3, RZ, 0xc0, !PT ;  /* 0x0000000302027812 */ /* 0x000fca00078ec0ff */
[----:B------:R1:W2:Y:S02]  /*25f80*/  SHFL.IDX PT, R14, R2, RZ, 0x1f ;  /* 0x00001fff020e7589 */ /* 0x0002a400000e0000 */
.L_x_871:
[----:B--2---:R-:W-:-:S13]  /*25f90*/  ISETP.NE.AND P0, PT, R14, RZ, PT ;  /* 0x000000ff0e00720c */ /* 0x004fda0003f05270 */
[----:B------:R-:W-:Y:S05]  /*25fa0*/  @P0 BRA `(.L_x_451) ;  /* 0x0000000000940947 */ /* 0x000fea0003800000 */
[----:B------:R-:W-:-:S03]  /*25fb0*/  UMOV UR4, 0xffffffff ;  /* 0xffffffff00047882 */ /* 0x000fc60000000000 */
[----:B------:R-:W-:Y:S05]  /*25fc0*/  BRA.DIV UR4, `(.L_x_779) ;  /* 0x0000001e04087947 */ /* 0x000fea000b800000 */
[----:B------:R-:W-:-:S13]  /*25fd0*/  ELECT P6, URZ, PT ;  /* 0x00000000003f782f */ /* 0x000fda00038c0000 */
.L_x_874:
[----:B------:R-:W-:Y:S05]  /*25fe0*/  @!P6 BRA `(.L_x_451) ;  /* 0x000000000084e947 */ /* 0x000fea0003800000 */
[----:B-1----:R-:W2:Y:S02]  /*25ff0*/  LDL.LU R2, [R1+0x3c] ;  /* 0x00003c0001027983 */ /* 0x002ea40000300800 */
[----:B--2---:R-:W-:-:S04]  /*26000*/  LOP3.LUT R2, R2, 0x2, RZ, 0xfc, !PT ;  /* 0x0000000202027812 */ /* 0x004fc800078efcff */
[----:B------:R-:W-:-:S13]  /*26010*/  ISETP.NE.AND P2, PT, R2, 0x3, PT ;  /* 0x000000030200780c */ /* 0x000fda0003f45270 */
[----:B------:R-:W-:Y:S05]  /*26020*/  @!P2 BRA `(.L_x_780) ;  /* 0x000000000004a947 */ /* 0x000fea0003800000 */
[----:B------:R-:W-:Y:S01]  /*26030*/  BPT.TRAP 0x1 ;  /* 0x000000040000795c */ /* 0x000fe20000300000 */
.L_x_780:
        /* <DEDUP_REMOVED lines=14> */
.L_x_875:
[----:B------:R-:W1:Y:S02]  /*26120*/  SYNCS.PHASECHK.TRANS64.TRYWAIT P0, [R7+URZ], R2 ;  /* 0x00000002070075a7 */ /* 0x000e64000800017f */
[----:B-1----:R-:W-:Y:S05]  /*26130*/  @!P0 BRA `(.L_x_782) ;  /* 0x0000001800e08947 */ /* 0x002fea0003800000 */
.L_x_876:
[----:B------:R-:W-:Y:S05]  /*26140*/  @!P2 BRA `(.L_x_783) ;  /* 0x000000000004a947 */ /* 0x000fea0003800000 */
[----:B------:R-:W-:Y:S01]  /*26150*/  BPT.TRAP 0x1 ;  /* 0x000000040000795c */ /* 0x000fe20000300000 */
.L_x_783:
[----:B------:R-:W2:Y:S01]  /*26160*/  LDL.LU R4, [R1] ;  /* 0x0000000001047983 */ /* 0x000ea20000300800 */
[----:B------:R-:W-:-:S04]  /*26170*/  VIADD R0, R0, 0x38860 ;  /* 0x0003886000007836 */ /* 0x000fc80000000000 */
[----:B--2---:R-:W-:-:S04]  /*26180*/  IMAD R4, R4, 0x8, R0 ;  /* 0x0000000804047824 */ /* 0x004fc800078e0200 */
[----:B------:R-:W2:Y:S02]  /*26190*/  SYNCS.PHASECHK.TRANS64.TRYWAIT P0, [R4+URZ], R5 ;  /* 0x00000005040075a7 */ /* 0x000ea4000800017f */
[----:B--2---:R-:W-:Y:S05]  /*261a0*/  @!P0 BRA `(.L_x_784) ;  /* 0x0000001800d88947 */ /* 0x004fea0003800000 */
.L_x_877:
[----:B------:R-:W-:-:S07]  /*261b0*/  IMAD R3, R3, 0x8, R0 ;  /* 0x0000000803037824 */ /* 0x000fce00078e0200 */
.L_x_785:
[----:B---3--:R3:W4:Y:S02]  /*261c0*/  SYNCS.PHASECHK.TRANS64.TRYWAIT P0, [R3+URZ], R2 ;  /* 0x00000002030075a7 */ /* 0x008724000800017f */
[----:B----4-:R-:W-:Y:S05]  /*261d0*/  @!P0 NANOSLEEP.SYNCS 0x989680 ;  /* 0x009896800000895d */ /* 0x010fea0003900000 */
[----:B------:R-:W4:Y:S02]  /*261e0*/  @!P0 SYNCS.PHASECHK.TRANS64 P0, [R3+URZ], R2 ;  /* 0x00000002030085a7 */ /* 0x000f24000800007f */
[----:B----4-:R-:W-:Y:S05]  /*261f0*/  @!P0 BRA `(.L_x_785) ;  /* 0xfffffffc00f08947 */ /* 0x010fea000383ffff */
.L_x_451:
[----:B------:R-:W-:Y:S05]  /*26200*/  BSYNC B7 ;  /* 0x0000000000077941 */ /* 0x000fea0003800000 */
.L_x_448:
[----:B------:R-:W-:Y:S05]  /*26210*/  EXIT ;  /* 0x000000000000794d */ /* 0x000fea0003800000 */
.L_x_471:
[----:B0-----:R0:W1:Y:S02]  /*26220*/  SYNCS.PHASECHK.TRANS64.TRYWAIT P6, [R0+URZ+0x38890], R115 ;  /* 0x03889073000075a7 */ /* 0x00106400080c017f */
[----:B-1----:R-:W-:Y:S05]  /*26230*/  @!P6 NANOSLEEP.SYNCS 0x989680 ;  /* 0x009896800000e95d */ /* 0x002fea0003900000 */
[----:B------:R-:W1:Y:S02]  /*26240*/  @!P6 SYNCS.PHASECHK.TRANS64 P6, [R0+URZ+0x38890], R115 ;  /* 0x038890730000e5a7 */ /* 0x000e6400080c007f */
[----:B-1----:R-:W-:Y:S05]  /*26250*/  @!P6 BRA `(.L_x_471) ;  /* 0xfffffffc00f0e947 */ /* 0x002fea000383ffff */
[----:B------:R-:W-:Y:S05]  /*26260*/  BRA `(.L_x_786) ;  /* 0xfffffdd400087947 */ /* 0x000fea000383ffff */
.L_x_527:
[----:B-1----:R1:W3:Y:S02]  /*26270*/  SYNCS.PHASECHK.TRANS64.TRYWAIT P6, [R0+URZ+0x38890], R115 ;  /* 0x03889073000075a7 */ /* 0x0022e400080c017f */
[----:B---3--:R-:W-:Y:S05]  /*26280*/  @!P6 NANOSLEEP.SYNCS 0x989680 ;  /* 0x009896800000e95d */ /* 0x008fea0003900000 */
[----:B------:R-:W3:Y:S02]  /*26290*/  @!P6 SYNCS.PHASECHK.TRANS64 P6, [R0+URZ+0x38890], R115 ;  /* 0x038890730000e5a7 */ /* 0x000ee400080c007f */
[----:B---3--:R-:W-:Y:S05]  /*262a0*/  @!P6 BRA `(.L_x_527) ;  /* 0xfffffffc00f0e947 */ /* 0x008fea000383ffff */
[----:B------:R-:W-:Y:S05]  /*262b0*/  BRA `(.L_x_787) ;  /* 0xfffffe0800a87947 */ /* 0x000fea000383ffff */
.L_x_552:
[----:B0-----:R0:W1:Y:S02]  /*262c0*/  SYNCS.PHASECHK.TRANS64.TRYWAIT P3, [R0+URZ+0x38890], R115 ;  /* 0x03889073000075a7 */ /* 0x001064000806017f */
[----:B-1----:R-:W-:Y:S05]  /*262d0*/  @!P3 NANOSLEEP.SYNCS 0x989680 ;  /* 0x009896800000b95d */ /* 0x002fea0003900000 */
[----:B------:R-:W1:Y:S02]  /*262e0*/  @!P3 SYNCS.PHASECHK.TRANS64 P3, [R0+URZ+0x38890], R115 ;  /* 0x038890730000b5a7 */ /* 0x000e64000806007f */
[----:B-1----:R-:W-:Y:S05]  /*262f0*/  @!P3 BRA `(.L_x_552) ;  /* 0xfffffffc00f0b947 */ /* 0x002fea000383ffff */
[----:B------:R-:W-:Y:S05]  /*26300*/  BRA `(.L_x_788) ;  /* 0xfffffe3c006c7947 */ /* 0x000fea000383ffff */
.L_x_560:
[----:B--2---:R2:W3:Y:S02]  /*26310*/  SYNCS.PHASECHK.TRANS64.TRYWAIT P2, [R0+URZ+0x388b0], R115 ;  /* 0x0388b073000075a7 */ /* 0x0044e4000804017f */
[----:B---3--:R-:W-:Y:S05]  /*26320*/  @!P2 NANOSLEEP.SYNCS 0x989680 ;  /* 0x009896800000a95d */ /* 0x008fea0003900000 */
[----:B------:R-:W3:Y:S02]  /*26330*/  @!P2 SYNCS.PHASECHK.TRANS64 P2, [R0+URZ+0x388b0], R115 ;  /* 0x0388b0730000a5a7 */ /* 0x000ee4000804007f */
[----:B---3--:R-:W-:Y:S05]  /*26340*/  @!P2 BRA `(.L_x_560) ;  /* 0xfffffffc00f0a947 */ /* 0x008fea000383ffff */
[----:B------:R-:W-:Y:S05]  /*26350*/  BRA `(.L_x_789) ;  /* 0xfffffe4000887947 */ /* 0x000fea000383ffff */
.L_x_582:
[----:B------:R-:W-:Y:S01]  /*26360*/  BSSY B1, `(.L_x_790) ;  /* 0x0000008000017945 */ /* 0x000fe20003800000 */
[----:B------:R-:W-:Y:S01]  /*26370*/  IMAD.MOV.U32 R13, RZ, RZ, R29 ;  /* 0x000000ffff0d7224 */ /* 0x000fe200078e001d */
[----:B------:R-:W-:Y:S01]  /*26380*/  MOV R11, 0x181f ;  /* 0x0000181f000b7802 */ /* 0x000fe20000000f00 */
[----:B------:R-:W-:Y:S02]  /*26390*/  IMAD.MOV.U32 R12, RZ, RZ, RZ ;  /* 0x000000ffff0c7224 */ /* 0x000fe400078e00ff */
[----:B------:R-:W-:-:S07]  /*263a0*/  IMAD.MOV.U32 R15, RZ, RZ, -0x1 ;  /* 0xffffffffff0f7424 */ /* 0x000fce00078e00ff */
[----:B------:R-:W-:Y:S05]  /*263b0*/  WARPSYNC.COLLECTIVE R15, `(.L_x_791) ;  /* 0x000000000f087348 */ /* 0x000fea0003c00000 */
[----:B------:R0:W1:Y:S02]  /*263c0*/  SHFL.IDX P6, R14, R13, R12, R11 ;  /* 0x0000000c0d0e7389 */ /* 0x00006400000c000b */
[----:B01----:R-:W-:Y:S01]  /*263d0*/  ENDCOLLECTIVE ;  /* 0x000000000000791b */ /* 0x003fe20003800000 */
.L_x_791:
[----:B------:R-:W-:Y:S05]  /*263e0*/  BSYNC B1 ;  /* 0x0000000000017941 */ /* 0x000fea0003800000 */
.L_x_790:
[----:B------:R-:W-:Y:S05]  /*263f0*/  BRA `(.L_x_792) ;  /* 0xfffffe5400d07947 */ /* 0x000fea000383ffff */
.L_x_583:
[----:B------:R-:W-:Y:S01]  /*26400*/  BSSY B1, `(.L_x_793) ;  /* 0x0000008000017945 */ /* 0x000fe20003800000 */
[----:B------:R-:W-:Y:S02]  /*26410*/  IMAD.MOV.U32 R13, RZ, RZ, R28 ;  /* 0x000000ffff0d7224 */ /* 0x000fe400078e001c */
[----:B------:R-:W-:Y:S02]  /*26420*/  IMAD.MOV.U32 R12, RZ, RZ, RZ ;  /* 0x000000ffff0c7224 */ /* 0x000fe400078e00ff */
[----:B------:R-:W-:Y:S02]  /*26430*/  IMAD.MOV.U32 R11, RZ, RZ, 0x181f ;  /* 0x0000181fff0b7424 */ /* 0x000fe400078e00ff */
[----:B------:R-:W-:-:S07]  /*26440*/  IMAD.MOV.U32 R15, RZ, RZ, -0x1 ;  /* 0xffffffffff0f7424 */ /* 0x000fce00078e00ff */
[----:B------:R-:W-:Y:S05]  /*26450*/  WARPSYNC.COLLECTIVE R15, `(.L_x_794) ;  /* 0x000000000f087348 */ /* 0x000fea0003c00000 */
[----:B------:R0:W1:Y:S02]  /*26460*/  SHFL.IDX P6, R14, R13, R12, R11 ;  /* 0x0000000c0d0e7389 */ /* 0x00006400000c000b */
[----:B01----:R-:W-:Y:S01]  /*26470*/  ENDCOLLECTIVE ;  /* 0x000000000000791b */ /* 0x003fe20003800000 */
.L_x_794:
[----:B------:R-:W-:Y:S05]  /*26480*/  BSYNC B1 ;  /* 0x0000000000017941 */ /* 0x000fea0003800000 */
.L_x_793:
[----:B------:R-:W-:Y:S05]  /*26490*/  BRA `(.L_x_795) ;  /* 0xfffffe5400b47947 */ /* 0x000fea000383ffff */
.L_x_584:
        /* <DEDUP_REMOVED lines=8> */
.L_x_797:
[----:B------:R-:W-:Y:S05]  /*26520*/  BSYNC B1 ;  /* 0x0000000000017941 */ /* 0x000fea0003800000 */
.L_x_796:
[----:B------:R-:W-:Y:S05]  /*26530*/  BRA `(.L_x_798) ;  /* 0xfffffe5400987947 */ /* 0x000fea000383ffff */
.L_x_585:
        /* <DEDUP_REMOVED lines=8> */
.L_x_800:
[----:B------:R-:W-:Y:S05]  /*265c0*/  BSYNC B1 ;  /* 0x0000000000017941 */ /* 0x000fea0003800000 */
.L_x_799:
[----:B------:R-:W-:Y:S05]  /*265d0*/  BRA `(.L_x_801) ;  /* 0xfffffe54007c7947 */ /* 0x000fea000383ffff */
.L_x_587:
[----:B0-----:R0:W1:Y:S02]  /*265e0*/  SYNCS.PHASECHK.TRANS64.TRYWAIT P1, [R16+URZ+0x38800], R7 ;  /* 0x03880007100075a7 */ /* 0x001064000802017f */
[----:B-1----:R-:W-:Y:S05]  /*265f0*/  @!P1 NANOSLEEP.SYNCS 0x989680 ;  /* 0x009896800000995d */ /* 0x002fea0003900000 */
[----:B------:R-:W1:Y:S02]  /*26600*/  @!P1 SYNCS.PHASECHK.TRANS64 P1, [R16+URZ+0x38800], R7 ;  /* 0x03880007100095a7 */ /* 0x000e64000802007f */
[----:B-1----:R-:W-:Y:S05]  /*26610*/  @!P1 BRA `(.L_x_587) ;  /* 0xfffffffc00f09947 */ /* 0x002fea000383ffff */
[----:B------:R-:W-:Y:S05]  /*26620*/  BRA `(.L_x_802) ;  /* 0xfffffe5400c47947 */ /* 0x000fea000383ffff */
.L_x_621:
        /* <DEDUP_REMOVED lines=8> */
.L_x_804:
[----:B------:R-:W-:Y:S05]  /*266b0*/  BSYNC B1 ;  /* 0x0000000000017941 */ /* 0x000fea0003800000 */
.L_x_803:
[----:B------:R-:W-:Y:S05]  /*266c0*/  BRA `(.L_x_805) ;  /* 0xfffffe84004c7947 */ /* 0x000fea000383ffff */
.L_x_622:
        /* <DEDUP_REMOVED lines=8> */
.L_x_807:
[----:B------:R-:W-:Y:S05]  /*26750*/  BSYNC B1 ;  /* 0x0000000000017941 */ /* 0x000fea0003800000 */
.L_x_806:
[----:B------:R-:W-:Y:S05]  /*26760*/  BRA `(.L_x_808) ;  /* 0xfffffe8400307947 */ /* 0x000fea000383ffff */
.L_x_623:
        /* <DEDUP_REMOVED lines=8> */
.L_x_810:
[----:B------:R-:W-:Y:S05]  /*267f0*/  BSYNC B1 ;  /* 0x0000000000017941 */ /* 0x000fea0003800000 */
.L_x_809:
[----:B------:R-:W-:Y:S05]  /*26800*/  BRA `(.L_x_811) ;  /* 0xfffffe8400147947 */ /* 0x000fea000383ffff */
.L_x_624:
        /* <DEDUP_REMOVED lines=8> */
.L_x_813:
[----:B------:R-:W-:Y:S05]  /*26890*/  BSYNC B1 ;  /* 0x0000000000017941 */ /* 0x000fea0003800000 */
.L_x_812:
[----:B------:R-:W-:Y:S05]  /*268a0*/  BRA `(.L_x_814) ;  /* 0xfffffe8000f87947 */ /* 0x000fea000383ffff */
.L_x_626:
[----:B0-----:R0:W1:Y:S02]  /*268b0*/  SYNCS.PHASECHK.TRANS64.TRYWAIT P0, [R16+URZ+0x38800], R5 ;  /* 0x03880005100075a7 */ /* 0x001064000800017f */
[----:B-1----:R-:W-:Y:S05]  /*268c0*/  @!P0 NANOSLEEP.SYNCS 0x989680 ;  /* 0x009896800000895d */ /* 0x002fea0003900000 */
[----:B------:R-:W1:Y:S02]  /*268d0*/  @!P0 SYNCS.PHASECHK.TRANS64 P0, [R16+URZ+0x38800], R5 ;  /* 0x03880005100085a7 */ /* 0x000e64000800007f */
[----:B-1----:R-:W-:Y:S05]  /*268e0*/  @!P0 BRA `(.L_x_626) ;  /* 0xfffffffc00f08947 */ /* 0x002fea000383ffff */
[----:B------:R-:W-:Y:S05]  /*268f0*/  BRA `(.L_x_815) ;  /* 0xfffffe8400387947 */ /* 0x000fea000383ffff */
.L_x_644:
[----:B-1----:R1:W2:Y:S02]  /*26900*/  SYNCS.PHASECHK.TRANS64.TRYWAIT P1, [R0+URZ+0x38830], R3 ;  /* 0x03883003000075a7 */ /* 0x0022a4000802017f */
[----:B--2---:R-:W-:Y:S05]  /*26910*/  @!P1 NANOSLEEP.SYNCS 0x989680 ;  /* 0x009896800000995d */ /* 0x004fea0003900000 */
[----:B------:R-:W2:Y:S02]  /*26920*/  @!P1 SYNCS.PHASECHK.TRANS64 P1, [R0+URZ+0x38830], R3 ;  /* 0x03883003000095a7 */ /* 0x000ea4000802007f */
[----:B--2---:R-:W-:Y:S05]  /*26930*/  @!P1 BRA `(.L_x_644) ;  /* 0xfffffffc00f09947 */ /* 0x004fea000383ffff */
[----:B------:R-:W-:Y:S05]  /*26940*/  BRA `(.L_x_643) ;  /* 0xfffffeb400947947 */ /* 0x000fea000383ffff */
.L_x_651:
[----:B-1----:R1:W2:Y:S02]  /*26950*/  SYNCS.PHASECHK.TRANS64.TRYWAIT P2, [R11+URZ+0x38830], R4 ;  /* 0x038830040b0075a7 */ /* 0x0022a4000804017f */
[----:B--2---:R-:W-:Y:S05]  /*26960*/  @!P2 NANOSLEEP.SYNCS 0x989680 ;  /* 0x009896800000a95d */ /* 0x004fea0003900000 */
[----:B------:R-:W2:Y:S02]  /*26970*/  @!P2 SYNCS.PHASECHK.TRANS64 P2, [R11+URZ+0x38830], R4 ;  /* 0x038830040b00a5a7 */ /* 0x000ea4000804007f */
[----:B--2---:R-:W-:Y:S05]  /*26980*/  @!P2 BRA `(.L_x_651) ;  /* 0xfffffffc00f0a947 */ /* 0x004fea000383ffff */
[----:B------:R-:W-:Y:S05]  /*26990*/  BRA `(.L_x_650) ;  /* 0xffffff0800687947 */ /* 0x000fea000383ffff */
.L_x_656:
[----:B-1----:R1:W2:Y:S02]  /*269a0*/  SYNCS.PHASECHK.TRANS64.TRYWAIT P2, [R9+URZ+0x38850], R0 ;  /* 0x03885000090075a7 */ /* 0x0022a4000804017f */
[----:B--2---:R-:W-:Y:S05]  /*269b0*/  @!P2 NANOSLEEP.SYNCS 0x989680 ;  /* 0x009896800000a95d */ /* 0x004fea0003900000 */
[----:B------:R-:W2:Y:S02]  /*269c0*/  @!P2 SYNCS.PHASECHK.TRANS64 P2, [R9+URZ+0x38850], R0 ;  /* 0x038850000900a5a7 */ /* 0x000ea4000804007f */
[----:B--2---:R-:W-:Y:S05]  /*269d0*/  @!P2 BRA `(.L_x_656) ;  /* 0xfffffffc00f0a947 */ /* 0x004fea000383ffff */
[----:B------:R-:W-:Y:S05]  /*269e0*/  BRA `(.L_x_655) ;  /* 0xffffff4000347947 */ /* 0x000fea000383ffff */
.L_x_662:
[----:B-1----:R1:W2:Y:S02]  /*269f0*/  SYNCS.PHASECHK.TRANS64.TRYWAIT P0, [R0+URZ+0x38850], R7 ;  /* 0x03885007000075a7 */ /* 0x0022a4000800017f */
[----:B--2---:R-:W-:Y:S05]  /*26a00*/  @!P0 NANOSLEEP.SYNCS 0x989680 ;  /* 0x009896800000895d */ /* 0x004fea0003900000 */
[----:B------:R-:W2:Y:S02]  /*26a10*/  @!P0 SYNCS.PHASECHK.TRANS64 P0, [R0+URZ+0x38850], R7 ;  /* 0x03885007000085a7 */ /* 0x000ea4000800007f */
[----:B--2---:R-:W-:Y:S05]  /*26a20*/  @!P0 BRA `(.L_x_662) ;  /* 0xfffffffc00f08947 */ /* 0x004fea000383ffff */
[----:B------:R-:W-:Y:S05]  /*26a30*/  BRA `(.L_x_661) ;  /* 0xffffff5c00947947 */ /* 0x000fea000383ffff */
.L_x_694:
[----:B------:R-:W0:Y:S01]  /*26a40*/  S2R R11, SR_TID.X ;  /* 0x00000000000b7919 */ /* 0x000e220000002100 */
[----:B------:R-:W-:Y:S01]  /*26a50*/  BSSY B1, `(.L_x_816) ;  /* 0x000000a000017945 */ /* 0x000fe20003800000 */
[----:B------:R-:W-:Y:S02]  /*26a60*/  IMAD.MOV.U32 R12, RZ, RZ, RZ ;  /* 0x000000ffff0c7224 */ /* 0x000fe400078e00ff */
[----:B------:R-:W-:Y:S01]  /*26a70*/  IMAD.MOV.U32 R15, RZ, RZ, -0x1 ;  /* 0xffffffffff0f7424 */ /* 0x000fe200078e00ff */
[----:B0-----:R-:W-:-:S04]  /*26a80*/  SHF.R.U32.HI R11, RZ, 0x5, R11 ;  /* 0x00000005ff0b7819 */ /* 0x001fc8000001160b */
[----:B------:R-:W-:-:S05]  /*26a90*/  LOP3.LUT R11, R11, 0x3, RZ, 0xc0, !PT ;  /* 0x000000030b0b7812 */ /* 0x000fca00078ec0ff */
[----:B------:R-:W-:Y:S02]  /*26aa0*/  IMAD.MOV.U32 R13, RZ, RZ, R11 ;  /* 0x000000ffff0d7224 */ /* 0x000fe400078e000b */
[----:B------:R-:W-:-:S07]  /*26ab0*/  IMAD.MOV.U32 R11, RZ, RZ, 0x1f ;  /* 0x0000001fff0b7424 */ /* 0x000fce00078e00ff */
[----:B-----5:R-:W-:Y:S05]  /*26ac0*/  WARPSYNC.COLLECTIVE R15, `(.L_x_817) ;  /* 0x000000000f087348 */ /* 0x020fea0003c00000 */
[----:B------:R0:W1:Y:S02]  /*26ad0*/  SHFL.IDX P6, R14, R13, R12, R11 ;  /* 0x0000000c0d0e7389 */ /* 0x00006400000c000b */
[----:B01---5:R-:W-:Y:S01]  /*26ae0*/  ENDCOLLECTIVE ;  /* 0x000000000000791b */ /* 0x023fe20003800000 */
.L_x_817:
[----:B------:R-:W-:Y:S05]  /*26af0*/  BSYNC B1 ;  /* 0x0000000000017941 */ /* 0x000fea0003800000 */
.L_x_816:
[----:B------:R-:W-:Y:S05]  /*26b00*/  BRA `(.L_x_818) ;  /* 0xffffffa4003c7947 */ /* 0x000fea000383ffff */
.L_x_695:
[----:B------:R-:W-:Y:S01]  /*26b10*/  BSSY B1, `(.L_x_819) ;  /* 0x0000006000017945 */ /* 0x000fe20003800000 */
[----:B------:R-:W-:-:S07]  /*26b20*/  IMAD.MOV.U32 R15, RZ, RZ, -0x1 ;  /* 0xffffffffff0f7424 */ /* 0x000fce00078e00ff */
[----:B-----5:R-:W-:Y:S05]  /*26b30*/  WARPSYNC.COLLECTIVE R15, `(.L_x_820) ;  /* 0x000000000f0c7348 */ /* 0x020fea0003c00000 */
[----:B------:R-:W-:Y:S02]  /*26b40*/  ELECT P6, UR62, PT ;  /* 0x00000000003e782f */ /* 0x000fe400038c0000 */
[----:B------:R-:W-:Y:S01]  /*26b50*/  MOV R14, UR62 ;  /* 0x0000003e000e7c02 */ /* 0x000fe20008000f00 */
[----:B-----5:R-:W-:Y:S10]  /*26b60*/  ENDCOLLECTIVE ;  /* 0x000000000000791b */ /* 0x020ff40003800000 */
.L_x_820:
[----:B------:R-:W-:Y:S05]  /*26b70*/  BSYNC B1 ;  /* 0x0000000000017941 */ /* 0x000fea0003800000 */
.L_x_819:
[----:B------:R-:W-:Y:S05]  /*26b80*/  BRA `(.L_x_821) ;  /* 0xffffffa400287947 */ /* 0x000fea000383ffff */
.L_x_697:
[----:B0-----:R0:W1:Y:S02]  /*26b90*/  SYNCS.PHASECHK.TRANS64.TRYWAIT P0, [R9+URZ+0x38820], R5 ;  /* 0x03882005090075a7 */ /* 0x001064000800017f */
[----:B-1----:R-:W-:Y:S05]  /*26ba0*/  @!P0 NANOSLEEP.SYNCS 0x989680 ;  /* 0x009896800000895d */ /* 0x002fea0003900000 */
[----:B------:R-:W1:Y:S02]  /*26bb0*/  @!P0 SYNCS.PHASECHK.TRANS64 P0, [R9+URZ+0x38820], R5 ;  /* 0x03882005090085a7 */ /* 0x000e64000800007f */
[----:B-1----:R-:W-:Y:S05]  /*26bc0*/  @!P0 BRA `(.L_x_697) ;  /* 0xfffffffc00f08947 */ /* 0x002fea000383ffff */
[----:B------:R-:W-:Y:S05]  /*26bd0*/  BRA `(.L_x_822) ;  /* 0xffffffa400447947 */ /* 0x000fea000383ffff */
.L_x_700:
[----:B0-----:R0:W1:Y:S02]  /*26be0*/  SYNCS.PHASECHK.TRANS64.TRYWAIT P0, [R5+URZ+0x388a0], R10 ;  /* 0x0388a00a050075a7 */ /* 0x001064000800017f */
[----:B-1----:R-:W-:Y:S05]  /*26bf0*/  @!P0 NANOSLEEP.SYNCS 0x989680 ;  /* 0x009896800000895d */ /* 0x002fea0003900000 */
[----:B------:R-:W1:Y:S02]  /*26c00*/  @!P0 SYNCS.PHASECHK.TRANS64 P0, [R5+URZ+0x388a0], R10 ;  /* 0x0388a00a050085a7 */ /* 0x000e64000800007f */
[----:B-1----:R-:W-:Y:S05]  /*26c10*/  @!P0 BRA `(.L_x_700) ;  /* 0xfffffffc00f08947 */ /* 0x002fea000383ffff */
[----:B------:R-:W-:Y:S05]  /*26c20*/  BRA `(.L_x_823) ;  /* 0xffffffa400547947 */ /* 0x000fea000383ffff */
.L_x_702:
[----:B-1----:R1:W2:Y:S02]  /*26c30*/  SYNCS.PHASECHK.TRANS64.TRYWAIT P0, [R5+URZ+0x388c0], R10 ;  /* 0x0388c00a050075a7 */ /* 0x0022a4000800017f */
[----:B--2---:R-:W-:Y:S05]  /*26c40*/  @!P0 NANOSLEEP.SYNCS 0x989680 ;  /* 0x009896800000895d */ /* 0x004fea0003900000 */
[----:B------:R-:W2:Y:S02]  /*26c50*/  @!P0 SYNCS.PHASECHK.TRANS64 P0, [R5+URZ+0x388c0], R10 ;  /* 0x0388c00a050085a7 */ /* 0x000ea4000800007f */
[----:B--2---:R-:W-:Y:S05]  /*26c60*/  @!P0 BRA `(.L_x_702) ;  /* 0xfffffffc00f08947 */ /* 0x004fea000383ffff */
[----:B------:R-:W-:Y:S05]  /*26c70*/  BRA `(.L_x_824) ;  /* 0xffffffa400f47947 */ /* 0x000fea000383ffff */
.L_x_706:
[----:B0-----:R0:W1:Y:S02]  /*26c80*/  SYNCS.PHASECHK.TRANS64.TRYWAIT P0, [R6+URZ+0x388a0], R7 ;  /* 0x0388a007060075a7 */ /* 0x001064000800017f */
[----:B-1----:R-:W-:Y:S05]  /*26c90*/  @!P0 NANOSLEEP.SYNCS 0x989680 ;  /* 0x009896800000895d */ /* 0x002fea0003900000 */
[----:B------:R-:W1:Y:S02]  /*26ca0*/  @!P0 SYNCS.PHASECHK.TRANS64 P0, [R6+URZ+0x388a0], R7 ;  /* 0x0388a007060085a7 */ /* 0x000e64000800007f */
[----:B-1----:R-:W-:Y:S05]  /*26cb0*/  @!P0 BRA `(.L_x_706) ;  /* 0xfffffffc00f08947 */ /* 0x002fea000383ffff */
[----:B------:R-:W-:Y:S05]  /*26cc0*/  BRA `(.L_x_825) ;  /* 0xffffffa800dc7947 */ /* 0x000fea000383ffff */
.L_x_708:
[----:B-1----:R1:W2:Y:S02]  /*26cd0*/  SYNCS.PHASECHK.TRANS64.TRYWAIT P1, [R6+URZ+0x388c0], R7 ;  /* 0x0388c007060075a7 */ /* 0x0022a4000802017f */
[----:B--2---:R-:W-:Y:S05]  /*26ce0*/  @!P1 NANOSLEEP.SYNCS 0x989680 ;  /* 0x009896800000995d */ /* 0x004fea0003900000 */
[----:B------:R-:W2:Y:S02]  /*26cf0*/  @!P1 SYNCS.PHASECHK.TRANS64 P1, [R6+URZ+0x388c0], R7 ;  /* 0x0388c007060095a7 */ /* 0x000ea4000802007f */
[----:B--2---:R-:W-:Y:S05]  /*26d00*/  @!P1 BRA `(.L_x_708) ;  /* 0xfffffffc00f09947 */ /* 0x004fea000383ffff */
[----:B------:R-:W-:Y:S05]  /*26d10*/  BRA `(.L_x_826) ;  /* 0xffffffac00747947 */ /* 0x000fea000383ffff */
.L_x_721:
        /* <DEDUP_REMOVED lines=11> */
.L_x_828:
[----:B------:R-:W-:Y:S05]  /*26dd0*/  BSYNC B0 ;  /* 0x0000000000007941 */ /* 0x000fea0003800000 */
.L_x_827:
[----:B------:R-:W-:Y:S05]  /*26de0*/  BRA `(.L_x_829) ;  /* 0xffffffb800d47947 */ /* 0x000fea000383ffff */
.L_x_722:
[----:B------:R-:W-:Y:S01]  /*26df0*/  BSSY B0, `(.L_x_830) ;  /* 0x0000006000007945 */ /* 0x000fe20003800000 */
[----:B------:R-:W-:-:S07]  /*26e00*/  IMAD.MOV.U32 R15, RZ, RZ, -0x1 ;  /* 0xffffffffff0f7424 */ /* 0x000fce00078e00ff */
[----:B------:R-:W-:Y:S05]  /*26e10*/  WARPSYNC.COLLECTIVE R15, `(.L_x_831) ;  /* 0x000000000f0c7348 */ /* 0x000fea0003c00000 */
[----:B------:R-:W-:Y:S02]  /*26e20*/  ELECT P6, UR62, PT ;  /* 0x00000000003e782f */ /* 0x000fe400038c0000 */
[----:B------:R-:W-:Y:S01]  /*26e30*/  MOV R14, UR62 ;  /* 0x0000003e000e7c02 */ /* 0x000fe20008000f00 */
[----:B------:R-:W-:Y:S10]  /*26e40*/  ENDCOLLECTIVE ;  /* 0x000000000000791b */ /* 0x000ff40003800000 */
.L_x_831:
[----:B------:R-:W-:Y:S05]  /*26e50*/  BSYNC B0 ;  /* 0x0000000000007941 */ /* 0x000fea0003800000 */
.L_x_830:
[----:B------:R-:W-:Y:S05]  /*26e60*/  BRA `(.L_x_832) ;  /* 0xffffffb800cc7947 */ /* 0x000fea000383ffff */
.L_x_725:
[----:B0-----:R0:W1:Y:S02]  /*26e70*/  SYNCS.PHASECHK.TRANS64.TRYWAIT P0, [R6+URZ+0x38840], R7 ;  /* 0x03884007060075a7 */ /* 0x001064000800017f */
[----:B-1----:R-:W-:Y:S05]  /*26e80*/  @!P0 NANOSLEEP.SYNCS 0x989680 ;  /* 0x009896800000895d */ /* 0x002fea0003900000 */
[----:B------:R-:W1:Y:S02]  /*26e90*/  @!P0 SYNCS.PHASECHK.TRANS64 P0, [R6+URZ+0x38840], R7 ;  /* 0x03884007060085a7 */ /* 0x000e64000800007f */
[----:B-1----:R-:W-:Y:S05]  /*26ea0*/  @!P0 BRA `(.L_x_725) ;  /* 0xfffffffc00f08947 */ /* 0x002fea000383ffff */
[----:B------:R-:W-:Y:S05]  /*26eb0*/  BRA `(.L_x_833) ;  /* 0xffffffbc00407947 */ /* 0x000fea000383ffff */
.L_x_728:
        /* <DEDUP_REMOVED lines=8> */
.L_x_736:
[----:B0-----:R0:W1:Y:S02]  /*26f40*/  SYNCS.PHASECHK.TRANS64.TRYWAIT P0, [R8+URZ+0x38840], R9 ;  /* 0x03884009080075a7 */ /* 0x001064000800017f */
[----:B-1----:R-:W-:Y:S05]  /*26f50*/  @!P0 NANOSLEEP.SYNCS 0x989680 ;  /* 0x009896800000895d */ /* 0x002fea0003900000 */
[----:B------:R-:W1:Y:S02]  /*26f60*/  @!P0 SYNCS.PHASECHK.TRANS64 P0, [R8+URZ+0x38840], R9 ;  /* 0x03884009080085a7 */ /* 0x000e64000800007f */
[----:B-1----:R-:W-:Y:S05]  /*26f70*/  @!P0 BRA `(.L_x_736) ;  /* 0xfffffffc00f08947 */ /* 0x002fea000383ffff */
[----:B------:R-:W-:Y:S05]  /*26f80*/  BRA `(.L_x_835) ;  /* 0xffffffc400847947 */ /* 0x000fea000383ffff */
.L_x_738:
[----:B0-----:R0:W1:Y:S02]  /*26f90*/  SYNCS.PHASECHK.TRANS64.TRYWAIT P0, [R9+URZ+0x60], R8 ;  /* 0x00006008090075a7 */ /* 0x001064000800017f */
[----:B-1----:R-:W-:Y:S05]  /*26fa0*/  @!P0 NANOSLEEP.SYNCS 0x989680 ;  /* 0x009896800000895d */ /* 0x002fea0003900000 */
[----:B------:R-:W1:Y:S02]  /*26fb0*/  @!P0 SYNCS.PHASECHK.TRANS64 P0, [R9+URZ+0x60], R8 ;  /* 0x00006008090085a7 */ /* 0x000e64000800007f */
[----:B-1----:R-:W-:Y:S05]  /*26fc0*/  @!P0 BRA `(.L_x_738) ;  /* 0xfffffffc00f08947 */ /* 0x002fea000383ffff */
[----:B------:R-:W-:Y:S05]  /*26fd0*/  BRA `(.L_x_836) ;  /* 0xffffffc800447947 */ /* 0x000fea000383ffff */
.L_x_743:
[----:B-1----:R1:W2:Y:S02]  /*26fe0*/  SYNCS.PHASECHK.TRANS64.TRYWAIT P0, [R2+URZ+0x38840], R3 ;  /* 0x03884003020075a7 */ /* 0x0022a4000800017f */
[----:B--2---:R-:W-:Y:S05]  /*26ff0*/  @!P0 NANOSLEEP.SYNCS 0x989680 ;  /* 0x009896800000895d */ /* 0x004fea0003900000 */
[----:B------:R-:W2:Y:S02]  /*27000*/  @!P0 SYNCS.PHASECHK.TRANS64 P0, [R2+URZ+0x38840], R3 ;  /* 0x03884003020085a7 */ /* 0x000ea4000800007f */
[----:B--2---:R-:W-:Y:S05]  /*27010*/  @!P0 BRA `(.L_x_743) ;  /* 0xfffffffc00f08947 */ /* 0x004fea000383ffff */
[----:B------:R-:W-:Y:S05]  /*27020*/  BRA `(.L_x_837) ;  /* 0xffffffcc00d07947 */ /* 0x000fea000383ffff */
.L_x_745:
[----:B0-----:R0:W1:Y:S02]  /*27030*/  SYNCS.PHASECHK.TRANS64.TRYWAIT P1, [R3+URZ+0x60], R2 ;  /* 0x00006002030075a7 */ /* 0x001064000802017f */
[----:B-1----:R-:W-:Y:S05]  /*27040*/  @!P1 NANOSLEEP.SYNCS 0x989680 ;  /* 0x009896800000995d */ /* 0x002fea0003900000 */
[----:B------:R-:W1:Y:S02]  /*27050*/  @!P1 SYNCS.PHASECHK.TRANS64 P1, [R3+URZ+0x60], R2 ;  /* 0x00006002030095a7 */ /* 0x000e64000802007f */
[----:B-1----:R-:W-:Y:S05]  /*27060*/  @!P1 BRA `(.L_x_745) ;  /* 0xfffffffc00f09947 */ /* 0x002fea000383ffff */
[----:B------:R-:W-:Y:S05]  /*27070*/  BRA `(.L_x_838) ;  /* 0xffffffd000907947 */ /* 0x000fea000383ffff */
.L_x_750:
[----:B--2---:R2:W3:Y:S02]  /*27080*/  SYNCS.PHASECHK.TRANS64.TRYWAIT P0, [R2+URZ+0x38840], R3 ;  /* 0x03884003020075a7 */ /* 0x0044e4000800017f */
[----:B---3--:R-:W-:Y:S05]  /*27090*/  @!P0 NANOSLEEP.SYNCS 0x989680 ;  /* 0x009896800000895d */ /* 0x008fea0003900000 */
[----:B------:R-:W3:Y:S02]  /*270a0*/  @!P0 SYNCS.PHASECHK.TRANS64 P0, [R2+URZ+0x38840], R3 ;  /* 0x03884003020085a7 */ /* 0x000ee4000800007f */
[----:B---3--:R-:W-:Y:S05]  /*270b0*/  @!P0 BRA `(.L_x_750) ;  /* 0xfffffffc00f08947 */ /* 0x008fea000383ffff */
[----:B------:R-:W-:Y:S05]  /*270c0*/  BRA `(.L_x_839) ;  /* 0xffffffd400dc7947 */ /* 0x000fea000383ffff */
.L_x_752:
[----:B0-----:R0:W1:Y:S02]  /*270d0*/  SYNCS.PHASECHK.TRANS64.TRYWAIT P1, [R2+URZ+0x60], R8 ;  /* 0x00006008020075a7 */ /* 0x001064000802017f */
[----:B-1----:R-:W-:Y:S05]  /*270e0*/  @!P1 NANOSLEEP.SYNCS 0x989680 ;  /* 0x009896800000995d */ /* 0x002fea0003900000 */
[----:B------:R-:W1:Y:S02]  /*270f0*/  @!P1 SYNCS.PHASECHK.TRANS64 P1, [R2+URZ+0x60], R8 ;  /* 0x00006008020095a7 */ /* 0x000e64000802007f */
[----:B-1----:R-:W-:Y:S05]  /*27100*/  @!P1 BRA `(.L_x_752) ;  /* 0xfffffffc00f09947 */ /* 0x002fea000383ffff */
[----:B------:R-:W-:Y:S05]  /*27110*/  BRA `(.L_x_840) ;  /* 0xffffffd8009c7947 */ /* 0x000fea000383ffff */
.L_x_759:
[----:B-1----:R1:W2:Y:S02]  /*27120*/  SYNCS.PHASECHK.TRANS64.TRYWAIT P0, [R3+URZ+0x38860], R0 ;  /* 0x03886000030075a7 */ /* 0x0022a4000800017f */
[----:B--2---:R-:W-:Y:S05]  /*27130*/  @!P0 NANOSLEEP.SYNCS 0x989680 ;  /* 0x009896800000895d */ /* 0x004fea0003900000 */
[----:B------:R-:W2:Y:S02]  /*27140*/  @!P0 SYNCS.PHASECHK.TRANS64 P0, [R3+URZ+0x38860], R0 ;  /* 0x03886000030085a7 */ /* 0x000ea4000800007f */
[----:B--2---:R-:W-:Y:S05]  /*27150*/  @!P0 BRA `(.L_x_759) ;  /* 0xfffffffc00f08947 */ /* 0x004fea000383ffff */
[----:B------:R-:W-:Y:S05]  /*27160*/  BRA `(.L_x_841) ;  /* 0xffffffdc00d07947 */ /* 0x000fea000383ffff */
.L_x_761:
[----:B------:R-:W-:Y:S01]  /*27170*/  BSSY B0, `(.L_x_842) ;  /* 0x0000008000007945 */ /* 0x000fe20003800000 */
[----:B0-----:R-:W-:Y:S02]  /*27180*/  IMAD.MOV.U32 R13, RZ, RZ, R16 ;  /* 0x000000ffff0d7224 */ /* 0x001fe400078e0010 */
[----:B------:R-:W-:Y:S02]  /*27190*/  IMAD.MOV.U32 R12, RZ, RZ, RZ ;  /* 0x000000ffff0c7224 */ /* 0x000fe400078e00ff */
[----:B------:R-:W-:Y:S02]  /*271a0*/  IMAD.MOV.U32 R11, RZ, RZ, 0x1f ;  /* 0x0000001fff0b7424 */ /* 0x000fe400078e00ff */
[----:B------:R-:W-:-:S07]  /*271b0*/  IMAD.MOV.U32 R15, RZ, RZ, -0x1 ;  /* 0xffffffffff0f7424 */ /* 0x000fce00078e00ff */
[----:B-1---5:R-:W-:Y:S05]  /*271c0*/  WARPSYNC.COLLECTIVE R15, `(.L_x_843) ;  /* 0x000000000f087348 */ /* 0x022fea0003c00000 */
[----:B------:R0:W2:Y:S02]  /*271d0*/  SHFL.IDX P6, R14, R13, R12, R11 ;  /* 0x0000000c0d0e7389 */ /* 0x0000a400000c000b */
[----:B012--5:R-:W-:Y:S01]  /*271e0*/  ENDCOLLECTIVE ;  /* 0x000000000000791b */ /* 0x027fe20003800000 */
.L_x_843:
[----:B------:R-:W-:Y:S05]  /*271f0*/  BSYNC B0 ;  /* 0x0000000000007941 */ /* 0x000fea0003800000 */
.L_x_842:
        /* <DEDUP_REMOVED lines=8> */
.L_x_844:
[----:B------:R-:W-:Y:S01]  /*27280*/  IMAD.MOV.U32 R6, RZ, RZ, R14 ;  /* 0x000000ffff067224 */ /* 0x000fe200078e000e */
[----:B------:R-:W-:Y:S06]  /*27290*/  BRA `(.L_x_845) ;  /* 0xffffffe000847947 */ /* 0x000fec000383ffff */
.L_x_764:
        /* <DEDUP_REMOVED lines=8> */
.L_x_847:
[----:B------:R-:W-:Y:S05]  /*27320*/  BSYNC B0 ;  /* 0x0000000000007941 */ /* 0x000fea0003800000 */
.L_x_846:
[----:B------:R-:W-:Y:S01]  /*27330*/  ISETP.NE.AND P0, PT, R8, RZ, PT ;  /* 0x000000ff0800720c */ /* 0x000fe20003f05270 */
[----:B------:R-:W-:Y:S02]  /*27340*/  IMAD.MOV.U32 R12, RZ, RZ, 0x2 ;  /* 0x00000002ff0c7424 */ /* 0x000fe400078e00ff */
[----:B------:R-:W-:Y:S01]  /*27350*/  IMAD.MOV.U32 R11, RZ, RZ, RZ ;  /* 0x000000ffff0b7224 */ /* 0x000fe200078e00ff */
[----:B------:R-:W-:Y:S01]  /*27360*/  SEL R14, R14, RZ, P0 ;  /* 0x000000ff0e0e7207 */ /* 0x000fe20000000000 */
[----:B------:R-:W-:Y:S01]  /*27370*/  IMAD.MOV.U32 R15, RZ, RZ, -0x1 ;  /* 0xffffffffff0f7424 */ /* 0x000fe200078e00ff */
[----:B------:R-:W-:-:S03]  /*27380*/  ISETP.GE.U32.AND P0, PT, R8, 0x2, PT ;  /* 0x000000020800780c */ /* 0x000fc60003f06070 */
[----:B------:R-:W-:-:S10]  /*27390*/  IMAD.IADD R13, R17, 0x1, R14 ;  /* 0x00000001110d7824 */ /* 0x000fd400078e020e */
[----:B------:R-:W-:Y:S05]  /*273a0*/  WARPSYNC.COLLECTIVE R15, `(.L_x_848) ;  /* 0x000000000f087348 */ /* 0x000fea0003c00000 */
[----:B------:R0:W1:Y:S02]  /*273b0*/  SHFL.UP P6, R14, R13, R12, R11 ;  /* 0x0400000c0d0e7389 */ /* 0x00006400000c000b */
[----:B01----:R-:W-:Y:S01]  /*273c0*/  ENDCOLLECTIVE ;  /* 0x000000000000791b */ /* 0x003fe20003800000 */
.L_x_848:
        /* <DEDUP_REMOVED lines=8> */
.L_x_849:
        /* <DEDUP_REMOVED lines=8> */
.L_x_850:
        /* <DEDUP_REMOVED lines=8> */
.L_x_851:
        /* <DEDUP_REMOVED lines=8> */
.L_x_852:
[----:B------:R-:W-:Y:S05]  /*275d0*/  BRA `(.L_x_853) ;  /* 0xffffffe0004c7947 */ /* 0x000fea000383ffff */
.L_x_769:
[----:B------:R-:W-:Y:S01]  /*275e0*/  BSSY B0, `(.L_x_854) ;  /* 0x0000008000007945 */ /* 0x000fe20003800000 */
[----:B-----5:R-:W-:Y:S01]  /*275f0*/  IMAD.MOV.U32 R13, RZ, RZ, R17 ;  /* 0x000000ffff0d7224 */ /* 0x020fe200078e0011 */
[----:B------:R-:W-:Y:S01]  /*27600*/  MOV R12, 0x1 ;  /* 0x00000001000c7802 */ /* 0x000fe20000000f00 */
[----:B------:R-:W-:Y:S02]  /*27610*/  IMAD.MOV.U32 R11, RZ, RZ, RZ ;  /* 0x000000ffff0b7224 */ /* 0x000fe400078e00ff */
[----:B------:R-:W-:-:S07]  /*27620*/  IMAD.MOV.U32 R15, RZ, RZ, -0x1 ;  /* 0xffffffffff0f7424 */ /* 0x000fce00078e00ff */
[----:B01----:R-:W-:Y:S05]  /*27630*/  WARPSYNC.COLLECTIVE R15, `(.L_x_855) ;  /* 0x000000000f087348 */ /* 0x003fea0003c00000 */
[----:B------:R2:W3:Y:S02]  /*27640*/  SHFL.UP P6, R14, R13, R12, R11 ;  /* 0x0400000c0d0e7389 */ /* 0x0004e400000c000b */
[----:B0123--:R-:W-:Y:S01]  /*27650*/  ENDCOLLECTIVE ;  /* 0x000000000000791b */ /* 0x00ffe20003800000 */
.L_x_855:
[----:B------:R-:W-:Y:S05]  /*27660*/  BSYNC B0 ;  /* 0x0000000000007941 */ /* 0x000fea0003800000 */
.L_x_854:
        /* <DEDUP_REMOVED lines=10> */
.L_x_856:
        /* <DEDUP_REMOVED lines=8> */
.L_x_857:
        /* <DEDUP_REMOVED lines=8> */
.L_x_858:
        /* <DEDUP_REMOVED lines=8> */
.L_x_859:
        /* <DEDUP_REMOVED lines=8> */
.L_x_860:
[----:B------:R-:W-:Y:S05]  /*27910*/  BRA `(.L_x_861) ;  /* 0xffffffe000347947 */ /* 0x000fea000383ffff */
.L_x_771:
[----:B------:R-:W-:Y:S01]  /*27920*/  BSSY B0, `(.L_x_862) ;  /* 0x0000006000007945 */ /* 0x000fe20003800000 */
[----:B------:R-:W-:Y:S01]  /*27930*/  PLOP3.LUT P6, PT, P6, PT, PT, 0x8, 0x0 ;  /* 0x000000000000781c */ /* 0x000fe200037ce170 */
[----:B------:R-:W-:-:S12]  /*27940*/  IMAD.MOV.U32 R15, RZ, RZ, -0x1 ;  /* 0xffffffffff0f7424 */ /* 0x000fd800078e00ff */
[----:B0-----:R-:W-:Y:S05]  /*27950*/  WARPSYNC.COLLECTIVE R15, `(.L_x_863) ;  /* 0x000000000f087348 */ /* 0x001fea0003c00000 */
[----:B------:R-:W-:Y:S01]  /*27960*/  VOTE.ANY R14, PT, P6 ;  /* 0x00000000000e7806 */ /* 0x000fe200030e0100 */
[----:B0-----:R-:W-:Y:S06]  /*27970*/  ENDCOLLECTIVE ;  /* 0x000000000000791b */ /* 0x001fec0003800000 */
.L_x_863:
[----:B------:R-:W-:Y:S05]  /*27980*/  BSYNC B0 ;  /* 0x0000000000007941 */ /* 0x000fea0003800000 */
.L_x_862:
        /* <DEDUP_REMOVED lines=9> */
.L_x_864:
[----:B------:R-:W-:Y:S01]  /*27a20*/  IMAD.MOV.U32 R17, RZ, RZ, R14 ;  /* 0x000000ffff117224 */ /* 0x000fe200078e000e */
[----:B------:R-:W-:Y:S06]  /*27a30*/  BRA `(.L_x_865) ;  /* 0xffffffe000247947 */ /* 0x000fec000383ffff */
.L_x_773:
[----:B------:R-:W-:Y:S01]  /*27a40*/  BSSY B0, `(.L_x_866) ;  /* 0x0000007000007945 */ /* 0x000fe20003800000 */
[----:B------:R-:W-:Y:S02]  /*27a50*/  IMAD.MOV.U32 R13, RZ, RZ, R2 ;  /* 0x000000ffff0d7224 */ /* 0x000fe400078e0002 */
[----:B------:R-:W-:Y:S02]  /*27a60*/  IMAD.MOV.U32 R11, RZ, RZ, 0x1f ;  /* 0x0000001fff0b7424 */ /* 0x000fe400078e00ff */
[----:B------:R-:W-:-:S07]  /*27a70*/  IMAD.MOV.U32 R15, RZ, RZ, -0x1 ;  /* 0xffffffffff0f7424 */ /* 0x000fce00078e00ff */
[----:B012---:R-:W-:Y:S05]  /*27a80*/  WARPSYNC.COLLECTIVE R15, `(.L_x_867) ;  /* 0x000000000f087348 */ /* 0x007fea0003c00000 */
[----:B------:R3:W4:Y:S02]  /*27a90*/  SHFL.IDX P6, R14, R13, R12, R11 ;  /* 0x0000000c0d0e7389 */ /* 0x00072400000c000b */
[----:B01234-:R-:W-:Y:S01]  /*27aa0*/  ENDCOLLECTIVE ;  /* 0x000000000000791b */ /* 0x01ffe20003800000 */
.L_x_867:
[----:B------:R-:W-:Y:S05]  /*27ab0*/  BSYNC B0 ;  /* 0x0000000000007941 */ /* 0x000fea0003800000 */
.L_x_866:
[----:B------:R-:W-:Y:S05]  /*27ac0*/  BRA `(.L_x_772) ;  /* 0xffffffe0001c7947 */ /* 0x000fea000383ffff */
.L_x_777:
[----:B0-----:R0:W1:Y:S02]  /*27ad0*/  SYNCS.PHASECHK.TRANS64.TRYWAIT P0, [R0+URZ+0x38820], R3 ;  /* 0x03882003000075a7 */ /* 0x001064000800017f */
[----:B-1----:R-:W-:Y:S05]  /*27ae0*/  @!P0 NANOSLEEP.SYNCS 0x989680 ;  /* 0x009896800000895d */ /* 0x002fea0003900000 */
[----:B------:R-:W1:Y:S02]  /*27af0*/  @!P0 SYNCS.PHASECHK.TRANS64 P0, [R0+URZ+0x38820], R3 ;  /* 0x03882003000085a7 */ /* 0x000e64000800007f */
[----:B-1----:R-:W-:Y:S05]  /*27b00*/  @!P0 BRA `(.L_x_777) ;  /* 0xfffffffc00f08947 */ /* 0x002fea000383ffff */
[----:B------:R-:W-:Y:S05]  /*27b10*/  BRA `(.L_x_868) ;  /* 0xffffffe400007947 */ /* 0x000fea000383ffff */
.L_x_778:
[----:B------:R-:W1:Y:S01]  /*27b20*/  S2R R2, SR_TID.X ;  /* 0x0000000000027919 */ /* 0x000e620000002100 */
[----:B------:R-:W-:Y:S01]  /*27b30*/  BSSY B0, `(.L_x_869) ;  /* 0x000000a000007945 */ /* 0x000fe20003800000 */
[----:B------:R-:W-:Y:S02]  /*27b40*/  IMAD.MOV.U32 R12, RZ, RZ, RZ ;  /* 0x000000ffff0c7224 */ /* 0x000fe400078e00ff */
[----:B------:R-:W-:Y:S02]  /*27b50*/  IMAD.MOV.U32 R11, RZ, RZ, 0x1f ;  /* 0x0000001fff0b7424 */ /* 0x000fe400078e00ff */
[----:B------:R-:W-:Y:S01]  /*27b60*/  IMAD.MOV.U32 R15, RZ, RZ, -0x1 ;  /* 0xffffffffff0f7424 */ /* 0x000fe200078e00ff */
[----:B-1----:R-:W-:-:S04]  /*27b70*/  SHF.R.U32.HI R2, RZ, 0x5, R2 ;  /* 0x00000005ff027819 */ /* 0x002fc80000011602 */
[----:B------:R-:W-:-:S05]  /*27b80*/  LOP3.LUT R2, R2, 0x3, RZ, 0xc0, !PT ;  /* 0x0000000302027812 */ /* 0x000fca00078ec0ff */
[----:B------:R-:W-:-:S07]  /*27b90*/  IMAD.MOV.U32 R13, RZ, RZ, R2 ;  /* 0x000000ffff0d7224 */ /* 0x000fce00078e0002 */
[----:B0-----:R-:W-:Y:S05]  /*27ba0*/  WARPSYNC.COLLECTIVE R15, `(.L_x_870) ;  /* 0x000000000f087348 */ /* 0x001fea0003c00000 */
[----:B------:R1:W2:Y:S02]  /*27bb0*/  SHFL.IDX P6, R14, R13, R12, R11 ;  /* 0x0000000c0d0e7389 */ /* 0x0002a400000c000b */
[----:B012---:R-:W-:Y:S01]  /*27bc0*/  ENDCOLLECTIVE ;  /* 0x000000000000791b */ /* 0x007fe20003800000 */
.L_x_870:
[----:B------:R-:W-:Y:S05]  /*27bd0*/  BSYNC B0 ;  /* 0x0000000000007941 */ /* 0x000fea0003800000 */
.L_x_869:
[----:B------:R-:W-:Y:S05]  /*27be0*/  BRA `(.L_x_871) ;  /* 0xffffffe000e87947 */ /* 0x000fea000383ffff */
.L_x_779:
[----:B------:R-:W-:Y:S01]  /*27bf0*/  BSSY B0, `(.L_x_872) ;  /* 0x0000006000007945 */ /* 0x000fe20003800000 */
[----:B------:R-:W-:-:S07]  /*27c00*/  IMAD.MOV.U32 R15, RZ, RZ, -0x1 ;  /* 0xffffffffff0f7424 */ /* 0x000fce00078e00ff */
[----:B01----:R-:W-:Y:S05]  /*27c10*/  WARPSYNC.COLLECTIVE R15, `(.L_x_873) ;  /* 0x000000000f0c7348 */ /* 0x003fea0003c00000 */
[----:B------:R-:W-:Y:S02]  /*27c20*/  ELECT P6, UR62, PT ;  /* 0x00000000003e782f */ /* 0x000fe400038c0000 */
[----:B------:R-:W-:Y:S01]  /*27c30*/  MOV R14, UR62 ;  /* 0x0000003e000e7c02 */ /* 0x000fe20008000f00 */
[----:B01----:R-:W-:Y:S10]  /*27c40*/  ENDCOLLECTIVE ;  /* 0x000000000000791b */ /* 0x003ff40003800000 */
.L_x_873:
[----:B------:R-:W-:Y:S05]  /*27c50*/  BSYNC B0 ;  /* 0x0000000000007941 */ /* 0x000fea0003800000 */
.L_x_872:
[----:B------:R-:W-:Y:S05]  /*27c60*/  BRA `(.L_x_874) ;  /* 0xffffffe000dc7947 */ /* 0x000fea000383ffff */
.L_x_781:
[----:B0-----:R0:W1:Y:S02]  /*27c70*/  SYNCS.PHASECHK.TRANS64.TRYWAIT P0, [R6+URZ], R5 ;  /* 0x00000005060075a7 */ /* 0x001064000800017f */
[----:B-1----:R-:W-:Y:S05]  /*27c80*/  @!P0 NANOSLEEP.SYNCS 0x989680 ;  /* 0x009896800000895d */ /* 0x002fea0003900000 */
[----:B------:R-:W1:Y:S02]  /*27c90*/  @!P0 SYNCS.PHASECHK.TRANS64 P0, [R6+URZ], R5 ;  /* 0x00000005060085a7 */ /* 0x000e64000800007f */
[----:B-1----:R-:W-:Y:S05]  /*27ca0*/  @!P0 BRA `(.L_x_781) ;  /* 0xfffffffc00f08947 */ /* 0x002fea000383ffff */
[----:B------:R-:W-:Y:S05]  /*27cb0*/  BRA `(.L_x_875) ;  /* 0xffffffe400187947 */ /* 0x000fea000383ffff */
.L_x_782:
[----:B-1----:R1:W2:Y:S02]  /*27cc0*/  SYNCS.PHASECHK.TRANS64.TRYWAIT P0, [R7+URZ], R2 ;  /* 0x00000002070075a7 */ /* 0x0022a4000800017f */
[----:B--2---:R-:W-:Y:S05]  /*27cd0*/  @!P0 NANOSLEEP.SYNCS 0x989680 ;  /* 0x009896800000895d */ /* 0x004fea0003900000 */
[----:B------:R-:W2:Y:S02]  /*27ce0*/  @!P0 SYNCS.PHASECHK.TRANS64 P0, [R7+URZ], R2 ;  /* 0x00000002070085a7 */ /* 0x000ea4000800007f */
[----:B--2---:R-:W-:Y:S05]  /*27cf0*/  @!P0 BRA `(.L_x_782) ;  /* 0xfffffffc00f08947 */ /* 0x004fea000383ffff */
[----:B------:R-:W-:Y:S05]  /*27d00*/  BRA `(.L_x_876) ;  /* 0xffffffe4000c7947 */ /* 0x000fea000383ffff */
.L_x_784:
[----:B--2---:R2:W3:Y:S02]  /*27d10*/  SYNCS.PHASECHK.TRANS64.TRYWAIT P0, [R4+URZ], R5 ;  /* 0x00000005040075a7 */ /* 0x0044e4000800017f */
[----:B---3--:R-:W-:Y:S05]  /*27d20*/  @!P0 NANOSLEEP.SYNCS 0x989680 ;  /* 0x009896800000895d */ /* 0x008fea0003900000 */
[----:B------:R-:W3:Y:S02]  /*27d30*/  @!P0 SYNCS.PHASECHK.TRANS64 P0, [R4+URZ], R5 ;  /* 0x00000005040085a7 */ /* 0x000ee4000800007f */
[----:B---3--:R-:W-:Y:S05]  /*27d40*/  @!P0 BRA `(.L_x_784) ;  /* 0xfffffffc00f08947 */ /* 0x008fea000383ffff */
[----:B------:R-:W-:Y:S05]  /*27d50*/  BRA `(.L_x_877) ;  /* 0xffffffe400147947 */ /* 0x000fea000383ffff */
.L_x_878:
        /* <DEDUP_REMOVED lines=10> */
.L_x_2841:


//--------------------- .text._ZN7cutlass13device_kernelIN5flash11enable_sm90INS1_16FlashAttnFwdSm90INS1_25CollectiveMainloopFwdSm90ILi2EN4cute5tupleIJNS5_1CILi1EEES8_S8_EEENS6_IJNS7_ILi128EEENS7_ILi64EEENS7_ILi256EEEEEELi256ENS_10bfloat16_tEfNS_4arch4Sm90ELb0ELb1ELb1ELb0ELb0ELb0ELb0ELb1ELb1ELb0ELb0ELb0EEENS1_21CollectiveEpilogueFwdINS6_IJSA_SC_SB_EEES9_SE_SG_Li256ELb0ELb0ELb0ELb0EEENS1_30DynamicPersistentTileSchedulerILi256ELi32ELb0ELb0ELb1EEEEEEEEEvNT_6ParamsE --------------------------
	.section	.text._ZN7cutlass13device_kernelIN5flash11enable_sm90INS1_16FlashAttnFwdSm90INS1_25CollectiveMainloopFwdSm90ILi2EN4cute5tupleIJNS5_1CILi1EEES8_S8_EEENS6_IJNS7_ILi128EEENS7_ILi64EEENS7_ILi256EEEEEELi256ENS_10bfloat16_tEfNS_4arch4Sm90ELb0ELb1ELb1ELb0ELb0ELb0ELb0ELb1ELb1ELb0ELb0ELb0EEENS1_21CollectiveEpilogueFwdINS6_IJSA_SC_SB_EEES9_SE_SG_Li256ELb0ELb0ELb0ELb0EEENS1_30DynamicPersistentTileSchedulerILi256ELi32ELb0ELb0ELb1EEEEEEEEEvNT_6ParamsE,"ax",@progbits
	.align	128
.text._ZN7cutlass13device_kernelIN5flash11enable_sm90INS1_16FlashAttnFwdSm90INS1_25CollectiveMainloopFwdSm90ILi2EN4cute5tupleIJNS5_1CILi1EEES8_S8_EEENS6_IJNS7_ILi128EEENS7_ILi64EEENS7_ILi256EEEEEELi256ENS_10bfloat16_tEfNS_4arch4Sm90ELb0ELb1ELb1ELb0ELb0ELb0ELb0ELb1ELb1ELb0ELb0ELb0EEENS1_21CollectiveEpilogueFwdINS6_IJSA_SC_SB_EEES9_SE_SG_Li256ELb0ELb0ELb0ELb0EEENS1_30DynamicPersistentTileSchedulerILi256ELi32ELb0ELb0ELb1EEEEEEEEEvNT_6ParamsE:
        .type           _ZN7cutlass13device_kernelIN5flash11enable_sm90INS1_16FlashAttnFwdSm90INS1_25CollectiveMainloopFwdSm90ILi2EN4cute5tupleIJNS5_1CILi1EEES8_S8_EEENS6_IJNS7_ILi128EEENS7_ILi64EEENS7_ILi256EEEEEELi256ENS_10bfloat16_tEfNS_4arch4Sm90ELb0ELb1ELb1ELb0ELb0ELb0ELb0ELb1ELb1ELb0ELb0ELb0EEENS1_21CollectiveEpilogueFwdINS6_IJSA_SC_SB_EEES9_SE_SG_Li256ELb0ELb0ELb0ELb0EEENS1_30DynamicPersistentTileSchedulerILi256ELi32ELb0ELb0ELb1EEEEEEEEEvNT_6ParamsE,@function
        .size           _ZN7cutlass13device_kernelIN5flash11enable_sm90INS1_16FlashAttnFwdSm90INS1_25CollectiveMainloopFwdSm90ILi2EN4cute5tupleIJNS5_1CILi1EEES8_S8_EEENS6_IJNS7_ILi128EEENS7_ILi64EEENS7_ILi256EEEEEELi256ENS_10bfloat16_tEfNS_4arch4Sm90ELb0ELb1ELb1ELb0ELb0ELb0ELb0ELb1ELb1ELb0ELb0ELb0EEENS1_21CollectiveEpilogueFwdINS6_IJSA_SC_SB_EEES9_SE_SG_Li256ELb0ELb0ELb0ELb0EEENS1_30DynamicPersistentTileSchedulerILi256ELi32ELb0ELb0ELb1EEEEEEEEEvNT_6ParamsE,(.L_x_2842 - _ZN7cutlass13device_kernelIN5flash11enable_sm90INS1_16FlashAttnFwdSm90INS1_25CollectiveMainloopFwdSm90ILi2EN4cute5tupleIJNS5_1CILi1EEES8_S8_EEENS6_IJNS7_ILi128EEENS7_ILi64EEENS7_ILi256EEEEEELi256ENS_10bfloat16_tEfNS_4arch4Sm90ELb0ELb1ELb1ELb0ELb0ELb0ELb0ELb1ELb1ELb0ELb0ELb0EEENS1_21CollectiveEpilogueFwdINS6_IJSA_SC_SB_EEES9_SE_SG_Li256ELb0ELb0ELb0ELb0EEENS1_30DynamicPersistentTileSchedulerILi256ELi32ELb0ELb0ELb1EEEEEEEEEvNT_6ParamsE)
        .other          _ZN7cutlass13device_kernelIN5flash11enable_sm90INS1_16FlashAttnFwdSm90INS1_25CollectiveMainloopFwdSm90ILi2EN4cute5tupleIJNS5_1CILi1EEES8_S8_EEENS6_IJNS7_ILi128EEENS7_ILi64EEENS7_ILi256EEEEEELi256ENS_10bfloat16_tEfNS_4arch4Sm90ELb0ELb1ELb1ELb0ELb0ELb0ELb0ELb1ELb1ELb0ELb0ELb0EEENS1_21CollectiveEpilogueFwdINS6_IJSA_SC_SB_EEES9_SE_SG_Li256ELb0ELb0ELb0ELb0EEENS1_30DynamicPersistentTileSchedulerILi256ELi32ELb0ELb0ELb1EEEEEEEEEvNT_6ParamsE,@"STO_CUDA_ENTRY STV_DEFAULT"
_ZN7cutlass13device_kernelIN5flash11enable_sm90INS1_16FlashAttnFwdSm90INS1_25CollectiveMainloopFwdSm90ILi2EN4cute5tupleIJNS5_1CILi1EEES8_S8_EEENS6_IJNS7_ILi128EEENS7_ILi64EEENS7_ILi256EEEEEELi256ENS_10bfloat16_tEfNS_4arch4Sm90ELb0ELb1ELb1ELb0ELb0ELb0ELb0ELb1ELb1ELb0ELb0ELb0EEENS1_21CollectiveEpilogueFwdINS6_IJSA_SC_SB_EEES9_SE_SG_Li256ELb0ELb0ELb0ELb0EEENS1_30DynamicPersistentTileSchedulerILi256ELi32ELb0ELb0ELb1EEEEEEEEEvNT_6ParamsE:
        /* <DEDUP_REMOVED lines=24> */
.L_x_880:
[----:B------:R-:W-:Y:S05]  /*0180*/  BSYNC B0 ;  /* 0x0000000000007941 */ /* 0x000fea0003800000 */
.L_x_879:
[----:B------:R-:W-:Y:S01]  /*0190*/  VOTEU.ANY UP0, P0 ;  /* 0x00000000003f7886 */ /* 0x000fe20000000100 */
[----:B------:R-:W1:Y:S01]  /*01a0*/  SHFL.IDX PT, R2, R2, RZ, 0x1f ;  /* 0x00001fff02027589 */ /* 0x000e6200000e0000 */
[----:B------:R-:W-:Y:S01]  /*01b0*/  UMOV UR4, 0x1 ;  /* 0x0000000100047882 */ /* 0x000fe20000000000 */
[----:B------:R-:W-:Y:S01]  /*01c0*/  VOTEU.ANY UP1, P0 ;  /* 0x00000000003f7886 */ /* 0x000fe20000020100 */
[----:B------:R-:W-:Y:S01]  /*01d0*/  VOTEU.ANY UP2, P0 ;  /* 0x00000000003f7886 */ /* 0x000fe20000040100 */
[----:B------:R-:W2:Y:S01]  /*01e0*/  @UP0 S2UR UR7, SR_CgaCtaId ;  /* 0x00000000000709c3 */ /* 0x000ea20000008800 */
[----:B------:R-:W3:Y:S01]  /*01f0*/  SHFL.IDX PT, R3, R0, RZ, 0x1f ;  /* 0x00001fff00037589 */ /* 0x000ee200000e0000 */
[----:B------:R-:W-:Y:S01]  /*0200*/  @UP0 UMOV UR6, 0x400 ;  /* 0x0000040000060882 */ /* 0x000fe20000000000 */
[----:B------:R-:W-:-:S04]  /*0210*/  @UP0 UIADD3 UR4, -UR4, 0x100000, URZ ;  /* 0x0010000004040890 */ /* 0x000fc8000fffe13f */
[----:B------:R-:W-:Y:S02]  /*0220*/  @UP0 USHF.L.U32 UR5, UR4, 0xb, URZ ;  /* 0x0000000b04050899 */ /* 0x000fe4000800063f */
[----:B------:R-:W-:Y:S01]  /*0230*/  @UP0 USHF.L.U32 UR4, UR4, 0x1, URZ ;  /* 0x0000000104040899 */ /* 0x000fe2000800063f */
[----:B-1----:R-:W-:Y:S01]  /*0240*/  R2UR UR8, R2 ;  /* 0x00000000020872ca */ /* 0x002fe200000e0000 */
[----:B--2---:R-:W-:Y:S01]  /*0250*/  @UP0 ULEA UR6, UR7, UR6, 0x18 ;  /* 0x0000000607060291 */ /* 0x004fe2000f8ec03f */
[----:B---3--:R-:W-:-:S11]  /*0260*/  ISETP.NE.AND P1, PT, R3, RZ, PT ;  /* 0x000000ff0300720c */ /* 0x008fd60003f25270 */
[----:B------:R-:W-:Y:S01]  /*0270*/  UISETP.NE.AND UP0, UPT, UR8, URZ, UPT ;  /* 0x0000003f0800728c */ /* 0x000fe2000bf05270 */
[----:B------:R-:W1:Y:S02]  /*0280*/  FENCE.VIEW.ASYNC.S ;  /* 0x00000000000073c6 */ /* 0x000e640000000000 */
[----:B-1----:R1:W2:Y:S01]  /*0290*/  @UP1 SYNCS.EXCH.64 URZ, [UR6+0x30800], UR4 ;  /* 0x03080004063f15b2 */ /* 0x0022a20008000100 */
[----:B------:R1:W3:Y:S01]  /*02a0*/  @UP2 SYNCS.EXCH.64 URZ, [UR6+0x30820], UR4 ;  /* 0x03082004063f25b2 */ /* 0x0002e20008000100 */
[----:B------:R-:W-:Y:S06]  /*02b0*/  @P1 BRA `(.L_x_881) ;  /* 0x0000000000481947 */ /* 0x000fec0003800000 */
        /* <DEDUP_REMOVED lines=18> */
.L_x_881:
        /* <DEDUP_REMOVED lines=22> */
.L_x_882:
        /* <DEDUP_REMOVED lines=14> */
[----:B------:R4:W1:Y:S01]  /*0620*/  SYNCS.EXCH.64 URZ, [UR6+0x30880], UR4 ;  /* 0x03088004063f75b2 */ /* 0x0008620008000100 */
[----:B------:R4:W1:Y:S01]  /*0630*/  SYNCS.EXCH.64 URZ, [UR6+0x30878], UR4 ;  /* 0x03087804063f75b2 */ /* 0x0008620008000100 */
[----:B------:R4:W1:Y:S02]  /*0640*/  SYNCS.EXCH.64 URZ, [UR6+0x30888], UR4 ;  /* 0x03088804063f75b2 */ /* 0x0008640008000100 */
[----:B----4-:R-:W-:Y:S01]  /*0650*/  NOP ;  /* 0x0000000000007918 */ /* 0x010fe20000000000 */
.L_x_883:
        /* <DEDUP_REMOVED lines=22> */
.L_x_884:
        /* <DEDUP_REMOVED lines=22> */
.L_x_885:
[----:B-1----:R-:W-:Y:S01]  /*0920*/  UMOV UR4, 0x1 ;  /* 0x0000000100047882 */ /* 0x002fe20000000000 */
[----:B------:R-:W-:Y:S01]  /*0930*/  PLOP3.LUT P0, PT, PT, PT, UP0, 0x80, 0x0 ;  /* 0x000000000000781c */ /* 0x000fe20003f0f008 */
[----:B------:R-:W-:Y:S01]  /*0940*/  USEL UR4, UR4, 0x2, !UP0 ;  /* 0x0000000204047887 */ /* 0x000fe2000c000000 */
[----:B------:R-:W-:-:S05]  /*0950*/  NOP ;  /* 0x0000000000007918 */ /* 0x000fca0000000000 */
[----:B------:R-:W-:-:S05]  /*0960*/  IMAD.U32 R2, RZ, RZ, UR4 ;  /* 0x00000004ff027e24 */ /* 0x000fca000f8e00ff */
[----:B------:R1:W-:Y:S01]  /*0970*/  STL [R1], R2 ;  /* 0x0000000201007387 */ /* 0x0003e20000100800 */
[----:B--23--:R-:W-:Y:S06]  /*0980*/  BAR.SYNC.DEFER_BLOCKING 0x0 ;  /* 0x0000000000007b1d */ /* 0x00cfec0000010000 */
[----:B------:R-:W-:Y:S05]  /*0990*/  @!P0 BRA `(.L_x_886) ;  /* 0x000000e4005c8947 */ /* 0x000fea0003800000 */
.L_x_887:
[----:B------:R-:W-:-:S08]  /*09a0*/  NOP ;  /* 0x0000000000007918 */ /* 0x000fd00000000000 */
[----:B------:R-:W2:Y:S02]  /*09b0*/  USETMAXREG.TRY_ALLOC.CTAPOOL UP0, 0xf0 ;  /* 0x000000f0000079c8 */ /* 0x000ea40008000600 */
[----:B--2---:R-:W-:-:S13]  /*09c0*/  PLOP3.LUT P0, PT, PT, PT, UP0, 0x80, 0x0 ;  /* 0x000000000000781c */ /* 0x004fda0003f0f008 */
[----:B------:R-:W-:Y:S05]  /*09d0*/  @!P0 BRA `(.L_x_887) ;  /* 0xfffffffc00f08947 */ /* 0x000fea000383ffff */
[----:B------:R-:W2:Y:S08]  /*09e0*/  S2UR UR7, SR_CTAID.X ;  /* 0x00000000000779c3 */ /* 0x000eb00000002500 */
[----:B------:R-:W-:Y:S08]  /*09f0*/  BAR.ARV 0x4, 0x120 ;  /* 0x0104800000007b1d */ /* 0x000ff00000002000 */
[----:B------:R-:W2:Y:S08]  /*0a00*/  LDC R0, c[0x0][0xda8] ;  /* 0x00036a00ff007b82 */ /* 0x000eb00000000800 */
[----:B------:R-:W-:Y:S06]  /*0a10*/  BAR.ARV 0x8, 0x120 ;  /* 0x0204800000007b1d */ /* 0x000fec0000002000 */
[----:B--2---:R-:W-:-:S13]  /*0a20*/  ISETP.LE.AND P0, PT, R0, UR7, PT ;  /* 0x0000000700007c0c */ /* 0x004fda000bf03270 */
[----:B------:R-:W-:Y:S05]  /*0a30*/  @P0 EXIT ;  /* 0x000000000000094d */ /* 0x000fea0003800000 */
[----:B------:R-:W2:Y:S01]  /*0a40*/  LDL R3, [R1] ;  /* 0x0000000001037983 */ /* 0x000ea20000100800 */
[----:B------:R-:W3:Y:S01]  /*0a50*/  S2UR UR4, SR_CgaCtaId ;  /* 0x00000000000479c3 */ /* 0x000ee20000008800 */
[----:B------:R-:W-:Y:S01]  /*0a60*/  UMOV UR38, 0x400 ;  /* 0x0000040000267882 */ /* 0x000fe20000000000 */
[----:B------:R-:W-:Y:S01]  /*0a70*/  UMOV UR46, URZ ;  /* 0x0000003f002e7c82 */ /* 0x000fe20008000000 */
[----:B-1----:R-:W1:Y:S01]  /*0a80*/  S2R R2, SR_TID.X ;  /* 0x0000000000027919 */ /* 0x002e620000002100 */
[----:B------:R-:W-:-:S04]  /*0a90*/  UMOV UR36, URZ ;  /* 0x0000003f00247c82 */ /* 0x000fc80008000000 */
[----:B------:R-:W4:Y:S01]  /*0aa0*/  S2UR UR6, SR_SWINHI ;  /* 0x00000000000679c3 */ /* 0x000f220000002f00 */
[----:B---3--:R-:W-:-:S07]  /*0ab0*/  ULEA UR38, UR4, UR38, 0x18 ;  /* 0x0000002604267291 */ /* 0x008fce000f8ec03f */
[----:B------:R-:W-:Y:S01]  /*0ac0*/  UMOV UR4, UR38 ;  /* 0x0000002600047c82 */ /* 0x000fe20008000000 */
[----:B----4-:R-:W-:Y:S02]  /*0ad0*/  UMOV UR5, UR6 ;  /* 0x0000000600057c82 */ /* 0x010fe40008000000 */
[----:B------:R-:W-:Y:S02]  /*0ae0*/  IMAD.U32 R201, RZ, RZ, UR5 ;  /* 0x00000005ffc97e24 */ /* 0x000fe4000f8e00ff */
[----:B-1----:R-:W-:Y:S02]  /*0af0*/  VIADD R213, R2, 0xffffff80 ;  /* 0xffffff8002d57836 */ /* 0x002fe40000000000 */
[----:B------:R-:W-:Y:S01]  /*0b00*/  IMAD.U32 R200, RZ, RZ, UR4 ;  /* 0x00000004ffc87e24 */ /* 0x000fe2000f8e00ff */
[----:B------:R-:W-:Y:S02]  /*0b10*/  UMOV UR4, UR7 ;  /* 0x0000000700047c82 */ /* 0x000fe40008000000 */
[----:B------:R-:W-:-:S04]  /*0b20*/  SHF.R.S32.HI R0, RZ, 0x1f, R213 ;  /* 0x0000001fff007819 */ /* 0x000fc800000114d5 */
[CC--:B------:R-:W-:Y:S02]  /*0b30*/  LEA.HI R2, R0.reuse, R213.reuse, RZ, 0x4 ;  /* 0x000000d500027211 */ /* 0x0c0fe400078f20ff */
[----:B------:R-:W-:Y:S02]  /*0b40*/  LEA.HI R211, R0, R213, RZ, 0x5 ;  /* 0x000000d500d37211 */ /* 0x000fe400078f28ff */
[----:B------:R-:W-:Y:S02]  /*0b50*/  SHF.R.S32.HI R5, RZ, 0x4, R2 ;  /* 0x00000004ff057819 */ /* 0x000fe40000011402 */
[----:B------:R-:W-:Y:S02]  /*0b60*/  SHF.R.S32.HI R211, RZ, 0x5, R211 ;  /* 0x00000005ffd37819 */ /* 0x000fe400000114d3 */
[C---:B------:R-:W-:Y:S02]  /*0b70*/  LEA.HI R4, R2.reuse, R5, RZ, 0x1 ;  /* 0x0000000502047211 */ /* 0x040fe400078f08ff */
[----:B------:R-:W-:-:S02]  /*0b80*/  LOP3.LUT R2, R2, 0x3fffff0, RZ, 0xc0, !PT ;  /* 0x03fffff002027812 */ /* 0x000fc400078ec0ff */
[----:B------:R-:W-:-:S03]  /*0b90*/  LOP3.LUT R4, R4, 0x1ffffffe, RZ, 0xc0, !PT ;  /* 0x1ffffffe04047812 */ /* 0x000fc600078ec0ff */
[----:B------:R-:W-:Y:S02]  /*0ba0*/  IMAD.IADD R2, R213, 0x1, -R2 ;  /* 0x00000001d5027824 */ /* 0x000fe400078e0a02 */
[----:B------:R-:W-:Y:S02]  /*0bb0*/  IMAD.IADD R4, R5, 0x1, -R4 ;  /* 0x0000000105047824 */ /* 0x000fe400078e0a04 */
[----:B------:R-:W-:-:S05]  /*0bc0*/  IMAD R9, R211, 0x10, R2 ;  /* 0x00000010d3097824 */ /* 0x000fca00078e0202 */
[----:B------:R-:W-:Y:S02]  /*0bd0*/  LEA R4, R9, R4, 0x3 ;  /* 0x0000000409047211 */ /* 0x000fe400078e18ff */
[----:B--2---:R-:W-:Y:S02]  /*0be0*/  R2UR UR8, R3 ;  /* 0x00000000030872ca */ /* 0x004fe400000e0000 */
[CC--:B------:R-:W-:Y:S02]  /*0bf0*/  LEA.HI R3, R0.reuse, R213.reuse, RZ, 0x7 ;  /* 0x000000d500037211 */ /* 0x0c0fe400078f38ff */
[----:B------:R-:W-:Y:S02]  /*0c00*/  LEA.HI R0, R0, R213, RZ, 0x3 ;  /* 0x000000d500007211 */ /* 0x000fe400078f18ff */
[----:B------:R-:W-:Y:S02]  /*0c10*/  LOP3.LUT R208, R3, 0xffffff80, RZ, 0xc0, !PT ;  /* 0xffffff8003d07812 */ /* 0x000fe400078ec0ff */
[----:B------:R-:W-:-:S02]  /*0c20*/  SHF.R.S32.HI R210, RZ, 0x7, R3 ;  /* 0x00000007ffd27819 */ /* 0x000fc40000011403 */
[----:B------:R-:W-:Y:S02]  /*0c30*/  IADD3 R208, R213, -R208, RZ ;  /* 0x800000d0d5d07210 */ /* 0x000fe40007ffe0ff */
[----:B------:R-:W-:Y:S01]  /*0c40*/  LEA.HI R3, R3, R210, RZ, 0x1 ;  /* 0x000000d203037211 */ /* 0x000fe200078f08ff */
[----:B------:R-:W-:Y:S01]  /*0c50*/  ULOP3.LUT UR5, UR8, 0x1, URZ, 0xfc, !UPT ;  /* 0x0000000108057892 */ /* 0x000fe2000f8efc3f */
[----:B------:R-:W-:Y:S02]  /*0c60*/  SHF.R.S32.HI R7, RZ, 0x1f, R208 ;  /* 0x0000001fff077819 */ /* 0x000fe400000114d0 */
[----:B------:R-:W-:Y:S02]  /*0c70*/  LOP3.LUT R2, R0, 0x1ffffff8, RZ, 0xc0, !PT ;  /* 0x1ffffff800027812 */ /* 0x000fe400078ec0ff */
[CC--:B------:R-:W-:Y:S01]  /*0c80*/  LEA.HI R6, R7.reuse, R208.reuse, RZ, 0x2 ;  /* 0x000000d007067211 */ /* 0x0c0fe200078f10ff */
[----:B------:R-:W-:Y:S01]  /*0c90*/  IMAD.U32 R212, RZ, RZ, UR5 ;  /* 0x00000005ffd47e24 */ /* 0x000fe2000f8e00ff */
[----:B------:R-:W-:Y:S01]  /*0ca0*/  LEA.HI R7, R7, R208, RZ, 0x5 ;  /* 0x000000d007077211 */ /* 0x000fe200078f28ff */
[----:B------:R-:W-:Y:S01]  /*0cb0*/  UMOV UR5, URZ ;  /* 0x0000003f00057c82 */ /* 0x000fe20008000000 */
[--C-:B------:R-:W-:Y:S01]  /*0cc0*/  SHF.R.S32.HI R5, RZ, 0x2, R6.reuse ;  /* 0x00000002ff057819 */ /* 0x100fe20000011406 */
[----:B------:R-:W-:Y:S01]  /*0cd0*/  IMAD.U32 R207, RZ, RZ, UR5 ;  /* 0x00000005ffcf7e24 */ /* 0x000fe2000f8e00ff */
[----:B------:R-:W-:-:S02]  /*0ce0*/  SHF.R.S32.HI R8, RZ, 0x1f, R6 ;  /* 0x0000001fff087819 */ /* 0x000fc40000011406 */
[----:B------:R-:W-:Y:S02]  /*0cf0*/  SHF.R.S32.HI R7, RZ, 0x5, R7 ;  /* 0x00000005ff077819 */ /* 0x000fe40000011407 */
[----:B------:R-:W-:Y:S02]  /*0d00*/  LEA.HI R8, R8, R5, RZ, 0x3 ;  /* 0x0000000508087211 */ /* 0x000fe400078f18ff */
[----:B------:R-:W-:Y:S02]  /*0d10*/  IADD3 R2, R213, -R2, RZ ;  /* 0x80000002d5027210 */ /* 0x000fe40007ffe0ff */
[----:B------:R-:W-:Y:S02]  /*0d20*/  LOP3.LUT R8, R8, 0xfffffff8, RZ, 0xc0, !PT ;  /* 0xfffffff808087812 */ /* 0x000fe400078ec0ff */
[----:B------:R-:W-:Y:S01]  /*0d30*/  SHF.R.S32.HI R204, RZ, 0x3, R0 ;  /* 0x00000003ffcc7819 */ /* 0x000fe20000011400 */
[----:B------:R-:W-:Y:S02]  /*0d40*/  IMAD.SHL.U32 R202, R2, 0x8, RZ ;  /* 0x0000000802ca7824 */ /* 0x000fe400078e00ff */
[----:B------:R-:W-:Y:S01]  /*0d50*/  IMAD.IADD R8, R5, 0x1, -R8 ;  /* 0x0000000105087824 */ /* 0x000fe200078e0a08 */
[----:B------:R-:W-:-:S02]  /*0d60*/  LOP3.LUT R5, R3, 0x3fffffe, RZ, 0xc0, !PT ;  /* 0x03fffffe03057812 */ /* 0x000fc400078ec0ff */
[----:B------:R-:W-:Y:S01]  /*0d70*/  SHF.L.U32 R3, R4, 0x3, RZ ;  /* 0x0000000304037819 */ /* 0x000fe200000006ff */
[----:B------:R-:W-:Y:S02]  /*0d80*/  IMAD R8, R7, 0x10, R8 ;  /* 0x0000001007087824 */ /* 0x000fe400078e0208 */
[----:B------:R-:W-:Y:S02]  /*0d90*/  IMAD.IADD R5, R210, 0x1, -R5 ;  /* 0x00000001d2057824 */ /* 0x000fe400078e0a05 */
[----:B------:R-:W-:Y:S01]  /*0da0*/  IMAD.WIDE R200, R3, 0x2, R200 ;  /* 0x0000000203c87825 */ /* 0x000fe200078e02c8 */
[----:B------:R-:W-:-:S03]  /*0db0*/  LOP3.LUT R3, R6, 0x7ffffffc, RZ, 0xc0, !PT ;  /* 0x7ffffffc06037812 */ /* 0x000fc600078ec0ff */
[----:B------:R-:W-:Y:S01]  /*0dc0*/  IMAD R209, R5, 0x40, R8 ;  /* 0x0000004005d17824 */ /* 0x000fe200078e0208 */
[----:B------:R-:W-:-:S07]  /*0dd0*/  IADD3 R22, R208, -R3, RZ ;  /* 0x80000003d0167210 */ /* 0x000fce0007ffe0ff */
.L_x_980:
[----:B------:R-:W-:Y:S01]  /*0de0*/  ULDC UR5, c[0x0][0xdd0] ;  /* 0x0003740000057ab9 */ /* 0x000fe20000000800 */
[----:B-1----:R-:W1:Y:S01]  /*0df0*/  LDC R0, c[0x0][0xde8] ;  /* 0x00037a00ff007b82 */ /* 0x002e620000000800 */
[----:B------:R-:W-:Y:S01]  /*0e00*/  UISETP.NE.AND UP0, UPT, UR5, 0x1, UPT ;  /* 0x000000010500788c */ /* 0x000fe2000bf05270 */
[----:B------:R-:W-:-:S10]  /*0e10*/  UMOV UR8, UR4 ;  /* 0x0000000400087c82 */ /* 0x000fd40008000000 */
[----:B------:R-:W-:Y:S01]  /*0e20*/  @UP0 ULDC UR6, c[0x0][0xdd4] ;  /* 0x0003750000060ab9 */ /* 0x000fe20000000800 */
[----:B------:R-:W-:Y:S01]  /*0e30*/  @UP0 ULDC UR9, c[0x0][0xdd8] ;  /* 0x0003760000090ab9 */ /* 0x000fe20000000800 */
[----:B------:R-:W-:-:S04]  /*0e40*/  UIMAD.WIDE.U32 UR6, UR4, UR6, URZ ;  /* 0x00000006040672a5 */ /* 0x000fc8000f8e003f */
[----:B------:R-:W-:-:S04]  /*0e50*/  @UP0 USHF.R.U32.HI UR8, URZ, UR9, UR7 ;  /* 0x000000093f080299 */ /* 0x000fc80008011607 */
[----:B------:R-:W-:Y:S02]  /*0e60*/  UIADD3 UR6, -UR8, URZ, URZ ;  /* 0x0000003f08067290 */ /* 0x000fe4000fffe13f */
[----:B-1----:R-:W-:Y:S02]  /*0e70*/  ISETP.LE.AND P0, PT, R0, UR8, PT ;  /* 0x0000000800007c0c */ /* 0x002fe4000bf03270 */
[----:B------:R-:W-:-:S11]  /*0e80*/  UIMAD UR7, UR5, UR6, UR4 ;  /* 0x00000006050772a4 */ /* 0x000fd6000f8e0204 */
[----:B--234-:R-:W-:Y:S05]  /*0e90*/  @!P0 BRA `(.L_x_888) ;  /* 0x0000000000248947 */ /* 0x01cfea0003800000 */
[----:B------:R-:W-:Y:S01]  /*0ea0*/  ULDC UR6, c[0x0][0xddc] ;  /* 0x0003770000067ab9 */ /* 0x000fe20000000800 */
[----:B------:R-:W-:Y:S01]  /*0eb0*/  UMOV UR9, UR7 ;  /* 0x0000000700097c82 */ /* 0x000fe20008000000 */
[----:B------:R-:W-:-:S11]  /*0ec0*/  UISETP.NE.AND UP0, UPT, UR6, 0x1, UPT ;  /* 0x000000010600788c */ /* 0x000fd6000bf05270 */
[----:B------:R-:W-:Y:S02]  /*0ed0*/  @UP0 ULDC.64 UR10, c[0x0][0xde0] ;  /* 0x00037800000a0ab9 */ /* 0x000fe40000000a00 */
[----:B------:R-:W-:-:S04]  /*0ee0*/  UIMAD.WIDE.U32 UR4, UR7, UR10, URZ ;  /* 0x0000000a070472a5 */ /* 0x000fc8000f8e003f */
[----:B------:R-:W-:-:S04]  /*0ef0*/  @UP0 USHF.R.U32.HI UR9, URZ, UR11, UR5 ;  /* 0x0000000b3f090299 */ /* 0x000fc80008011605 */
[----:B------:R-:W-:Y:S02]  /*0f00*/  UIMAD UR4, UR9, UR6, URZ ;  /* 0x00000006090472a4 */ /* 0x000fe4000f8e023f */
[----:B------:R-:W-:Y:S01]  /*0f10*/  IMAD.U32 R206, RZ, RZ, UR9 ;  /* 0x00000009ffce7e24 */ /* 0x000fe2000f8e00ff */
[----:B------:R-:W-:Y:S09]  /*0f20*/  BRA `(.L_x_889) ;  /* 0x0000000000207947 */ /* 0x000ff20003800000 */
.L_x_888:
[----:B------:R-:W-:Y:S01]  /*0f30*/  ULDC UR6, c[0x0][0xdc4] ;  /* 0x0003710000067ab9 */ /* 0x000fe20000000800 */
[----:B------:R-:W-:Y:S01]  /*0f40*/  UMOV UR9, UR7 ;  /* 0x0000000700097c82 */ /* 0x000fe20008000000 */
[----:B------:R-:W-:-:S11]  /*0f50*/  UISETP.NE.AND UP0, UPT, UR6, 0x1, UPT ;  /* 0x000000010600788c */ /* 0x000fd6000bf05270 */
[----:B------:R-:W-:Y:S02]  /*0f60*/  @UP0 ULDC.64 UR10, c[0x0][0xdc8] ;  /* 0x00037200000a0ab9 */ /* 0x000fe40000000a00 */
[----:B------:R-:W-:-:S04]  /*0f70*/  UIMAD.WIDE.U32 UR4, UR7, UR10, URZ ;  /* 0x0000000a070472a5 */ /* 0x000fc8000f8e003f */
[----:B------:R-:W-:-:S04]  /*0f80*/  @UP0 USHF.R.U32.HI UR9, URZ, UR11, UR5 ;  /* 0x0000000b3f090299 */ /* 0x000fc80008011605 */
[----:B------:R-:W-:Y:S02]  /*0f90*/  UIMAD UR4, UR9, UR6, URZ ;  /* 0x00000006090472a4 */ /* 0x000fe4000f8e023f */
[----:B------:R-:W-:-:S10]  /*0fa0*/  IMAD.U32 R206, RZ, RZ, UR9 ;  /* 0x00000009ffce7e24 */ /* 0x000fd4000f8e00ff */
.L_x_889:
[----:B------:R-:W-:Y:S01]  /*0fb0*/  R2UR UR5, R206 ;  /* 0x00000000ce0572ca */ /* 0x000fe200000e0000 */
[----:B------:R-:W-:Y:S01]  /*0fc0*/  UIADD3 UR6, UR7, -UR4, URZ ;  /* 0x8000000407067290 */ /* 0x000fe2000fffe03f */
[----:B------:R-:W-:Y:S01]  /*0fd0*/  ULDC UR43, c[0x0][0xdb8] ;  /* 0x00036e00002b7ab9 */ /* 0x000fe20000000800 */
[----:B------:R-:W-:Y:S01]  /*0fe0*/  ULDC.64 UR12, c[0x0][0x3f8] ;  /* 0x0000fe00000c7ab9 */ /* 0x000fe20000000a00 */
[----:B------:R-:W-:Y:S01]  /*0ff0*/  UISETP.NE.AND UP1, UPT, UR43, 0x1, UPT ;  /* 0x000000012b00788c */ /* 0x000fe2000bf25270 */
[----:B------:R-:W-:Y:S01]  /*1000*/  ULDC UR42, c[0x0][0xdac] ;  /* 0x00036b00002a7ab9 */ /* 0x000fe20000000800 */
[----:B------:R-:W-:Y:S01]  /*1010*/  UISETP.NE.U32.AND UP0, UPT, UR12, URZ, UPT ;  /* 0x0000003f0c00728c */ /* 0x000fe2000bf05070 */
[----:B------:R-:W-:Y:S01]  /*1020*/  ULDC UR11, c[0x0][0xdc4] ;  /* 0x00037100000b7ab9 */ /* 0x000fe20000000800 */
[----:B------:R-:W-:Y:S02]  /*1030*/  ULDC UR47, c[0x0][0x404] ;  /* 0x00010100002f7ab9 */ /* 0x000fe40000000800 */
[----:B------:R-:W-:-:S03]  /*1040*/  UISETP.NE.AND.EX UP0, UPT, UR13, URZ, UPT, UP0 ;  /* 0x0000003f0d00728c */ /* 0x000fc6000bf05300 */
[----:B------:R-:W-:Y:S01]  /*1050*/  ULOP3.LUT UR7, URZ, UR5, URZ, 0x33, !UPT ;  /* 0x000000053f077292 */ /* 0x000fe2000f8e333f */
[----:B------:R-:W-:Y:S02]  /*1060*/  ULDC UR9, c[0x0][0x288] ;  /* 0x0000a20000097ab9 */ /* 0x000fe40000000800 */
[----:B------:R-:W-:Y:S01]  /*1070*/  ULDC.64 UR4, c[0x0][0x9e0] ;  /* 0x0002780000047ab9 */ /* 0x000fe20000000a00 */
[----:B------:R-:W-:Y:S02]  /*1080*/  UIADD3 UR42, UR7, UR42, URZ ;  /* 0x0000002a072a7290 */ /* 0x000fe4000fffe03f */
[----:B------:R-:W-:Y:S02]  /*1090*/  UISETP.GE.AND UP2, UPT, UR5, 0x1, UPT ;  /* 0x000000010500788c */ /* 0x000fe4000bf46270 */
[----:B------:R-:W-:Y:S02]  /*10a0*/  USHF.L.U32 UR42, UR42, 0x7, URZ ;  /* 0x000000072a2a7899 */ /* 0x000fe4000800063f */
[----:B------:R-:W-:-:S02]  /*10b0*/  UIMAD UR8, UR8, UR11, UR6 ;  /* 0x0000000b080872a4 */ /* 0x000fc4000f8e0206 */
[----:B------:R-:W-:Y:S01]  /*10c0*/  USEL UR47, UR47, 0x1, UP0 ;  /* 0x000000012f2f7887 */ /* 0x000fe20008000000 */
[----:B------:R-:W-:Y:S01]  /*10d0*/  PLOP3.LUT P1, PT, PT, PT, UP2, 0x80, 0x0 ;  /* 0x000000000000781c */ /* 0x000fe20003f2f028 */
[----:B------:R-:W-:Y:S01]  /*10e0*/  @UP1 ULDC UR6, c[0x0][0xdbc] ;  /* 0x00036f0000061ab9 */ /* 0x000fe20000000800 */
[----:B------:R-:W-:Y:S01]  /*10f0*/  UIADD3 UR61, UR42, 0x80, -UR9 ;  /* 0x000000802a3d7890 */ /* 0x000fe2000fffe809 */
[----:B------:R-:W-:Y:S01]  /*1100*/  ULDC UR10, c[0x0][0x2e0] ;  /* 0x0000b800000a7ab9 */ /* 0x000fe20000000800 */
[----:B------:R-:W-:Y:S01]  /*1110*/  UIMAD.WIDE.U32 UR6, UR8, UR6, URZ ;  /* 0x00000006080672a5 */ /* 0x000fe2000f8e003f */
[----:B------:R-:W-:Y:S01]  /*1120*/  @UP1 ULDC UR11, c[0x0][0xdc0] ;  /* 0x00037000000b1ab9 */ /* 0x000fe20000000800 */
[----:B------:R-:W-:Y:S01]  /*1130*/  UIMAD UR61, UR47, UR10, UR61 ;  /* 0x0000000a2f3d72a4 */ /* 0x000fe2000f8e023d */
[----:B------:R-:W-:Y:S01]  /*1140*/  UMOV UR44, UR8 ;  /* 0x00000008002c7c82 */ /* 0x000fe20008000000 */
[----:B------:R-:W-:Y:S02]  /*1150*/  @UP1 USHF.R.U32.HI UR44, URZ, UR11, UR7 ;  /* 0x0000000b3f2c1299 */ /* 0x000fe40008011607 */
[----:B------:R-:W-:-:S02]  /*1160*/  UIADD3 UR4, UR61, UR4, URZ ;  /* 0x000000043d047290 */ /* 0x000fc4000fffe03f */
[----:B------:R-:W-:-:S04]  /*1170*/  UIADD3 UR6, -UR44, URZ, URZ ;  /* 0x0000003f2c067290 */ /* 0x000fc8000fffe13f */
[----:B------:R-:W-:Y:S01]  /*1180*/  UIMAD UR43, UR43, UR6, UR8 ;  /* 0x000000062b2b72a4 */ /* 0x000fe2000f8e0208 */
[----:B------:R-:W-:Y:S01]  /*1190*/  IMAD.U32 R0, RZ, RZ, UR4 ;  /* 0x00000004ff007e24 */ /* 0x000fe2000f8e00ff */
[----:B------:R-:W-:Y:S10]  /*11a0*/  @!P1 BRA `(.L_x_890) ;  /* 0x0000000000409947 */ /* 0x000ff40003800000 */
[----:B------:R-:W-:Y:S01]  /*11b0*/  ISETP.LT.AND P0, PT, RZ, UR61, PT ;  /* 0x0000003dff007c0c */ /* 0x000fe2000bf01270 */
[----:B------:R-:W-:-:S12]  /*11c0*/  UIADD3 UR4, UR61, -0x1, URZ ;  /* 0xffffffff3d047890 */ /* 0x000fd8000fffe03f */
[----:B------:R-:W-:Y:S05]  /*11d0*/  @P0 BRA `(.L_x_891) ;  /* 0x00000000001c0947 */ /* 0x000fea0003800000 */
[----:B------:R-:W-:Y:S02]  /*11e0*/  UISETP.NE.AND UP0, UPT, UR5, 0x1, UPT ;  /* 0x000000010500788c */ /* 0x000fe4000bf05270 */
[----:B------:R-:W-:-:S09]  /*11f0*/  UIADD3 UR4, -UR61, URZ, URZ ;  /* 0x0000003f3d047290 */ /* 0x000fd2000fffe13f */
[----:B------:R-:W-:Y:S02]  /*1200*/  @UP0 ULDC.64 UR12, c[0x0][0x9e8] ;  /* 0x00027a00000c0ab9 */ /* 0x000fe40000000a00 */
[----:B------:R-:W-:-:S04]  /*1210*/  UIMAD.WIDE.U32 UR6, UR4, UR12, URZ ;  /* 0x0000000c040672a5 */ /* 0x000fc8000f8e003f */
[----:B------:R-:W-:-:S04]  /*1220*/  @UP0 USHF.R.U32.HI UR4, URZ, UR13, UR7 ;  /* 0x0000000d3f040299 */ /* 0x000fc80008011607 */
[----:B------:R-:W-:Y:S01]  /*1230*/  ULOP3.LUT UR4, URZ, UR4, URZ, 0x33, !UPT ;  /* 0x000000043f047292 */ /* 0x000fe2000f8e333f */
[----:B------:R-:W-:Y:S11]  /*1240*/  BRA `(.L_x_892) ;  /* 0x0000000000107947 */ /* 0x000ff60003800000 */
.L_x_891:
[----:B------:R-:W-:-:S11]  /*1250*/  UISETP.NE.AND UP0, UPT, UR5, 0x1, UPT ;  /* 0x000000010500788c */ /* 0x000fd6000bf05270 */
[----:B------:R-:W-:Y:S02]  /*1260*/  @UP0 ULDC.64 UR12, c[0x0][0x9e8] ;  /* 0x00027a00000c0ab9 */ /* 0x000fe40000000a00 */
[----:B------:R-:W-:-:S04]  /*1270*/  UIMAD.WIDE.U32 UR6, UR4, UR12, URZ ;  /* 0x0000000c040672a5 */ /* 0x000fc8000f8e003f */
[----:B------:R-:W-:-:S12]  /*1280*/  @UP0 USHF.R.U32.HI UR4, URZ, UR13, UR7 ;  /* 0x0000000d3f040299 */ /* 0x000fd80008011607 */
.L_x_892:
[----:B------:R-:W-:-:S06]  /*1290*/  UIMAD UR4, UR4, UR5, UR5 ;  /* 0x00000005040472a4 */ /* 0x000fcc000f8e0205 */
[----:B------:R-:W-:-:S07]  /*12a0*/  VIMNMX R0, R0, UR4, PT ;  /* 0x0000000400007c48 */ /* 0x000fce000bfe0100 */
.L_x_890:
[----:B------:R-:W-:Y:S01]  /*12b0*/  UIMAD UR4, UR47, UR10, 0x3f ;  /* 0x0000003f2f0474a4 */ /* 0x000fe2000f8e020a */
[----:B------:R-:W-:Y:S01]  /*12c0*/  IADD3 R0, R0, 0x3f, RZ ;  /* 0x0000003f00007810 */ /* 0x000fe20007ffe0ff */
[----:B------:R-:W-:Y:S02]  /*12d0*/  UIADD3 UR7, UR42, -UR9, URZ ;  /* 0x800000092a077290 */ /* 0x000fe4000fffe03f */
[----:B------:R-:W-:Y:S01]  /*12e0*/  USHF.R.S32.HI UR6, URZ, 0x1f, UR4 ;  /* 0x0000001f3f067899 */ /* 0x000fe20008011404 */
[----:B------:R-:W-:Y:S01]  /*12f0*/  SHF.R.S32.HI R3, RZ, 0x1f, R0 ;  /* 0x0000001fff037819 */ /* 0x000fe20000011400 */
[----:B------:R-:W-:Y:S02]  /*1300*/  UIMAD UR7, UR47, UR10, UR7 ;  /* 0x0000000a2f0772a4 */ /* 0x000fe4000f8e0207 */
[----:B------:R-:W-:Y:S01]  /*1310*/  ULEA.HI UR6, UR6, UR4, URZ, 0x6 ;  /* 0x0000000406067291 */ /* 0x000fe2000f8f303f */
[----:B------:R-:W-:Y:S01]  /*1320*/  LEA.HI R3, R3, R0, RZ, 0x6 ;  /* 0x0000000003037211 */ /* 0x000fe200078f30ff */
[----:B------:R-:W-:-:S02]  /*1330*/  ULDC UR8, c[0x0][0x9dc] ;  /* 0x0002770000087ab9 */ /* 0x000fc40000000800 */
[----:B------:R-:W-:Y:S01]  /*1340*/  USHF.R.S32.HI UR6, URZ, 0x6, UR6 ;  /* 0x000000063f067899 */ /* 0x000fe20008011406 */
[----:B------:R-:W-:Y:S01]  /*1350*/  SHF.R.S32.HI R3, RZ, 0x6, R3 ;  /* 0x00000006ff037819 */ /* 0x000fe20000011403 */
[----:B------:R-:W-:-:S04]  /*1360*/  UIADD3 UR8, UR7, -UR8, URZ ;  /* 0x8000000807087290 */ /* 0x000fc8000fffe03f */
[----:B------:R-:W-:Y:S01]  /*1370*/  VIMNMX R103, R3, UR6, PT ;  /* 0x0000000603677c48 */ /* 0x000fe2000bfe0100 */
[----:B------:R-:W-:Y:S07]  /*1380*/  @!P1 BRA `(.L_x_893) ;  /* 0x0000000000489947 */ /* 0x000fee0003800000 */
[----:B------:R-:W-:Y:S02]  /*1390*/  UMOV UR4, UR7 ;  /* 0x0000000700047c82 */ /* 0x000fe40008000000 */
[----:B------:R-:W-:-:S06]  /*13a0*/  UISETP.GT.AND UP0, UPT, UR4, -0x1, UPT ;  /* 0xffffffff0400788c */ /* 0x000fcc000bf04270 */
[----:B------:R-:W-:-:S13]  /*13b0*/  PLOP3.LUT P0, PT, PT, PT, UP0, 0x80, 0x0 ;  /* 0x000000000000781c */ /* 0x000fda0003f0f008 */
[----:B------:R-:W-:Y:S05]  /*13c0*/  @P0 BRA `(.L_x_894) ;  /* 0x00000000001c0947 */ /* 0x000fea0003800000 */
[----:B------:R-:W-:Y:S02]  /*13d0*/  UISETP.NE.AND UP0, UPT, UR5, 0x1, UPT ;  /* 0x000000010500788c */ /* 0x000fe4000bf05270 */
[----:B------:R-:W-:-:S09]  /*13e0*/  ULOP3.LUT UR4, URZ, UR4, URZ, 0x33, !UPT ;  /* 0x000000043f047292 */ /* 0x000fd2000f8e333f */
[----:B------:R-:W-:Y:S02]  /*13f0*/  @UP0 ULDC.64 UR10, c[0x0][0x9e8] ;  /* 0x00027a00000a0ab9 */ /* 0x000fe40000000a00 */
[----:B------:R-:W-:-:S04]  /*1400*/  UIMAD.WIDE.U32 UR6, UR4, UR10, URZ ;  /* 0x0000000a040672a5 */ /* 0x000fc8000f8e003f */
[----:B------:R-:W-:-:S04]  /*1410*/  @UP0 USHF.R.U32.HI UR4, URZ, UR11, UR7 ;  /* 0x0000000b3f040299 */ /* 0x000fc80008011607 */
[----:B------:R-:W-:Y:S01]  /*1420*/  ULOP3.LUT UR4, URZ, UR4, URZ, 0x33, !UPT ;  /* 0x000000043f047292 */ /* 0x000fe2000f8e333f */
[----:B------:R-:W-:Y:S11]  /*1430*/  BRA `(.L_x_895) ;  /* 0x0000000000107947 */ /* 0x000ff60003800000 */
.L_x_894:
[----:B------:R-:W-:-:S11]  /*1440*/  UISETP.NE.AND UP0, UPT, UR5, 0x1, UPT ;  /* 0x000000010500788c */ /* 0x000fd6000bf05270 */
[----:B------:R-:W-:Y:S02]  /*1450*/  @UP0 ULDC.64 UR10, c[0x0][0x9e8] ;  /* 0x00027a00000a0ab9 */ /* 0x000fe40000000a00 */
[----:B------:R-:W-:-:S04]  /*1460*/  UIMAD.WIDE.U32 UR6, UR4, UR10, URZ ;  /* 0x0000000a040672a5 */ /* 0x000fc8000f8e003f */
[----:B------:R-:W-:-:S12]  /*1470*/  @UP0 USHF.R.U32.HI UR4, URZ, UR11, UR7 ;  /* 0x0000000b3f040299 */ /* 0x000fd80008011607 */
.L_x_895:
[----:B------:R-:W-:-:S04]  /*1480*/  UIMAD UR4, UR4, UR5, URZ ;  /* 0x00000005040472a4 */ /* 0x000fc8000f8e023f */
[----:B------:R-:W-:-:S04]  /*1490*/  UISETP.LT.AND UP0, UPT, UR8, UR4, UPT ;  /* 0x000000040800728c */ /* 0x000fc8000bf01270 */
[----:B------:R-:W-:-:S12]  /*14a0*/  USEL UR8, UR8, UR4, !UP0 ;  /* 0x0000000408087287 */ /* 0x000fd8000c000000 */
.L_x_893:
[----:B------:R-:W-:Y:S01]  /*14b0*/  USHF.R.S32.HI UR4, URZ, 0x1f, UR8 ;  /* 0x0000001f3f047899 */ /* 0x000fe20008011408 */
[----:B------:R-:W-:Y:S01]  /*14c0*/  PLOP3.LUT P0, PT, PT, PT, PT, 0x80, 0x0 ;  /* 0x000000000000781c */ /* 0x000fe20003f0f070 */
[----:B------:R-:W-:Y:S01]  /*14d0*/  IMAD.MOV.U32 R0, RZ, RZ, RZ ;  /* 0x000000ffff007224 */ /* 0x000fe200078e00ff */
[----:B------:R-:W-:Y:S01]  /*14e0*/  CS2R R2, SRZ ;  /* 0x0000000000027805 */ /* 0x000fe2000001ff00 */
[----:B------:R-:W-:Y:S01]  /*14f0*/  ULEA.HI UR4, UR4, UR8, URZ, 0x6 ;  /* 0x0000000804047291 */ /* 0x000fe2000f8f303f */
[----:B------:R-:W-:Y:S02]  /*1500*/  CS2R R150, SRZ ;  /* 0x0000000000967805 */ /* 0x000fe4000001ff00 */
[----:B------:R-:W-:Y:S02]  /*1510*/  CS2R R148, SRZ ;  /* 0x0000000000947805 */ /* 0x000fe4000001ff00 */
[----:B------:R-:W-:Y:S01]  /*1520*/  CS2R R146, SRZ ;  /* 0x0000000000927805 */ /* 0x000fe2000001ff00 */
[----:B------:R-:W-:Y:S01]  /*1530*/  USHF.R.S32.HI UR4, URZ, 0x6, UR4 ;  /* 0x000000063f047899 */ /* 0x000fe20008011404 */
[----:B------:R-:W-:-:S02]  /*1540*/  CS2R R144, SRZ ;  /* 0x0000000000907805 */ /* 0x000fc4000001ff00 */
[----:B------:R-:W-:Y:S02]  /*1550*/  CS2R R142, SRZ ;  /* 0x00000000008e7805 */ /* 0x000fe4000001ff00 */
[----:B------:R-:W-:Y:S01]  /*1560*/  CS2R R140, SRZ ;  /* 0x00000000008c7805 */ /* 0x000fe2000001ff00 */
[----:B------:R-:W-:Y:S01]  /*1570*/  UISETP.LT.AND UP0, UPT, URZ, UR4, UPT ;  /* 0x000000043f00728c */ /* 0x000fe2000bf01270 */
[----:B------:R-:W-:Y:S02]  /*1580*/  CS2R R138, SRZ ;  /* 0x00000000008a7805 */ /* 0x000fe4000001ff00 */
[----:B------:R-:W-:Y:S02]  /*1590*/  CS2R R136, SRZ ;  /* 0x0000000000887805 */ /* 0x000fe4000001ff00 */
[----:B------:R-:W-:Y:S01]  /*15a0*/  CS2R R134, SRZ ;  /* 0x0000000000867805 */ /* 0x000fe2000001ff00 */
[----:B------:R-:W-:Y:S01]  /*15b0*/  USEL UR60, URZ, UR4, !UP0 ;  /* 0x000000043f3c7287 */ /* 0x000fe2000c000000 */
[----:B------:R-:W-:-:S02]  /*15c0*/  CS2R R132, SRZ ;  /* 0x0000000000847805 */ /* 0x000fc4000001ff00 */
[----:B------:R-:W-:Y:S02]  /*15d0*/  CS2R R130, SRZ ;  /* 0x0000000000827805 */ /* 0x000fe4000001ff00 */
[----:B------:R-:W-:Y:S02]  /*15e0*/  CS2R R128, SRZ ;  /* 0x0000000000807805 */ /* 0x000fe4000001ff00 */
[----:B------:R-:W-:Y:S02]  /*15f0*/  CS2R R126, SRZ ;  /* 0x00000000007e7805 */ /* 0x000fe4000001ff00 */
[----:B------:R-:W-:Y:S02]  /*1600*/  CS2R R124, SRZ ;  /* 0x00000000007c7805 */ /* 0x000fe4000001ff00 */
[----:B------:R-:W-:Y:S02]  /*1610*/  ISETP.GT.AND P1, PT, R103, UR60, PT ;  /* 0x0000003c67007c0c */ /* 0x000fe4000bf24270 */
        /* <DEDUP_REMOVED lines=45> */
[----:B------:R-:W-:Y:S01]  /*18f0*/  IMAD.MOV.U32 R23, RZ, RZ, RZ ;  /* 0x000000ffff177224 */ /* 0x000fe200078e00ff */
[----:B------:R-:W-:Y:S02]  /*1900*/  CS2R R32, SRZ ;  /* 0x0000000000207805 */ /* 0x000fe4000001ff00 */
[----:B------:R-:W-:Y:S02]  /*1910*/  MOV R160, RZ ;  /* 0x000000ff00a07202 */ /* 0x000fe40000000f00 */
[----:B------:R-:W-:Y:S01]  /*1920*/  CS2R R6, SRZ ;  /* 0x0000000000067805 */ /* 0x000fe2000001ff00 */
[----:B------:R-:W-:Y:S01]  /*1930*/  IMAD.MOV.U32 R29, RZ, RZ, RZ ;  /* 0x000000ffff1d7224 */ /* 0x000fe200078e00ff */
[----:B------:R-:W-:Y:S01]  /*1940*/  CS2R R56, SRZ ;  /* 0x0000000000387805 */ /* 0x000fe2000001ff00 */
[----:B------:R-:W-:Y:S01]  /*1950*/  IMAD.MOV.U32 R4, RZ, RZ, RZ ;  /* 0x000000ffff047224 */ /* 0x000fe200078e00ff */
[----:B------:R-:W-:Y:S06]  /*1960*/  @!P1 BRA `(.L_x_896) ;  /* 0x000000b800c49947 */ /* 0x000fec0003800000 */
[----:B------:R-:W1:Y:S01]  /*1970*/  SHFL.IDX PT, R0, R210, RZ, 0x1f ;  /* 0x00001fffd2007589 */ /* 0x000e6200000e0000 */
[----:B------:R-:W-:-:S04]  /*1980*/  UIADD3 UR6, UR38, 0x10400, URZ ;  /* 0x0001040026067890 */ /* 0x000fc8000fffe03f */
[----:B------:R-:W-:-:S06]  /*1990*/  ULOP3.LUT UP0, URZ, UR6, 0x3ff, URZ, 0xc0, !UPT ;  /* 0x000003ff063f7892 */ /* 0x000fcc000f80c03f */
[----:B------:R-:W-:Y:S02]  /*19a0*/  PLOP3.LUT P0, PT, PT, PT, UP0, 0x80, 0x0 ;  /* 0x000000000000781c */ /* 0x000fe40003f0f008 */
[----:B-1----:R-:W-:-:S13]  /*19b0*/  R2UR UR4, R0 ;  /* 0x00000000000472ca */ /* 0x002fda00000e0000 */
[----:B------:R-:W-:-:S04]  /*19c0*/  ULEA.HI UR5, UR4, UR4, URZ, 0x1 ;  /* 0x0000000404057291 */ /* 0x000fc8000f8f083f */
        /* <DEDUP_REMOVED lines=22> */
.L_x_897:
[----:B------:R-:W-:Y:S02]  /*1b30*/  R2UR UR6, R207 ;  /* 0x00000000cf0672ca */ /* 0x000fe400000e0000 */
[----:B------:R-:W-:-:S11]  /*1b40*/  R2UR UR5, R212 ;  /* 0x00000000d40572ca */ /* 0x000fd600000e0000 */
[----:B------:R-:W-:Y:S02]  /*1b50*/  ULEA.HI UR4, UR6, UR6, URZ, 0x1 ;  /* 0x0000000606047291 */ /* 0x000fe4000f8f083f */
[----:B------:R-:W-:Y:S02]  /*1b60*/  IMAD.U32 R2, RZ, RZ, UR5 ;  /* 0x00000005ff027e24 */ /* 0x000fe4000f8e00ff */
[----:B------:R-:W-:-:S03]  /*1b70*/  ULOP3.LUT UR4, UR4, 0xfffffffe, URZ, 0xc0, !UPT ;  /* 0xfffffffe04047892 */ /* 0x000fc6000f8ec03f */
[----:B------:R-:W-:Y:S01]  /*1b80*/  ISETP.NE.AND P0, PT, R2, 0x3, PT ;  /* 0x000000030200780c */ /* 0x000fe20003f05270 */
[----:B------:R-:W-:-:S06]  /*1b90*/  UIADD3 UR4, UR6, -UR4, URZ ;  /* 0x8000000406047290 */ /* 0x000fcc000fffe03f */
[----:B------:R-:W-:-:S04]  /*1ba0*/  MOV R0, UR4 ;  /* 0x0000000400007c02 */ /* 0x000fc80008000f00 */
[----:B------:R-:W-:-:S04]  /*1bb0*/  SHF.L.U32 R0, R0, 0x1f, RZ ;  /* 0x0000001f00007819 */ /* 0x000fc800000006ff */
[----:B------:R-:W1:Y:S02]  /*1bc0*/  SYNCS.PHASECHK.TRANS64.TRYWAIT P1, [UR38+0x30800], R0 ;  /* 0x03080000ff0075a7 */ /* 0x000e640008020166 */
[----:B-1----:R-:W-:Y:S05]  /*1bd0*/  @!P1 BRA `(.L_x_898) ;  /* 0x0000010800f49947 */ /* 0x002fea0003800000 */
.L_x_1045:
[----:B------:R-:W-:Y:S05]  /*1be0*/  @!P0 BRA `(.L_x_899) ;  /* 0x0000000000048947 */ /* 0x000fea0003800000 */
[----:B------:R-:W-:Y:S01]  /*1bf0*/  BPT.TRAP 0x1 ;  /* 0x000000040000795c */ /* 0x000fe20000300000 */
.L_x_899:
[----:B-1----:R-:W-:Y:S02]  /*1c00*/  IMAD.U32 R3, RZ, RZ, UR36 ;  /* 0x00000024ff037e24 */ /* 0x002fe4000f8e00ff */
[----:B------:R-:W-:-:S03]  /*1c10*/  IMAD.U32 R0, RZ, RZ, UR46 ;  /* 0x0000002eff007e24 */ /* 0x000fc6000f8e00ff */
[----:B------:R-:W-:Y:S02]  /*1c20*/  LEA R3, R3, UR38, 0x3 ;  /* 0x0000002603037c11 */ /* 0x000fe4000f8e18ff */
[----:B------:R-:W-:-:S04]  /*1c30*/  SHF.L.U32 R0, R0, 0x1f, RZ ;  /* 0x0000001f00007819 */ /* 0x000fc800000006ff */
[----:B------:R1:W2:Y:S01]  /*1c40*/  SYNCS.PHASECHK.TRANS64.TRYWAIT P2, [R3+URZ+0x30830], R0 ;  /* 0x03083000030075a7 */ /* 0x0002a2000804017f */
[----:B------:R-:W-:Y:S05]  /*1c50*/  @!P0 BRA `(.L_x_900) ;  /* 0x0000000000048947 */ /* 0x000fea0003800000 */
[----:B------:R-:W-:Y:S01]  /*1c60*/  BPT.TRAP 0x1 ;  /* 0x000000040000795c */ /* 0x000fe20000300000 */
.L_x_900:
[----:B------:R-:W3:Y:S02]  /*1c70*/  S2R R2, SR_TID.X ;  /* 0x0000000000027919 */ /* 0x000ee40000002100 */
[----:B---3--:R-:W-:Y:S01]  /*1c80*/  LOP3.LUT P1, RZ, R2, 0x7f, RZ, 0xc0, !PT ;  /* 0x0000007f02ff7812 */ /* 0x008fe2000782c0ff */
[----:B--2---:R-:W-:-:S12]  /*1c90*/  @P2 BRA `(.L_x_901) ;  /* 0x0000000000082947 */ /* 0x004fd80003800000 */
[----:B------:R-:W2:Y:S02]  /*1ca0*/  SYNCS.PHASECHK.TRANS64.TRYWAIT P2, [R3+URZ+0x30830], R0 ;  /* 0x03083000030075a7 */ /* 0x000ea4000804017f */
[----:B--2---:R-:W-:Y:S05]  /*1cb0*/  @!P2 BRA `(.L_x_902) ;  /* 0x0000010800d4a947 */ /* 0x004fea0003800000 */
.L_x_901:
[----:B------:R-:W-:Y:S05]  /*1cc0*/  WARPSYNC.ALL ;  /* 0x0000000000007948 */ /* 0x000fea0003800000 */
[----:B------:R-:W-:Y:S01]  /*1cd0*/  UIADD3 UR4, UR38, 0x20400, URZ ;  /* 0x0002040026047890 */ /* 0x000fe2000fffe03f */
[----:B------:R-:W-:Y:S01]  /*1ce0*/  WARPGROUP.ARRIVE ;  /* 0x00000000000079c5 */ /* 0x000fe20000000000 */
[----:B------:R-:W-:Y:S01]  /*1cf0*/  ULOP3.LUT UR40, UR40, 0x10000, URZ, 0xfc, !UPT ;  /* 0x0001000028287892 */ /* 0x000fe2000f8efc3f */
[----:B------:R-:W3:Y:S01]  /*1d00*/  LDC R21, c[0x0][0x2e0] ;  /* 0x0000b800ff157b82 */ /* 0x000ee20000000800 */
[----:B------:R-:W-:Y:S01]  /*1d10*/  USHF.R.U32.HI UR4, URZ, 0x4, UR4 ;  /* 0x000000043f047899 */ /* 0x000fe20008011604 */
[----:B------:R-:W-:Y:S01]  /*1d20*/  MOV R4, 0xffffffc0 ;  /* 0xffffffc000047802 */ /* 0x000fe20000000f00 */
[----:B------:R-:W-:Y:S01]  /*1d30*/  UMOV UR9, 0x40000040 ;  /* 0x4000004000097882 */ /* 0x000fe20000000000 */
[----:B------:R-:W-:Y:S01]  /*1d40*/  UMOV UR11, 0x40000040 ;  /* 0x40000040000b7882 */ /* 0x000fe20000000000 */
[----:B------:R-:W-:Y:S01]  /*1d50*/  ULOP3.LUT UR4, UR4, 0x3fff, URZ, 0xc0, !UPT ;  /* 0x00003fff04047892 */ /* 0x000fe2000f8ec03f */
[----:B------:R-:W-:Y:S01]  /*1d60*/  IMAD.U32 R19, RZ, RZ, UR9 ;  /* 0x00000009ff137e24 */ /* 0x000fe2000f8e00ff */
[----:B------:R-:W-:Y:S01]  /*1d70*/  UMOV UR8, UR40 ;  /* 0x0000002800087c82 */ /* 0x000fe20008000000 */
[----:B------:R-:W-:Y:S01]  /*1d80*/  UMOV UR7, 0x40000040 ;  /* 0x4000004000077882 */ /* 0x000fe20000000000 */
[----:B------:R-:W-:Y:S01]  /*1d90*/  ULOP3.LUT UR37, UR4, 0x10000, URZ, 0xfc, !UPT ;  /* 0x0001000004257892 */ /* 0x000fe2000f8efc3f */
[----:B------:R-:W-:Y:S01]  /*1da0*/  MOV R18, UR8 ;  /* 0x0000000800127c02 */ /* 0x000fe20008000f00 */
[----:B------:R-:W-:Y:S01]  /*1db0*/  UIADD3 UR4, UR40, 0x2, URZ ;  /* 0x0000000228047890 */ /* 0x000fe2000fffe03f */
[----:B-12---:R-:W1:Y:S01]  /*1dc0*/  LDC R0, c[0x0][0x288] ;  /* 0x0000a200ff007b82 */ /* 0x006e620000000800 */
[----:B------:R-:W-:Y:S01]  /*1dd0*/  ULEA UR39, UR36, UR37, 0xb ;  /* 0x0000002524277291 */ /* 0x000fe2000f8e583f */
[----:B------:R-:W-:Y:S01]  /*1de0*/  IMAD R6, R103, R4, 0x40 ;  /* 0x0000004067067424 */ /* 0x000fe200078e0204 */
[----:B------:R-:W-:Y:S01]  /*1df0*/  UIADD3 UR12, UR40, 0x406, URZ ;  /* 0x00000406280c7890 */ /* 0x000fe2000fffe03f */
[----:B------:R-:W-:Y:S01]  /*1e00*/  @!P1 VIADD R2, R3, 0x30840 ;  /* 0x0003084003029836 */ /* 0x000fe20000000000 */
[----:B------:R-:W-:Y:S01]  /*1e10*/  UIADD3 UR5, UR39, 0x2, URZ ;  /* 0x0000000227057890 */ /* 0x000fe2000fffe03f */
[----:B------:R-:W-:Y:S01]  /*1e20*/  LEA R4, R103, 0xffffffc0, 0x6 ;  /* 0xffffffc067047811 */ /* 0x000fe200078e30ff */
[----:B------:R-:W-:-:S02]  /*1e30*/  UIADD3 UR6, UR39, 0x202, URZ ;  /* 0x0000020227067890 */ /* 0x000fc4000fffe03f */
[----:B------:R-:W-:Y:S01]  /*1e40*/  UMOV UR10, UR39 ;  /* 0x00000027000a7c82 */ /* 0x000fe20008000000 */
[----:B------:R-:W-:Y:S01]  /*1e50*/  UIADD3 UR14, UR39, 0x206, URZ ;  /* 0x00000206270e7890 */ /* 0x000fe2000fffe03f */
[----:B------:R-:W-:Y:S01]  /*1e60*/  HGMMA.64x64x16.F32.BF16 R24, gdesc[UR8], RZ, !UPT, gsb0 ;  /* 0x00e00000081879f0 */ /* 0x000fe2000c0018ff */
[----:B------:R-:W-:Y:S01]  /*1e70*/  UMOV UR8, UR4 ;  /* 0x0000000400087c82 */ /* 0x000fe20008000000 */
[----:B------:R-:W-:Y:S01]  /*1e80*/  UMOV UR9, 0x40000040 ;  /* 0x4000004000097882 */ /* 0x000fe20000000000 */
[----:B------:R-:W-:Y:S01]  /*1e90*/  UMOV UR10, UR5 ;  /* 0x00000005000a7c82 */ /* 0x000fe20008000000 */
[----:B------:R-:W-:Y:S01]  /*1ea0*/  UMOV UR11, 0x40000040 ;  /* 0x40000040000b7882 */ /* 0x000fe20000000000 */
[----:B------:R-:W-:Y:S01]  /*1eb0*/  UIADD3 UR4, UR40, 0x4, URZ ;  /* 0x0000000428047890 */ /* 0x000fe2000fffe03f */
[----:B------:R-:W-:Y:S01]  /*1ec0*/  IMAD.U32 R16, RZ, RZ, UR8 ;  /* 0x00000008ff107e24 */ /* 0x000fe2000f8e00ff */
[----:B------:R-:W-:Y:S01]  /*1ed0*/  UIADD3 UR5, UR39, 0x4, URZ ;  /* 0x0000000427057890 */ /* 0x000fe2000fffe03f */
[----:B------:R-:W-:Y:S01]  /*1ee0*/  IMAD.U32 R17, RZ, RZ, UR9 ;  /* 0x00000009ff117e24 */ /* 0x000fe2000f8e00ff */
[----:B------:R-:W-:Y:S01]  /*1ef0*/  UMOV UR13, 0x40000040 ;  /* 0x40000040000d7882 */ /* 0x000fe20000000000 */
[----:B------:R-:W-:Y:S01]  /*1f00*/  UMOV UR15, 0x40000040 ;  /* 0x40000040000f7882 */ /* 0x000fe20000000000 */
[----:B------:R-:W-:Y:S01]  /*1f10*/  UIADD3 UR16, UR40, 0x800, URZ ;  /* 0x0000080028107890 */ /* 0x000fe2000fffe03f */
[----:B---3--:R-:W-:Y:S01]  /*1f20*/  IMAD R3, R21, UR47, R6 ;  /* 0x0000002f15037c24 */ /* 0x008fe2000f8e0206 */
[----:B------:R-:W-:Y:S01]  /*1f30*/  UIADD3 UR18, UR39, 0x400, URZ ;  /* 0x0000040027127890 */ /* 0x000fe2000fffe03f */
[----:B------:R-:W-:Y:S01]  /*1f40*/  @!P1 PRMT R2, RZ, 0x654, R2 ;  /* 0x00000654ff029816 */ /* 0x000fe20000000002 */
[----:B------:R-:W-:Y:S01]  /*1f50*/  UMOV UR17, 0x40000040 ;  /* 0x4000004000117882 */ /* 0x000fe20000000000 */
[----:B------:R-:W-:Y:S01]  /*1f60*/  UMOV UR19, 0x40000040 ;  /* 0x4000004000137882 */ /* 0x000fe20000000000 */
[----:B------:R-:W-:Y:S01]  /*1f70*/  UIADD3 UR20, UR40, 0x802, URZ ;  /* 0x0000080228147890 */ /* 0x000fe2000fffe03f */
[----:B-1----:R-:W-:Y:S01]  /*1f80*/  IADD3 R5, R3, 0x1, -R0 ;  /* 0x0000000103057810 */ /* 0x002fe20007ffe800 */
[----:B------:R-:W-:Y:S01]  /*1f90*/  UIADD3 UR22, UR39, 0x402, URZ ;  /* 0x0000040227167890 */ /* 0x000fe2000fffe03f */
[----:B------:R-:W-:Y:S01]  /*1fa0*/  UMOV UR21, 0x40000040 ;  /* 0x4000004000157882 */ /* 0x000fe20000000000 */
[----:B------:R-:W-:Y:S01]  /*1fb0*/  UMOV UR23, 0x40000040 ;  /* 0x4000004000177882 */ /* 0x000fe20000000000 */
[----:B------:R-:W-:-:S02]  /*1fc0*/  UIADD3 UR24, UR40, 0x804, URZ ;  /* 0x0000080428187890 */ /* 0x000fc4000fffe03f */
[----:B------:R-:W-:Y:S01]  /*1fd0*/  UIADD3 UR26, UR39, 0x404, URZ ;  /* 0x00000404271a7890 */ /* 0x000fe2000fffe03f */
[----:B------:R-:W-:Y:S01]  /*1fe0*/  UMOV UR25, 0x40000040 ;  /* 0x4000004000197882 */ /* 0x000fe20000000000 */
[----:B------:R-:W-:Y:S01]  /*1ff0*/  UMOV UR27, 0x40000040 ;  /* 0x40000040001b7882 */ /* 0x000fe20000000000 */
[----:B------:R-:W-:Y:S02]  /*2000*/  UIADD3 UR28, UR40, 0x806, URZ ;  /* 0x00000806281c7890 */ /* 0x000fe4000fffe03f */
[----:B------:R-:W-:Y:S01]  /*2010*/  UIADD3 UR30, UR39, 0x406, URZ ;  /* 0x00000406271e7890 */ /* 0x000fe2000fffe03f */
[----:B------:R-:W-:Y:S01]  /*2020*/  UMOV UR29, 0x40000040 ;  /* 0x40000040001d7882 */ /* 0x000fe20000000000 */
[----:B------:R-:W-:Y:S01]  /*2030*/  UMOV UR31, 0x40000040 ;  /* 0x40000040001f7882 */ /* 0x000fe20000000000 */
[----:B------:R-:W-:Y:S02]  /*2040*/  UIADD3 UR32, UR40, 0xc00, URZ ;  /* 0x00000c0028207890 */ /* 0x000fe4000fffe03f */
        /* <DEDUP_REMOVED lines=11> */
[----:B------:R-:W-:Y:S01]  /*2100*/  UMOV UR57, 0x40000040 ;  /* 0x4000004000397882 */ /* 0x000fe20000000000 */
[----:B------:R-:W-:Y:S01]  /*2110*/  UMOV UR59, 0x40000040 ;  /* 0x40000040003b7882 */ /* 0x000fe20000000000 */
[----:B------:R-:W-:Y:S01]  /*2120*/  IMAD.U32 R9, RZ, RZ, UR57 ;  /* 0x00000039ff097e24 */ /* 0x000fe2000f8e00ff */
[----:B------:R-:W-:-:S02]  /*2130*/  WARPGROUP.DEPBAR.LE gsb0, 0x0 ;  /* 0x00008000000079c5 */ /* 0x000fc40000010000 */
[----:B------:R-:W-:-:S06]  /*2140*/  WARPGROUP.ARRIVE ;  /* 0x00000000000079c5 */ /* 0x000fcc0000000000 */
[----:B------:R-:W-:Y:S01]  /*2150*/  HGMMA.64x64x16.F32.BF16 R24, gdesc[UR8], R24, gsb0 ;  /* 0x00e00000081879f0 */ /* 0x000fe20008001818 */
[----:B------:R-:W-:Y:S01]  /*2160*/  UMOV UR8, UR4 ;  /* 0x0000000400087c82 */ /* 0x000fe20008000000 */
[----:B------:R-:W-:Y:S01]  /*2170*/  UMOV UR9, 0x40000040 ;  /* 0x4000004000097882 */ /* 0x000fe20000000000 */
[----:B------:R-:W-:Y:S01]  /*2180*/  UMOV UR10, UR5 ;  /* 0x00000005000a7c82 */ /* 0x000fe20008000000 */
[----:B------:R-:W-:Y:S01]  /*2190*/  UMOV UR11, 0x40000040 ;  /* 0x40000040000b7882 */ /* 0x000fe20000000000 */
[----:B------:R-:W-:Y:S01]  /*21a0*/  UIADD3 UR4, UR40, 0x6, URZ ;  /* 0x0000000628047890 */ /* 0x000fe2000fffe03f */
[----:B------:R-:W-:Y:S01]  /*21b0*/  MOV R14, UR8 ;  /* 0x00000008000e7c02 */ /* 0x000fe20008000f00 */
[----:B------:R-:W-:Y:S01]  /*21c0*/  UIADD3 UR5, UR39, 0x6, URZ ;  /* 0x0000000627057890 */ /* 0x000fe2000fffe03f */
[----:B------:R-:W-:Y:S01]  /*21d0*/  IMAD.U32 R15, RZ, RZ, UR9 ;  /* 0x00000009ff0f7e24 */ /* 0x000fe2000f8e00ff */
[----:B------:R-:W-:Y:S02]  /*21e0*/  WARPGROUP.DEPBAR.LE gsb0, 0x0 ;  /* 0x00008000000079c5 */ /* 0x000fe40000010000 */
[----:B------:R-:W-:-:S06]  /*21f0*/  WARPGROUP.ARRIVE ;  /* 0x00000000000079c5 */ /* 0x000fcc0000000000 */
[----:B------:R-:W-:Y:S01]  /*2200*/  HGMMA.64x64x16.F32.BF16 R24, gdesc[UR8], R24, gsb0 ;  /* 0x00e00000081879f0 */ /* 0x000fe20008001818 */
        /* <DEDUP_REMOVED lines=17> */
[----:B------:R-:W-:Y:S01]  /*2320*/  UMOV UR5, 0x40000040 ;  /* 0x4000004000057882 */ /* 0x000fe20000000000 */
[----:B------:R-:W-:Y:S01]  /*2330*/  IMAD.U32 R11, RZ, RZ, UR9 ;  /* 0x00000009ff0b7e24 */ /* 0x000fe2000f8e00ff */
[----:B------:R-:W-:Y:S02]  /*2340*/  WARPGROUP.DEPBAR.LE gsb0, 0x0 ;  /* 0x00008000000079c5 */ /* 0x000fe40000010000 */
[----:B------:R-:W-:-:S06]  /*2350*/  WARPGROUP.ARRIVE ;  /* 0x00000000000079c5 */ /* 0x000fcc0000000000 */
[----:B------:R-:W-:Y:S01]  /*2360*/  HGMMA.64x64x16.F32.BF16 R24, gdesc[UR8], R24, gsb0 ;  /* 0x00e00000081879f0 */ /* 0x000fe20008001818 */
[----:B------:R-:W-:Y:S02]  /*2370*/  UIADD3 UR8, UR40, 0x404, URZ ;  /* 0x0000040428087890 */ /* 0x000fe4000fffe03f */
[----:B------:R-:W-:Y:S01]  /*2380*/  UIADD3 UR10, UR39, 0x204, URZ ;  /* 0x00000204270a7890 */ /* 0x000fe2000fffe03f */
[----:B------:R-:W-:Y:S01]  /*2390*/  UMOV UR9, 0x40000040 ;  /* 0x4000004000097882 */ /* 0x000fe20000000000 */
[----:B------:R-:W-:Y:S01]  /*23a0*/  UMOV UR11, 0x40000040 ;  /* 0x40000040000b7882 */ /* 0x000fe20000000000 */
[----:B------:R-:W-:-:S07]  /*23b0*/  UIADD3 UR39, UR39, 0x606, URZ ;  /* 0x0000060627277890 */ /* 0x000fce000fffe03f */
[----:B------:R-:W-:Y:S01]  /*23c0*/  UMOV UR58, UR39 ;  /* 0x00000027003a7c82 */ /* 0x000fe20008000000 */
[----:B------:R-:W-:Y:S02]  /*23d0*/  WARPGROUP.DEPBAR.LE gsb0, 0x0 ;  /* 0x00008000000079c5 */ /* 0x000fe40000010000 */
[----:B------:R-:W-:-:S06]  /*23e0*/  WARPGROUP.ARRIVE ;  /* 0x00000000000079c5 */ /* 0x000fcc0000000000 */
[----:B------:R-:W-:Y:S01]  /*23f0*/  HGMMA.64x64x16.F32.BF16 R24, gdesc[UR4], R24, gsb0 ;  /* 0x00e00000041879f0 */ /* 0x000fe20008001818 */
[----:B------:R-:W-:-:S07]  /*2400*/  UIADD3 UR6, UR40, 0xc06, URZ ;  /* 0x00000c0628067890 */ /* 0x000fce000fffe03f */
[----:B------:R-:W-:Y:S01]  /*2410*/  UMOV UR56, UR6 ;  /* 0x0000000600387c82 */ /* 0x000fe20008000000 */
[----:B------:R-:W-:Y:S01]  /*2420*/  ULDC.64 UR6, c[0x0][0x9d8] ;  /* 0x0002760000067ab9 */ /* 0x000fe20000000a00 */
[----:B------:R-:W-:Y:S01]  /*2430*/  IMAD.U32 R8, RZ, RZ, UR56 ;  /* 0x00000038ff087e24 */ /* 0x000fe2000f8e00ff */
[----:B------:R-:W-:Y:S01]  /*2440*/  ULOP3.LUT UR45, URZ, UR7, URZ, 0x33, !UPT ;  /* 0x000000073f2d7292 */ /* 0x000fe2000f8e333f */
[----:B------:R-:W-:Y:S02]  /*2450*/  WARPGROUP.DEPBAR.LE gsb0, 0x0 ;  /* 0x00008000000079c5 */ /* 0x000fe40000010000 */
[----:B------:R-:W-:-:S06]  /*2460*/  WARPGROUP.ARRIVE ;  /* 0x00000000000079c5 */ /* 0x000fcc0000000000 */
[----:B------:R-:W-:Y:S01]  /*2470*/  HGMMA.64x64x16.F32.BF16 R24, gdesc[UR8], R24, gsb0 ;  /* 0x00e00000081879f0 */ /* 0x000fe20008001818 */
[----:B------:R-:W-:Y:S02]  /*2480*/  ULDC.64 UR10, c[0x0][0x9e0] ;  /* 0x00027800000a7ab9 */ /* 0x000fe40000000a00 */
[----:B------:R-:W-:-:S06]  /*2490*/  UISETP.GE.AND UP0, UPT, UR11, 0x1, UPT ;  /* 0x000000010b00788c */ /* 0x000fcc000bf06270 */
[----:B------:R-:W-:Y:S01]  /*24a0*/  PLOP3.LUT P2, PT, PT, PT, UP0, 0x40, 0x0 ;  /* 0x000000000000781c */ /* 0x000fe20003f4e808 */
[----:B------:R-:W-:Y:S02]  /*24b0*/  WARPGROUP.DEPBAR.LE gsb0, 0x0 ;  /* 0x00008000000079c5 */ /* 0x000fe40000010000 */
[----:B------:R-:W-:-:S06]  /*24c0*/  WARPGROUP.ARRIVE ;  /* 0x00000000000079c5 */ /* 0x000fcc0000000000 */
[----:B------:R-:W-:Y:S03]  /*24d0*/  HGMMA.64x64x16.F32.BF16 R24, gdesc[UR12], R24, gsb0 ;  /* 0x00e000000c1879f0 */ /* 0x000fe60008001818 */
        /* <DEDUP_REMOVED lines=25> */
[----:B------:R-:W-:Y:S01]  /*2670*/  FMUL.FTZ R24, R24, UR6 ;  /* 0x0000000618187c20 */ /* 0x000fe20008410000 */
        /* <DEDUP_REMOVED lines=29> */
[----:B------:R2:W-:Y:S01]  /*2850*/  @!P1 SYNCS.ARRIVE.TRANS64.RED.A1T0 RZ, [R2+URZ], RZ ;  /* 0x000000ff02ff99a7 */ /* 0x0005e2000810043f */
[----:B------:R-:W-:Y:S01]  /*2860*/  FMUL.FTZ R35, R35, UR6 ;  /* 0x0000000623237c20 */ /* 0x000fe20008410000 */
[----:B------:R-:W-:Y:S01]  /*2870*/  FMUL.FTZ R38, R38, UR6 ;  /* 0x0000000626267c20 */ /* 0x000fe20008410000 */
[----:B------:R-:W-:Y:S01]  /*2880*/  FMUL.FTZ R43, R43, UR6 ;  /* 0x000000062b2b7c20 */ /* 0x000fe20008410000 */
[----:B------:R-:W3:Y:S01]  /*2890*/  MUFU.TANH R25, R25 ;  /* 0x0000001900197308 */ /* 0x000ee20000002400 */
[----:B--2---:R-:W-:-:S02]  /*28a0*/  IMAD R2, R22, -0x2, R5 ;  /* 0xfffffffe16027824 */ /* 0x004fc400078e0205 */
[----:B------:R-:W-:-:S05]  /*28b0*/  VIADD R5, R209, UR42 ;  /* 0x0000002ad1057c36 */ /* 0x000fca0008000000 */
[----:B------:R-:W2:Y:S08]  /*28c0*/  MUFU.TANH R28, R28 ;  /* 0x0000001c001c7308 */ /* 0x000eb00000002400 */
[----:B------:R-:W4:Y:S08]  /*28d0*/  MUFU.TANH R29, R29 ;  /* 0x0000001d001d7308 */ /* 0x000f300000002400 */
[----:B------:R-:W1:Y:S08]  /*28e0*/  MUFU.TANH R31, R31 ;  /* 0x0000001f001f7308 */ /* 0x000e700000002400 */
        /* <DEDUP_REMOVED lines=24> */
[----:B------:R5:W1:Y:S08]  /*2a70*/  MUFU.TANH R26, R35 ;  /* 0x00000023001a7308 */ /* 0x000a700000002400 */
[----:B------:R3:W1:Y:S01]  /*2a80*/  MUFU.TANH R27, R38 ;  /* 0x00000026001b7308 */ /* 0x0006620000002400 */
[----:B-----5:R-:W-:-:S07]  /*2a90*/  IMAD R35, R22, -0x2, R3 ;  /* 0xfffffffe16237824 */ /* 0x020fce00078e0203 */
[----:B------:R5:W1:Y:S01]  /*2aa0*/  MUFU.TANH R30, R43 ;  /* 0x0000002b001e7308 */ /* 0x000a620000002400 */
[C---:B---3--:R-:W-:Y:S01]  /*2ab0*/  VIADD R38, R2.reuse, UR10 ;  /* 0x0000000a02267c36 */ /* 0x048fe20008000000 */
[----:B-----5:R-:W-:-:S04]  /*2ac0*/  IADD3 R43, R2, UR45, RZ ;  /* 0x0000002d022b7c10 */ /* 0x020fc8000fffe0ff */
[----:B------:R-:W-:Y:S01]  /*2ad0*/  VIADDMNMX R2, R5, R38, R35, PT ;  /* 0x0000002605027246 */ /* 0x000fe20003800123 */
[----:B------:R-:W-:Y:S01]  /*2ae0*/  IMAD.IADD R3, R43, 0x1, R5 ;  /* 0x000000012b037824 */ /* 0x000fe200078e0205 */
[----:B--2-4-:R-:W-:Y:S06]  /*2af0*/  @P2 BRA `(.L_x_903) ;  /* 0x00000000005c2947 */ /* 0x014fec0003800000 */
[----:B------:R-:W-:Y:S01]  /*2b00*/  IMAD R7, R21, UR47, R5 ;  /* 0x0000002f15077c24 */ /* 0x000fe2000f8e0205 */
[----:B------:R-:W-:Y:S03]  /*2b10*/  BSSY B0, `(.L_x_904) ;  /* 0x0000011000007945 */ /* 0x000fe60003800000 */
[----:B------:R-:W-:-:S05]  /*2b20*/  IMAD.IADD R7, R7, 0x1, -R0 ;  /* 0x0000000107077824 */ /* 0x000fca00078e0a00 */
[----:B------:R-:W-:-:S13]  /*2b30*/  ISETP.GT.AND P2, PT, R7, -0x1, PT ;  /* 0xffffffff0700780c */ /* 0x000fda0003f44270 */
[----:B------:R-:W-:Y:S05]  /*2b40*/  @P2 BRA `(.L_x_905) ;  /* 0x0000000000202947 */ /* 0x000fea0003800000 */
[----:B------:R-:W-:Y:S01]  /*2b50*/  UISETP.NE.AND UP1, UPT, UR11, 0x1, UPT ;  /* 0x000000010b00788c */ /* 0x000fe2000bf25270 */
[----:B------:R-:W-:-:S05]  /*2b60*/  LOP3.LUT R7, RZ, R7, RZ, 0x33, !PT ;  /* 0x00000007ff077212 */ /* 0x000fca00078e33ff */
[----:B------:R-:W-:-:S05]  /*2b70*/  PLOP3.LUT P2, PT, PT, PT, UP1, 0x80, 0x0 ;  /* 0x000000000000781c */ /* 0x000fca0003f4f018 */
[----:B------:R-:W-:-:S08]  /*2b80*/  @UP1 ULDC.64 UR6, c[0x0][0x9e8] ;  /* 0x00027a0000061ab9 */ /* 0x000fd00000000a00 */
[----:B------:R-:W-:-:S05]  /*2b90*/  @P2 IMAD.HI.U32 R57, R7, UR6, RZ ;  /* 0x0000000607392c27 */ /* 0x000fca000f8e00ff */
[----:B------:R-:W-:-:S04]  /*2ba0*/  @P2 SHF.R.U32.HI R7, RZ, UR7, R57 ;  /* 0x00000007ff072c19 */ /* 0x000fc80008011639 */
[----:B------:R-:W-:Y:S01]  /*2bb0*/  LOP3.LUT R7, RZ, R7, RZ, 0x33, !PT ;  /* 0x00000007ff077212 */ /* 0x000fe200078e33ff */
[----:B------:R-:W-:Y:S06]  /*2bc0*/  BRA `(.L_x_906) ;  /* 0x0000000000147947 */ /* 0x000fec0003800000 */
.L_x_905:
[----:B------:R-:W-:-:S06]  /*2bd0*/  UISETP.NE.AND UP1, UPT, UR11, 0x1, UPT ;  /* 0x000000010b00788c */ /* 0x000fcc000bf25270 */
[----:B------:R-:W-:-:S05]  /*2be0*/  PLOP3.LUT P2, PT, PT, PT, UP1, 0x80, 0x0 ;  /* 0x000000000000781c */ /* 0x000fca0003f4f018 */
[----:B------:R-:W-:-:S08]  /*2bf0*/  @UP1 ULDC.64 UR6, c[0x0][0x9e8] ;  /* 0x00027a0000061ab9 */ /* 0x000fd00000000a00 */
[----:B------:R-:W-:-:S05]  /*2c00*/  @P2 IMAD.HI.U32 R57, R7, UR6, RZ ;  /* 0x0000000607392c27 */ /* 0x000fca000f8e00ff */
[----:B------:R-:W-:-:S07]  /*2c10*/  @P2 SHF.R.U32.HI R7, RZ, UR7, R57 ;  /* 0x00000007ff072c19 */ /* 0x000fce0008011639 */
.L_x_906:
[----:B------:R-:W-:Y:S05]  /*2c20*/  BSYNC B0 ;  /* 0x0000000000007941 */ /* 0x000fea0003800000 */
.L_x_904:
[----:B------:R-:W-:-:S04]  /*2c30*/  IMAD R7, R7, UR11, -R4 ;  /* 0x0000000b07077c24 */ /* 0x000fc8000f8e0a04 */
[----:B------:R-:W-:-:S05]  /*2c40*/  IMAD R7, R22, -0x2, R7 ;  /* 0xfffffffe16077824 */ /* 0x000fca00078e0207 */
[----:B------:R-:W-:Y:S02]  /*2c50*/  VIMNMX R3, R3, R7, !PT ;  /* 0x0000000703037248 */ /* 0x000fe40007fe0100 */
[----:B------:R-:W-:-:S07]  /*2c60*/  VIADDMNMX R2, R7, UR11, R2, PT ;  /* 0x0000000b07027c46 */ /* 0x000fce000b800102 */
.L_x_903:
[C---:B------:R-:W-:Y:S02]  /*2c70*/  ISETP.GE.AND P2, PT, R6.reuse, 0x2, PT ;  /* 0x000000020600780c */ /* 0x040fe40003f46270 */
[C---:B------:R-:W-:Y:S02]  /*2c80*/  ISETP.GE.AND P6, PT, R6.reuse, 0xa, PT ;  /* 0x0000000a0600780c */ /* 0x040fe40003fc6270 */
[----:B------:R-:W-:Y:S02]  /*2c90*/  ISETP.GT.AND P4, PT, R3, 0x1, !P2 ;  /* 0x000000010300780c */ /* 0x000fe40005784270 */
[----:B------:R-:W-:Y:S02]  /*2ca0*/  ISETP.GE.AND P3, PT, R6, 0x9, PT ;  /* 0x000000090600780c */ /* 0x000fe40003f66270 */
[----:B------:R-:W-:Y:S02]  /*2cb0*/  ISETP.LT.OR P4, PT, R2, 0x2, P4 ;  /* 0x000000020200780c */ /* 0x000fe40002781670 */
[----:B------:R-:W-:-:S02]  /*2cc0*/  P2R R58, PR, RZ, 0x40 ;  /* 0x00000040ff3a7803 */ /* 0x000fc40000000000 */
[----:B------:R-:W-:Y:S02]  /*2cd0*/  FSEL R57, R25, -INF , !P4 ;  /* 0xff80000019397808 */ /* 0x000fe40006000000 */
[C---:B------:R-:W-:Y:S02]  /*2ce0*/  ISETP.GT.AND P4, PT, R3.reuse, 0x9, !P6 ;  /* 0x000000090300780c */ /* 0x040fe40007784270 */
[----:B------:R-:W-:Y:S02]  /*2cf0*/  ISETP.GT.AND P5, PT, R3, 0x8, !P3 ;  /* 0x000000080300780c */ /* 0x000fe40005fa4270 */
[----:B------:R-:W-:Y:S02]  /*2d00*/  ISETP.LT.OR P4, PT, R2, 0xa, P4 ;  /* 0x0000000a0200780c */ /* 0x000fe40002781670 */
[----:B------:R-:W-:Y:S02]  /*2d10*/  ISETP.GE.AND P6, PT, R6, 0x11, PT ;  /* 0x000000110600780c */ /* 0x000fe40003fc6270 */
[----:B------:R-:W-:-:S02]  /*2d20*/  FSEL R61, R29, -INF , !P4 ;  /* 0xff8000001d3d7808 */ /* 0x000fc40006000000 */
[----:B------:R-:W-:Y:S02]  /*2d30*/  ISETP.LT.OR P5, PT, R2, 0x9, P5 ;  /* 0x000000090200780c */ /* 0x000fe40002fa1670 */
[----:B------:R-:W-:Y:S02]  /*2d40*/  ISETP.GT.AND P4, PT, R3, 0x10, !P6 ;  /* 0x000000100300780c */ /* 0x000fe40007784270 */
[----:B------:R-:W-:Y:S02]  /*2d50*/  FSEL R59, R28, -INF , !P5 ;  /* 0xff8000001c3b7808 */ /* 0x000fe40006800000 */
[----:B------:R-:W-:Y:S02]  /*2d60*/  ISETP.LT.OR P4, PT, R2, 0x11, P4 ;  /* 0x000000110200780c */ /* 0x000fe40002781670 */
[----:B------:R-:W-:Y:S02]  /*2d70*/  ISETP.GE.AND P5, PT, R6, 0x12, PT ;  /* 0x000000120600780c */ /* 0x000fe40003fa6270 */
[----:B-1----:R-:W-:-:S02]  /*2d80*/  FSEL R63, R32, -INF , !P4 ;  /* 0xff800000203f7808 */ /* 0x002fc40006000000 */
[----:B------:R-:W-:Y:S02]  /*2d90*/  ISETP.GT.AND P4, PT, R3, 0x11, !P5 ;  /* 0x000000110300780c */ /* 0x000fe40006f84270 */
[----:B------:R-:W-:Y:S02]  /*2da0*/  P2R R29, PR, RZ, 0x20 ;  /* 0x00000020ff1d7803 */ /* 0x000fe40000000000 */
[----:B------:R-:W-:Y:S02]  /*2db0*/  ISETP.LT.OR P4, PT, R2, 0x12, P4 ;  /* 0x000000120200780c */ /* 0x000fe40002781670 */
[----:B------:R-:W-:Y:S02]  /*2dc0*/  ISETP.GE.AND P5, PT, R6, 0x19, PT ;  /* 0x000000190600780c */ /* 0x000fe40003fa6270 */
[----:B------:R-:W-:Y:S02]  /*2dd0*/  FSEL R65, R33, -INF , !P4 ;  /* 0xff80000021417808 */ /* 0x000fe40006000000 */
[----:B------:R-:W-:-:S02]  /*2de0*/  ISETP.GT.AND P4, PT, R3, 0x18, !P5 ;  /* 0x000000180300780c */ /* 0x000fc40006f84270 */
[----:B------:R-:W-:Y:S02]  /*2df0*/  P2R R32, PR, RZ, 0x20 ;  /* 0x00000020ff207803 */ /* 0x000fe40000000000 */
[----:B------:R-:W-:Y:S02]  /*2e00*/  ISETP.LT.OR P4, PT, R2, 0x19, P4 ;  /* 0x000000190200780c */ /* 0x000fe40002781670 */
[----:B------:R-:W-:Y:S02]  /*2e10*/  ISETP.GE.AND P5, PT, R6, 0x1a, PT ;  /* 0x0000001a0600780c */ /* 0x000fe40003fa6270 */
[----:B------:R-:W-:Y:S02]  /*2e20*/  FSEL R67, R36, -INF , !P4 ;  /* 0xff80000024437808 */ /* 0x000fe40006000000 */
[----:B------:R-:W-:Y:S02]  /*2e30*/  ISETP.GT.AND P4, PT, R3, 0x19, !P5 ;  /* 0x000000190300780c */ /* 0x000fe40006f84270 */
[----:B------:R-:W-:-:S02]  /*2e40*/  P2R R33, PR, RZ, 0x20 ;  /* 0x00000020ff217803 */ /* 0x000fc40000000000 */
[----:B------:R-:W-:Y:S02]  /*2e50*/  ISETP.LT.OR P4, PT, R2, 0x1a, P4 ;  /* 0x0000001a0200780c */ /* 0x000fe40002781670 */
[----:B------:R-:W-:Y:S02]  /*2e60*/  ISETP.GE.AND P5, PT, R6, 0x21, PT ;  /* 0x000000210600780c */ /* 0x000fe40003fa6270 */
[----:B------:R-:W-:Y:S02]  /*2e70*/  FSEL R69, R37, -INF , !P4 ;  /* 0xff80000025457808 */ /* 0x000fe40006000000 */
[----:B------:R-:W-:Y:S02]  /*2e80*/  ISETP.GT.AND P4, PT, R3, 0x20, !P5 ;  /* 0x000000200300780c */ /* 0x000fe40006f84270 */
[----:B------:R-:W-:Y:S02]  /*2e90*/  P2R R36, PR, RZ, 0x20 ;  /* 0x00000020ff247803 */ /* 0x000fe40000000000 */
[----:B------:R-:W-:-:S02]  /*2ea0*/  ISETP.LT.OR P4, PT, R2, 0x21, P4 ;  /* 0x000000210200780c */ /* 0x000fc40002781670 */
[----:B------:R-:W-:Y:S02]  /*2eb0*/  ISETP.GE.AND P5, PT, R6, 0x22, PT ;  /* 0x000000220600780c */ /* 0x000fe40003fa6270 */
[----:B------:R-:W-:Y:S02]  /*2ec0*/  FSEL R71, R40, -INF , !P4 ;  /* 0xff80000028477808 */ /* 0x000fe40006000000 */
[----:B------:R-:W-:Y:S02]  /*2ed0*/  ISETP.GT.AND P4, PT, R3, 0x21, !P5 ;  /* 0x000000210300780c */ /* 0x000fe40006f84270 */
[----:B------:R-:W-:Y:S02]  /*2ee0*/  P2R R40, PR, RZ, 0x20 ;  /* 0x00000020ff287803 */ /* 0x000fe40000000000 */
[----:B------:R-:W-:Y:S02]  /*2ef0*/  ISETP.LT.OR P4, PT, R2, 0x22, P4 ;  /* 0x000000220200780c */ /* 0x000fe40002781670 */
[----:B------:R-:W-:-:S02]  /*2f00*/  ISETP.GE.AND P5, PT, R6, 0x29, PT ;  /* 0x000000290600780c */ /* 0x000fc40003fa6270 */
[----:B------:R-:W-:Y:S02]  /*2f10*/  FSEL R73, R41, -INF , !P4 ;  /* 0xff80000029497808 */ /* 0x000fe40006000000 */
[----:B------:R-:W-:Y:S02]  /*2f20*/  ISETP.GT.AND P4, PT, R3, 0x28, !P5 ;  /* 0x000000280300780c */ /* 0x000fe40006f84270 */
[----:B------:R-:W-:Y:S02]  /*2f30*/  P2R R41, PR, RZ, 0x20 ;  /* 0x00000020ff297803 */ /* 0x000fe40000000000 */
[----:B------:R-:W-:Y:S02]  /*2f40*/  ISETP.LT.OR P4, PT, R2, 0x29, P4 ;  /* 0x000000290200780c */ /* 0x000fe40002781670 */
[----:B------:R-:W-:Y:S02]  /*2f50*/  ISETP.GE.AND P5, PT, R6, 0x2a, PT ;  /* 0x0000002a0600780c */ /* 0x000fe40003fa6270 */
[----:B------:R-:W-:-:S02]  /*2f60*/  FSEL R75, R44, -INF , !P4 ;  /* 0xff8000002c4b7808 */ /* 0x000fc40006000000 */
        /* <DEDUP_REMOVED lines=8> */
[----:B------:R-:W-:Y:S02]  /*2ff0*/  P2R R28, PR, RZ, 0x40 ;  /* 0x00000040ff1c7803 */ /* 0x000fe40000000000 */
[----:B------:R-:W-:Y:S02]  /*3000*/  FSEL R79, R48, -INF , !P4 ;  /* 0xff800000304f7808 */ /* 0x000fe40006000000 */
[----:B------:R-:W-:-:S04]  /*3010*/  ISETP.GE.AND P4, PT, R6, 0x32, PT ;  /* 0x000000320600780c */ /* 0x000fc80003f86270 */
[----:B------:R-:W-:-:S04]  /*3020*/  ISETP.GT.AND P5, PT, R3, 0x31, !P4 ;  /* 0x000000310300780c */ /* 0x000fc800067a4270 */
[----:B------:R-:W-:-:S04]  /*3030*/  ISETP.LT.OR P5, PT, R2, 0x32, P5 ;  /* 0x000000320200780c */ /* 0x000fc80002fa1670 */
[----:B------:R-:W-:Y:S02]  /*3040*/  FSEL R81, R49, -INF , !P5 ;  /* 0xff80000031517808 */ /* 0x000fe40006800000 */
[----:B------:R-:W-:-:S04]  /*3050*/  ISETP.GE.AND P5, PT, R6, 0x39, PT ;  /* 0x000000390600780c */ /* 0x000fc80003fa6270 */
[----:B------:R-:W-:-:S04]  /*3060*/  ISETP.GT.AND P6, PT, R3, 0x38, !P5 ;  /* 0x000000380300780c */ /* 0x000fc80006fc4270 */
[----:B------:R-:W-:-:S04]  /*3070*/  ISETP.LT.OR P6, PT, R2, 0x39, P6 ;  /* 0x000000390200780c */ /* 0x000fc800037c1670 */
[----:B------:R-:W-:Y:S02]  /*3080*/  FSEL R83, R52, -INF , !P6 ;  /* 0xff80000034537808 */ /* 0x000fe40007000000 */
[----:B------:R-:W-:-:S04]  /*3090*/  ISETP.GE.AND P6, PT, R6, 0x1, PT ;  /* 0x000000010600780c */ /* 0x000fc80003fc6270 */
[----:B------:R-:W-:Y:S02]  /*30a0*/  P2R R25, PR, RZ, 0x40 ;  /* 0x00000040ff197803 */ /* 0x000fe40000000000 */
[----:B------:R-:W-:-:S04]  /*30b0*/  ISETP.GT.AND P6, PT, R3, RZ, !P6 ;  /* 0x000000ff0300720c */ /* 0x000fc800077c4270 */
[----:B------:R-:W-:-:S04]  /*30c0*/  ISETP.LT.OR P6, PT, R2, 0x1, P6 ;  /* 0x000000010200780c */ /* 0x000fc800037c1670 */
[----:B------:R-:W-:Y:S02]  /*30d0*/  FSEL R37, R24, -INF , !P6 ;  /* 0xff80000018257808 */ /* 0x000fe40007000000 */
[----:B------:R-:W-:Y:S01]  /*30e0*/  ISETP.GE.AND P6, PT, R6, 0x3a, PT ;  /* 0x0000003a0600780c */ /* 0x000fe20003fc6270 */
[----:B------:R-:W-:-:S03]  /*30f0*/  VIADD R6, R5, 0x8 ;  /* 0x0000000805067836 */ /* 0x000fc60000000000 */
[----:B------:R-:W-:Y:S02]  /*3100*/  P2R R48, PR, RZ, 0x40 ;  /* 0x00000040ff307803 */ /* 0x000fe40000000000 */
[----:B------:R-:W-:Y:S02]  /*3110*/  ISETP.GT.AND P6, PT, R3, 0x39, !P6 ;  /* 0x000000390300780c */ /* 0x000fe400077c4270 */
[----:B------:R-:W-:Y:S02]  /*3120*/  IADD3 R3, R43, R6, RZ ;  /* 0x000000062b037210 */ /* 0x000fe40007ffe0ff */
[----:B------:R-:W-:Y:S02]  /*3130*/  ISETP.LT.OR P6, PT, R2, 0x3a, P6 ;  /* 0x0000003a0200780c */ /* 0x000fe400037c1670 */
[----:B------:R-:W-:Y:S02]  /*3140*/  VIADDMNMX R2, R6, R38, R35, PT ;  /* 0x0000002606027246 */ /* 0x000fe40003800123 */
[----:B------:R-:W-:-:S02]  /*3150*/  FSEL R53, R53, -INF , !P6 ;  /* 0xff80000035357808 */ /* 0x000fc40007000000 */
[----:B------:R-:W-:-:S13]  /*3160*/  PLOP3.LUT P6, PT, PT, PT, UP0, 0x40, 0x0 ;  /* 0x000000000000781c */ /* 0x000fda0003fce808 */
[----:B------:R-:W-:Y:S05]  /*3170*/  @P6 BRA `(.L_x_907) ;  /* 0x0000000000646947 */ /* 0x000fea0003800000 */
        /* <DEDUP_REMOVED lines=9> */
[----:B------:R-:W-:Y:S01]  /*3210*/  @P6 IMAD.HI.U32 R24, R7, UR6, RZ ;  /* 0x0000000607186c27 */ /* 0x000fe2000f8e00ff */
[----:B------:R-:W-:-:S13]  /*3220*/  PLOP3.LUT P6, PT, PT, PT, UP1, 0x80, 0x0 ;  /* 0x000000000000781c */ /* 0x000fda0003fcf018 */
[----:B------:R-:W-:-:S04]  /*3230*/  @P6 SHF.R.U32.HI R7, RZ, UR7, R24 ;  /* 0x00000007ff076c19 */ /* 0x000fc80008011618 */
[----:B------:R-:W-:Y:S01]  /*3240*/  LOP3.LUT R7, RZ, R7, RZ, 0x33, !PT ;  /* 0x00000007ff077212 */ /* 0x000fe200078e33ff */
[----:B------:R-:W-:Y:S06]  /*3250*/  BRA `(.L_x_910) ;  /* 0x0000000000187947 */ /* 0x000fec0003800000 */
.L_x_909:
[----:B------:R-:W-:-:S06]  /*3260*/  UISETP.NE.AND UP1, UPT, UR11, 0x1, UPT ;  /* 0x000000010b00788c */ /* 0x000fcc000bf25270 */
[----:B------:R-:W-:-:S05]  /*3270*/  PLOP3.LUT P6, PT, PT, PT, UP1, 0x80, 0x0 ;  /* 0x000000000000781c */ /* 0x000fca0003fcf018 */
[----:B------:R-:W-:-:S08]  /*3280*/  @UP1 ULDC.64 UR6, c[0x0][0x9e8] ;  /* 0x00027a0000061ab9 */ /* 0x000fd00000000a00 */
[----:B------:R-:W-:Y:S01]  /*3290*/  @P6 IMAD.HI.U32 R24, R7, UR6, RZ ;  /* 0x0000000607186c27 */ /* 0x000fe2000f8e00ff */
[----:B------:R-:W-:-:S13]  /*32a0*/  PLOP3.LUT P6, PT, PT, PT, UP1, 0x80, 0x0 ;  /* 0x000000000000781c */ /* 0x000fda0003fcf018 */
[----:B------:R-:W-:-:S07]  /*32b0*/  @P6 SHF.R.U32.HI R7, RZ, UR7, R24 ;  /* 0x00000007ff076c19 */ /* 0x000fce0008011618 */
.L_x_910:
[----:B------:R-:W-:Y:S05]  /*32c0*/  BSYNC B0 ;  /* 0x0000000000007941 */ /* 0x000fea0003800000 */
.L_x_908:
[----:B------:R-:W-:-:S04]  /*32d0*/  IMAD R7, R7, UR11, -R4 ;  /* 0x0000000b07077c24 */ /* 0x000fc8000f8e0a04 */
[----:B------:R-:W-:-:S05]  /*32e0*/  IMAD R7, R22, -0x2, R7 ;  /* 0xfffffffe16077824 */ /* 0x000fca00078e0207 */
[----:B------:R-:W-:Y:S02]  /*32f0*/  VIMNMX R3, R3, R7, !PT ;  /* 0x0000000703037248 */ /* 0x000fe40007fe0100 */
[----:B------:R-:W-:-:S07]  /*3300*/  VIADDMNMX R2, R7, UR11, R2, PT ;  /* 0x0000000b07027c46 */ /* 0x000fce000b800102 */
.L_x_907:
[----:B------:R-:W-:Y:S01]  /*3310*/  ISETP.GT.AND P2, PT, R3, 0x1, !P2 ;  /* 0x000000010300780c */ /* 0x000fe20005744270 */
[----:B------:R-:W-:Y:S01]  /*3320*/  ULDC UR6, c[0x0][0x988] ;  /* 0x0002620000067ab9 */ /* 0x000fe20000000800 */
[----:B------:R-:W-:Y:S01]  /*3330*/  FMNMX.FTZ R4, R37, R57, !PT ;  /* 0x0000003925047209 */ /* 0x000fe20007810000 */
[----:B------:R-:W-:Y:S01]  /*3340*/  IMAD R21, R21, UR47, -R0 ;  /* 0x0000002f15157c24 */ /* 0x000fe2000f8e0a00 */
[----:B------:R-:W-:Y:S02]  /*3350*/  ISETP.LT.OR P2, PT, R2, 0x2, P2 ;  /* 0x000000020200780c */ /* 0x000fe40001741670 */
[----:B------:R-:W-:Y:S02]  /*3360*/  ISETP.NE.AND P6, PT, R25, RZ, PT ;  /* 0x000000ff1900720c */ /* 0x000fe40003fc5270 */
[----:B------:R-:W-:Y:S02]  /*3370*/  FSEL R20, R20, -INF , !P2 ;  /* 0xff80000014147808 */ /* 0x000fe40005000000 */
[----:B------:R-:W-:-:S02]  /*3380*/  ISETP.NE.AND P2, PT, R58, RZ, PT ;  /* 0x000000ff3a00720c */ /* 0x000fc40003f45270 */
[----:B------:R-:W-:Y:S02]  /*3390*/  FMNMX.FTZ R4, R59, R4, !PT ;  /* 0x000000043b047209 */ /* 0x000fe40007810000 */
[----:B------:R-:W-:Y:S02]  /*33a0*/  ISETP.GT.AND P2, PT, R3, 0x9, !P2 ;  /* 0x000000090300780c */ /* 0x000fe40005744270 */
[----:B------:R-:W-:Y:S02]  /*33b0*/  FMNMX.FTZ R4, R61, R4, !PT ;  /* 0x000000043d047209 */ /* 0x000fe40007810000 */
[----:B------:R-:W-:Y:S02]  /*33c0*/  ISETP.LT.OR P2, PT, R2, 0xa, P2 ;  /* 0x0000000a0200780c */ /* 0x000fe40001741670 */
[----:B------:R-:W-:Y:S02]  /*33d0*/  FMNMX.FTZ R4, R63, R4, !PT ;  /* 0x000000043f047209 */ /* 0x000fe40007810000 */
[----:B------:R-:W-:-:S02]  /*33e0*/  FSEL R24, R31, -INF , !P2 ;  /* 0xff8000001f187808 */ /* 0x000fc40005000000 */
[----:B------:R-:W-:Y:S02]  /*33f0*/  ISETP.NE.AND P2, PT, R28, RZ, PT ;  /* 0x000000ff1c00720c */ /* 0x000fe40003f45270 */
[----:B------:R-:W-:Y:S02]  /*3400*/  FMNMX.FTZ R4, R65, R4, !PT ;  /* 0x0000000441047209 */ /* 0x000fe40007810000 */
[----:B------:R-:W-:Y:S02]  /*3410*/  ISETP.GT.AND P2, PT, R3, 0x10, !P2 ;  /* 0x000000100300780c */ /* 0x000fe40005744270 */
[----:B------:R-:W-:Y:S02]  /*3420*/  FMNMX.FTZ R4, R67, R4, !PT ;  /* 0x0000000443047209 */ /* 0x000fe40007810000 */
[----:B------:R-:W-:Y:S02]  /*3430*/  ISETP.LT.OR P2, PT, R2, 0x11, P2 ;  /* 0x000000110200780c */ /* 0x000fe40001741670 */
[----:B------:R-:W-:-:S02]  /*3440*/  FMNMX.FTZ R4, R69, R4, !PT ;  /* 0x0000000445047209 */ /* 0x000fc40007810000 */
[----:B------:R-:W-:Y:S02]  /*3450*/  FSEL R25, R34, -INF , !P2 ;  /* 0xff80000022197808 */ /* 0x000fe40005000000 */
[----:B------:R-:W-:Y:S02]  /*3460*/  ISETP.NE.AND P2, PT, R29, RZ, PT ;  /* 0x000000ff1d00720c */ /* 0x000fe40003f45270 */
[----:B------:R-:W-:Y:S02]  /*3470*/  FMNMX.FTZ R4, R71, R4, !PT ;  /* 0x0000000447047209 */ /* 0x000fe40007810000 */
[----:B------:R-:W-:Y:S02]  /*3480*/  ISETP.GT.AND P2, PT, R3, 0x11, !P2 ;  /* 0x000000110300780c */ /* 0x000fe40005744270 */
[----:B------:R-:W-:Y:S02]  /*3490*/  FMNMX.FTZ R4, R73, R4, !PT ;  /* 0x0000000449047209 */ /* 0x000fe40007810000 */
[----:B------:R-:W-:-:S02]  /*34a0*/  ISETP.LT.OR P2, PT, R2, 0x12, P2 ;  /* 0x000000120200780c */ /* 0x000fc40001741670 */
[----:B------:R-:W-:Y:S02]  /*34b0*/  FMNMX.FTZ R4, R75, R4, !PT ;  /* 0x000000044b047209 */ /* 0x000fe40007810000 */
[----:B------:R-:W-:Y:S02]  /*34c0*/  FSEL R26, R26, -INF , !P2 ;  /* 0xff8000001a1a7808 */ /* 0x000fe40005000000 */
[----:B------:R-:W-:Y:S02]  /*34d0*/  ISETP.NE.AND P2, PT, R32, RZ, PT ;  /* 0x000000ff2000720c */ /* 0x000fe40003f45270 */
[----:B------:R-:W-:Y:S02]  /*34e0*/  FMNMX.FTZ R4, R77, R4, !PT ;  /* 0x000000044d047209 */ /* 0x000fe40007810000 */
[----:B------:R-:W-:Y:S02]  /*34f0*/  ISETP.GT.AND P2, PT, R3, 0x18, !P2 ;  /* 0x000000180300780c */ /* 0x000fe40005744270 */
[----:B------:R-:W-:-:S02]  /*3500*/  FMNMX.FTZ R4, R79, R4, !PT ;  /* 0x000000044f047209 */ /* 0x000fc40007810000 */
[----:B------:R-:W-:Y:S02]  /*3510*/  ISETP.LT.OR P2, PT, R2, 0x19, P2 ;  /* 0x000000190200780c */ /* 0x000fe40001741670 */
[----:B------:R-:W-:Y:S02]  /*3520*/  FMNMX.FTZ R4, R81, R4, !PT ;  /* 0x0000000451047209 */ /* 0x000fe40007810000 */
[----:B------:R-:W-:Y:S02]  /*3530*/  FSEL R27, R27, -INF , !P2 ;  /* 0xff8000001b1b7808 */ /* 0x000fe40005000000 */
[----:B------:R-:W-:Y:S02]  /*3540*/  ISETP.NE.AND P2, PT, R33, RZ, PT ;  /* 0x000000ff2100720c */ /* 0x000fe40003f45270 */
[----:B------:R-:W-:Y:S02]  /*3550*/  FMNMX.FTZ R4, R83, R4, !PT ;  /* 0x0000000453047209 */ /* 0x000fe40007810000 */
[----:B------:R-:W-:-:S02]  /*3560*/  ISETP.GT.AND P2, PT, R3, 0x19, !P2 ;  /* 0x000000190300780c */ /* 0x000fc40005744270 */
[----:B------:R-:W-:Y:S02]  /*3570*/  ISETP.GT.AND P3, PT, R3, 0x8, !P3 ;  /* 0x000000080300780c */ /* 0x000fe40005f64270 */
[----:B------:R-:W-:Y:S02]  /*3580*/  ISETP.LT.OR P2, PT, R2, 0x1a, P2 ;  /* 0x0000001a0200780c */ /* 0x000fe40001741670 */
[----:B------:R-:W-:Y:S02]  /*3590*/  FMNMX.FTZ R34, R53, R4, !PT ;  /* 0x0000000435227209 */ /* 0x000fe40007810000 */
[----:B------:R-:W-:Y:S02]  /*35a0*/  FSEL R28, R39, -INF , !P2 ;  /* 0xff800000271c7808 */ /* 0x000fe40005000000 */
[----:B------:R-:W-:Y:S01]  /*35b0*/  ISETP.NE.AND P2, PT, R36, RZ, PT ;  /* 0x000000ff2400720c */ /* 0x000fe20003f45270 */
[----:B------:R-:W1:Y:S01]  /*35c0*/  SHFL.BFLY PT, R33, R34, 0x2, 0x1f ;  /* 0x0c401f0022217f89 */ /* 0x000e6200000e0000 */
[----:B------:R-:W-:-:S02]  /*35d0*/  ISETP.LT.OR P3, PT, R2, 0x9, P3 ;  /* 0x000000090200780c */ /* 0x000fc40001f61670 */
[----:B------:R-:W-:Y:S02]  /*35e0*/  ISETP.GT.AND P2, PT, R3, 0x20, !P2 ;  /* 0x000000200300780c */ /* 0x000fe40005744270 */
[----:B------:R-:W-:Y:S02]  /*35f0*/  FSEL R23, R23, -INF , !P3 ;  /* 0xff80000017177808 */ /* 0x000fe40005800000 */
[----:B------:R-:W-:Y:S02]  /*3600*/  ISETP.LT.OR P2, PT, R2, 0x21, P2 ;  /* 0x000000210200780c */ /* 0x000fe40001741670 */
[----:B------:R-:W-:Y:S02]  /*3610*/  ISETP.NE.AND P3, PT, R41, RZ, PT ;  /* 0x000000ff2900720c */ /* 0x000fe40003f65270 */
[----:B------:R-:W-:Y:S02]  /*3620*/  FSEL R29, R42, -INF , !P2 ;  /* 0xff8000002a1d7808 */ /* 0x000fe40005000000 */
[----:B------:R-:W-:-:S02]  /*3630*/  ISETP.NE.AND P2, PT, R40, RZ, PT ;  /* 0x000000ff2800720c */ /* 0x000fc40003f45270 */
[C---:B------:R-:W-:Y:S02]  /*3640*/  ISETP.GT.AND P4, PT, R3.reuse, 0x31, !P4 ;  /* 0x000000310300780c */ /* 0x040fe40006784270 */
[C---:B------:R-:W-:Y:S02]  /*3650*/  ISETP.GT.AND P2, PT, R3.reuse, 0x21, !P2 ;  /* 0x000000210300780c */ /* 0x040fe40005744270 */
[----:B------:R-:W-:Y:S02]  /*3660*/  ISETP.GT.AND P5, PT, R3, 0x38, !P5 ;  /* 0x000000380300780c */ /* 0x000fe40006fa4270 */
[C---:B------:R-:W-:Y:S02]  /*3670*/  ISETP.LT.OR P2, PT, R2.reuse, 0x22, P2 ;  /* 0x000000220200780c */ /* 0x040fe40001741670 */
[----:B------:R-:W-:Y:S02]  /*3680*/  ISETP.LT.OR P4, PT, R2, 0x32, P4 ;  /* 0x000000320200780c */ /* 0x000fe40002781670 */
[----:B------:R-:W-:-:S02]  /*3690*/  FSEL R30, R30, -INF , !P2 ;  /* 0xff8000001e1e7808 */ /* 0x000fc40005000000 */
[----:B------:R-:W-:Y:S02]  /*36a0*/  ISETP.GT.AND P2, PT, R3, 0x28, !P3 ;  /* 0x000000280300780c */ /* 0x000fe40005f44270 */
[----:B-1----:R-:W-:Y:S02]  /*36b0*/  FMNMX.FTZ R35, R34, R33, !PT ;  /* 0x0000002122237209 */ /* 0x002fe40007810000 */
[----:B------:R-:W-:Y:S02]  /*36c0*/  ISETP.LT.OR P2, PT, R2, 0x29, P2 ;  /* 0x000000290200780c */ /* 0x000fe40001741670 */
[----:B------:R-:W-:Y:S01]  /*36d0*/  ISETP.NE.AND P3, PT, R45, RZ, PT ;  /* 0x000000ff2d00720c */ /* 0x000fe20003f65270 */
[----:B------:R-:W1:Y:S01]  /*36e0*/  SHFL.BFLY PT, R36, R35, 0x1, 0x1f ;  /* 0x0c201f0023247f89 */ /* 0x000e6200000e0000 */
[----:B------:R-:W-:Y:S02]  /*36f0*/  FSEL R31, R46, -INF , !P2 ;  /* 0xff8000002e1f7808 */ /* 0x000fe40005000000 */
[----:B------:R-:W-:-:S02]  /*3700*/  ISETP.GT.AND P2, PT, R3, RZ, !P6 ;  /* 0x000000ff0300720c */ /* 0x000fc40007744270 */
[----:B------:R-:W-:Y:S02]  /*3710*/  ISETP.NE.AND P6, PT, R48, RZ, PT ;  /* 0x000000ff3000720c */ /* 0x000fe40003fc5270 */
[----:B------:R-:W-:Y:S02]  /*3720*/  ISETP.LT.OR P2, PT, R2, 0x1, P2 ;  /* 0x000000010200780c */ /* 0x000fe40001741670 */
[----:B------:R-:W-:Y:S02]  /*3730*/  ISETP.GT.AND P3, PT, R3, 0x30, !P3 ;  /* 0x000000300300780c */ /* 0x000fe40005f64270 */
[----:B------:R-:W-:Y:S02]  /*3740*/  FSEL R7, R56, -INF , !P2 ;  /* 0xff80000038077808 */ /* 0x000fe40005000000 */
[----:B------:R-:W-:Y:S02]  /*3750*/  ISETP.NE.AND P2, PT, R44, RZ, PT ;  /* 0x000000ff2c00720c */ /* 0x000fe40003f45270 */
[----:B------:R-:W-:-:S02]  /*3760*/  FMNMX.FTZ R4, R7, R20, !PT ;  /* 0x0000001407047209 */ /* 0x000fc40007810000 */
[----:B------:R-:W-:Y:S02]  /*3770*/  ISETP.GT.AND P2, PT, R3, 0x29, !P2 ;  /* 0x000000290300780c */ /* 0x000fe40005744270 */
[----:B------:R-:W-:Y:S02]  /*3780*/  FMNMX.FTZ R33, R23, R4, !PT ;  /* 0x0000000417217209 */ /* 0x000fe40007810000 */
[----:B------:R-:W-:Y:S02]  /*3790*/  ISETP.LT.OR P2, PT, R2, 0x2a, P2 ;  /* 0x0000002a0200780c */ /* 0x000fe40001741670 */
[----:B------:R-:W-:Y:S02]  /*37a0*/  FMNMX.FTZ R4, R24, R33, !PT ;  /* 0x0000002118047209 */ /* 0x000fe40007810000 */
[----:B------:R-:W-:Y:S02]  /*37b0*/  ISETP.LT.OR P3, PT, R2, 0x31, P3 ;  /* 0x000000310200780c */ /* 0x000fe40001f61670 */
[----:B------:R-:W-:-:S02]  /*37c0*/  FMNMX.FTZ R33, R25, R4, !PT ;  /* 0x0000000419217209 */ /* 0x000fc40007810000 */
[----:B-1----:R-:W-:Y:S02]  /*37d0*/  FMNMX.FTZ R4, R35, R36, !PT ;  /* 0x0000002423047209 */ /* 0x002fe40007810000 */
[----:B------:R-:W-:Y:S02]  /*37e0*/  FMNMX.FTZ R32, R26, R33, !PT ;  /* 0x000000211a207209 */ /* 0x000fe40007810000 */
[----:B------:R-:W-:Y:S01]  /*37f0*/  ISETP.LT.OR P5, PT, R2, 0x39, P5 ;  /* 0x000000390200780c */ /* 0x000fe20002fa1670 */
[----:B------:R-:W-:Y:S01]  /*3800*/  FMUL.FTZ R35, R4, UR6 ;  /* 0x0000000604237c20 */ /* 0x000fe20008410000 */
[----:B------:R-:W-:Y:S02]  /*3810*/  FMNMX.FTZ R33, R27, R32, !PT ;  /* 0x000000201b217209 */ /* 0x000fe40007810000 */
[----:B------:R-:W-:Y:S02]  /*3820*/  FSEL R32, R47, -INF , !P2 ;  /* 0xff8000002f207808 */ /* 0x000fe40005000000 */
[----:B------:R-:W-:-:S02]  /*3830*/  FMNMX.FTZ R34, R28, R33, !PT ;  /* 0x000000211c227209 */ /* 0x000fc40007810000 */
[----:B------:R-:W-:Y:S02]  /*3840*/  FSETP.NEU.FTZ.AND P2, PT, R4, -INF , PT ;  /* 0xff8000000400780b */ /* 0x000fe40003f5d000 */
[----:B------:R-:W-:Y:S02]  /*3850*/  FMNMX.FTZ R33, R29, R34, !PT ;  /* 0x000000221d217209 */ /* 0x000fe40007810000 */
[----:B------:R-:W-:Y:S02]  /*3860*/  FSEL R38, R35, RZ, P2 ;  /* 0x000000ff23267208 */ /* 0x000fe40001000000 */
[----:B------:R-:W-:Y:S02]  /*3870*/  FMNMX.FTZ R34, R30, R33, !PT ;  /* 0x000000211e227209 */ /* 0x000fe40007810000 */
[----:B------:R-:W-:Y:S01]  /*3880*/  ISETP.GT.AND P2, PT, R3, 0x39, !P6 ;  /* 0x000000390300780c */ /* 0x000fe20007744270 */
[--C-:B------:R-:W-:Y:S01]  /*3890*/  FFMA.FTZ R37, R37, UR6, -R38.reuse ;  /* 0x0000000625257c23 */ /* 0x100fe20008010826 */
[----:B------:R-:W-:Y:S01]  /*38a0*/  FMNMX.FTZ R3, R31, R34, !PT ;  /* 0x000000221f037209 */ /* 0x000fe20007810000 */
[--C-:B------:R-:W-:Y:S01]  /*38b0*/  FFMA.FTZ R40, R61, UR6, -R38.reuse ;  /* 0x000000063d287c23 */ /* 0x100fe20008010826 */
[----:B------:R-:W-:Y:S01]  /*38c0*/  FSEL R33, R50, -INF , !P3 ;  /* 0xff80000032217808 */ /* 0x000fe20005800000 */
[----:B------:R1:W-:Y:S01]  /*38d0*/  MUFU.EX2 R196, R37 ;  /* 0x0000002500c47308 */ /* 0x0003e20000000800 */
[----:B------:R-:W-:Y:S01]  /*38e0*/  FMNMX.FTZ R36, R32, R3, !PT ;  /* 0x0000000320247209 */ /* 0x000fe20007810000 */
[--C-:B------:R-:W-:Y:S01]  /*38f0*/  FFMA.FTZ R39, R57, UR6, -R38.reuse ;  /* 0x0000000639277c23 */ /* 0x100fe20008010826 */
[----:B------:R-:W-:Y:S01]  /*3900*/  FSEL R34, R51, -INF , !P4 ;  /* 0xff80000033227808 */ /* 0x000fe20006000000 */
[--C-:B------:R-:W-:Y:S01]  /*3910*/  FFMA.FTZ R42, R63, UR6, -R38.reuse ;  /* 0x000000063f2a7c23 */ /* 0x100fe20008010826 */
[----:B------:R-:W-:Y:S01]  /*3920*/  FMNMX.FTZ R3, R33, R36, !PT ;  /* 0x0000002421037209 */ /* 0x000fe20007810000 */
[--C-:B------:R-:W-:Y:S01]  /*3930*/  FFMA.FTZ R43, R65, UR6, -R38.reuse ;  /* 0x00000006412b7c23 */ /* 0x100fe20008010826 */
[----:B------:R-:W-:Y:S01]  /*3940*/  ISETP.LT.OR P2, PT, R2, 0x3a, P2 ;  /* 0x0000003a0200780c */ /* 0x000fe20001741670 */
[----:B------:R2:W-:Y:S01]  /*3950*/  MUFU.EX2 R41, R40 ;  /* 0x0000002800297308 */ /* 0x0005e20000000800 */
[----:B------:R-:W-:Y:S01]  /*3960*/  FSEL R2, R54, -INF , !P5 ;  /* 0xff80000036027808 */ /* 0x000fe20006800000 */
[--C-:B-1----:R-:W-:Y:S01]  /*3970*/  FFMA.FTZ R37, R59, UR6, -R38.reuse ;  /* 0x000000063b257c23 */ /* 0x102fe20008010826 */
[----:B------:R-:W-:Y:S01]  /*3980*/  FMNMX.FTZ R3, R34, R3, !PT ;  /* 0x0000000322037209 */ /* 0x000fe20007810000 */
[--C-:B------:R-:W-:Y:S01]  /*3990*/  FFMA.FTZ R44, R67, UR6, -R38.reuse ;  /* 0x00000006432c7c23 */ /* 0x100fe20008010826 */
[----:B------:R-:W-:Y:S01]  /*39a0*/  FSEL R35, R55, -INF , !P2 ;  /* 0xff80000037237808 */ /* 0x000fe20005000000 */
[--C-:B------:R-:W-:Y:S01]  /*39b0*/  FFMA.FTZ R45, R69, UR6, -R38.reuse ;  /* 0x00000006452d7c23 */ /* 0x100fe20008010826 */
[----:B------:R-:W-:Y:S01]  /*39c0*/  FMNMX.FTZ R36, R2, R3, !PT ;  /* 0x0000000302247209 */ /* 0x000fe20007810000 */
[----:B------:R1:W-:Y:S01]  /*39d0*/  MUFU.EX2 R198, R37 ;  /* 0x0000002500c67308 */ /* 0x0003e20000000800 */
[--C-:B--2---:R-:W-:Y:S01]  /*39e0*/  FFMA.FTZ R40, R73, UR6, -R38.reuse ;  /* 0x0000000649287c23 */ /* 0x104fe20008010826 */
[--C-:B------:R-:W-:Y:S01]  /*39f0*/  FFMA.FTZ R46, R71, UR6, -R38.reuse ;  /* 0x00000006472e7c23 */ /* 0x100fe20008010826 */
[----:B------:R-:W-:Y:S01]  /*3a00*/  FMNMX.FTZ R36, R35, R36, !PT ;  /* 0x0000002423247209 */ /* 0x000fe20007810000 */
[--C-:B------:R-:W-:Y:S01]  /*3a10*/  FFMA.FTZ R48, R75, UR6, -R38.reuse ;  /* 0x000000064b307c23 */ /* 0x100fe20008010826 */
[--C-:B------:R-:W-:Y:S01]  /*3a20*/  FFMA.FTZ R49, R77, UR6, -R38.reuse ;  /* 0x000000064d317c23 */ /* 0x100fe20008010826 */
[--C-:B------:R-:W-:Y:S01]  /*3a30*/  FFMA.FTZ R50, R79, UR6, -R38.reuse ;  /* 0x000000064f327c23 */ /* 0x100fe20008010826 */
[----:B------:R-:W-:Y:S01]  /*3a40*/  FFMA.FTZ R51, R81, UR6, -R38 ;  /* 0x0000000651337c23 */ /* 0x000fe20008010826 */
[----:B------:R-:W1:Y:S01]  /*3a50*/  SHFL.BFLY PT, R3, R36, 0x2, 0x1f ;  /* 0x0c401f0024037f89 */ /* 0x000e6200000e0000 */
[----:B------:R-:W-:Y:S01]  /*3a60*/  MUFU.EX2 R47, R40 ;  /* 0x00000028002f7308 */ /* 0x000fe20000000800 */
[----:B------:R-:W-:-:S07]  /*3a70*/  R2UR UR14, R21 ;  /* 0x00000000150e72ca */ /* 0x000fce00000e0000 */
[----:B------:R-:W-:Y:S06]  /*3a80*/  MUFU.EX2 R39, R39 ;  /* 0x0000002700277308 */ /* 0x000fec0000000800 */
[----:B------:R-:W-:Y:S02]  /*3a90*/  UIADD3 UR14, UR42, UR14, URZ ;  /* 0x0000000e2a0e7290 */ /* 0x000fe4000fffe03f */
[----:B------:R-:W-:Y:S02]  /*3aa0*/  MUFU.EX2 R42, R42 ;  /* 0x0000002a002a7308 */ /* 0x000fe40000000800 */
[----:B------:R-:W-:Y:S01]  /*3ab0*/  UIADD3 UR10, UR14, UR10, URZ ;  /* 0x0000000a0e0a7290 */ /* 0x000fe2000fffe03f */
[----:B-1----:R-:W-:-:S05]  /*3ac0*/  FMNMX.FTZ R37, R36, R3, !PT ;  /* 0x0000000324257209 */ /* 0x002fca0007810000 */
[----:B------:R-:W1:Y:S01]  /*3ad0*/  MUFU.EX2 R43, R43 ;  /* 0x0000002b002b7308 */ /* 0x000e620000000800 */
[----:B------:R-:W2:Y:S07]  /*3ae0*/  SHFL.BFLY PT, R36, R37, 0x1, 0x1f ;  /* 0x0c201f0025247f89 */ /* 0x000eae00000e0000 */
[----:B------:R-:W-:Y:S08]  /*3af0*/  MUFU.EX2 R44, R44 ;  /* 0x0000002c002c7308 */ /* 0x000ff00000000800 */
[----:B------:R-:W3:Y:S01]  /*3b00*/  MUFU.EX2 R45, R45 ;  /* 0x0000002d002d7308 */ /* 0x000ee20000000800 */
[----:B-1----:R-:W-:-:S07]  /*3b10*/  F2FP.BF16.F32.PACK_AB R192, R43, R42 ;  /* 0x0000002a2bc0723e */ /* 0x002fce00000010ff */
[----:B------:R-:W1:Y:S01]  /*3b20*/  MUFU.EX2 R46, R46 ;  /* 0x0000002e002e7308 */ /* 0x000e620000000800 */
[----:B--2---:R-:W-:Y:S01]  /*3b30*/  FMNMX.FTZ R3, R37, R36, !PT ;  /* 0x0000002425037209 */ /* 0x004fe20007810000 */
[--C-:B------:R-:W-:Y:S01]  /*3b40*/  FFMA.FTZ R36, R83, UR6, -R38.reuse ;  /* 0x0000000653247c23 */ /* 0x100fe20008010826 */
[----:B------:R-:W-:Y:S01]  /*3b50*/  FFMA.FTZ R38, R53, UR6, -R38 ;  /* 0x0000000635267c23 */ /* 0x000fe20008010826 */
[----:B------:R-:W-:Y:S01]  /*3b60*/  FADD.FTZ R53, R196, R39 ;  /* 0x00000027c4357221 */ /* 0x000fe20000010000 */
[C---:B------:R-:W-:Y:S01]  /*3b70*/  FSETP.NEU.FTZ.AND P2, PT, R3.reuse, -INF , PT ;  /* 0xff8000000300780b */ /* 0x040fe20003f5d000 */
[----:B------:R-:W-:Y:S02]  /*3b80*/  FMUL.FTZ R37, R3, UR6 ;  /* 0x0000000603257c20 */ /* 0x000fe40008410000 */
[----:B------:R-:W-:Y:S01]  /*3b90*/  MUFU.EX2 R48, R48 ;  /* 0x0000003000307308 */ /* 0x000fe20000000800 */
[----:B------:R-:W-:Y:S02]  /*3ba0*/  F2FP.BF16.F32.PACK_AB R196, R39, R196 ;  /* 0x000000c427c4723e */ /* 0x000fe400000010ff */
[----:B---3--:R-:W-:-:S02]  /*3bb0*/  F2FP.BF16.F32.PACK_AB R194, R45, R44 ;  /* 0x0000002c2dc2723e */ /* 0x008fc400000010ff */
[----:B------:R-:W-:Y:S02]  /*3bc0*/  FSEL R40, R37, RZ, P2 ;  /* 0x000000ff25287208 */ /* 0x000fe40001000000 */
[----:B------:R-:W-:Y:S01]  /*3bd0*/  PLOP3.LUT P2, PT, PT, PT, UP0, 0x40, 0x0 ;  /* 0x000000000000781c */ /* 0x000fe20003f4e808 */
[----:B------:R-:W-:Y:S01]  /*3be0*/  MUFU.EX2 R37, R38 ;  /* 0x0000002600257308 */ /* 0x000fe20000000800 */
[----:B-1----:R-:W-:Y:S01]  /*3bf0*/  F2FP.BF16.F32.PACK_AB R188, R47, R46 ;  /* 0x0000002e2fbc723e */ /* 0x002fe200000010ff */
        /* <DEDUP_REMOVED lines=12> */
[--C-:B------:R-:W-:Y:S01]  /*3cc0*/  FFMA.FTZ R32, R32, UR6, -R40.reuse ;  /* 0x0000000620207c23 */ /* 0x100fe20008010828 */
[--C-:B------:R-:W-:Y:S01]  /*3cd0*/  FFMA.FTZ R33, R33, UR6, -R40.reuse ;  /* 0x0000000621217c23 */ /* 0x100fe20008010828 */
[----:B------:R1:W2:Y:S01]  /*3ce0*/  MUFU.EX2 R52, R20 ;  /* 0x0000001400347308 */ /* 0x0002a20000000800 */
[--C-:B------:R-:W-:Y:S01]  /*3cf0*/  FFMA.FTZ R34, R34, UR6, -R40.reuse ;  /* 0x0000000622227c23 */ /* 0x100fe20008010828 */
[--C-:B------:R-:W-:Y:S01]  /*3d00*/  FFMA.FTZ R2, R2, UR6, -R40.reuse ;  /* 0x0000000602027c23 */ /* 0x100fe20008010828 */
[----:B------:R-:W-:-:S05]  /*3d10*/  FFMA.FTZ R35, R35, UR6, -R40 ;  /* 0x0000000623237c23 */ /* 0x000fca0008010828 */
[----:B------:R-:W3:Y:S01]  /*3d20*/  MUFU.EX2 R23, R23 ;  /* 0x0000001700177308 */ /* 0x000ee20000000800 */
[----:B-1----:R-:W-:Y:S01]  /*3d30*/  FADD.FTZ R20, R198, R53 ;  /* 0x00000035c6147221 */ /* 0x002fe20000010000 */
[----:B------:R-:W-:-:S03]  /*3d40*/  F2FP.BF16.F32.PACK_AB R198, R41, R198 ;  /* 0x000000c629c6723e */ /* 0x000fc600000010ff */
[----:B------:R-:W-:-:S03]  /*3d50*/  FADD.FTZ R53, R41, R20 ;  /* 0x0000001429357221 */ /* 0x000fc60000010000 */
[----:B------:R-:W1:Y:S01]  /*3d60*/  MUFU.EX2 R24, R24 ;  /* 0x0000001800187308 */ /* 0x000e620000000800 */
[----:B--2---:R-:W-:Y:S01]  /*3d70*/  FADD.FTZ R20, R7, R52 ;  /* 0x0000003407147221 */ /* 0x004fe20000010000 */
[----:B------:R-:W-:Y:S01]  /*3d80*/  FADD.FTZ R38, R42, R53 ;  /* 0x000000352a267221 */ /* 0x000fe20000010000 */
[----:B------:R-:W-:-:S03]  /*3d90*/  F2FP.BF16.F32.PACK_AB R197, R52, R7 ;  /* 0x0000000734c5723e */ /* 0x000fc600000010ff */
[----:B------:R-:W-:Y:S02]  /*3da0*/  FADD.FTZ R55, R43, R38 ;  /* 0x000000262b377221 */ /* 0x000fe40000010000 */
[----:B------:R-:W2:Y:S01]  /*3db0*/  MUFU.EX2 R25, R25 ;  /* 0x0000001900197308 */ /* 0x000ea20000000800 */
[----:B---3--:R-:W-:Y:S01]  /*3dc0*/  FADD.FTZ R53, R23, R20 ;  /* 0x0000001417357221 */ /* 0x008fe20000010000 */
[----:B------:R-:W-:-:S04]  /*3dd0*/  FADD.FTZ R20, R44, R55 ;  /* 0x000000372c147221 */ /* 0x000fc80000010000 */
[----:B------:R-:W-:Y:S02]  /*3de0*/  FADD.FTZ R55, R45, R20 ;  /* 0x000000142d377221 */ /* 0x000fe40000010000 */
[----:B------:R-:W3:Y:S01]  /*3df0*/  MUFU.EX2 R26, R26 ;  /* 0x0000001a001a7308 */ /* 0x000ee20000000800 */
[----:B-1----:R-:W-:Y:S01]  /*3e00*/  FADD.FTZ R0, R24, R53 ;  /* 0x0000003518007221 */ /* 0x002fe20000010000 */
[----:B------:R-:W-:Y:S01]  /*3e10*/  FADD.FTZ R20, R46, R55 ;  /* 0x000000372e147221 */ /* 0x000fe20000010000 */
[----:B------:R-:W-:Y:S01]  /*3e20*/  F2FP.BF16.F32.PACK_AB R199, R24, R23 ;  /* 0x0000001718c7723e */ /* 0x000fe200000010ff */
[----:B------:R-:W-:-:S04]  /*3e30*/  VIADD R23, R103, 0xfffffffe ;  /* 0xfffffffe67177836 */ /* 0x000fc80000000000 */
[----:B------:R-:W1:Y:S01]  /*3e40*/  MUFU.EX2 R27, R27 ;  /* 0x0000001b001b7308 */ /* 0x000e620000000800 */
[----:B--2---:R-:W-:-:S07]  /*3e50*/  FADD.FTZ R53, R25, R0 ;  /* 0x0000000019357221 */ /* 0x004fce0000010000 */
[----:B------:R-:W2:Y:S01]  /*3e60*/  MUFU.EX2 R28, R28 ;  /* 0x0000001c001c7308 */ /* 0x000ea20000000800 */
[C---:B---3--:R-:W-:Y:S01]  /*3e70*/  FADD.FTZ R0, R26.reuse, R53 ;  /* 0x000000351a007221 */ /* 0x048fe20000010000 */
[----:B------:R-:W-:Y:S01]  /*3e80*/  FADD.FTZ R53, R47, R20 ;  /* 0x000000142f357221 */ /* 0x000fe20000010000 */
[----:B------:R-:W-:-:S03]  /*3e90*/  F2FP.BF16.F32.PACK_AB R193, R26, R25 ;  /* 0x000000191ac1723e */ /* 0x000fc600000010ff */
[----:B------:R-:W-:Y:S02]  /*3ea0*/  FADD.FTZ R20, R48, R53 ;  /* 0x0000003530147221 */ /* 0x000fe40000010000 */
[----:B------:R-:W3:Y:S01]  /*3eb0*/  MUFU.EX2 R29, R29 ;  /* 0x0000001d001d7308 */ /* 0x000ee20000000800 */
[----:B-1----:R-:W-:-:S07]  /*3ec0*/  FADD.FTZ R39, R27, R0 ;  /* 0x000000001b277221 */ /* 0x002fce0000010000 */
[----:B------:R-:W1:Y:S01]  /*3ed0*/  MUFU.EX2 R30, R30 ;  /* 0x0000001e001e7308 */ /* 0x000e620000000800 */
[C---:B--2---:R-:W-:Y:S01]  /*3ee0*/  FADD.FTZ R0, R28.reuse, R39 ;  /* 0x000000271c007221 */ /* 0x044fe20000010000 */
[----:B------:R-:W-:-:S06]  /*3ef0*/  F2FP.BF16.F32.PACK_AB R195, R28, R27 ;  /* 0x0000001b1cc3723e */ /* 0x000fcc00000010ff */
[----:B------:R-:W2:Y:S01]  /*3f00*/  MUFU.EX2 R31, R31 ;  /* 0x0000001f001f7308 */ /* 0x000ea20000000800 */
[----:B---3--:R-:W-:-:S07]  /*3f10*/  FADD.FTZ R39, R29, R0 ;  /* 0x000000001d277221 */ /* 0x008fce0000010000 */
[----:B------:R-:W3:Y:S01]  /*3f20*/  MUFU.EX2 R49, R49 ;  /* 0x0000003100317308 */ /* 0x000ee20000000800 */
[C---:B-1----:R-:W-:Y:S01]  /*3f30*/  FADD.FTZ R0, R30.reuse, R39 ;  /* 0x000000271e007221 */ /* 0x042fe20000010000 */
[----:B------:R-:W-:-:S06]  /*3f40*/  F2FP.BF16.F32.PACK_AB R189, R30, R29 ;  /* 0x0000001d1ebd723e */ /* 0x000fcc00000010ff */
[----:B------:R-:W1:Y:S01]  /*3f50*/  MUFU.EX2 R32, R32 ;  /* 0x0000002000207308 */ /* 0x000e620000000800 */
[----:B--2---:R-:W-:-:S07]  /*3f60*/  FADD.FTZ R39, R31, R0 ;  /* 0x000000001f277221 */ /* 0x004fce0000010000 */
[----:B------:R-:W2:Y:S01]  /*3f70*/  MUFU.EX2 R50, R50 ;  /* 0x0000003200327308 */ /* 0x000ea20000000800 */
[C---:B---3--:R-:W-:Y:S01]  /*3f80*/  FADD.FTZ R41, R49.reuse, R20 ;  /* 0x0000001431297221 */ /* 0x048fe20000010000 */
[----:B------:R-:W-:-:S06]  /*3f90*/  F2FP.BF16.F32.PACK_AB R190, R49, R48 ;  /* 0x0000003031be723e */ /* 0x000fcc00000010ff */
[----:B------:R-:W3:Y:S01]  /*3fa0*/  MUFU.EX2 R33, R33 ;  /* 0x0000002100217308 */ /* 0x000ee20000000800 */
[C---:B-1----:R-:W-:Y:S01]  /*3fb0*/  FADD.FTZ R0, R32.reuse, R39 ;  /* 0x0000002720007221 */ /* 0x042fe20000010000 */
[----:B------:R-:W-:-:S06]  /*3fc0*/  F2FP.BF16.F32.PACK_AB R191, R32, R31 ;  /* 0x0000001f20bf723e */ /* 0x000fcc00000010ff */
[----:B------:R-:W1:Y:S01]  /*3fd0*/  MUFU.EX2 R51, R51 ;  /* 0x0000003300337308 */ /* 0x000e620000000800 */
[----:B--2---:R-:W-:-:S07]  /*3fe0*/  FADD.FTZ R20, R50, R41 ;  /* 0x0000002932147221 */ /* 0x004fce0000010000 */
[----:B------:R-:W2:Y:S01]  /*3ff0*/  MUFU.EX2 R34, R34 ;  /* 0x0000002200227308 */ /* 0x000ea20000000800 */
[----:B---3--:R-:W-:-:S07]  /*4000*/  FADD.FTZ R7, R33, R0 ;  /* 0x0000000021077221 */ /* 0x008fce0000010000 */
[----:B------:R-:W3:Y:S01]  /*4010*/  MUFU.EX2 R36, R36 ;  /* 0x0000002400247308 */ /* 0x000ee20000000800 */
[C---:B-1----:R-:W-:Y:S01]  /*4020*/  FADD.FTZ R41, R51.reuse, R20 ;  /* 0x0000001433297221 */ /* 0x042fe20000010000 */
[----:B------:R-:W-:-:S06]  /*4030*/  F2FP.BF16.F32.PACK_AB R184, R51, R50 ;  /* 0x0000003233b8723e */ /* 0x000fcc00000010ff */
[----:B------:R-:W1:Y:S01]  /*4040*/  MUFU.EX2 R2, R2 ;  /* 0x0000000200027308 */ /* 0x000e620000000800 */
[C---:B--2---:R-:W-:Y:S01]  /*4050*/  FADD.FTZ R7, R34.reuse, R7 ;  /* 0x0000000722077221 */ /* 0x044fe20000010000 */
[----:B------:R-:W-:-:S06]  /*4060*/  F2FP.BF16.F32.PACK_AB R185, R34, R33 ;  /* 0x0000002122b9723e */ /* 0x000fcc00000010ff */
[----:B------:R-:W2:Y:S01]  /*4070*/  MUFU.EX2 R35, R35 ;  /* 0x0000002300237308 */ /* 0x000ea20000000800 */
[----:B---3--:R-:W-:Y:S01]  /*4080*/  FADD.FTZ R20, R36, R41 ;  /* 0x0000002924147221 */ /* 0x008fe20000010000 */
[----:B------:R-:W-:-:S03]  /*4090*/  F2FP.BF16.F32.PACK_AB R186, R37, R36 ;  /* 0x0000002425ba723e */ /* 0x000fc600000010ff */
[----:B------:R-:W-:Y:S01]  /*40a0*/  FADD.FTZ R20, R37, R20 ;  /* 0x0000001425147221 */ /* 0x000fe20000010000 */
[----:B-1----:R-:W-:-:S04]  /*40b0*/  FADD.FTZ R0, R2, R7 ;  /* 0x0000000702007221 */ /* 0x002fc80000010000 */
[C---:B--2---:R-:W-:Y:S01]  /*40c0*/  FADD.FTZ R7, R35.reuse, R0 ;  /* 0x0000000023077221 */ /* 0x044fe20000010000 */
[----:B------:R-:W-:Y:S01]  /*40d0*/  F2FP.BF16.F32.PACK_AB R187, R35, R2 ;  /* 0x0000000223bb723e */ /* 0x000fe200000010ff */
[----:B------:R-:W-:Y:S06]  /*40e0*/  @P2 BRA `(.L_x_911) ;  /* 0x0000000000442947 */ /* 0x000fec0003800000 */
        /* <DEDUP_REMOVED lines=10> */
.L_x_912:
[----:B------:R-:W-:-:S11]  /*4190*/  UISETP.NE.AND UP1, UPT, UR11, 0x1, UPT ;  /* 0x000000010b00788c */ /* 0x000fd6000bf25270 */
[----:B------:R-:W-:Y:S02]  /*41a0*/  @UP1 ULDC.64 UR14, c[0x0][0x9e8] ;  /* 0x00027a00000e1ab9 */ /* 0x000fe40000000a00 */
[----:B------:R-:W-:-:S04]  /*41b0*/  UIMAD.WIDE.U32 UR18, UR7, UR14, URZ ;  /* 0x0000000e071272a5 */ /* 0x000fc8000f8e003f */
[----:B------:R-:W-:-:S12]  /*41c0*/  @UP1 USHF.R.U32.HI UR7, URZ, UR15, UR19 ;  /* 0x0000000f3f071299 */ /* 0x000fd80008011613 */
.L_x_913:
[----:B------:R-:W-:-:S04]  /*41d0*/  UIMAD UR7, UR7, UR11, UR11 ;  /* 0x0000000b070772a4 */ /* 0x000fc8000f8e020b */
[----:B------:R-:W-:-:S04]  /*41e0*/  UISETP.LT.AND UP1, UPT, UR10, UR7, UPT ;  /* 0x000000070a00728c */ /* 0x000fc8000bf21270 */
[----:B------:R-:W-:-:S12]  /*41f0*/  USEL UR10, UR10, UR7, UP1 ;  /* 0x000000070a0a7287 */ /* 0x000fd80008800000 */
.L_x_911:
[----:B------:R-:W-:Y:S01]  /*4200*/  USHF.R.S32.HI UR7, URZ, 0x1f, UR10 ;  /* 0x0000001f3f077899 */ /* 0x000fe2000801140a */
[----:B------:R-:W-:Y:S01]  /*4210*/  IMAD.MOV.U32 R2, RZ, RZ, 0x3f800000 ;  /* 0x3f800000ff027424 */ /* 0x000fe200078e00ff */
[----:B------:R-:W-:Y:S02]  /*4220*/  MOV R0, 0x3f800000 ;  /* 0x3f80000000007802 */ /* 0x000fe40000000f00 */
        /* <DEDUP_REMOVED lines=9> */
[----:B------:R-:W-:Y:S01]  /*42c0*/  UISETP.LT.AND UP1, UPT, UR60, UR7, UPT ;  /* 0x000000073c00728c */ /* 0x000fe2000bf21270 */
[----:B------:R-:W-:Y:S02]  /*42d0*/  CS2R R136, SRZ ;  /* 0x0000000000887805 */ /* 0x000fe4000001ff00 */
[----:B------:R-:W-:Y:S02]  /*42e0*/  CS2R R134, SRZ ;  /* 0x0000000000867805 */ /* 0x000fe4000001ff00 */
[----:B------:R-:W-:Y:S01]  /*42f0*/  CS2R R132, SRZ ;  /* 0x0000000000847805 */ /* 0x000fe2000001ff00 */
[----:B------:R-:W-:Y:S01]  /*4300*/  USEL UR41, UR60, UR7, !UP1 ;  /* 0x000000073c297287 */ /* 0x000fe2000c800000 */
[----:B------:R-:W-:-:S02]  /*4310*/  CS2R R130, SRZ ;  /* 0x0000000000827805 */ /* 0x000fc4000001ff00 */
[----:B------:R-:W-:Y:S02]  /*4320*/  CS2R R128, SRZ ;  /* 0x0000000000807805 */ /* 0x000fe4000001ff00 */
[----:B------:R-:W-:Y:S02]  /*4330*/  CS2R R126, SRZ ;  /* 0x00000000007e7805 */ /* 0x000fe4000001ff00 */
[----:B------:R-:W-:Y:S02]  /*4340*/  CS2R R124, SRZ ;  /* 0x00000000007c7805 */ /* 0x000fe4000001ff00 */
[----:B------:R-:W-:Y:S02]  /*4350*/  CS2R R122, SRZ ;  /* 0x00000000007a7805 */ /* 0x000fe4000001ff00 */
[----:B------:R-:W-:Y:S02]  /*4360*/  ISETP.GE.AND P2, PT, R23, UR41, PT ;  /* 0x0000002917007c0c */ /* 0x000fe4000bf46270 */
        /* <DEDUP_REMOVED lines=48> */
[----:B------:R-:W-:Y:S01]  /*4670*/  CS2R R24, SRZ ;  /* 0x0000000000187805 */ /* 0x000fe2000001ff00 */
[----:B------:R-:W-:Y:S06]  /*4680*/  @!P2 BRA `(.L_x_914) ;  /* 0x0000002800cca947 */ /* 0x000fec0003800000 */
[----:B------:R-:W-:Y:S02]  /*4690*/  IMAD.IADD R214, R5, 0x1, R21 ;  /* 0x0000000105d67824 */ /* 0x000fe400078e0215 */
[----:B------:R-:W-:Y:S02]  /*46a0*/  IMAD.MOV.U32 R2, RZ, RZ, 0x3f800000 ;  /* 0x3f800000ff027424 */ /* 0x000fe400078e00ff */
[----:B------:R-:W-:-:S07]  /*46b0*/  IMAD.MOV.U32 R151, RZ, RZ, RZ ;  /* 0x000000ffff977224 */ /* 0x000fce00078e00ff */
.L_x_931:
[----:B------:R-:W-:-:S04]  /*46c0*/  UIADD3 UR7, UR36, 0x1, URZ ;  /* 0x0000000124077890 */ /* 0x000fc8000fffe03f */
[----:B------:R-:W-:-:S04]  /*46d0*/  UISETP.NE.AND UP1, UPT, UR7, 0x2, UPT ;  /* 0x000000020700788c */ /* 0x000fc8000bf25270 */
[----:B------:R-:W-:Y:S02]  /*46e0*/  USEL UR40, URZ, 0x1, UP1 ;  /* 0x000000013f287887 */ /* 0x000fe40008800000 */
[----:B------:R-:W-:Y:S02]  /*46f0*/  USEL UR7, UR7, URZ, UP1 ;  /* 0x0000003f07077287 */ /* 0x000fe40008800000 */
[----:B------:R-:W-:Y:S01]  /*4700*/  ULOP3.LUT UR40, UR46, UR40, URZ, 0x3c, !UPT ;  /* 0x000000282e287292 */ /* 0x000fe2000f8e3c3f */
[----:B------:R-:W-:Y:S11]  /*4710*/  @!P0 BRA `(.L_x_915) ;  /* 0x0000000000048947 */ /* 0x000ff60003800000 */
[----:B------:R-:W-:Y:S01]  /*4720*/  BPT.TRAP 0x1 ;  /* 0x000000040000795c */ /* 0x000fe20000300000 */
.L_x_915:
[----:B------:R-:W-:Y:S01]  /*4730*/  ULEA UR39, UR7, UR38, 0x3 ;  /* 0x0000002607277291 */ /* 0x000fe2000f8e183f */
[----:B------:R-:W-:-:S04]  /*4740*/  MOV R152, UR40 ;  /* 0x0000002800987c02 */ /* 0x000fc80008000f00 */
[----:B------:R-:W-:-:S04]  /*4750*/  SHF.L.U32 R152, R152, 0x1f, RZ ;  /* 0x0000001f98987819 */ /* 0x000fc800000006ff */
[----:B------:R1:W2:Y:S01]  /*4760*/  SYNCS.PHASECHK.TRANS64.TRYWAIT P2, [UR39+0x30830], R152 ;  /* 0x03083098ff0075a7 */ /* 0x0002a20008040167 */
[----:B------:R-:W-:Y:S05]  /*4770*/  @!P0 BRA `(.L_x_916) ;  /* 0x0000000000048947 */ /* 0x000fea0003800000 */
[----:B------:R-:W-:Y:S01]  /*4780*/  BPT.TRAP 0x1 ;  /* 0x000000040000795c */ /* 0x000fe20000300000 */
.L_x_916:
[----:B--2---:R-:W-:Y:S05]  /*4790*/  @P2 BRA `(.L_x_917) ;  /* 0x0000000000082947 */ /* 0x004fea0003800000 */
[----:B------:R-:W2:Y:S02]  /*47a0*/  SYNCS.PHASECHK.TRANS64.TRYWAIT P2, [UR39+0x30830], R152 ;  /* 0x03083098ff0075a7 */ /* 0x000ea40008040167 */
[----:B--2---:R-:W-:Y:S05]  /*47b0*/  @!P2 BRA `(.L_x_918) ;  /* 0x000000e00028a947 */ /* 0x004fea0003800000 */
.L_x_917:
[----:B------:R-:W-:Y:S01]  /*47c0*/  R2UR UR56, R18 ;  /* 0x00000000123872ca */ /* 0x000fe200000e0000 */
[----:B------:R-:W-:Y:S01]  /*47d0*/  ULEA UR6, UR7, UR37, 0xb ;  /* 0x0000002507067291 */ /* 0x000fe2000f8e583f */
[----:B------:R-:W-:Y:S01]  /*47e0*/  R2UR UR57, R19 ;  /* 0x00000000133972ca */ /* 0x000fe200000e0000 */
[----:B-12---:R-:W-:Y:S01]  /*47f0*/  WARPGROUP.ARRIVE ;  /* 0x00000000000079c5 */ /* 0x006fe20000000000 */
[----:B------:R-:W-:Y:S01]  /*4800*/  UMOV UR59, 0x40000040 ;  /* 0x40000040003b7882 */ /* 0x000fe20000000000 */
[----:B------:R-:W-:Y:S01]  /*4810*/  UIADD3 UR10, UR6, 0x204, URZ ;  /* 0x00000204060a7890 */ /* 0x000fe2000fffe03f */
[-C--:B------:R-:W-:Y:S01]  /*4820*/  FMUL.FTZ R24, R24, R0.reuse ;  /* 0x0000000018187220 */ /* 0x080fe20000410000 */
[----:B------:R-:W-:Y:S01]  /*4830*/  UMOV UR11, 0x40000040 ;  /* 0x40000040000b7882 */ /* 0x000fe20000000000 */
[----:B------:R-:W-:Y:S01]  /*4840*/  UMOV UR58, UR6 ;  /* 0x00000006003a7c82 */ /* 0x000fe20008000000 */
[----:B------:R-:W-:Y:S01]  /*4850*/  UIADD3 UR14, UR6, 0x206, URZ ;  /* 0x00000206060e7890 */ /* 0x000fe2000fffe03f */
[-C--:B------:R-:W-:Y:S01]  /*4860*/  FMUL.FTZ R25, R25, R0.reuse ;  /* 0x0000000019197220 */ /* 0x080fe20000410000 */
[----:B------:R-:W-:Y:S01]  /*4870*/  UMOV UR15, 0x40000040 ;  /* 0x40000040000f7882 */ /* 0x000fe20000000000 */
[----:B------:R-:W-:Y:S01]  /*4880*/  UIADD3 UR18, UR6, 0x400, URZ ;  /* 0x0000040006127890 */ /* 0x000fe2000fffe03f */
[-C--:B------:R-:W-:Y:S01]  /*4890*/  FMUL.FTZ R28, R28, R0.reuse ;  /* 0x000000001c1c7220 */ /* 0x080fe20000410000 */
[----:B------:R-:W-:Y:S01]  /*48a0*/  UMOV UR19, 0x40000040 ;  /* 0x4000004000137882 */ /* 0x000fe20000000000 */
[----:B------:R-:W-:Y:S01]  /*48b0*/  HGMMA.64x64x16.F32.BF16 R152, gdesc[UR56], RZ, !UPT, gsb0 ;  /* 0x00e00000389879f0 */ /* 0x000fe2000c0018ff */
[----:B------:R-:W-:Y:S01]  /*48c0*/  R2UR UR56, R16 ;  /* 0x00000000103872ca */ /* 0x000fe200000e0000 */
[----:B------:R-:W-:Y:S01]  /*48d0*/  UIADD3 UR58, UR6, 0x2, URZ ;  /* 0x00000002063a7890 */ /* 0x000fe2000fffe03f */
[----:B------:R-:W-:Y:S01]  /*48e0*/  R2UR UR57, R17 ;  /* 0x00000000113972ca */ /* 0x000fe200000e0000 */
        /* <DEDUP_REMOVED lines=75> */
[----:B------:R-:W-:Y:S01]  /*4da0*/  FMUL.FTZ R149, R149, R0 ;  /* 0x0000000095957220 */ /* 0x000fe20000410000 */
[-C--:B------:R-:W-:Y:S01]  /*4db0*/  FMUL.FTZ R26, R26, R2.reuse ;  /* 0x000000021a1a7220 */ /* 0x080fe20000410000 */
[-C--:B------:R-:W-:Y:S01]  /*4dc0*/  FMUL.FTZ R27, R27, R2.reuse ;  /* 0x000000021b1b7220 */ /* 0x080fe20000410000 */
[-C--:B------:R-:W-:Y:S01]  /*4dd0*/  FMUL.FTZ R30, R30, R2.reuse ;  /* 0x000000021e1e7220 */ /* 0x080fe20000410000 */
[----:B------:R-:W-:Y:S01]  /*4de0*/  HGMMA.64x64x16.F32.BF16 R152, gdesc[UR56], R152, gsb0 ;  /* 0x00e00000389879f0 */ /* 0x000fe20008001898 */
[----:B------:R-:W-:Y:S01]  /*4df0*/  R2UR UR56, R14 ;  /* 0x000000000e3872ca */ /* 0x000fe200000e0000 */
[----:B------:R-:W-:Y:S01]  /*4e00*/  UIADD3 UR58, UR6, 0x4, URZ ;  /* 0x00000004063a7890 */ /* 0x000fe2000fffe03f */
[----:B------:R-:W-:Y:S01]  /*4e10*/  R2UR UR57, R15 ;  /* 0x000000000f3972ca */ /* 0x000fe200000e0000 */
        /* <DEDUP_REMOVED lines=64> */
[----:B------:R-:W-:Y:S01]  /*5220*/  HGMMA.64x64x16.F32.BF16 R152, gdesc[UR56], R152, gsb0 ;  /* 0x00e00000389879f0 */ /* 0x000fe20008001898 */
[----:B------:R-:W-:Y:S01]  /*5230*/  R2UR UR56, R12 ;  /* 0x000000000c3872ca */ /* 0x000fe200000e0000 */
[----:B------:R-:W-:Y:S01]  /*5240*/  UIADD3 UR58, UR6, 0x6, URZ ;  /* 0x00000006063a7890 */ /* 0x000fe2000fffe03f */
[----:B------:R-:W-:Y:S01]  /*5250*/  R2UR UR57, R13 ;  /* 0x000000000d3972ca */ /* 0x000fe200000e0000 */
[----:B------:R-:W-:Y:S01]  /*5260*/  UMOV UR59, 0x40000040 ;  /* 0x40000040003b7882 */ /* 0x000fe20000000000 */
[----:B------:R-:W-:Y:S02]  /*5270*/  WARPGROUP.DEPBAR.LE gsb0, 0x0 ;  /* 0x00008000000079c5 */ /* 0x000fe40000010000 */
[----:B------:R-:W-:-:S09]  /*5280*/  WARPGROUP.ARRIVE ;  /* 0x00000000000079c5 */ /* 0x000fd20000000000 */
        /* <DEDUP_REMOVED lines=8> */
[----:B------:R-:W-:Y:S01]  /*5310*/  UIADD3 UR58, UR6, 0x202, URZ ;  /* 0x00000202063a7890 */ /* 0x000fe2000fffe03f */
[----:B------:R-:W-:Y:S01]  /*5320*/  UMOV UR59, 0x40000040 ;  /* 0x40000040003b7882 */ /* 0x000fe20000000000 */
[----:B------:R-:W-:Y:S01]  /*5330*/  UMOV UR56, UR4 ;  /* 0x0000000400387c82 */ /* 0x000fe20008000000 */
[----:B------:R-:W-:Y:S01]  /*5340*/  UMOV UR57, UR5 ;  /* 0x0000000500397c82 */ /* 0x000fe20008000000 */
[----:B------:R-:W-:Y:S02]  /*5350*/  WARPGROUP.DEPBAR.LE gsb0, 0x0 ;  /* 0x00008000000079c5 */ /* 0x000fe40000010000 */
[----:B------:R-:W-:-:S06]  /*5360*/  WARPGROUP.ARRIVE ;  /* 0x00000000000079c5 */ /* 0x000fcc0000000000 */
[----:B------:R-:W-:Y:S01]  /*5370*/  HGMMA.64x64x16.F32.BF16 R152, gdesc[UR56], R152, gsb0 ;  /* 0x00e00000389879f0 */ /* 0x000fe20008001898 */
[----:B------:R-:W-:Y:S01]  /*5380*/  R2UR UR56, R8 ;  /* 0x00000000083872ca */ /* 0x000fe200000e0000 */
[----:B------:R-:W-:Y:S01]  /*5390*/  UIADD3 UR58, UR6, 0x606, URZ ;  /* 0x00000606063a7890 */ /* 0x000fe2000fffe03f */
[----:B------:R-:W-:Y:S01]  /*53a0*/  R2UR UR57, R9 ;  /* 0x00000000093972ca */ /* 0x000fe200000e0000 */
[----:B------:R-:W-:Y:S01]  /*53b0*/  UMOV UR59, 0x40000040 ;  /* 0x40000040003b7882 */ /* 0x000fe20000000000 */
        /* <DEDUP_REMOVED lines=31> */
[----:B------:R-:W-:Y:S05]  /*55b0*/  @!P0 BRA `(.L_x_919) ;  /* 0x0000000000048947 */ /* 0x000fea0003800000 */
[----:B------:R-:W-:Y:S01]  /*55c0*/  BPT.TRAP 0x1 ;  /* 0x000000040000795c */ /* 0x000fe20000300000 */
.L_x_919:
[----:B------:R-:W-:Y:S01]  /*55d0*/  ULEA UR10, UR36, UR38, 0x3 ;  /* 0x00000026240a7291 */ /* 0x000fe2000f8e183f */
[----:B------:R-:W-:-:S05]  /*55e0*/  IMAD.U32 R0, RZ, RZ, UR46 ;  /* 0x0000002eff007e24 */ /* 0x000fca000f8e00ff */
[----:B------:R-:W-:-:S04]  /*55f0*/  SHF.L.U32 R0, R0, 0x1f, RZ ;  /* 0x0000001f00007819 */ /* 0x000fc800000006ff */
[----:B------:R1:W2:Y:S01]  /*5600*/  SYNCS.PHASECHK.TRANS64.TRYWAIT P2, [UR10+0x30850], R0 ;  /* 0x03085000ff0075a7 */ /* 0x0002a2000804014a */
[----:B------:R-:W-:Y:S05]  /*5610*/  @!P0 BRA `(.L_x_920) ;  /* 0x0000000000048947 */ /* 0x000fea0003800000 */
[----:B------:R-:W-:Y:S01]  /*5620*/  BPT.TRAP 0x1 ;  /* 0x000000040000795c */ /* 0x000fe20000300000 */
.L_x_920:
[----:B--2---:R-:W-:Y:S05]  /*5630*/  @P2 BRA `(.L_x_921) ;  /* 0x0000000000082947 */ /* 0x004fea0003800000 */
[----:B------:R-:W2:Y:S02]  /*5640*/  SYNCS.PHASECHK.TRANS64.TRYWAIT P2, [UR10+0x30850], R0 ;  /* 0x03085000ff0075a7 */ /* 0x000ea4000804014a */
[----:B--2---:R-:W-:Y:S05]  /*5650*/  @!P2 BRA `(.L_x_922) ;  /* 0x000000d00098a947 */ /* 0x004fea0003800000 */
.L_x_921:
[----:B------:R-:W-:Y:S01]  /*5660*/  UIADD3 UR6, UR38, 0x400, URZ ;  /* 0x0000040026067890 */ /* 0x000fe2000fffe03f */
[----:B------:R-:W-:Y:S01]  /*5670*/  WARPGROUP.ARRIVE ;  /* 0x00000000000079c5 */ /* 0x000fe20000000000 */
[----:B------:R-:W-:Y:S01]  /*5680*/  UMOV UR15, 0x40000040 ;  /* 0x40000040000f7882 */ /* 0x000fe20000000000 */
[----:B------:R-:W-:Y:S01]  /*5690*/  ULDC UR11, c[0x0][0x9d8] ;  /* 0x00027600000b7ab9 */ /* 0x000fe20000000800 */
[----:B------:R-:W-:Y:S01]  /*56a0*/  USHF.R.U32.HI UR6, URZ, 0x4, UR6 ;  /* 0x000000043f067899 */ /* 0x000fe20008011606 */
[----:B-12---:R-:W-:Y:S01]  /*56b0*/  FMUL.FTZ R0, R154, UR11 ;  /* 0x0000000b9a007c20 */ /* 0x006fe20008410000 */
[----:B------:R-:W-:Y:S01]  /*56c0*/  FMUL.FTZ R2, R155, UR11 ;  /* 0x0000000b9b027c20 */ /* 0x000fe20008410000 */
[----:B------:R-:W-:Y:S01]  /*56d0*/  FMUL.FTZ R154, R158, UR11 ;  /* 0x0000000b9e9a7c20 */ /* 0x000fe20008410000 */
[----:B------:R-:W-:Y:S01]  /*56e0*/  ULOP3.LUT UR6, UR6, 0x3fff, URZ, 0xc0, !UPT ;  /* 0x00003fff06067892 */ /* 0x000fe2000f8ec03f */
[----:B------:R-:W-:Y:S01]  /*56f0*/  FMUL.FTZ R155, R159, UR11 ;  /* 0x0000000b9f9b7c20 */ /* 0x000fe20008410000 */
[----:B------:R-:W-:Y:S01]  /*5700*/  FMUL.FTZ R158, R166, UR11 ;  /* 0x0000000ba69e7c20 */ /* 0x000fe20008410000 */
[----:B------:R-:W-:Y:S01]  /*5710*/  FMUL.FTZ R159, R167, UR11 ;  /* 0x0000000ba79f7c20 */ /* 0x000fe20008410000 */
[----:B------:R-:W-:Y:S01]  /*5720*/  ULOP3.LUT UR6, UR6, 0x2000000, URZ, 0xfc, !UPT ;  /* 0x0200000006067892 */ /* 0x000fe2000f8efc3f */
[----:B------:R-:W-:Y:S01]  /*5730*/  FMUL.FTZ R176, R176, UR11 ;  /* 0x0000000bb0b07c20 */ /* 0x000fe20008410000 */
[----:B------:R-:W-:Y:S01]  /*5740*/  FMUL.FTZ R177, R177, UR11 ;  /* 0x0000000bb1b17c20 */ /* 0x000fe20008410000 */
[----:B------:R-:W-:Y:S01]  /*5750*/  FMUL.FTZ R166, R182, UR11 ;  /* 0x0000000bb6a67c20 */ /* 0x000fe20008410000 */
[----:B------:R-:W-:Y:S01]  /*5760*/  ULEA UR6, UR36, UR6, 0xb ;  /* 0x0000000624067291 */ /* 0x000fe2000f8e583f */
[----:B------:R-:W-:Y:S01]  /*5770*/  FMUL.FTZ R167, R183, UR11 ;  /* 0x0000000bb7a77c20 */ /* 0x000fe20008410000 */
[----:B------:R-:W-:Y:S01]  /*5780*/  PLOP3.LUT P2, PT, PT, PT, UP0, 0x40, 0x0 ;  /* 0x000000000000781c */ /* 0x000fe20003f4e808 */
[----:B------:R-:W1:Y:S04]  /*5790*/  MUFU.TANH R0, R0 ;  /* 0x0000000000007308 */ /* 0x000e680000002400 */
[----:B------:R-:W-:-:S02]  /*57a0*/  UMOV UR14, UR6 ;  /* 0x00000006000e7c82 */ /* 0x000fc40008000000 */
[----:B------:R-:W-:Y:S01]  /*57b0*/  HGMMA.64x256x16.F32.BF16 R24, R196, gdesc[UR12].tnspB, R24, gsb0 ;  /* 0x43e0000cc4187df0 */ /* 0x000fe20008001818 */
[----:B------:R-:W-:Y:S01]  /*57c0*/  UIADD3 UR14, UR6, 0x80, URZ ;  /* 0x00000080060e7890 */ /* 0x000fe2000fffe03f */
[----:B------:R-:W2:Y:S01]  /*57d0*/  MUFU.TANH R2, R2 ;  /* 0x0000000200027308 */ /* 0x000ea20000002400 */
[----:B------:R-:W-:-:S07]  /*57e0*/  UMOV UR15, 0x40000040 ;  /* 0x40000040000f7882 */ /* 0x000fce0000000000 */
[----:B------:R-:W3:Y:S08]  /*57f0*/  MUFU.TANH R154, R154 ;  /* 0x0000009a009a7308 */ /* 0x000ef00000002400 */
[----:B------:R-:W4:Y:S08]  /*5800*/  MUFU.TANH R155, R155 ;  /* 0x0000009b009b7308 */ /* 0x000f300000002400 */
[----:B------:R-:W1:Y:S08]  /*5810*/  MUFU.TANH R158, R158 ;  /* 0x0000009e009e7308 */ /* 0x000e700000002400 */
[----:B------:R-:W1:Y:S08]  /*5820*/  MUFU.TANH R159, R159 ;  /* 0x0000009f009f7308 */ /* 0x000e700000002400 */
[----:B------:R-:W1:Y:S08]  /*5830*/  MUFU.TANH R176, R176 ;  /* 0x000000b000b07308 */ /* 0x000e700000002400 */
[----:B------:R-:W1:Y:S08]  /*5840*/  MUFU.TANH R177, R177 ;  /* 0x000000b100b17308 */ /* 0x000e700000002400 */
[----:B------:R-:W1:Y:S08]  /*5850*/  MUFU.TANH R166, R166 ;  /* 0x000000a600a67308 */ /* 0x000e700000002400 */
[----:B------:R-:W1:Y:S01]  /*5860*/  MUFU.TANH R167, R167 ;  /* 0x000000a700a77308 */ /* 0x000e620000002400 */
[----:B------:R-:W-:-:S02]  /*5870*/  WARPGROUP.DEPBAR.LE gsb0, 0x0 ;  /* 0x00008000000079c5 */ /* 0x000fc40000010000 */
[----:B------:R-:W-:-:S06]  /*5880*/  WARPGROUP.ARRIVE ;  /* 0x00000000000079c5 */ /* 0x000fcc0000000000 */
[----:B------:R-:W-:Y:S01]  /*5890*/  HGMMA.64x256x16.F32.BF16 R24, R192, gdesc[UR12].tnspB, R24, gsb0 ;  /* 0x43e0000cc0187df0 */ /* 0x000fe20008001818 */
[----:B------:R-:W-:Y:S01]  /*58a0*/  UIADD3 UR14, UR6, 0x100, URZ ;  /* 0x00000100060e7890 */ /* 0x000fe2000fffe03f */
[----:B------:R-:W-:Y:S01]  /*58b0*/  UMOV UR15, 0x40000040 ;  /* 0x40000040000f7882 */ /* 0x000fe20000000000 */
[----:B------:R-:W-:Y:S02]  /*58c0*/  WARPGROUP.DEPBAR.LE gsb0, 0x0 ;  /* 0x00008000000079c5 */ /* 0x000fe40000010000 */
[----:B------:R-:W-:Y:S01]  /*58d0*/  WARPGROUP.ARRIVE ;  /* 0x00000000000079c5 */ /* 0x000fe20000000000 */
[----:B------:R-:W-:Y:S01]  /*58e0*/  FMUL.FTZ R192, R168, UR11 ;  /* 0x0000000ba8c07c20 */ /* 0x000fe20008410000 */
[----:B------:R-:W-:Y:S01]  /*58f0*/  FMUL.FTZ R193, R169, UR11 ;  /* 0x0000000ba9c17c20 */ /* 0x000fe20008410000 */
[----:B------:R-:W5:Y:S01]  /*5900*/  LDC R168, c[0x0][0x2e0] ;  /* 0x0000b800ffa87b82 */ /* 0x000f620000000800 */
[----:B------:R-:W-:Y:S01]  /*5910*/  FMUL.FTZ R194, R172, UR11 ;  /* 0x0000000bacc27c20 */ /* 0x000fe20008410000 */
[----:B------:R-:W-:-:S15]  /*5920*/  FMUL.FTZ R195, R173, UR11 ;  /* 0x0000000badc37c20 */ /* 0x000fde0008410000 */
[----:B------:R-:W-:-:S03]  /*5930*/  NOP ;  /* 0x0000000000007918 */ /* 0x000fc60000000000 */
[----:B------:R-:W-:Y:S01]  /*5940*/  HGMMA.64x256x16.F32.BF16 R24, R188, gdesc[UR12].tnspB, R24, gsb0 ;  /* 0x43e0000cbc187df0 */ /* 0x000fe20008001818 */
[----:B------:R-:W-:Y:S01]  /*5950*/  UIADD3 UR14, UR6, 0x180, URZ ;  /* 0x00000180060e7890 */ /* 0x000fe2000fffe03f */
[----:B------:R-:W1:Y:S01]  /*5960*/  MUFU.TANH R192, R192 ;  /* 0x000000c000c07308 */ /* 0x000e620000002400 */
[----:B------:R-:W-:Y:S01]  /*5970*/  UMOV UR15, 0x40000040 ;  /* 0x40000040000f7882 */ /* 0x000fe20000000000 */
[----:B------:R-:W-:-:S06]  /*5980*/  ULDC UR6, c[0x0][0x288] ;  /* 0x0000a20000067ab9 */ /* 0x000fcc0000000800 */
[----:B------:R-:W1:Y:S08]  /*5990*/  MUFU.TANH R193, R193 ;  /* 0x000000c100c17308 */ /* 0x000e700000002400 */
[----:B------:R-:W1:Y:S08]  /*59a0*/  MUFU.TANH R194, R194 ;  /* 0x000000c200c27308 */ /* 0x000e700000002400 */
[----:B------:R-:W1:Y:S01]  /*59b0*/  MUFU.TANH R195, R195 ;  /* 0x000000c300c37308 */ /* 0x000e620000002400 */
[----:B------:R-:W-:-:S02]  /*59c0*/  WARPGROUP.DEPBAR.LE gsb0, 0x0 ;  /* 0x00008000000079c5 */ /* 0x000fc40000010000 */
[----:B------:R-:W-:Y:S01]  /*59d0*/  WARPGROUP.ARRIVE ;  /* 0x00000000000079c5 */ /* 0x000fe20000000000 */
[----:B------:R-:W-:Y:S01]  /*59e0*/  FMUL.FTZ R189, R153, UR11 ;  /* 0x0000000b99bd7c20 */ /* 0x000fe20008410000 */
[----:B------:R-:W-:Y:S01]  /*59f0*/  FMUL.FTZ R190, R156, UR11 ;  /* 0x0000000b9cbe7c20 */ /* 0x000fe20008410000 */
[----:B------:R-:W-:Y:S01]  /*5a00*/  FMUL.FTZ R191, R165, UR11 ;  /* 0x0000000ba5bf7c20 */ /* 0x000fe20008410000 */
[----:B------:R-:W-:Y:S01]  /*5a10*/  FMUL.FTZ R156, R162, UR11 ;  /* 0x0000000ba29c7c20 */ /* 0x000fe20008410000 */
[----:B------:R-:W-:Y:S01]  /*5a20*/  FMUL.FTZ R165, R179, UR11 ;  /* 0x0000000bb3a57c20 */ /* 0x000fe20008410000 */
[----:B------:R-:W-:Y:S01]  /*5a30*/  HGMMA.64x256x16.F32.BF16 R24, R184, gdesc[UR12].tnspB, R24, gsb0 ;  /* 0x43e0000cb8187df0 */ /* 0x000fe20008001818 */
[----:B------:R-:W-:Y:S01]  /*5a40*/  FMUL.FTZ R188, R152, UR11 ;  /* 0x0000000b98bc7c20 */ /* 0x000fe20008410000 */
[----:B------:R-:W-:Y:S01]  /*5a50*/  FMUL.FTZ R162, R175, UR11 ;  /* 0x0000000bafa27c20 */ /* 0x000fe20008410000 */
[----:B------:R-:W-:Y:S01]  /*5a60*/  FMUL.FTZ R179, R181, UR11 ;  /* 0x0000000bb5b37c20 */ /* 0x000fe20008410000 */
[----:B------:R-:W-:Y:S01]  /*5a70*/  IMAD.U32 R152, RZ, RZ, UR39 ;  /* 0x00000027ff987e24 */ /* 0x000fe2000f8e00ff */
[----:B------:R-:W1:Y:S03]  /*5a80*/  MUFU.TANH R189, R189 ;  /* 0x000000bd00bd7308 */ /* 0x000e660000002400 */
[----:B------:R-:W-:-:S05]  /*5a90*/  @!P1 VIADD R152, R152, 0x30840 ;  /* 0x0003084098989836 */ /* 0x000fca0000000000 */
[----:B------:R-:W1:Y:S01]  /*5aa0*/  MUFU.TANH R188, R188 ;  /* 0x000000bc00bc7308 */ /* 0x000e620000002400 */
[----:B------:R-:W-:-:S07]  /*5ab0*/  @!P1 PRMT R152, RZ, 0x654, R152 ;  /* 0x00000654ff989816 */ /* 0x000fce0000000098 */
[----:B------:R-:W1:Y:S08]  /*5ac0*/  MUFU.TANH R190, R190 ;  /* 0x000000be00be7308 */ /* 0x000e700000002400 */
[----:B------:R-:W1:Y:S08]  /*5ad0*/  MUFU.TANH R156, R156 ;  /* 0x0000009c009c7308 */ /* 0x000e700000002400 */
[----:B------:R-:W1:Y:S08]  /*5ae0*/  MUFU.TANH R191, R191 ;  /* 0x000000bf00bf7308 */ /* 0x000e700000002400 */
[----:B------:R-:W1:Y:S08]  /*5af0*/  MUFU.TANH R162, R162 ;  /* 0x000000a200a27308 */ /* 0x000e700000002400 */
[----:B------:R-:W1:Y:S08]  /*5b00*/  MUFU.TANH R165, R165 ;  /* 0x000000a500a57308 */ /* 0x000e700000002400 */
[----:B------:R-:W1:Y:S01]  /*5b10*/  MUFU.TANH R179, R179 ;  /* 0x000000b300b37308 */ /* 0x000e620000002400 */
[----:B------:R-:W-:-:S02]  /*5b20*/  WARPGROUP.DEPBAR.LE gsb0, 0x0 ;  /* 0x00008000000079c5 */ /* 0x000fc40000010000 */
[----:B------:R-:W-:Y:S01]  /*5b30*/  FMUL.FTZ R187, R164, UR11 ;  /* 0x0000000ba4bb7c20 */ /* 0x000fe20008410000 */
[----:B------:R-:W-:Y:S01]  /*5b40*/  FMUL.FTZ R164, R178, UR11 ;  /* 0x0000000bb2a47c20 */ /* 0x000fe20008410000 */
[----:B------:R-:W-:Y:S01]  /*5b50*/  FMUL.FTZ R178, R180, UR11 ;  /* 0x0000000bb4b27c20 */ /* 0x000fe20008410000 */
[----:B------:R-:W-:Y:S01]  /*5b60*/  SHF.L.U32 R180, R23, 0x6, RZ ;  /* 0x0000000617b47819 */ /* 0x000fe200000006ff */
[----:B------:R-:W-:Y:S01]  /*5b70*/  FMUL.FTZ R184, R157, UR11 ;  /* 0x0000000b9db87c20 */ /* 0x000fe20008410000 */
[----:B------:R-:W-:Y:S01]  /*5b80*/  FMUL.FTZ R185, R160, UR11 ;  /* 0x0000000ba0b97c20 */ /* 0x000fe20008410000 */
[----:B------:R-:W-:Y:S01]  /*5b90*/  FMUL.FTZ R186, R161, UR11 ;  /* 0x0000000ba1ba7c20 */ /* 0x000fe20008410000 */
[----:B------:R-:W-:Y:S01]  /*5ba0*/  IADD3 R153, -R180, 0x1, RZ ;  /* 0x00000001b4997810 */ /* 0x000fe20007ffe1ff */
[----:B------:R-:W-:Y:S01]  /*5bb0*/  FMUL.FTZ R157, R163, UR11 ;  /* 0x0000000ba39d7c20 */ /* 0x000fe20008410000 */
[----:B------:R-:W-:Y:S01]  /*5bc0*/  FMUL.FTZ R160, R170, UR11 ;  /* 0x0000000baaa07c20 */ /* 0x000fe20008410000 */
[----:B------:R-:W-:Y:S01]  /*5bd0*/  FMUL.FTZ R161, R171, UR11 ;  /* 0x0000000baba17c20 */ /* 0x000fe20008410000 */
[----:B------:R-:W-:Y:S01]  /*5be0*/  FMUL.FTZ R163, R174, UR11 ;  /* 0x0000000baea37c20 */ /* 0x000fe20008410000 */
[----:B-----5:R-:W-:Y:S01]  /*5bf0*/  IMAD R153, R168, UR47, R153 ;  /* 0x0000002fa8997c24 */ /* 0x020fe2000f8e0299 */
[----:B------:R-:W1:Y:S01]  /*5c00*/  MUFU.TANH R184, R184 ;  /* 0x000000b800b87308 */ /* 0x000e620000002400 */
[----:B------:R1:W-:Y:S02]  /*5c10*/  @!P1 SYNCS.ARRIVE.TRANS64.RED.A1T0 RZ, [R152+URZ], RZ ;  /* 0x000000ff98ff99a7 */ /* 0x0003e4000810043f */
[----:B------:R-:W-:Y:S01]  /*5c20*/  VIADD R153, R153, -UR6 ;  /* 0x8000000699997c36 */ /* 0x000fe20008000000 */
[----:B------:R-:W-:-:S03]  /*5c30*/  ULDC UR6, c[0x0][0x9e0] ;  /* 0x0002780000067ab9 */ /* 0x000fc60000000800 */
[----:B------:R-:W-:Y:S01]  /*5c40*/  IMAD R153, R22, -0x2, R153 ;  /* 0xfffffffe16997824 */ /* 0x000fe200078e0299 */
[----:B------:R-:W1:Y:S03]  /*5c50*/  MUFU.TANH R185, R185 ;  /* 0x000000b900b97308 */ /* 0x000e660000002400 */
[C---:B------:R-:W-:Y:S01]  /*5c60*/  VIADD R197, R153.reuse, UR45 ;  /* 0x0000002d99c57c36 */ /* 0x040fe20008000000 */
[----:B------:R-:W-:Y:S01]  /*5c70*/  IADD3 R196, R153, UR6, RZ ;  /* 0x0000000699c47c10 */ /* 0x000fe2000fffe0ff */
[----:B------:R-:W-:-:S03]  /*5c80*/  ULDC UR6, c[0x0][0x9e4] ;  /* 0x0002790000067ab9 */ /* 0x000fc60000000800 */
[----:B------:R-:W1:Y:S01]  /*5c90*/  MUFU.TANH R186, R186 ;  /* 0x000000ba00ba7308 */ /* 0x000e620000002400 */
[C---:B------:R-:W-:Y:S01]  /*5ca0*/  IMAD.IADD R182, R5.reuse, 0x1, R196 ;  /* 0x0000000105b67824 */ /* 0x040fe200078e02c4 */
[----:B------:R-:W-:-:S06]  /*5cb0*/  IADD3 R183, R5, R197, RZ ;  /* 0x000000c505b77210 */ /* 0x000fcc0007ffe0ff */
[----:B------:R-:W1:Y:S08]  /*5cc0*/  MUFU.TANH R157, R157 ;  /* 0x0000009d009d7308 */ /* 0x000e700000002400 */
[----:B------:R-:W1:Y:S08]  /*5cd0*/  MUFU.TANH R187, R187 ;  /* 0x000000bb00bb7308 */ /* 0x000e700000002400 */
[----:B------:R-:W1:Y:S08]  /*5ce0*/  MUFU.TANH R160, R160 ;  /* 0x000000a000a07308 */ /* 0x000e700000002400 */
[----:B------:R-:W1:Y:S08]  /*5cf0*/  MUFU.TANH R161, R161 ;  /* 0x000000a100a17308 */ /* 0x000e700000002400 */
[----:B------:R-:W1:Y:S08]  /*5d00*/  MUFU.TANH R163, R163 ;  /* 0x000000a300a37308 */ /* 0x000e700000002400 */
[----:B------:R-:W1:Y:S08]  /*5d10*/  MUFU.TANH R164, R164 ;  /* 0x000000a400a47308 */ /* 0x000e700000002400 */
[----:B------:R-:W1:Y:S01]  /*5d20*/  MUFU.TANH R178, R178 ;  /* 0x000000b200b27308 */ /* 0x000e620000002400 */
[----:B--234-:R-:W-:Y:S05]  /*5d30*/  @P2 BRA `(.L_x_923) ;  /* 0x00000000005c2947 */ /* 0x01cfea0003800000 */
[----:B------:R-:W-:Y:S01]  /*5d40*/  ISETP.GT.AND P2, PT, R214, -0x1, PT ;  /* 0xffffffffd600780c */ /* 0x000fe20003f44270 */
[----:B------:R-:W-:-:S12]  /*5d50*/  BSSY B0, `(.L_x_924) ;  /* 0x0000011000007945 */ /* 0x000fd80003800000 */
[----:B------:R-:W-:Y:S05]  /*5d60*/  @P2 BRA `(.L_x_925) ;  /* 0x0000000000202947 */ /* 0x000fea0003800000 */
[----:B------:R-:W-:Y:S01]  /*5d70*/  IMAD.U32 R168, RZ, RZ, UR6 ;  /* 0x00000006ffa87e24 */ /* 0x000fe2000f8e00ff */
[----:B------:R-:W-:-:S04]  /*5d80*/  LOP3.LUT R169, RZ, R214, RZ, 0x33, !PT ;  /* 0x000000d6ffa97212 */ /* 0x000fc800078e33ff */
[----:B------:R-:W-:-:S13]  /*5d90*/  ISETP.NE.AND P2, PT, R168, 0x1, PT ;  /* 0x00000001a800780c */ /* 0x000fda0003f45270 */
[----:B-1----:R-:W1:Y:S02]  /*5da0*/  @P2 LDC.64 R152, c[0x0][0x9e8] ;  /* 0x00027a00ff982b82 */ /* 0x002e640000000a00 */
[----:B-1----:R-:W-:-:S05]  /*5db0*/  @P2 IMAD.HI.U32 R152, R169, R152, RZ ;  /* 0x00000098a9982227 */ /* 0x002fca00078e00ff */
[----:B------:R-:W-:-:S04]  /*5dc0*/  @P2 SHF.R.U32.HI R169, RZ, R153, R152 ;  /* 0x00000099ffa92219 */ /* 0x000fc80000011698 */
[----:B------:R-:W-:Y:S01]  /*5dd0*/  LOP3.LUT R169, RZ, R169, RZ, 0x33, !PT ;  /* 0x000000a9ffa97212 */ /* 0x000fe200078e33ff */
[----:B------:R-:W-:Y:S06]  /*5de0*/  BRA `(.L_x_926) ;  /* 0x00000000001c7947 */ /* 0x000fec0003800000 */
.L_x_925:
[----:B------:R-:W-:-:S05]  /*5df0*/  IMAD.U32 R168, RZ, RZ, UR6 ;  /* 0x00000006ffa87e24 */ /* 0x000fca000f8e00ff */
[----:B------:R-:W-:-:S13]  /*5e00*/  ISETP.NE.AND P2, PT, R168, 0x1, PT ;  /* 0x00000001a800780c */ /* 0x000fda0003f45270 */
[----:B-1----:R-:W1:Y:S01]  /*5e10*/  @P2 LDC.64 R152, c[0x0][0x9e8] ;  /* 0x00027a00ff982b82 */ /* 0x002e620000000a00 */
[----:B------:R-:W-:-:S05]  /*5e20*/  @P2 IADD3 R169, R5, R21, RZ ;  /* 0x0000001505a92210 */ /* 0x000fca0007ffe0ff */
[----:B-1----:R-:W-:-:S04]  /*5e30*/  @P2 IMAD.HI.U32 R152, R169, R152, RZ ;  /* 0x00000098a9982227 */ /* 0x002fc800078e00ff */
[----:B------:R-:W-:Y:S01]  /*5e40*/  IMAD.MOV.U32 R169, RZ, RZ, R214 ;  /* 0x000000ffffa97224 */ /* 0x000fe200078e00d6 */
[----:B------:R-:W-:-:S07]  /*5e50*/  @P2 SHF.R.U32.HI R169, RZ, R153, R152 ;  /* 0x00000099ffa92219 */ /* 0x000fce0000011698 */
.L_x_926:
[----:B------:R-:W-:Y:S05]  /*5e60*/  BSYNC B0 ;  /* 0x0000000000007941 */ /* 0x000fea0003800000 */
.L_x_924:
[----:B------:R-:W-:-:S04]  /*5e70*/  IMAD R153, R169, R168, -R180 ;  /* 0x000000a8a9997224 */ /* 0x000fc800078e0ab4 */
[----:B------:R-:W-:-:S05]  /*5e80*/  IMAD R153, R22, -0x2, R153 ;  /* 0xfffffffe16997824 */ /* 0x000fca00078e0299 */
[----:B------:R-:W-:Y:S02]  /*5e90*/  VIADDMNMX R182, R153, R168, R182, PT ;  /* 0x000000a899b67246 */ /* 0x000fe400038001b6 */
[----:B------:R-:W-:-:S07]  /*5ea0*/  VIMNMX R183, R183, R153, !PT ;  /* 0x00000099b7b77248 */ /* 0x000fce0007fe0100 */
.L_x_923:
[----:B------:R-:W-:-:S04]  /*5eb0*/  ISETP.GT.AND P2, PT, R23, -0x1, PT ;  /* 0xffffffff1700780c */ /* 0x000fc80003f44270 */
[C---:B------:R-:W-:Y:S02]  /*5ec0*/  ISETP.GT.AND P5, PT, R183.reuse, RZ, P2 ;  /* 0x000000ffb700720c */ /* 0x040fe400017a4270 */
[C---:B------:R-:W-:Y:S02]  /*5ed0*/  ISETP.GT.AND P4, PT, R183.reuse, 0x1, P2 ;  /* 0x00000001b700780c */ /* 0x040fe40001784270 */
[----:B------:R-:W-:Y:S02]  /*5ee0*/  ISETP.LT.OR P5, PT, R182, 0x1, P5 ;  /* 0x00000001b600780c */ /* 0x000fe40002fa1670 */
[C---:B------:R-:W-:Y:S02]  /*5ef0*/  ISETP.GT.AND P6, PT, R183.reuse, 0x8, P2 ;  /* 0x00000008b700780c */ /* 0x040fe400017c4270 */
[----:B-1----:R-:W-:Y:S02]  /*5f00*/  FSEL R181, R188, -INF , !P5 ;  /* 0xff800000bcb57808 */ /* 0x002fe40006800000 */
[----:B------:R-:W-:-:S02]  /*5f10*/  ISETP.GT.AND P5, PT, R183, 0x10, P2 ;  /* 0x00000010b700780c */ /* 0x000fc400017a4270 */
[----:B------:R-:W-:Y:S02]  /*5f20*/  ISETP.GT.AND P3, PT, R183, 0x9, P2 ;  /* 0x00000009b700780c */ /* 0x000fe40001764270 */
[C---:B------:R-:W-:Y:S02]  /*5f30*/  ISETP.LT.OR P5, PT, R182.reuse, 0x11, P5 ;  /* 0x00000011b600780c */ /* 0x040fe40002fa1670 */
[C---:B------:R-:W-:Y:S02]  /*5f40*/  ISETP.LT.OR P4, PT, R182.reuse, 0x2, P4 ;  /* 0x00000002b600780c */ /* 0x040fe40002781670 */
[----:B------:R-:W-:Y:S02]  /*5f50*/  FSEL R168, R185, -INF , !P5 ;  /* 0xff800000b9a87808 */ /* 0x000fe40006800000 */
[----:B------:R-:W-:Y:S02]  /*5f60*/  ISETP.GT.AND P5, PT, R183, 0x20, P2 ;  /* 0x00000020b700780c */ /* 0x000fe400017a4270 */
[----:B------:R-:W-:-:S02]  /*5f70*/  ISETP.LT.OR P6, PT, R182, 0x9, P6 ;  /* 0x00000009b600780c */ /* 0x000fc400037c1670 */
[C---:B------:R-:W-:Y:S02]  /*5f80*/  ISETP.LT.OR P3, PT, R182.reuse, 0xa, P3 ;  /* 0x0000000ab600780c */ /* 0x040fe40001f61670 */
[----:B------:R-:W-:Y:S02]  /*5f90*/  ISETP.LT.OR P5, PT, R182, 0x21, P5 ;  /* 0x00000021b600780c */ /* 0x000fe40002fa1670 */
[----:B------:R-:W-:Y:S02]  /*5fa0*/  FSEL R189, R189, -INF , !P4 ;  /* 0xff800000bdbd7808 */ /* 0x000fe40006000000 */
[----:B------:R-:W-:Y:S02]  /*5fb0*/  FSEL R190, R190, -INF , !P6 ;  /* 0xff800000bebe7808 */ /* 0x000fe40007000000 */
[----:B------:R-:W-:Y:S02]  /*5fc0*/  FSEL R184, R184, -INF , !P3 ;  /* 0xff800000b8b87808 */ /* 0x000fe40005800000 */
[----:B------:R-:W-:-:S02]  /*5fd0*/  ISETP.GT.AND P4, PT, R183, 0x11, P2 ;  /* 0x00000011b700780c */ /* 0x000fc40001784270 */
[C---:B------:R-:W-:Y:S02]  /*5fe0*/  ISETP.GT.AND P6, PT, R183.reuse, 0x18, P2 ;  /* 0x00000018b700780c */ /* 0x040fe400017c4270 */
[C---:B------:R-:W-:Y:S02]  /*5ff0*/  ISETP.GT.AND P3, PT, R183.reuse, 0x19, P2 ;  /* 0x00000019b700780c */ /* 0x040fe40001764270 */
[----:B------:R-:W-:Y:S02]  /*6000*/  FSEL R172, R192, -INF , !P5 ;  /* 0xff800000c0ac7808 */ /* 0x000fe40006800000 */
[----:B------:R-:W-:Y:S02]  /*6010*/  ISETP.GT.AND P5, PT, R183, 0x30, P2 ;  /* 0x00000030b700780c */ /* 0x000fe400017a4270 */
[C---:B------:R-:W-:Y:S02]  /*6020*/  ISETP.LT.OR P4, PT, R182.reuse, 0x12, P4 ;  /* 0x00000012b600780c */ /* 0x040fe40002781670 */
        /* <DEDUP_REMOVED lines=8> */
[----:B------:R-:W-:Y:S02]  /*60b0*/  ISETP.GT.AND P3, PT, R183, 0x29, P2 ;  /* 0x00000029b700780c */ /* 0x000fe40001764270 */
[----:B------:R-:W-:Y:S02]  /*60c0*/  FSEL R176, R176, -INF , !P5 ;  /* 0xff800000b0b07808 */ /* 0x000fe40006800000 */
[----:B------:R-:W-:Y:S02]  /*60d0*/  PLOP3.LUT P5, PT, PT, PT, UP0, 0x40, 0x0 ;  /* 0x000000000000781c */ /* 0x000fe40003fae808 */
[C---:B------:R-:W-:Y:S02]  /*60e0*/  ISETP.LT.OR P4, PT, R182.reuse, 0x22, P4 ;  /* 0x00000022b600780c */ /* 0x040fe40002781670 */
[----:B------:R-:W-:-:S02]  /*60f0*/  ISETP.LT.OR P6, PT, R182, 0x29, P6 ;  /* 0x00000029b600780c */ /* 0x000fc400037c1670 */
[----:B------:R-:W-:Y:S02]  /*6100*/  ISETP.LT.OR P3, PT, R182, 0x2a, P3 ;  /* 0x0000002ab600780c */ /* 0x000fe40001f61670 */
[----:B------:R-:W-:Y:S02]  /*6110*/  FSEL R173, R193, -INF , !P4 ;  /* 0xff800000c1ad7808 */ /* 0x000fe40006000000 */
[----:B------:R-:W-:Y:S02]  /*6120*/  FSEL R174, R194, -INF , !P6 ;  /* 0xff800000c2ae7808 */ /* 0x000fe40007000000 */
[----:B------:R-:W-:Y:S02]  /*6130*/  FSEL R175, R195, -INF , !P3 ;  /* 0xff800000c3af7808 */ /* 0x000fe40005800000 */
[C---:B------:R-:W-:Y:S02]  /*6140*/  ISETP.GT.AND P4, PT, R183.reuse, 0x31, P2 ;  /* 0x00000031b700780c */ /* 0x040fe40001784270 */
[----:B------:R-:W-:-:S02]  /*6150*/  ISETP.GT.AND P6, PT, R183, 0x38, P2 ;  /* 0x00000038b700780c */ /* 0x000fc400017c4270 */
[----:B------:R-:W-:Y:S02]  /*6160*/  ISETP.GT.AND P3, PT, R183, 0x39, P2 ;  /* 0x00000039b700780c */ /* 0x000fe40001764270 */
[C---:B------:R-:W-:Y:S02]  /*6170*/  ISETP.LT.OR P4, PT, R182.reuse, 0x32, P4 ;  /* 0x00000032b600780c */ /* 0x040fe40002781670 */
[C---:B------:R-:W-:Y:S02]  /*6180*/  ISETP.LT.OR P6, PT, R182.reuse, 0x39, P6 ;  /* 0x00000039b600780c */ /* 0x040fe400037c1670 */
[----:B------:R-:W-:Y:S01]  /*6190*/  ISETP.LT.OR P3, PT, R182, 0x3a, P3 ;  /* 0x0000003ab600780c */ /* 0x000fe20001f61670 */
[C---:B------:R-:W-:Y:S01]  /*61a0*/  IMAD.IADD R182, R6.reuse, 0x1, R196 ;  /* 0x0000000106b67824 */ /* 0x040fe200078e02c4 */
[----:B------:R-:W-:Y:S02]  /*61b0*/  IADD3 R183, R6, R197, RZ ;  /* 0x000000c506b77210 */ /* 0x000fe40007ffe0ff */
[----:B------:R-:W-:-:S02]  /*61c0*/  FSEL R177, R177, -INF , !P4 ;  /* 0xff800000b1b17808 */ /* 0x000fc40006000000 */
[----:B------:R-:W-:Y:S02]  /*61d0*/  FSEL R178, R178, -INF , !P6 ;  /* 0xff800000b2b27808 */ /* 0x000fe40007000000 */
[----:B------:R-:W-:Y:S01]  /*61e0*/  FSEL R179, R179, -INF , !P3 ;  /* 0xff800000b3b37808 */ /* 0x000fe20005800000 */
[----:B------:R-:W-:Y:S06]  /*61f0*/  @P5 BRA `(.L_x_927) ;  /* 0x0000000000585947 */ /* 0x000fec0003800000 */
[----:B------:R-:W-:Y:S01]  /*6200*/  IMAD.IADD R185, R6, 0x1, R21 ;  /* 0x0000000106b97824 */ /* 0x000fe200078e0215 */
[----:B------:R-:W-:Y:S04]  /*6210*/  BSSY B0, `(.L_x_928) ;  /* 0x0000010000007945 */ /* 0x000fe80003800000 */
[----:B------:R-:W-:-:S13]  /*6220*/  ISETP.GT.AND P3, PT, R185, -0x1, PT ;  /* 0xffffffffb900780c */ /* 0x000fda0003f64270 */
[----:B------:R-:W-:Y:S05]  /*6230*/  @P3 BRA `(.L_x_929) ;  /* 0x0000000000203947 */ /* 0x000fea0003800000 */
[----:B------:R-:W-:Y:S01]  /*6240*/  IMAD.U32 R186, RZ, RZ, UR6 ;  /* 0x00000006ffba7e24 */ /* 0x000fe2000f8e00ff */
[----:B------:R-:W-:-:S04]  /*6250*/  LOP3.LUT R185, RZ, R185, RZ, 0x33, !PT ;  /* 0x000000b9ffb97212 */ /* 0x000fc800078e33ff */
[----:B------:R-:W-:-:S13]  /*6260*/  ISETP.NE.AND P3, PT, R186, 0x1, PT ;  /* 0x00000001ba00780c */ /* 0x000fda0003f65270 */
[----:B------:R-:W1:Y:S02]  /*6270*/  @P3 LDC.64 R152, c[0x0][0x9e8] ;  /* 0x00027a00ff983b82 */ /* 0x000e640000000a00 */
[----:B-1----:R-:W-:-:S05]  /*6280*/  @P3 IMAD.HI.U32 R152, R185, R152, RZ ;  /* 0x00000098b9983227 */ /* 0x002fca00078e00ff */
[----:B------:R-:W-:-:S04]  /*6290*/  @P3 SHF.R.U32.HI R185, RZ, R153, R152 ;  /* 0x00000099ffb93219 */ /* 0x000fc80000011698 */
[----:B------:R-:W-:Y:S01]  /*62a0*/  LOP3.LUT R185, RZ, R185, RZ, 0x33, !PT ;  /* 0x000000b9ffb97212 */ /* 0x000fe200078e33ff */
[----:B------:R-:W-:Y:S06]  /*62b0*/  BRA `(.L_x_930) ;  /* 0x0000000000147947 */ /* 0x000fec0003800000 */
.L_x_929:
[----:B------:R-:W-:-:S04]  /*62c0*/  MOV R186, UR6 ;  /* 0x0000000600ba7c02 */ /* 0x000fc80008000f00 */
[----:B------:R-:W-:-:S13]  /*62d0*/  ISETP.NE.AND P3, PT, R186, 0x1, PT ;  /* 0x00000001ba00780c */ /* 0x000fda0003f65270 */
[----:B------:R-:W1:Y:S02]  /*62e0*/  @P3 LDC.64 R152, c[0x0][0x9e8] ;  /* 0x00027a00ff983b82 */ /* 0x000e640000000a00 */
[----:B-1----:R-:W-:-:S05]  /*62f0*/  @P3 IMAD.HI.U32 R152, R185, R152, RZ ;  /* 0x00000098b9983227 */ /* 0x002fca00078e00ff */
[----:B------:R-:W-:-:S07]  /*6300*/  @P3 SHF.R.U32.HI R185, RZ, R153, R152 ;  /* 0x00000099ffb93219 */ /* 0x000fce0000011698 */
.L_x_930:
[----:B------:R-:W-:Y:S05]  /*6310*/  BSYNC B0 ;  /* 0x0000000000007941 */ /* 0x000fea0003800000 */
.L_x_928:
[----:B------:R-:W-:-:S04]  /*6320*/  IMAD R185, R185, R186, -R180 ;  /* 0x000000bab9b97224 */ /* 0x000fc800078e0ab4 */
[----:B------:R-:W-:-:S05]  /*6330*/  IMAD R185, R22, -0x2, R185 ;  /* 0xfffffffe16b97824 */ /* 0x000fca00078e02b9 */
[----:B------:R-:W-:Y:S02]  /*6340*/  VIADDMNMX R182, R185, R186, R182, PT ;  /* 0x000000bab9b67246 */ /* 0x000fe400038001b6 */
[----:B------:R-:W-:-:S07]  /*6350*/  VIMNMX R183, R183, R185, !PT ;  /* 0x000000b9b7b77248 */ /* 0x000fce0007fe0100 */
.L_x_927:
[----:B------:R-:W-:Y:S01]  /*6360*/  FMNMX.FTZ R152, R181, R4, !PT ;  /* 0x00000004b5987209 */ /* 0x000fe20007810000 */
[----:B------:R-:W-:Y:S01]  /*6370*/  ULDC UR6, c[0x0][0x988] ;  /* 0x0002620000067ab9 */ /* 0x000fe20000000800 */
[----:B------:R-:W-:Y:S01]  /*6380*/  ISETP.GT.AND P4, PT, R183, RZ, P2 ;  /* 0x000000ffb700720c */ /* 0x000fe20001784270 */
[----:B------:R-:W-:Y:S01]  /*6390*/  UMOV UR46, UR40 ;  /* 0x00000028002e7c82 */ /* 0x000fe20008000000 */
[----:B------:R-:W-:Y:S01]  /*63a0*/  FMNMX.FTZ R153, R189, R152, !PT ;  /* 0x00000098bd997209 */ /* 0x000fe20007810000 */
[----:B------:R-:W-:Y:S01]  /*63b0*/  UMOV UR36, UR7 ;  /* 0x0000000700247c82 */ /* 0x000fe20008000000 */
[----:B------:R-:W-:Y:S02]  /*63c0*/  ISETP.GT.AND P3, PT, R183, 0x1, P2 ;  /* 0x00000001b700780c */ /* 0x000fe40001764270 */
[----:B------:R-:W-:Y:S02]  /*63d0*/  FMNMX.FTZ R153, R190, R153, !PT ;  /* 0x00000099be997209 */ /* 0x000fe40007810000 */
[----:B------:R-:W-:-:S02]  /*63e0*/  ISETP.LT.OR P4, PT, R182, 0x1, P4 ;  /* 0x00000001b600780c */ /* 0x000fc40002781670 */
[----:B------:R-:W-:Y:S02]  /*63f0*/  FMNMX.FTZ R153, R184, R153, !PT ;  /* 0x00000099b8997209 */ /* 0x000fe40007810000 */
[----:B------:R-:W-:Y:S02]  /*6400*/  ISETP.GT.AND P5, PT, R183, 0x8, P2 ;  /* 0x00000008b700780c */ /* 0x000fe400017a4270 */
[----:B------:R-:W-:Y:S02]  /*6410*/  FMNMX.FTZ R152, R168, R153, !PT ;  /* 0x00000099a8987209 */ /* 0x000fe40007810000 */
[----:B------:R-:W-:Y:S02]  /*6420*/  ISETP.LT.OR P3, PT, R182, 0x2, P3 ;  /* 0x00000002b600780c */ /* 0x000fe40001f61670 */
[----:B------:R-:W-:Y:S02]  /*6430*/  FMNMX.FTZ R153, R169, R152, !PT ;  /* 0x00000098a9997209 */ /* 0x000fe40007810000 */
[----:B------:R-:W-:-:S02]  /*6440*/  ISETP.GT.AND P6, PT, R183, 0x9, P2 ;  /* 0x00000009b700780c */ /* 0x000fc400017c4270 */
[----:B------:R-:W-:Y:S02]  /*6450*/  FMNMX.FTZ R152, R170, R153, !PT ;  /* 0x00000099aa987209 */ /* 0x000fe40007810000 */
[----:B------:R-:W-:Y:S02]  /*6460*/  ISETP.LT.OR P5, PT, R182, 0x9, P5 ;  /* 0x00000009b600780c */ /* 0x000fe40002fa1670 */
[----:B------:R-:W-:Y:S02]  /*6470*/  FMNMX.FTZ R153, R171, R152, !PT ;  /* 0x00000098ab997209 */ /* 0x000fe40007810000 */
[----:B------:R-:W-:Y:S02]  /*6480*/  FSEL R2, R2, -INF , !P3 ;  /* 0xff80000002027808 */ /* 0x000fe40005800000 */
        /* <DEDUP_REMOVED lines=9> */
[----:B------:R-:W-:Y:S02]  /*6520*/  FSEL R155, R155, -INF , !P6 ;  /* 0xff8000009b9b7808 */ /* 0x000fe40007000000 */
[----:B------:R-:W-:Y:S02]  /*6530*/  FMNMX.FTZ R153, R177, R152, !PT ;  /* 0x00000098b1997209 */ /* 0x000fe40007810000 */
[----:B------:R-:W-:Y:S02]  /*6540*/  ISETP.LT.OR P3, PT, R182, 0x11, P3 ;  /* 0x00000011b600780c */ /* 0x000fe40001f61670 */
[----:B------:R-:W-:Y:S02]  /*6550*/  FMNMX.FTZ R152, R178, R153, !PT ;  /* 0x00000099b2987209 */ /* 0x000fe40007810000 */
[----:B------:R-:W-:-:S02]  /*6560*/  ISETP.GT.AND P6, PT, R183, 0x18, P2 ;  /* 0x00000018b700780c */ /* 0x000fc400017c4270 */
[----:B------:R-:W-:Y:S02]  /*6570*/  FMNMX.FTZ R153, R179, R152, !PT ;  /* 0x00000098b3997209 */ /* 0x000fe40007810000 */
[----:B------:R-:W-:Y:S02]  /*6580*/  ISETP.LT.OR P5, PT, R182, 0x12, P5 ;  /* 0x00000012b600780c */ /* 0x000fe40002fa1670 */
[----:B------:R-:W-:Y:S01]  /*6590*/  FSEL R156, R156, -INF , !P3 ;  /* 0xff8000009c9c7808 */ /* 0x000fe20005800000 */
[----:B------:R-:W1:Y:S01]  /*65a0*/  SHFL.BFLY PT, R152, R153, 0x2, 0x1f ;  /* 0x0c401f0099987f89 */ /* 0x000e6200000e0000 */
[----:B------:R-:W-:Y:S02]  /*65b0*/  ISETP.LT.OR P6, PT, R182, 0x19, P6 ;  /* 0x00000019b600780c */ /* 0x000fe400037c1670 */
[----:B------:R-:W-:Y:S02]  /*65c0*/  FSEL R157, R157, -INF , !P5 ;  /* 0xff8000009d9d7808 */ /* 0x000fe40006800000 */
[----:B------:R-:W-:-:S02]  /*65d0*/  ISETP.GT.AND P3, PT, R183, 0x20, P2 ;  /* 0x00000020b700780c */ /* 0x000fc40001764270 */
[----:B------:R-:W-:Y:S02]  /*65e0*/  FSEL R158, R158, -INF , !P6 ;  /* 0xff8000009e9e7808 */ /* 0x000fe40007000000 */
[C---:B------:R-:W-:Y:S02]  /*65f0*/  ISETP.GT.AND P5, PT, R183.reuse, 0x21, P2 ;  /* 0x00000021b700780c */ /* 0x040fe400017a4270 */
[C---:B------:R-:W-:Y:S02]  /*6600*/  ISETP.LT.OR P3, PT, R182.reuse, 0x21, P3 ;  /* 0x00000021b600780c */ /* 0x040fe40001f61670 */
[----:B------:R-:W-:Y:S02]  /*6610*/  ISETP.GT.AND P6, PT, R183, 0x28, P2 ;  /* 0x00000028b700780c */ /* 0x000fe400017c4270 */
[----:B------:R-:W-:Y:S02]  /*6620*/  ISETP.LT.OR P5, PT, R182, 0x22, P5 ;  /* 0x00000022b600780c */ /* 0x000fe40002fa1670 */
[----:B------:R-:W-:-:S02]  /*6630*/  FSEL R160, R160, -INF , !P3 ;  /* 0xff800000a0a07808 */ /* 0x000fc40005800000 */
[----:B------:R-:W-:Y:S02]  /*6640*/  ISETP.GT.AND P3, PT, R183, 0x29, P2 ;  /* 0x00000029b700780c */ /* 0x000fe40001764270 */
[----:B------:R-:W-:Y:S02]  /*6650*/  FSEL R161, R161, -INF , !P5 ;  /* 0xff800000a1a17808 */ /* 0x000fe40006800000 */
[C---:B------:R-:W-:Y:S02]  /*6660*/  ISETP.LT.OR P6, PT, R182.reuse, 0x29, P6 ;  /* 0x00000029b600780c */ /* 0x040fe400037c1670 */
[----:B-1----:R-:W-:Y:S02]  /*6670*/  FMNMX.FTZ R180, R153, R152, !PT ;  /* 0x0000009899b47209 */ /* 0x002fe40007810000 */
[----:B------:R-:W-:Y:S02]  /*6680*/  ISETP.GT.AND P5, PT, R183, 0x30, P2 ;  /* 0x00000030b700780c */ /* 0x000fe400017a4270 */
[----:B------:R-:W-:Y:S01]  /*6690*/  ISETP.LT.OR P3, PT, R182, 0x2a, P3 ;  /* 0x0000002ab600780c */ /* 0x000fe20001f61670 */
[----:B------:R-:W1:Y:S01]  /*66a0*/  SHFL.BFLY PT, R185, R180, 0x1, 0x1f ;  /* 0x0c201f00b4b97f89 */ /* 0x000e6200000e0000 */
[----:B------:R-:W-:-:S02]  /*66b0*/  FSEL R163, R163, -INF , !P6 ;  /* 0xff800000a3a37808 */ /* 0x000fc40007000000 */
[C---:B------:R-:W-:Y:S02]  /*66c0*/  ISETP.GT.AND P6, PT, R183.reuse, 0x31, P2 ;  /* 0x00000031b700780c */ /* 0x040fe400017c4270 */
[----:B------:R-:W-:Y:S02]  /*66d0*/  FSEL R162, R162, -INF , !P3 ;  /* 0xff800000a2a27808 */ /* 0x000fe40005800000 */
[C---:B------:R-:W-:Y:S02]  /*66e0*/  ISETP.LT.OR P5, PT, R182.reuse, 0x31, P5 ;  /* 0x00000031b600780c */ /* 0x040fe40002fa1670 */
[----:B------:R-:W-:Y:S02]  /*66f0*/  ISETP.GT.AND P3, PT, R183, 0x38, P2 ;  /* 0x00000038b700780c */ /* 0x000fe40001764270 */
[----:B------:R-:W-:Y:S02]  /*6700*/  ISETP.LT.OR P6, PT, R182, 0x32, P6 ;  /* 0x00000032b600780c */ /* 0x000fe400037c1670 */
[----:B------:R-:W-:-:S02]  /*6710*/  FSEL R164, R164, -INF , !P5 ;  /* 0xff800000a4a47808 */ /* 0x000fc40006800000 */
[----:B------:R-:W-:Y:S02]  /*6720*/  ISETP.LT.OR P3, PT, R182, 0x39, P3 ;  /* 0x00000039b600780c */ /* 0x000fe40001f61670 */
[----:B------:R-:W-:Y:S02]  /*6730*/  FSEL R165, R165, -INF , !P6 ;  /* 0xff800000a5a57808 */ /* 0x000fe40007000000 */
[----:B------:R-:W-:Y:S02]  /*6740*/  FSEL R166, R166, -INF , !P3 ;  /* 0xff800000a6a67808 */ /* 0x000fe40005800000 */
[----:B-1----:R-:W-:Y:S02]  /*6750*/  FMNMX.FTZ R152, R180, R185, !PT ;  /* 0x000000b9b4987209 */ /* 0x002fe40007810000 */
[----:B------:R-:W-:Y:S02]  /*6760*/  FSEL R180, R0, -INF , !P4 ;  /* 0xff80000000b47808 */ /* 0x000fe40006000000 */
[----:B------:R-:W-:Y:S01]  /*6770*/  ISETP.GT.AND P4, PT, R183, 0x19, P2 ;  /* 0x00000019b700780c */ /* 0x000fe20001784270 */
[----:B------:R-:W-:Y:S01]  /*6780*/  FMUL.FTZ R185, R152, UR6 ;  /* 0x0000000698b97c20 */ /* 0x000fe20008410000 */
[----:B------:R-:W-:-:S02]  /*6790*/  FMNMX.FTZ R153, R180, R3, !PT ;  /* 0x00000003b4997209 */ /* 0x000fc40007810000 */
[----:B------:R-:W-:Y:S02]  /*67a0*/  ISETP.LT.OR P4, PT, R182, 0x1a, P4 ;  /* 0x0000001ab600780c */ /* 0x000fe40002781670 */
[----:B------:R-:W-:Y:S02]  /*67b0*/  FMNMX.FTZ R153, R2, R153, !PT ;  /* 0x0000009902997209 */ /* 0x000fe40007810000 */
[----:B------:R-:W-:Y:S02]  /*67c0*/  FSEL R159, R159, -INF , !P4 ;  /* 0xff8000009f9f7808 */ /* 0x000fe40006000000 */
[----:B------:R-:W-:Y:S02]  /*67d0*/  FMNMX.FTZ R0, R154, R153, !PT ;  /* 0x000000999a007209 */ /* 0x000fe40007810000 */
[----:B------:R-:W-:Y:S02]  /*67e0*/  FSETP.NEU.FTZ.AND P4, PT, R152, -INF , PT ;  /* 0xff8000009800780b */ /* 0x000fe40003f9d000 */
[----:B------:R-:W-:-:S02]  /*67f0*/  FMNMX.FTZ R153, R155, R0, !PT ;  /* 0x000000009b997209 */ /* 0x000fc40007810000 */
[----:B------:R-:W-:Y:S02]  /*6800*/  ISETP.GT.AND P2, PT, R183, 0x39, P2 ;  /* 0x00000039b700780c */ /* 0x000fe40001744270 */
[----:B------:R-:W-:Y:S02]  /*6810*/  FMNMX.FTZ R0, R156, R153, !PT ;  /* 0x000000999c007209 */ /* 0x000fe40007810000 */
[----:B------:R-:W-:Y:S02]  /*6820*/  ISETP.LT.OR P2, PT, R182, 0x3a, P2 ;  /* 0x0000003ab600780c */ /* 0x000fe40001741670 */
[----:B------:R-:W-:Y:S02]  /*6830*/  FMNMX.FTZ R153, R157, R0, !PT ;  /* 0x000000009d997209 */ /* 0x000fe40007810000 */
[----:B------:R-:W-:Y:S02]  /*6840*/  FSEL R0, R185, RZ, P4 ;  /* 0x000000ffb9007208 */ /* 0x000fe40002000000 */
[----:B------:R-:W-:-:S02]  /*6850*/  FMNMX.FTZ R186, R158, R153, !PT ;  /* 0x000000999eba7209 */ /* 0x000fc40007810000 */
[----:B------:R-:W-:Y:S01]  /*6860*/  FSEL R185, R152, RZ, P4 ;  /* 0x000000ff98b97208 */ /* 0x000fe20002000000 */
[--C-:B------:R-:W-:Y:S01]  /*6870*/  FFMA.FTZ R153, R181, UR6, -R0.reuse ;  /* 0x00000006b5997c23 */ /* 0x100fe20008010800 */
[----:B------:R-:W-:Y:S01]  /*6880*/  FMNMX.FTZ R181, R159, R186, !PT ;  /* 0x000000ba9fb57209 */ /* 0x000fe20007810000 */
[--C-:B------:R-:W-:Y:S01]  /*6890*/  FFMA.FTZ R192, R168, UR6, -R0.reuse ;  /* 0x00000006a8c07c23 */ /* 0x100fe20008010800 */
[----:B------:R-:W-:Y:S01]  /*68a0*/  FFMA.FTZ R184, R184, UR6, -R0 ;  /* 0x00000006b8b87c23 */ /* 0x000fe20008010800 */
[----:B------:R-:W-:Y:S01]  /*68b0*/  FADD.FTZ R185, -R185, R4 ;  /* 0x00000004b9b97221 */ /* 0x000fe20000010100 */
[----:B------:R-:W-:Y:S01]  /*68c0*/  FMNMX.FTZ R186, R160, R181, !PT ;  /* 0x000000b5a0ba7209 */ /* 0x000fe20007810000 */
[--C-:B------:R-:W-:Y:S01]  /*68d0*/  FFMA.FTZ R196, R189, UR6, -R0.reuse ;  /* 0x00000006bdc47c23 */ /* 0x100fe20008010800 */
[--C-:B------:R-:W-:Y:S01]  /*68e0*/  FFMA.FTZ R198, R190, UR6, -R0.reuse ;  /* 0x00000006bec67c23 */ /* 0x100fe20008010800 */
[----:B------:R-:W-:Y:S01]  /*68f0*/  FMUL.FTZ R185, R185, UR6 ;  /* 0x00000006b9b97c20 */ /* 0x000fe20008410000 */
[----:B------:R-:W-:Y:S01]  /*6900*/  FMNMX.FTZ R186, R161, R186, !PT ;  /* 0x000000baa1ba7209 */ /* 0x000fe20007810000 */
[--C-:B------:R-:W-:Y:S01]  /*6910*/  FFMA.FTZ R169, R169, UR6, -R0.reuse ;  /* 0x00000006a9a97c23 */ /* 0x100fe20008010800 */
[--C-:B------:R-:W-:Y:S01]  /*6920*/  FFMA.FTZ R194, R170, UR6, -R0.reuse ;  /* 0x00000006aac27c23 */ /* 0x100fe20008010800 */
[--C-:B------:R-:W-:Y:S01]  /*6930*/  FFMA.FTZ R171, R171, UR6, -R0.reuse ;  /* 0x00000006abab7c23 */ /* 0x100fe20008010800 */
[----:B------:R-:W-:Y:S01]  /*6940*/  FMNMX.FTZ R181, R163, R186, !PT ;  /* 0x000000baa3b57209 */ /* 0x000fe20007810000 */
[--C-:B------:R-:W-:Y:S01]  /*6950*/  FFMA.FTZ R188, R172, UR6, -R0.reuse ;  /* 0x00000006acbc7c23 */ /* 0x100fe20008010800 */
[--C-:B------:R-:W-:Y:S01]  /*6960*/  FFMA.FTZ R173, R173, UR6, -R0.reuse ;  /* 0x00000006adad7c23 */ /* 0x100fe20008010800 */
[--C-:B------:R-:W-:Y:S01]  /*6970*/  FFMA.FTZ R190, R174, UR6, -R0.reuse ;  /* 0x00000006aebe7c23 */ /* 0x100fe20008010800 */
[----:B------:R-:W-:Y:S01]  /*6980*/  FMNMX.FTZ R181, R162, R181, !PT ;  /* 0x000000b5a2b57209 */ /* 0x000fe20007810000 */
[--C-:B------:R-:W-:Y:S01]  /*6990*/  FFMA.FTZ R175, R175, UR6, -R0.reuse ;  /* 0x00000006afaf7c23 */ /* 0x100fe20008010800 */
[--C-:B------:R-:W-:Y:S01]  /*69a0*/  FFMA.FTZ R177, R177, UR6, -R0.reuse ;  /* 0x00000006b1b17c23 */ /* 0x100fe20008010800 */
[----:B------:R-:W-:Y:S01]  /*69b0*/  FFMA.FTZ R179, R179, UR6, -R0 ;  /* 0x00000006b3b37c23 */ /* 0x000fe20008010800 */
[----:B------:R-:W-:Y:S01]  /*69c0*/  FMNMX.FTZ R186, R164, R181, !PT ;  /* 0x000000b5a4ba7209 */ /* 0x000fe20007810000 */
[----:B------:R-:W-:Y:S01]  /*69d0*/  MUFU.EX2 R153, R153 ;  /* 0x0000009900997308 */ /* 0x000fe20000000800 */
[----:B------:R-:W-:-:S02]  /*69e0*/  FSEL R181, R167, -INF , !P2 ;  /* 0xff800000a7b57808 */ /* 0x000fc40005000000 */
[----:B------:R-:W-:Y:S01]  /*69f0*/  FMNMX.FTZ R183, R165, R186, !PT ;  /* 0x000000baa5b77209 */ /* 0x000fe20007810000 */
[----:B------:R-:W-:-:S03]  /*6a00*/  FFMA.FTZ R186, R178, UR6, -R0 ;  /* 0x00000006b2ba7c23 */ /* 0x000fc60008010800 */
[----:B------:R-:W-:Y:S01]  /*6a10*/  FMNMX.FTZ R182, R166, R183, !PT ;  /* 0x000000b7a6b67209 */ /* 0x000fe20007810000 */
[----:B------:R1:W-:Y:S03]  /*6a20*/  MUFU.EX2 R167, R184 ;  /* 0x000000b800a77308 */ /* 0x0003e60000000800 */
[----:B------:R-:W-:-:S05]  /*6a30*/  FMNMX.FTZ R182, R181, R182, !PT ;  /* 0x000000b6b5b67209 */ /* 0x000fca0007810000 */
[----:B------:R-:W2:Y:S01]  /*6a40*/  SHFL.BFLY PT, R183, R182, 0x2, 0x1f ;  /* 0x0c401f00b6b77f89 */ /* 0x000ea200000e0000 */
[----:B-1----:R-:W-:Y:S01]  /*6a50*/  FFMA.FTZ R184, R176, UR6, -R0 ;  /* 0x00000006b0b87c23 */ /* 0x002fe20008010800 */
[----:B------:R-:W-:Y:S08]  /*6a60*/  MUFU.EX2 R196, R196 ;  /* 0x000000c400c47308 */ /* 0x000ff00000000800 */
[----:B------:R-:W1:Y:S08]  /*6a70*/  MUFU.EX2 R0, R185 ;  /* 0x000000b900007308 */ /* 0x000e700000000800 */
[----:B------:R-:W3:Y:S01]  /*6a80*/  MUFU.EX2 R198, R198 ;  /* 0x000000c600c67308 */ /* 0x000ee20000000800 */
[----:B--2---:R-:W-:-:S07]  /*6a90*/  FMNMX.FTZ R183, R182, R183, !PT ;  /* 0x000000b7b6b77209 */ /* 0x004fce0007810000 */
[----:B------:R-:W2:Y:S01]  /*6aa0*/  MUFU.EX2 R192, R192 ;  /* 0x000000c000c07308 */ /* 0x000ea20000000800 */
[----:B------:R-:W4:Y:S07]  /*6ab0*/  SHFL.BFLY PT, R168, R183, 0x1, 0x1f ;  /* 0x0c201f00b7a87f89 */ /* 0x000f2e00000e0000 */
[----:B------:R-:W5:Y:S08]  /*6ac0*/  MUFU.EX2 R169, R169 ;  /* 0x000000a900a97308 */ /* 0x000f700000000800 */
[----:B------:R-:W-:Y:S08]  /*6ad0*/  MUFU.EX2 R194, R194 ;  /* 0x000000c200c27308 */ /* 0x000ff00000000800 */
[----:B------:R-:W-:Y:S01]  /*6ae0*/  MUFU.EX2 R171, R171 ;  /* 0x000000ab00ab7308 */ /* 0x000fe20000000800 */
[----:B----4-:R-:W-:-:S04]  /*6af0*/  FMNMX.FTZ R168, R183, R168, !PT ;  /* 0x000000a8b7a87209 */ /* 0x010fc80007810000 */
[C---:B------:R-:W-:Y:S01]  /*6b00*/  FSETP.NEU.FTZ.AND P2, PT, R168.reuse, -INF , PT ;  /* 0xff800000a800780b */ /* 0x040fe20003f5d000 */
[----:B------:R-:W-:Y:S02]  /*6b10*/  FMUL.FTZ R183, R168, UR6 ;  /* 0x00000006a8b77c20 */ /* 0x000fe40008410000 */
[----:B------:R-:W-:Y:S03]  /*6b20*/  MUFU.EX2 R188, R188 ;  /* 0x000000bc00bc7308 */ /* 0x000fe60000000800 */
[----:B------:R-:W-:-:S05]  /*6b30*/  FSEL R183, R183, RZ, P2 ;  /* 0x000000ffb7b77208 */ /* 0x000fca0001000000 */
[----:B------:R-:W-:Y:S01]  /*6b40*/  MUFU.EX2 R173, R173 ;  /* 0x000000ad00ad7308 */ /* 0x000fe20000000800 */
[--C-:B------:R-:W-:Y:S01]  /*6b50*/  FFMA.FTZ R4, R2, UR6, -R183.reuse ;  /* 0x0000000602047c23 */ /* 0x100fe200080108b7 */
[----:B------:R-:W-:Y:S01]  /*6b60*/  FSEL R2, R168, RZ, P2 ;  /* 0x000000ffa8027208 */ /* 0x000fe20001000000 */
[--C-:B------:R-:W-:Y:S01]  /*6b70*/  FFMA.FTZ R197, R180, UR6, -R183.reuse ;  /* 0x00000006b4c57c23 */ /* 0x100fe200080108b7 */
[--C-:B------:R-:W-:Y:S01]  /*6b80*/  FFMA.FTZ R199, R154, UR6, -R183.reuse ;  /* 0x000000069ac77c23 */ /* 0x100fe200080108b7 */
[--C-:B------:R-:W-:Y:S01]  /*6b90*/  FFMA.FTZ R154, R155, UR6, -R183.reuse ;  /* 0x000000069b9a7c23 */ /* 0x100fe200080108b7 */
[----:B------:R-:W-:Y:S01]  /*6ba0*/  FFMA.FTZ R193, R156, UR6, -R183 ;  /* 0x000000069cc17c23 */ /* 0x000fe200080108b7 */
[----:B------:R-:W-:Y:S01]  /*6bb0*/  FADD.FTZ R2, -R2, R3 ;  /* 0x0000000302027221 */ /* 0x000fe20000010100 */
[----:B------:R-:W-:Y:S01]  /*6bc0*/  MUFU.EX2 R4, R4 ;  /* 0x0000000400047308 */ /* 0x000fe20000000800 */
[----:B-1----:R-:W-:Y:S01]  /*6bd0*/  FFMA.FTZ R3, R0, R20, R153 ;  /* 0x0000001400037223 */ /* 0x002fe20000010099 */
[--C-:B------:R-:W-:Y:S01]  /*6be0*/  FFMA.FTZ R156, R157, UR6, -R183.reuse ;  /* 0x000000069d9c7c23 */ /* 0x100fe200080108b7 */
[----:B------:R-:W-:Y:S01]  /*6bf0*/  FMUL.FTZ R2, R2, UR6 ;  /* 0x0000000602027c20 */ /* 0x000fe20008410000 */
[----:B------:R-:W-:Y:S01]  /*6c00*/  FFMA.FTZ R195, R158, UR6, -R183 ;  /* 0x000000069ec37c23 */ /* 0x000fe200080108b7 */
[----:B------:R-:W-:Y:S01]  /*6c10*/  FADD.FTZ R3, R196, R3 ;  /* 0x00000003c4037221 */ /* 0x000fe20000010000 */
[--C-:B------:R-:W-:Y:S01]  /*6c20*/  FFMA.FTZ R158, R159, UR6, -R183.reuse ;  /* 0x000000069f9e7c23 */ /* 0x100fe200080108b7 */
[----:B------:R-:W-:Y:S01]  /*6c30*/  FFMA.FTZ R189, R160, UR6, -R183 ;  /* 0x00000006a0bd7c23 */ /* 0x000fe200080108b7 */
[----:B------:R-:W-:Y:S01]  /*6c40*/  MUFU.EX2 R197, R197 ;  /* 0x000000c500c57308 */ /* 0x000fe20000000800 */
[----:B---3--:R-:W-:Y:S01]  /*6c50*/  FADD.FTZ R20, R198, R3 ;  /* 0x00000003c6147221 */ /* 0x008fe20000010000 */
[--C-:B------:R-:W-:Y:S01]  /*6c60*/  FFMA.FTZ R160, R161, UR6, -R183.reuse ;  /* 0x00000006a1a07c23 */ /* 0x100fe200080108b7 */
[--C-:B------:R-:W-:Y:S01]  /*6c70*/  FFMA.FTZ R191, R163, UR6, -R183.reuse ;  /* 0x00000006a3bf7c23 */ /* 0x100fe200080108b7 */
[--C-:B------:R-:W-:Y:S01]  /*6c80*/  FFMA.FTZ R162, R162, UR6, -R183.reuse ;  /* 0x00000006a2a27c23 */ /* 0x100fe200080108b7 */
[----:B------:R-:W-:Y:S01]  /*6c90*/  FADD.FTZ R3, R167, R20 ;  /* 0x00000014a7037221 */ /* 0x000fe20000010000 */
[--C-:B------:R-:W-:Y:S01]  /*6ca0*/  FFMA.FTZ R185, R164, UR6, -R183.reuse ;  /* 0x00000006a4b97c23 */ /* 0x100fe200080108b7 */
[----:B------:R-:W-:Y:S01]  /*6cb0*/  FFMA.FTZ R165, R165, UR6, -R183 ;  /* 0x00000006a5a57c23 */ /* 0x000fe200080108b7 */
[----:B------:R-:W1:Y:S01]  /*6cc0*/  MUFU.EX2 R2, R2 ;  /* 0x0000000200027308 */ /* 0x000e620000000800 */
[----:B--2---:R-:W-:Y:S01]  /*6cd0*/  FADD.FTZ R170, R192, R3 ;  /* 0x00000003c0aa7221 */ /* 0x004fe20000010000 */
[--C-:B------:R-:W-:Y:S01]  /*6ce0*/  FFMA.FTZ R166, R166, UR6, -R183.reuse ;  /* 0x00000006a6a67c23 */ /* 0x100fe200080108b7 */
[----:B------:R-:W-:Y:S01]  /*6cf0*/  FFMA.FTZ R181, R181, UR6, -R183 ;  /* 0x00000006b5b57c23 */ /* 0x000fe200080108b7 */
[----:B------:R-:W-:Y:S01]  /*6d00*/  IMAD.U32 R155, RZ, RZ, UR10 ;  /* 0x0000000aff9b7e24 */ /* 0x000fe2000f8e00ff */
[----:B------:R-:W-:-:S02]  /*6d10*/  ISETP.GT.AND P2, PT, R23, UR41, PT ;  /* 0x0000002917007c0c */ /* 0x000fc4000bf44270 */
[----:B------:R-:W-:Y:S01]  /*6d20*/  F2FP.BF16.F32.PACK_AB R196, R196, R153 ;  /* 0x00000099c4c4723e */ /* 0x000fe200000010ff */
[----:B------:R-:W2:Y:S01]  /*6d30*/  MUFU.EX2 R199, R199 ;  /* 0x000000c700c77308 */ /* 0x000ea20000000800 */
[----:B------:R-:W-:Y:S01]  /*6d40*/  @!P1 VIADD R155, R155, 0x30860 ;  /* 0x000308609b9b9836 */ /* 0x000fe20000000000 */
[----:B------:R-:W-:Y:S02]  /*6d50*/  F2FP.BF16.F32.PACK_AB R198, R167, R198 ;  /* 0x000000c6a7c6723e */ /* 0x000fe400000010ff */
[----:B-----5:R-:W-:Y:S02]  /*6d60*/  F2FP.BF16.F32.PACK_AB R192, R169, R192 ;  /* 0x000000c0a9c0723e */ /* 0x020fe400000010ff */
[----:B------:R-:W-:Y:S02]  /*6d70*/  @!P1 PRMT R155, RZ, 0x654, R155 ;  /* 0x00000654ff9b9816 */ /* 0x000fe4000000009b */
[----:B------:R-:W3:Y:S01]  /*6d80*/  MUFU.EX2 R154, R154 ;  /* 0x0000009a009a7308 */ /* 0x000ee20000000800 */
[----:B-1----:R-:W-:Y:S01]  /*6d90*/  FFMA.FTZ R7, R2, R7, R197 ;  /* 0x0000000702077223 */ /* 0x002fe200000100c5 */
[----:B------:R1:W-:Y:S01]  /*6da0*/  @!P1 SYNCS.ARRIVE.TRANS64.RED.A1T0 RZ, [R155+URZ], RZ ;  /* 0x000000ff9bff99a7 */ /* 0x0003e2000810043f */
[----:B------:R-:W-:-:S02]  /*6db0*/  F2FP.BF16.F32.PACK_AB R197, R4, R197 ;  /* 0x000000c504c5723e */ /* 0x000fc400000010ff */
[----:B------:R-:W-:Y:S01]  /*6dc0*/  FADD.FTZ R20, R4, R7 ;  /* 0x0000000704147221 */ /* 0x000fe20000010000 */
[----:B------:R-:W-:Y:S01]  /*6dd0*/  FADD.FTZ R7, R169, R170 ;  /* 0x000000aaa9077221 */ /* 0x000fe20000010000 */
[----:B------:R-:W-:Y:S01]  /*6de0*/  IADD3 R23, R23, -0x1, RZ ;  /* 0xffffffff17177810 */ /* 0x000fe20007ffe0ff */
[----:B------:R-:W4:Y:S01]  /*6df0*/  MUFU.EX2 R193, R193 ;  /* 0x000000c100c17308 */ /* 0x000f220000000800 */
[----:B--2---:R-:W-:Y:S01]  /*6e00*/  FADD.FTZ R3, R199, R20 ;  /* 0x00000014c7037221 */ /* 0x004fe20000010000 */
[----:B------:R-:W-:Y:S01]  /*6e10*/  FADD.FTZ R170, R194, R7 ;  /* 0x00000007c2aa7221 */ /* 0x000fe20000010000 */
[C---:B------:R-:W-:Y:S01]  /*6e20*/  F2FP.BF16.F32.PACK_AB R194, R171.reuse, R194 ;  /* 0x000000c2abc2723e */ /* 0x040fe200000010ff */
[----:B------:R-:W-:Y:S02]  /*6e30*/  IMAD.MOV.U32 R4, RZ, RZ, R152 ;  /* 0x000000ffff047224 */ /* 0x000fe400078e0098 */
[----:B------:R-:W-:Y:S02]  /*6e40*/  FADD.FTZ R7, R171, R170 ;  /* 0x000000aaab077221 */ /* 0x000fe40000010000 */
[----:B------:R-:W2:Y:S01]  /*6e50*/  MUFU.EX2 R156, R156 ;  /* 0x0000009c009c7308 */ /* 0x000ea20000000800 */
[----:B---3--:R-:W-:Y:S01]  /*6e60*/  FADD.FTZ R20, R154, R3 ;  /* 0x000000039a147221 */ /* 0x008fe20000010000 */
[----:B------:R-:W-:Y:S01]  /*6e70*/  FADD.FTZ R164, R188, R7 ;  /* 0x00000007bca47221 */ /* 0x000fe20000010000 */
[----:B------:R-:W-:-:S02]  /*6e80*/  F2FP.BF16.F32.PACK_AB R188, R173, R188 ;  /* 0x000000bcadbc723e */ /* 0x000fc400000010ff */
[----:B------:R-:W-:Y:S01]  /*6e90*/  F2FP.BF16.F32.PACK_AB R199, R154, R199 ;  /* 0x000000c79ac7723e */ /* 0x000fe200000010ff */
[----:B------:R-:W-:Y:S02]  /*6ea0*/  FADD.FTZ R7, R173, R164 ;  /* 0x000000a4ad077221 */ /* 0x000fe40000010000 */
[----:B------:R-:W3:Y:S01]  /*6eb0*/  MUFU.EX2 R195, R195 ;  /* 0x000000c300c37308 */ /* 0x000ee20000000800 */
[----:B----4-:R-:W-:-:S07]  /*6ec0*/  FADD.FTZ R3, R193, R20 ;  /* 0x00000014c1037221 */ /* 0x010fce0000010000 */
[----:B------:R-:W4:Y:S01]  /*6ed0*/  MUFU.EX2 R158, R158 ;  /* 0x0000009e009e7308 */ /* 0x000f220000000800 */
[C---:B--2---:R-:W-:Y:S01]  /*6ee0*/  FADD.FTZ R20, R156.reuse, R3 ;  /* 0x000000039c147221 */ /* 0x044fe20000010000 */
[----:B------:R-:W-:-:S06]  /*6ef0*/  F2FP.BF16.F32.PACK_AB R193, R156, R193 ;  /* 0x000000c19cc1723e */ /* 0x000fcc00000010ff */
[----:B------:R-:W2:Y:S01]  /*6f00*/  MUFU.EX2 R190, R190 ;  /* 0x000000be00be7308 */ /* 0x000ea20000000800 */
[----:B---3--:R-:W-:-:S07]  /*6f10*/  FADD.FTZ R3, R195, R20 ;  /* 0x00000014c3037221 */ /* 0x008fce0000010000 */
[----:B------:R-:W3:Y:S01]  /*6f20*/  MUFU.EX2 R189, R189 ;  /* 0x000000bd00bd7308 */ /* 0x000ee20000000800 */
[C---:B----4-:R-:W-:Y:S01]  /*6f30*/  FADD.FTZ R20, R158.reuse, R3 ;  /* 0x000000039e147221 */ /* 0x050fe20000010000 */
[----:B------:R-:W-:-:S06]  /*6f40*/  F2FP.BF16.F32.PACK_AB R195, R158, R195 ;  /* 0x000000c39ec3723e */ /* 0x000fcc00000010ff */
[----:B------:R-:W4:Y:S01]  /*6f50*/  MUFU.EX2 R175, R175 ;  /* 0x000000af00af7308 */ /* 0x000f220000000800 */
[----:B--2---:R-:W-:-:S07]  /*6f60*/  FADD.FTZ R164, R190, R7 ;  /* 0x00000007bea47221 */ /* 0x004fce0000010000 */
[----:B------:R-:W2:Y:S01]  /*6f70*/  MUFU.EX2 R160, R160 ;  /* 0x000000a000a07308 */ /* 0x000ea20000000800 */
[----:B---3--:R-:W-:-:S07]  /*6f80*/  FADD.FTZ R3, R189, R20 ;  /* 0x00000014bd037221 */ /* 0x008fce0000010000 */
[----:B------:R-:W3:Y:S01]  /*6f90*/  MUFU.EX2 R184, R184 ;  /* 0x000000b800b87308 */ /* 0x000ee20000000800 */
[C---:B----4-:R-:W-:Y:S01]  /*6fa0*/  FADD.FTZ R7, R175.reuse, R164 ;  /* 0x000000a4af077221 */ /* 0x050fe20000010000 */
[----:B------:R-:W-:-:S06]  /*6fb0*/  F2FP.BF16.F32.PACK_AB R190, R175, R190 ;  /* 0x000000beafbe723e */ /* 0x000fcc00000010ff */
[----:B------:R-:W4:Y:S01]  /*6fc0*/  MUFU.EX2 R191, R191 ;  /* 0x000000bf00bf7308 */ /* 0x000f220000000800 */
[C---:B--2---:R-:W-:Y:S01]  /*6fd0*/  FADD.FTZ R20, R160.reuse, R3 ;  /* 0x00000003a0147221 */ /* 0x044fe20000010000 */
[----:B------:R-:W-:-:S06]  /*6fe0*/  F2FP.BF16.F32.PACK_AB R189, R160, R189 ;  /* 0x000000bda0bd723e */ /* 0x000fcc00000010ff */
[----:B------:R-:W2:Y:S01]  /*6ff0*/  MUFU.EX2 R177, R177 ;  /* 0x000000b100b17308 */ /* 0x000ea20000000800 */
[----:B---3--:R-:W-:-:S07]  /*7000*/  FADD.FTZ R164, R184, R7 ;  /* 0x00000007b8a47221 */ /* 0x008fce0000010000 */
[----:B------:R-:W3:Y:S01]  /*7010*/  MUFU.EX2 R162, R162 ;  /* 0x000000a200a27308 */ /* 0x000ee20000000800 */
[----:B----4-:R-:W-:-:S07]  /*7020*/  FADD.FTZ R3, R191, R20 ;  /* 0x00000014bf037221 */ /* 0x010fce0000010000 */
[----:B------:R-:W4:Y:S01]  /*7030*/  MUFU.EX2 R185, R185 ;  /* 0x000000b900b97308 */ /* 0x000f220000000800 */
[C---:B--2---:R-:W-:Y:S01]  /*7040*/  FADD.FTZ R7, R177.reuse, R164 ;  /* 0x000000a4b1077221 */ /* 0x044fe20000010000 */
[----:B------:R-:W-:-:S06]  /*7050*/  F2FP.BF16.F32.PACK_AB R184, R177, R184 ;  /* 0x000000b8b1b8723e */ /* 0x000fcc00000010ff */
[----:B------:R-:W2:Y:S01]  /*7060*/  MUFU.EX2 R165, R165 ;  /* 0x000000a500a57308 */ /* 0x000ea20000000800 */
[C---:B---3--:R-:W-:Y:S01]  /*7070*/  FADD.FTZ R164, R162.reuse, R3 ;  /* 0x00000003a2a47221 */ /* 0x048fe20000010000 */
[----:B------:R-:W-:Y:S01]  /*7080*/  F2FP.BF16.F32.PACK_AB R191, R162, R191 ;  /* 0x000000bfa2bf723e */ /* 0x000fe200000010ff */
[----:B------:R-:W-:-:S05]  /*7090*/  IMAD.MOV.U32 R3, RZ, RZ, R168 ;  /* 0x000000ffff037224 */ /* 0x000fca00078e00a8 */
        /* <DEDUP_REMOVED lines=8> */
[----:B----4-:R-:W-:Y:S01]  /*7120*/  FADD.FTZ R164, R187, R164 ;  /* 0x000000a4bba47221 */ /* 0x010fe20000010000 */
[C---:B--2---:R-:W-:Y:S01]  /*7130*/  FADD.FTZ R20, R179.reuse, R20 ;  /* 0x00000014b3147221 */ /* 0x044fe20000010000 */
[----:B------:R-:W-:Y:S02]  /*7140*/  F2FP.BF16.F32.PACK_AB R186, R179, R186 ;  /* 0x000000bab3ba723e */ /* 0x000fe400000010ff */
[C---:B---3--:R-:W-:Y:S01]  /*7150*/  FADD.FTZ R7, R181.reuse, R164 ;  /* 0x000000a4b5077221 */ /* 0x048fe20000010000 */
[----:B------:R-:W-:Y:S01]  /*7160*/  F2FP.BF16.F32.PACK_AB R187, R181, R187 ;  /* 0x000000bbb5bb723e */ /* 0x000fe200000010ff */
[----:B-1----:R-:W-:Y:S06]  /*7170*/  @P2 BRA `(.L_x_931) ;  /* 0xffffffd400502947 */ /* 0x002fec000383ffff */
[----:B------:R-:W-:Y:S01]  /*7180*/  MOV R3, R168 ;  /* 0x000000a800037202 */ /* 0x000fe20000000f00 */
[----:B------:R-:W-:Y:S01]  /*7190*/  IMAD.MOV.U32 R4, RZ, RZ, R152 ;  /* 0x000000ffff047224 */ /* 0x000fe200078e0098 */
[----:B------:R-:W-:Y:S01]  /*71a0*/  UMOV UR36, UR7 ;  /* 0x0000000700247c82 */ /* 0x000fe20008000000 */
[----:B------:R-:W-:-:S05]  /*71b0*/  UMOV UR46, UR40 ;  /* 0x00000028002e7c82 */ /* 0x000fca0008000000 */
.L_x_914:
[----:B------:R-:W-:Y:S01]  /*71c0*/  ULDC UR7, c[0x0][0x9e4] ;  /* 0x0002790000077ab9 */ /* 0x000fe20000000800 */
[----:B------:R-:W-:Y:S01]  /*71d0*/  ULDC UR18, c[0x0][0x9dc] ;  /* 0x0002770000127ab9 */ /* 0x000fe20000000800 */
[----:B------:R-:W-:Y:S02]  /*71e0*/  UISETP.GE.AND UP0, UPT, UR7, 0x1, UPT ;  /* 0x000000010700788c */ /* 0x000fe4000bf06270 */
[----:B------:R-:W-:-:S04]  /*71f0*/  UIADD3 UR18, UR61, -UR18, URZ ;  /* 0x800000123d127290 */ /* 0x000fc8000fffe03f */
[----:B------:R-:W-:-:S13]  /*7200*/  PLOP3.LUT P6, PT, PT, PT, UP0, 0x80, 0x0 ;  /* 0x000000000000781c */ /* 0x000fda0003fcf008 */
[----:B------:R-:W-:Y:S05]  /*7210*/  @!P6 BRA `(.L_x_932) ;  /* 0x000000000044e947 */ /* 0x000fea0003800000 */
        /* <DEDUP_REMOVED lines=10> */
.L_x_933:
[----:B------:R-:W-:-:S11]  /*72c0*/  UISETP.NE.AND UP0, UPT, UR7, 0x1, UPT ;  /* 0x000000010700788c */ /* 0x000fd6000bf05270 */
[----:B------:R-:W-:Y:S02]  /*72d0*/  @UP0 ULDC.64 UR10, c[0x0][0x9e8] ;  /* 0x00027a00000a0ab9 */ /* 0x000fe40000000a00 */
[----:B------:R-:W-:-:S04]  /*72e0*/  UIMAD.WIDE.U32 UR14, UR61, UR10, URZ ;  /* 0x0000000a3d0e72a5 */ /* 0x000fc8000f8e003f */
[----:B------:R-:W-:-:S12]  /*72f0*/  @UP0 USHF.R.U32.HI UR61, URZ, UR11, UR15 ;  /* 0x0000000b3f3d0299 */ /* 0x000fd8000801160f */
.L_x_934:
[----:B------:R-:W-:-:S04]  /*7300*/  UIMAD UR7, UR61, UR7, URZ ;  /* 0x000000073d0772a4 */ /* 0x000fc8000f8e023f */
[----:B------:R-:W-:-:S04]  /*7310*/  UISETP.LT.AND UP0, UPT, UR18, UR7, UPT ;  /* 0x000000071200728c */ /* 0x000fc8000bf01270 */
[----:B------:R-:W-:-:S12]  /*7320*/  USEL UR18, UR18, UR7, !UP0 ;  /* 0x0000000712127287 */ /* 0x000fd8000c000000 */
.L_x_932:
[----:B------:R-:W-:-:S04]  /*7330*/  UIADD3 UR18, UR18, 0x3f, URZ ;  /* 0x0000003f12127890 */ /* 0x000fc8000fffe03f */
[----:B------:R-:W-:-:S04]  /*7340*/  USHF.R.S32.HI UR7, URZ, 0x1f, UR18 ;  /* 0x0000001f3f077899 */ /* 0x000fc80008011412 */
[----:B------:R-:W-:-:S04]  /*7350*/  ULEA.HI UR7, UR7, UR18, URZ, 0x6 ;  /* 0x0000001207077291 */ /* 0x000fc8000f8f303f */
[----:B------:R-:W-:-:S04]  /*7360*/  USHF.R.S32.HI UR7, URZ, 0x6, UR7 ;  /* 0x000000063f077899 */ /* 0x000fc80008011407 */
[----:B------:R-:W-:-:S04]  /*7370*/  UISETP.LT.AND UP0, UPT, UR60, UR7, UPT ;  /* 0x000000073c00728c */ /* 0x000fc8000bf01270 */
[----:B------:R-:W-:-:S06]  /*7380*/  USEL UR40, UR60, UR7, !UP0 ;  /* 0x000000073c287287 */ /* 0x000fcc000c000000 */
[----:B------:R-:W-:-:S13]  /*7390*/  ISETP.GE.AND P2, PT, R23, UR40, PT ;  /* 0x0000002817007c0c */ /* 0x000fda000bf46270 */
[----:B------:R-:W-:Y:S05]  /*73a0*/  @!P2 BRA `(.L_x_935) ;  /* 0x000000200028a947 */ /* 0x000fea0003800000 */
[----:B------:R-:W-:Y:S01]  /*73b0*/  IMAD.MOV.U32 R214, RZ, RZ, R3 ;  /* 0x000000ffffd67224 */ /* 0x000fe200078e0003 */
[----:B------:R-:W-:Y:S01]  /*73c0*/  MOV R215, R4 ;  /* 0x0000000400d77202 */ /* 0x000fe20000000f00 */
[----:B------:R-:W-:Y:S01]  /*73d0*/  UMOV UR39, UR46 ;  /* 0x0000002e00277c82 */ /* 0x000fe20008000000 */
[----:B------:R-:W-:Y:S01]  /*73e0*/  UMOV UR7, UR36 ;  /* 0x0000002400077c82 */ /* 0x000fe20008000000 */
[----:B------:R-:W-:-:S05]  /*73f0*/  ULDC UR41, c[0x0][0x988] ;  /* 0x0002620000297ab9 */ /* 0x000fca0000000800 */
.L_x_944:
[----:B------:R-:W-:-:S04]  /*7400*/  UIADD3 UR36, UR7, 0x1, URZ ;  /* 0x0000000107247890 */ /* 0x000fc8000fffe03f */
[----:B------:R-:W-:-:S04]  /*7410*/  UISETP.NE.AND UP0, UPT, UR36, 0x2, UPT ;  /* 0x000000022400788c */ /* 0x000fc8000bf05270 */
[----:B------:R-:W-:Y:S02]  /*7420*/  USEL UR46, URZ, 0x1, UP0 ;  /* 0x000000013f2e7887 */ /* 0x000fe40008000000 */
[----:B------:R-:W-:Y:S02]  /*7430*/  USEL UR36, UR36, URZ, UP0 ;  /* 0x0000003f24247287 */ /* 0x000fe40008000000 */
[----:B------:R-:W-:Y:S01]  /*7440*/  ULOP3.LUT UR46, UR39, UR46, URZ, 0x3c, !UPT ;  /* 0x0000002e272e7292 */ /* 0x000fe2000f8e3c3f */
[----:B------:R-:W-:Y:S11]  /*7450*/  @!P0 BRA `(.L_x_936) ;  /* 0x0000000000048947 */ /* 0x000ff60003800000 */
[----:B------:R-:W-:Y:S01]  /*7460*/  BPT.TRAP 0x1 ;  /* 0x000000040000795c */ /* 0x000fe20000300000 */
.L_x_936:
[----:B------:R-:W-:Y:S01]  /*7470*/  ULEA UR6, UR36, UR38, 0x3 ;  /* 0x0000002624067291 */ /* 0x000fe2000f8e183f */
[----:B------:R-:W-:-:S05]  /*7480*/  IMAD.U32 R3, RZ, RZ, UR46 ;  /* 0x0000002eff037e24 */ /* 0x000fca000f8e00ff */
[----:B------:R-:W-:-:S04]  /*7490*/  SHF.L.U32 R3, R3, 0x1f, RZ ;  /* 0x0000001f03037819 */ /* 0x000fc800000006ff */
[----:B------:R1:W2:Y:S01]  /*74a0*/  SYNCS.PHASECHK.TRANS64.TRYWAIT P2, [UR6+0x30830], R3 ;  /* 0x03083003ff0075a7 */ /* 0x0002a20008040146 */
[----:B------:R-:W-:Y:S05]  /*74b0*/  @!P0 BRA `(.L_x_937) ;  /* 0x0000000000048947 */ /* 0x000fea0003800000 */
[----:B------:R-:W-:Y:S01]  /*74c0*/  BPT.TRAP 0x1 ;  /* 0x000000040000795c */ /* 0x000fe20000300000 */
.L_x_937:
[----:B--2---:R-:W-:Y:S05]  /*74d0*/  @P2 BRA `(.L_x_938) ;  /* 0x0000000000082947 */ /* 0x004fea0003800000 */
[----:B------:R-:W2:Y:S02]  /*74e0*/  SYNCS.PHASECHK.TRANS64.TRYWAIT P2, [UR6+0x30830], R3 ;  /* 0x03083003ff0075a7 */ /* 0x000ea40008040146 */
[----:B--2---:R-:W-:Y:S05]  /*74f0*/  @!P2 BRA `(.L_x_939) ;  /* 0x000000b40008a947 */ /* 0x004fea0003800000 */
.L_x_938:
[----:B------:R-:W-:Y:S01]  /*7500*/  R2UR UR56, R18 ;  /* 0x00000000123872ca */ /* 0x000fe200000e0000 */
[----:B------:R-:W-:Y:S01]  /*7510*/  ULEA UR6, UR36, UR37, 0xb ;  /* 0x0000002524067291 */ /* 0x000fe2000f8e583f */
[----:B------:R-:W-:Y:S01]  /*7520*/  R2UR UR57, R19 ;  /* 0x00000000133972ca */ /* 0x000fe200000e0000 */
[----:B------:R-:W-:Y:S01]  /*7530*/  WARPGROUP.ARRIVE ;  /* 0x00000000000079c5 */ /* 0x000fe20000000000 */
        /* <DEDUP_REMOVED lines=221> */
.L_x_940:
[----:B------:R-:W-:Y:S01]  /*8310*/  ULEA UR14, UR7, UR38, 0x3 ;  /* 0x00000026070e7291 */ /* 0x000fe2000f8e183f */
[----:B------:R-:W-:-:S05]  /*8320*/  IMAD.U32 R0, RZ, RZ, UR39 ;  /* 0x00000027ff007e24 */ /* 0x000fca000f8e00ff */
[----:B------:R-:W-:-:S04]  /*8330*/  SHF.L.U32 R0, R0, 0x1f, RZ ;  /* 0x0000001f00007819 */ /* 0x000fc800000006ff */
[----:B------:R3:W4:Y:S01]  /*8340*/  SYNCS.PHASECHK.TRANS64.TRYWAIT P2, [UR14+0x30850], R0 ;  /* 0x03085000ff0075a7 */ /* 0x000722000804014e */
[----:B------:R-:W-:Y:S05]  /*8350*/  @!P0 BRA `(.L_x_941) ;  /* 0x0000000000048947 */ /* 0x000fea0003800000 */
[----:B------:R-:W-:Y:S01]  /*8360*/  BPT.TRAP 0x1 ;  /* 0x000000040000795c */ /* 0x000fe20000300000 */
.L_x_941:
[----:B----4-:R-:W-:Y:S05]  /*8370*/  @P2 BRA `(.L_x_942) ;  /* 0x0000000000082947 */ /* 0x010fea0003800000 */
[----:B------:R-:W4:Y:S02]  /*8380*/  SYNCS.PHASECHK.TRANS64.TRYWAIT P2, [UR14+0x30850], R0 ;  /* 0x03085000ff0075a7 */ /* 0x000f24000804014e */
[----:B----4-:R-:W-:Y:S05]  /*8390*/  @!P2 BRA `(.L_x_943) ;  /* 0x000000a40078a947 */ /* 0x010fea0003800000 */
.L_x_942:
[----:B------:R-:W-:Y:S01]  /*83a0*/  UIADD3 UR6, UR38, 0x400, URZ ;  /* 0x0000040026067890 */ /* 0x000fe2000fffe03f */
[----:B------:R-:W-:Y:S01]  /*83b0*/  WARPGROUP.ARRIVE ;  /* 0x00000000000079c5 */ /* 0x000fe20000000000 */
[----:B------:R-:W-:Y:S01]  /*83c0*/  ULDC UR11, c[0x0][0x9d8] ;  /* 0x00027600000b7ab9 */ /* 0x000fe20000000800 */
[----:B------:R-:W-:Y:S01]  /*83d0*/  ISETP.GT.AND P2, PT, R23, UR40, PT ;  /* 0x0000002817007c0c */ /* 0x000fe2000bf44270 */
[----:B------:R-:W-:Y:S01]  /*83e0*/  USHF.R.U32.HI UR6, URZ, 0x4, UR6 ;  /* 0x000000043f067899 */ /* 0x000fe20008011606 */
[----:B------:R-:W-:Y:S01]  /*83f0*/  FMUL.FTZ R2, R152, UR11 ;  /* 0x0000000b98027c20 */ /* 0x000fe20008410000 */
[----:B-12---:R-:W-:Y:S01]  /*8400*/  FMUL.FTZ R3, R153, UR11 ;  /* 0x0000000b99037c20 */ /* 0x006fe20008410000 */
[----:B------:R-:W-:Y:S01]  /*8410*/  FMUL.FTZ R216, R173, UR11 ;  /* 0x0000000badd87c20 */ /* 0x000fe20008410000 */
[----:B------:R-:W-:Y:S01]  /*8420*/  ULOP3.LUT UR6, UR6, 0x3fff, URZ, 0xc0, !UPT ;  /* 0x00003fff06067892 */ /* 0x000fe2000f8ec03f */
[----:B------:R-:W-:Y:S01]  /*8430*/  FMUL.FTZ R173, R180, UR11 ;  /* 0x0000000bb4ad7c20 */ /* 0x000fe20008410000 */
[----:B------:R-:W-:Y:S01]  /*8440*/  FMUL.FTZ R152, R155, UR11 ;  /* 0x0000000b9b987c20 */ /* 0x000fe20008410000 */
[----:B------:R-:W3:Y:S01]  /*8450*/  MUFU.TANH R2, R2 ;  /* 0x0000000200027308 */ /* 0x000ee20000002400 */
[----:B------:R-:W-:Y:S01]  /*8460*/  ULOP3.LUT UR6, UR6, 0x2000000, URZ, 0xfc, !UPT ;  /* 0x0200000006067892 */ /* 0x000fe2000f8efc3f */
[----:B------:R-:W-:Y:S01]  /*8470*/  FMUL.FTZ R155, R159, UR11 ;  /* 0x0000000b9f9b7c20 */ /* 0x000fe20008410000 */
[----:B------:R-:W-:Y:S01]  /*8480*/  FMUL.FTZ R153, R154, UR11 ;  /* 0x0000000b9a997c20 */ /* 0x000fe20008410000 */
[----:B------:R-:W-:Y:S01]  /*8490*/  FMUL.FTZ R154, R158, UR11 ;  /* 0x0000000b9e9a7c20 */ /* 0x000fe20008410000 */
[----:B------:R-:W-:Y:S01]  /*84a0*/  ULEA UR10, UR7, UR6, 0xb ;  /* 0x00000006070a7291 */ /* 0x000fe2000f8e583f */
[----:B------:R-:W-:Y:S01]  /*84b0*/  FMUL.FTZ R158, R166, UR11 ;  /* 0x0000000ba69e7c20 */ /* 0x000fe20008410000 */
[----:B------:R-:W-:Y:S01]  /*84c0*/  FMUL.FTZ R166, R182, UR11 ;  /* 0x0000000bb6a67c20 */ /* 0x000fe20008410000 */
[----:B------:R-:W-:Y:S01]  /*84d0*/  UMOV UR7, 0x40000040 ;  /* 0x4000004000077882 */ /* 0x000fe20000000000 */
[----:B------:R-:W1:Y:S01]  /*84e0*/  MUFU.TANH R3, R3 ;  /* 0x0000000300037308 */ /* 0x000e620000002400 */
[----:B------:R-:W-:Y:S01]  /*84f0*/  UMOV UR39, UR46 ;  /* 0x0000002e00277c82 */ /* 0x000fe20008000000 */
[----:B------:R-:W-:Y:S01]  /*8500*/  VIADD R23, R23, 0xffffffff ;  /* 0xffffffff17177836 */ /* 0x000fe20000000000 */
[----:B------:R-:W-:-:S02]  /*8510*/  UMOV UR6, UR10 ;  /* 0x0000000a00067c82 */ /* 0x000fc40008000000 */
[----:B------:R-:W-:Y:S01]  /*8520*/  HGMMA.64x256x16.F32.BF16 R24, R196, gdesc[UR4].tnspB, R24, gsb0 ;  /* 0x43e00004c4187df0 */ /* 0x000fe20008001818 */
[----:B------:R-:W-:Y:S01]  /*8530*/  UIADD3 UR6, UR10, 0x80, URZ ;  /* 0x000000800a067890 */ /* 0x000fe2000fffe03f */
[----:B------:R-:W-:Y:S01]  /*8540*/  UMOV UR7, 0x40000040 ;  /* 0x4000004000077882 */ /* 0x000fe20000000000 */
[----:B---3--:R-:W-:Y:S01]  /*8550*/  FMNMX.FTZ R0, R2, R215, !PT ;  /* 0x000000d702007209 */ /* 0x008fe20007810000 */
        /* <DEDUP_REMOVED lines=16> */
[----:B------:R-:W-:Y:S01]  /*8660*/  UIADD3 UR6, UR10, 0x100, URZ ;  /* 0x000001000a067890 */ /* 0x000fe2000fffe03f */
[----:B------:R-:W-:Y:S01]  /*8670*/  MUFU.TANH R196, R196 ;  /* 0x000000c400c47308 */ /* 0x000fe20000002400 */
[----:B------:R-:W-:Y:S01]  /*8680*/  UMOV UR7, 0x40000040 ;  /* 0x4000004000077882 */ /* 0x000fe20000000000 */
[----:B------:R-:W-:Y:S01]  /*8690*/  FMUL.FTZ R172, R176, UR11 ;  /* 0x0000000bb0ac7c20 */ /* 0x000fe20008410000 */
[----:B------:R-:W-:Y:S01]  /*86a0*/  FMUL.FTZ R176, R177, UR11 ;  /* 0x0000000bb1b07c20 */ /* 0x000fe20008410000 */
[----:B------:R-:W-:Y:S01]  /*86b0*/  FMUL.FTZ R168, R181, UR11 ;  /* 0x0000000bb5a87c20 */ /* 0x000fe20008410000 */
[----:B------:R-:W-:Y:S01]  /*86c0*/  UIADD3 UR10, UR10, 0x180, URZ ;  /* 0x000001800a0a7890 */ /* 0x000fe2000fffe03f */
[----:B------:R-:W-:Y:S01]  /*86d0*/  FMUL.FTZ R164, R178, UR11 ;  /* 0x0000000bb2a47c20 */ /* 0x000fe20008410000 */
[----:B------:R-:W-:Y:S01]  /*86e0*/  FMUL.FTZ R165, R179, UR11 ;  /* 0x0000000bb3a57c20 */ /* 0x000fe20008410000 */
        /* <DEDUP_REMOVED lines=15> */
[----:B-1----:R-:W-:Y:S01]  /*87e0*/  FMNMX.FTZ R157, R3, R0, !PT ;  /* 0x00000000039d7209 */ /* 0x002fe20007810000 */
[----:B------:R-:W-:Y:S01]  /*87f0*/  HGMMA.64x256x16.F32.BF16 R24, R188, gdesc[UR4].tnspB, R24, gsb0 ;  /* 0x43e00004bc187df0 */ /* 0x000fe20008001818 */
[----:B------:R-:W1:Y:S01]  /*8800*/  MUFU.TANH R192, R192 ;  /* 0x000000c000c07308 */ /* 0x000e620000002400 */
[----:B------:R-:W-:Y:S01]  /*8810*/  FMUL.FTZ R156, R162, UR11 ;  /* 0x0000000ba29c7c20 */ /* 0x000fe20008410000 */
[----:B------:R-:W-:Y:S01]  /*8820*/  FMUL.FTZ R160, R170, UR11 ;  /* 0x0000000baaa07c20 */ /* 0x000fe20008410000 */
[----:B------:R-:W-:Y:S01]  /*8830*/  FMUL.FTZ R161, R171, UR11 ;  /* 0x0000000baba17c20 */ /* 0x000fe20008410000 */
[----:B------:R-:W-:Y:S01]  /*8840*/  FMUL.FTZ R162, R174, UR11 ;  /* 0x0000000baea27c20 */ /* 0x000fe20008410000 */
[----:B------:R-:W-:Y:S01]  /*8850*/  UMOV UR6, UR41 ;  /* 0x0000002900067c82 */ /* 0x000fe20008000000 */
[----:B------:R-:W-:-:S02]  /*8860*/  UMOV UR7, UR36 ;  /* 0x0000002400077c82 */ /* 0x000fc40008000000 */
[----:B------:R-:W2:Y:S08]  /*8870*/  MUFU.TANH R193, R193 ;  /* 0x000000c100c17308 */ /* 0x000eb00000002400 */
[----:B------:R-:W3:Y:S01]  /*8880*/  MUFU.TANH R194, R194 ;  /* 0x000000c200c27308 */ /* 0x000ee20000002400 */
[----:B-1----:R-:W-:-:S07]  /*8890*/  FMNMX.FTZ R0, R192, R157, !PT ;  /* 0x0000009dc0007209 */ /* 0x002fce0007810000 */
[----:B------:R-:W1:Y:S01]  /*88a0*/  MUFU.TANH R195, R195 ;  /* 0x000000c300c37308 */ /* 0x000e620000002400 */
[----:B--2---:R-:W-:-:S07]  /*88b0*/  FMNMX.FTZ R157, R193, R0, !PT ;  /* 0x00000000c19d7209 */ /* 0x004fce0007810000 */
[----:B------:R-:W2:Y:S01]  /*88c0*/  MUFU.TANH R156, R156 ;  /* 0x0000009c009c7308 */ /* 0x000ea20000002400 */
[----:B---3--:R-:W-:-:S07]  /*88d0*/  FMNMX.FTZ R0, R194, R157, !PT ;  /* 0x0000009dc2007209 */ /* 0x008fce0007810000 */
[----:B------:R-:W-:Y:S01]  /*88e0*/  MUFU.TANH R160, R160 ;  /* 0x000000a000a07308 */ /* 0x000fe20000002400 */
[----:B-1----:R-:W-:-:S04]  /*88f0*/  FMNMX.FTZ R157, R195, R0, !PT ;  /* 0x00000000c39d7209 */ /* 0x002fc80007810000 */
[----:B------:R-:W-:-:S03]  /*8900*/  FMNMX.FTZ R0, R196, R157, !PT ;  /* 0x0000009dc4007209 */ /* 0x000fc60007810000 */
[----:B------:R-:W-:Y:S01]  /*8910*/  MUFU.TANH R161, R161 ;  /* 0x000000a100a17308 */ /* 0x000fe20000002400 */
[----:B------:R-:W-:-:S04]  /*8920*/  FMNMX.FTZ R0, R199, R0, !PT ;  /* 0x00000000c7007209 */ /* 0x000fc80007810000 */
[----:B------:R-:W-:-:S03]  /*8930*/  FMNMX.FTZ R157, R197, R0, !PT ;  /* 0x00000000c59d7209 */ /* 0x000fc60007810000 */
[----:B------:R-:W-:Y:S01]  /*8940*/  MUFU.TANH R162, R162 ;  /* 0x000000a200a27308 */ /* 0x000fe20000002400 */
[----:B------:R-:W-:-:S04]  /*8950*/  FMNMX.FTZ R0, R198, R157, !PT ;  /* 0x0000009dc6007209 */ /* 0x000fc80007810000 */
[----:B------:R-:W-:-:S04]  /*8960*/  FMNMX.FTZ R157, R169, R0, !PT ;  /* 0x00000000a99d7209 */ /* 0x000fc80007810000 */
[----:B------:R-:W-:-:S04]  /*8970*/  FMNMX.FTZ R157, R216, R157, !PT ;  /* 0x0000009dd89d7209 */ /* 0x000fc80007810000 */
[----:B------:R-:W-:Y:S01]  /*8980*/  FMNMX.FTZ R159, R172, R157, !PT ;  /* 0x0000009dac9f7209 */ /* 0x000fe20007810000 */
[----:B------:R-:W-:-:S03]  /*8990*/  FMUL.FTZ R157, R163, UR11 ;  /* 0x0000000ba39d7c20 */ /* 0x000fc60008410000 */
[----:B------:R-:W-:-:S03]  /*89a0*/  FMNMX.FTZ R0, R176, R159, !PT ;  /* 0x0000009fb0007209 */ /* 0x000fc60007810000 */
[----:B------:R-:W1:Y:S01]  /*89b0*/  MUFU.TANH R157, R157 ;  /* 0x0000009d009d7308 */ /* 0x000e620000002400 */
[----:B------:R-:W-:-:S04]  /*89c0*/  FMNMX.FTZ R159, R173, R0, !PT ;  /* 0x00000000ad9f7209 */ /* 0x000fc80007810000 */
[----:B------:R-:W-:Y:S01]  /*89d0*/  FMNMX.FTZ R0, R168, R159, !PT ;  /* 0x0000009fa8007209 */ /* 0x000fe20007810000 */
[----:B------:R-:W-:Y:S01]  /*89e0*/  FMUL.FTZ R159, R167, UR11 ;  /* 0x0000000ba79f7c20 */ /* 0x000fe20008410000 */
[----:B------:R-:W-:-:S03]  /*89f0*/  FMNMX.FTZ R167, R153, R214, !PT ;  /* 0x000000d699a77209 */ /* 0x000fc60007810000 */
[----:B------:R-:W3:Y:S01]  /*8a00*/  SHFL.BFLY PT, R163, R0, 0x2, 0x1f ;  /* 0x0c401f0000a37f89 */ /* 0x000ee200000e0000 */
[----:B------:R-:W-:Y:S01]  /*8a10*/  FMNMX.FTZ R167, R152, R167, !PT ;  /* 0x000000a798a77209 */ /* 0x000fe20007810000 */
[----:B------:R-:W4:Y:S01]  /*8a20*/  MUFU.TANH R159, R159 ;  /* 0x0000009f009f7308 */ /* 0x000f220000002400 */
[----:B---3--:R-:W-:Y:S01]  /*8a30*/  FMNMX.FTZ R4, R0, R163, !PT ;  /* 0x000000a300047209 */ /* 0x008fe20007810000 */
[----:B------:R-:W-:Y:S01]  /*8a40*/  FMUL.FTZ R163, R175, UR11 ;  /* 0x0000000bafa37c20 */ /* 0x000fe20008410000 */
[----:B------:R-:W-:Y:S01]  /*8a50*/  FMNMX.FTZ R0, R154, R167, !PT ;  /* 0x000000a79a007209 */ /* 0x000fe20007810000 */
[----:B------:R-:W-:Y:S01]  /*8a60*/  FMUL.FTZ R167, R183, UR11 ;  /* 0x0000000bb7a77c20 */ /* 0x000fe20008410000 */
[----:B------:R-:W-:Y:S01]  /*8a70*/  UMOV UR11, 0x40000040 ;  /* 0x40000040000b7882 */ /* 0x000fe20000000000 */
[----:B------:R-:W3:Y:S01]  /*8a80*/  SHFL.BFLY PT, R175, R4, 0x1, 0x1f ;  /* 0x0c201f0004af7f89 */ /* 0x000ee200000e0000 */
[----:B------:R-:W-:Y:S01]  /*8a90*/  FMNMX.FTZ R171, R155, R0, !PT ;  /* 0x000000009bab7209 */ /* 0x000fe20007810000 */
[----:B------:R-:W5:Y:S03]  /*8aa0*/  MUFU.TANH R163, R163 ;  /* 0x000000a300a37308 */ /* 0x000f660000002400 */
[----:B--2---:R-:W-:-:S04]  /*8ab0*/  FMNMX.FTZ R0, R156, R171, !PT ;  /* 0x000000ab9c007209 */ /* 0x004fc80007810000 */
[----:B-1----:R-:W-:Y:S01]  /*8ac0*/  FMNMX.FTZ R171, R157, R0, !PT ;  /* 0x000000009dab7209 */ /* 0x002fe20007810000 */
[----:B------:R-:W1:Y:S01]  /*8ad0*/  MUFU.TANH R167, R167 ;  /* 0x000000a700a77308 */ /* 0x000e620000002400 */
[----:B---3--:R-:W-:-:S05]  /*8ae0*/  FMNMX.FTZ R4, R4, R175, !PT ;  /* 0x000000af04047209 */ /* 0x008fca0007810000 */
[C---:B------:R-:W-:Y:S01]  /*8af0*/  FADD.FTZ R170, -R4.reuse, R215 ;  /* 0x000000d704aa7221 */ /* 0x040fe20000010100 */
[----:B------:R-:W-:Y:S01]  /*8b00*/  FMUL.FTZ R183, R4, UR6 ;  /* 0x0000000604b77c20 */ /* 0x000fe20008410000 */
[----:B------:R-:W-:Y:S02]  /*8b10*/  MOV R215, R4 ;  /* 0x0000000400d77202 */ /* 0x000fe40000000f00 */
[----:B------:R-:W-:Y:S01]  /*8b20*/  FMUL.FTZ R0, R170, UR6 ;  /* 0x00000006aa007c20 */ /* 0x000fe20008410000 */
[----:B------:R-:W-:Y:S01]  /*8b30*/  FMNMX.FTZ R170, R158, R171, !PT ;  /* 0x000000ab9eaa7209 */ /* 0x000fe20007810000 */
[--C-:B------:R-:W-:Y:S01]  /*8b40*/  FFMA.FTZ R177, R2, UR6, -R183.reuse ;  /* 0x0000000602b17c23 */ /* 0x100fe200080108b7 */
[--C-:B------:R-:W-:Y:S01]  /*8b50*/  FFMA.FTZ R174, R192, UR6, -R183.reuse ;  /* 0x00000006c0ae7c23 */ /* 0x100fe200080108b7 */
[--C-:B------:R-:W-:Y:S01]  /*8b60*/  FFMA.FTZ R179, R199, UR6, -R183.reuse ;  /* 0x00000006c7b37c23 */ /* 0x100fe200080108b7 */
[----:B----4-:R-:W-:Y:S01]  /*8b70*/  FMNMX.FTZ R171, R159, R170, !PT ;  /* 0x000000aa9fab7209 */ /* 0x010fe20007810000 */
[--C-:B------:R-:W-:Y:S01]  /*8b80*/  FFMA.FTZ R170, R3, UR6, -R183.reuse ;  /* 0x0000000603aa7c23 */ /* 0x100fe200080108b7 */
[----:B------:R-:W-:Y:S01]  /*8b90*/  MUFU.EX2 R0, R0 ;  /* 0x0000000000007308 */ /* 0x000fe20000000800 */
[--C-:B------:R-:W-:Y:S01]  /*8ba0*/  FFMA.FTZ R192, R194, UR6, -R183.reuse ;  /* 0x00000006c2c07c23 */ /* 0x100fe200080108b7 */
[----:B------:R-:W-:Y:S01]  /*8bb0*/  FMNMX.FTZ R2, R160, R171, !PT ;  /* 0x000000aba0027209 */ /* 0x000fe20007810000 */
[--C-:B------:R-:W-:Y:S01]  /*8bc0*/  FFMA.FTZ R194, R196, UR6, -R183.reuse ;  /* 0x00000006c4c27c23 */ /* 0x100fe200080108b7 */
[----:B------:R-:W-:-:S02]  /*8bd0*/  FFMA.FTZ R181, R198, UR6, -R183 ;  /* 0x00000006c6b57c23 */ /* 0x000fc400080108b7 */
[----:B------:R-:W-:Y:S02]  /*8be0*/  FMNMX.FTZ R175, R161, R2, !PT ;  /* 0x00000002a1af7209 */ /* 0x000fe40007810000 */
[----:B------:R2:W-:Y:S02]  /*8bf0*/  MUFU.EX2 R171, R177 ;  /* 0x000000b100ab7308 */ /* 0x0005e40000000800 */
[----:B------:R-:W-:Y:S01]  /*8c00*/  FMNMX.FTZ R2, R162, R175, !PT ;  /* 0x000000afa2027209 */ /* 0x000fe20007810000 */
[----:B------:R-:W-:-:S03]  /*8c10*/  FFMA.FTZ R175, R193, UR6, -R183 ;  /* 0x00000006c1af7c23 */ /* 0x000fc600080108b7 */
[----:B-----5:R-:W-:Y:S02]  /*8c20*/  FMNMX.FTZ R3, R163, R2, !PT ;  /* 0x00000002a3037209 */ /* 0x020fe40007810000 */
[----:B------:R-:W3:Y:S01]  /*8c30*/  MUFU.EX2 R170, R170 ;  /* 0x000000aa00aa7308 */ /* 0x000ee20000000800 */
[----:B--2---:R-:W-:Y:S01]  /*8c40*/  FFMA.FTZ R177, R195, UR6, -R183 ;  /* 0x00000006c3b17c23 */ /* 0x004fe200080108b7 */
[----:B------:R-:W-:-:S04]  /*8c50*/  FMNMX.FTZ R2, R164, R3, !PT ;  /* 0x00000003a4027209 */ /* 0x000fc80007810000 */
[----:B------:R-:W-:Y:S02]  /*8c60*/  FMNMX.FTZ R3, R165, R2, !PT ;  /* 0x00000002a5037209 */ /* 0x000fe40007810000 */
[----:B------:R-:W-:Y:S02]  /*8c70*/  MUFU.EX2 R174, R174 ;  /* 0x000000ae00ae7308 */ /* 0x000fe40000000800 */
[----:B------:R-:W-:-:S04]  /*8c80*/  FMNMX.FTZ R2, R166, R3, !PT ;  /* 0x00000003a6027209 */ /* 0x000fc80007810000 */
[----:B-1----:R-:W-:Y:S02]  /*8c90*/  FMNMX.FTZ R2, R167, R2, !PT ;  /* 0x00000002a7027209 */ /* 0x002fe40007810000 */
[----:B------:R-:W1:Y:S01]  /*8ca0*/  MUFU.EX2 R175, R175 ;  /* 0x000000af00af7308 */ /* 0x000e620000000800 */
[----:B---3--:R-:W-:Y:S02]  /*8cb0*/  F2FP.BF16.F32.PACK_AB R196, R170, R171 ;  /* 0x000000abaac4723e */ /* 0x008fe400000010ff */
[----:B------:R-:W2:Y:S05]  /*8cc0*/  SHFL.BFLY PT, R3, R2, 0x2, 0x1f ;  /* 0x0c401f0002037f89 */ /* 0x000eaa00000e0000 */
[----:B------:R-:W-:Y:S08]  /*8cd0*/  MUFU.EX2 R192, R192 ;  /* 0x000000c000c07308 */ /* 0x000ff00000000800 */
[----:B------:R-:W-:Y:S01]  /*8ce0*/  MUFU.EX2 R177, R177 ;  /* 0x000000b100b17308 */ /* 0x000fe20000000800 */
[----:B-1----:R-:W-:-:S07]  /*8cf0*/  F2FP.BF16.F32.PACK_AB R198, R175, R174 ;  /* 0x000000aeafc6723e */ /* 0x002fce00000010ff */
[----:B------:R-:W-:Y:S01]  /*8d00*/  MUFU.EX2 R194, R194 ;  /* 0x000000c200c27308 */ /* 0x000fe20000000800 */
[----:B--2---:R-:W-:-:S05]  /*8d10*/  FMNMX.FTZ R3, R2, R3, !PT ;  /* 0x0000000302037209 */ /* 0x004fca0007810000 */
[----:B------:R-:W1:Y:S02]  /*8d20*/  SHFL.BFLY PT, R2, R3, 0x1, 0x1f ;  /* 0x0c201f0003027f89 */ /* 0x000e6400000e0000 */
[----:B------:R-:W-:Y:S08]  /*8d30*/  MUFU.EX2 R179, R179 ;  /* 0x000000b300b37308 */ /* 0x000ff00000000800 */
[----:B------:R-:W-:Y:S01]  /*8d40*/  MUFU.EX2 R181, R181 ;  /* 0x000000b500b57308 */ /* 0x000fe20000000800 */
[----:B-1----:R-:W-:-:S05]  /*8d50*/  FMNMX.FTZ R3, R3, R2, !PT ;  /* 0x0000000203037209 */ /* 0x002fca0007810000 */
[----:B------:R-:W-:Y:S01]  /*8d60*/  FADD.FTZ R2, -R3, R214 ;  /* 0x000000d603027221 */ /* 0x000fe20000010100 */
[----:B------:R-:W-:-:S03]  /*8d70*/  IMAD.MOV.U32 R214, RZ, RZ, R3 ;  /* 0x000000ffffd67224 */ /* 0x000fc600078e0003 */
[----:B------:R-:W-:-:S06]  /*8d80*/  FMUL.FTZ R2, R2, UR6 ;  /* 0x0000000602027c20 */ /* 0x000fcc0008410000 */
[----:B------:R-:W-:Y:S01]  /*8d90*/  MUFU.EX2 R2, R2 ;  /* 0x0000000200027308 */ /* 0x000fe20000000800 */
[----:B------:R-:W-:Y:S02]  /*8da0*/  WARPGROUP.DEPBAR.LE gsb0, 0x0 ;  /* 0x00008000000079c5 */ /* 0x000fe40000010000 */
[----:B------:R-:W-:Y:S01]  /*8db0*/  WARPGROUP.ARRIVE ;  /* 0x00000000000079c5 */ /* 0x000fe20000000000 */
[--C-:B------:R-:W-:Y:S01]  /*8dc0*/  FFMA.FTZ R188, R197, UR6, -R183.reuse ;  /* 0x00000006c5bc7c23 */ /* 0x100fe200080108b7 */
[--C-:B------:R-:W-:Y:S01]  /*8dd0*/  FFMA.FTZ R190, R169, UR6, -R183.reuse ;  /* 0x00000006a9be7c23 */ /* 0x100fe200080108b7 */
[----:B------:R-:W-:-:S03]  /*8de0*/  FFMA.FTZ R169, R216, UR6, -R183 ;  /* 0x00000006d8a97c23 */ /* 0x000fc600080108b7 */
[----:B------:R-:W-:Y:S01]  /*8df0*/  HGMMA.64x256x16.F32.BF16 R24, R184, gdesc[UR8].tnspB, R24, gsb0 ;  /* 0x43e00008b8187df0 */ /* 0x000fe20008001818 */
[----:B------:R-:W-:Y:S08]  /*8e00*/  MUFU.EX2 R188, R188 ;  /* 0x000000bc00bc7308 */ /* 0x000ff00000000800 */
[----:B------:R-:W-:Y:S08]  /*8e10*/  MUFU.EX2 R190, R190 ;  /* 0x000000be00be7308 */ /* 0x000ff00000000800 */
[----:B------:R-:W-:Y:S01]  /*8e20*/  MUFU.EX2 R169, R169 ;  /* 0x000000a900a97308 */ /* 0x000fe20000000800 */
[----:B------:R-:W-:-:S02]  /*8e30*/  WARPGROUP.DEPBAR.LE gsb0, 0x0 ;  /* 0x00008000000079c5 */ /* 0x000fc40000010000 */
[--C-:B------:R-:W-:Y:S01]  /*8e40*/  FFMA.FTZ R186, R173, UR6, -R183.reuse ;  /* 0x00000006adba7c23 */ /* 0x100fe200080108b7 */
[--C-:B------:R-:W-:Y:S01]  /*8e50*/  FFMA.FTZ R173, R168, UR6, -R183.reuse ;  /* 0x00000006a8ad7c23 */ /* 0x100fe200080108b7 */
[----:B------:R-:W-:Y:S01]  /*8e60*/  FMUL.FTZ R168, R3, UR6 ;  /* 0x0000000603a87c20 */ /* 0x000fe20008410000 */
[--C-:B------:R-:W-:Y:S01]  /*8e70*/  FFMA.FTZ R184, R172, UR6, -R183.reuse ;  /* 0x00000006acb87c23 */ /* 0x100fe200080108b7 */
[----:B------:R-:W-:Y:S02]  /*8e80*/  FFMA.FTZ R185, R176, UR6, -R183 ;  /* 0x00000006b0b97c23 */ /* 0x000fe400080108b7 */
[--C-:B------:R-:W-:Y:S01]  /*8e90*/  FFMA.FTZ R197, R153, UR6, -R168.reuse ;  /* 0x0000000699c57c23 */ /* 0x100fe200080108a8 */
[----:B------:R-:W-:Y:S01]  /*8ea0*/  MOV R153, UR36 ;  /* 0x0000002400997c02 */ /* 0x000fe20008000f00 */
[--C-:B------:R-:W-:Y:S01]  /*8eb0*/  FFMA.FTZ R152, R152, UR6, -R168.reuse ;  /* 0x0000000698987c23 */ /* 0x100fe200080108a8 */
[--C-:B------:R-:W-:Y:S01]  /*8ec0*/  FFMA.FTZ R199, R154, UR6, -R168.reuse ;  /* 0x000000069ac77c23 */ /* 0x100fe200080108a8 */
[--C-:B------:R-:W-:Y:S01]  /*8ed0*/  FFMA.FTZ R154, R155, UR6, -R168.reuse ;  /* 0x000000069b9a7c23 */ /* 0x100fe200080108a8 */
[----:B------:R-:W-:Y:S01]  /*8ee0*/  @!P1 LEA R153, R153, UR38, 0x3 ;  /* 0x0000002699999c11 */ /* 0x000fe2000f8e18ff */
[----:B------:R-:W1:Y:S01]  /*8ef0*/  MUFU.EX2 R197, R197 ;  /* 0x000000c500c57308 */ /* 0x000e620000000800 */
[--C-:B------:R-:W-:Y:S01]  /*8f00*/  FFMA.FTZ R193, R156, UR6, -R168.reuse ;  /* 0x000000069cc17c23 */ /* 0x100fe200080108a8 */
[--C-:B------:R-:W-:Y:S01]  /*8f10*/  FFMA.FTZ R156, R157, UR6, -R168.reuse ;  /* 0x000000069d9c7c23 */ /* 0x100fe200080108a8 */
[----:B------:R-:W-:Y:S01]  /*8f20*/  FFMA.FTZ R195, R158, UR6, -R168 ;  /* 0x000000069ec37c23 */ /* 0x000fe200080108a8 */
[----:B------:R-:W-:-:S02]  /*8f30*/  @!P1 VIADD R153, R153, 0x30840 ;  /* 0x0003084099999836 */ /* 0x000fc40000000000 */
[--C-:B------:R-:W-:Y:S01]  /*8f40*/  FFMA.FTZ R158, R159, UR6, -R168.reuse ;  /* 0x000000069f9e7c23 */ /* 0x100fe200080108a8 */
[--C-:B------:R-:W-:Y:S01]  /*8f50*/  FFMA.FTZ R191, R162, UR6, -R168.reuse ;  /* 0x00000006a2bf7c23 */ /* 0x100fe200080108a8 */
[--C-:B------:R-:W-:Y:S01]  /*8f60*/  FFMA.FTZ R189, R160, UR6, -R168.reuse ;  /* 0x00000006a0bd7c23 */ /* 0x100fe200080108a8 */
[----:B------:R-:W2:Y:S01]  /*8f70*/  MUFU.EX2 R152, R152 ;  /* 0x0000009800987308 */ /* 0x000ea20000000800 */
[----:B------:R-:W-:Y:S01]  /*8f80*/  @!P1 PRMT R153, RZ, 0x654, R153 ;  /* 0x00000654ff999816 */ /* 0x000fe20000000099 */
[--C-:B------:R-:W-:Y:S01]  /*8f90*/  FFMA.FTZ R160, R161, UR6, -R168.reuse ;  /* 0x00000006a1a07c23 */ /* 0x100fe200080108a8 */
[----:B------:R-:W-:Y:S02]  /*8fa0*/  IMAD.U32 R155, RZ, RZ, UR14 ;  /* 0x0000000eff9b7e24 */ /* 0x000fe4000f8e00ff */
[--C-:B------:R-:W-:Y:S01]  /*8fb0*/  FFMA.FTZ R163, R163, UR6, -R168.reuse ;  /* 0x00000006a3a37c23 */ /* 0x100fe200080108a8 */
[----:B------:R3:W-:Y:S01]  /*8fc0*/  @!P1 SYNCS.ARRIVE.TRANS64.RED.A1T0 RZ, [R153+URZ], RZ ;  /* 0x000000ff99ff99a7 */ /* 0x0007e2000810043f */
[--C-:B------:R-:W-:Y:S01]  /*8fd0*/  FFMA.FTZ R164, R164, UR6, -R168.reuse ;  /* 0x00000006a4a47c23 */ /* 0x100fe200080108a8 */
[--C-:B------:R-:W-:Y:S01]  /*8fe0*/  FFMA.FTZ R165, R165, UR6, -R168.reuse ;  /* 0x00000006a5a57c23 */ /* 0x100fe200080108a8 */
[----:B------:R-:W4:Y:S01]  /*8ff0*/  MUFU.EX2 R199, R199 ;  /* 0x000000c700c77308 */ /* 0x000f220000000800 */
[----:B-1----:R-:W-:Y:S01]  /*9000*/  FFMA.FTZ R7, R2, R7, R197 ;  /* 0x0000000702077223 */ /* 0x002fe200000100c5 */
[----:B------:R-:W-:Y:S01]  /*9010*/  @!P1 IADD3 R155, R155, 0x30860, RZ ;  /* 0x000308609b9b9810 */ /* 0x000fe20007ffe0ff */
[--C-:B------:R-:W-:Y:S01]  /*9020*/  FFMA.FTZ R166, R166, UR6, -R168.reuse ;  /* 0x00000006a6a67c23 */ /* 0x100fe200080108a8 */
[----:B------:R-:W-:Y:S01]  /*9030*/  FFMA.FTZ R167, R167, UR6, -R168 ;  /* 0x00000006a7a77c23 */ /* 0x000fe200080108a8 */
[----:B---3--:R-:W-:Y:S01]  /*9040*/  FFMA.FTZ R153, R0, R20, R171 ;  /* 0x0000001400997223 */ /* 0x008fe200000100ab */
[----:B------:R-:W-:-:S02]  /*9050*/  @!P1 PRMT R155, RZ, 0x654, R155 ;  /* 0x00000654ff9b9816 */ /* 0x000fc4000000009b */
[----:B------:R-:W1:Y:S01]  /*9060*/  MUFU.EX2 R154, R154 ;  /* 0x0000009a009a7308 */ /* 0x000e620000000800 */
[----:B------:R-:W-:Y:S01]  /*9070*/  FADD.FTZ R153, R170, R153 ;  /* 0x00000099aa997221 */ /* 0x000fe20000010000 */
[C---:B--2---:R-:W-:Y:S01]  /*9080*/  FADD.FTZ R20, R152.reuse, R7 ;  /* 0x0000000798147221 */ /* 0x044fe20000010000 */
[----:B------:R2:W-:Y:S01]  /*9090*/  @!P1 SYNCS.ARRIVE.TRANS64.RED.A1T0 RZ, [R155+URZ], RZ ;  /* 0x000000ff9bff99a7 */ /* 0x0005e2000810043f */
[----:B------:R-:W-:Y:S01]  /*90a0*/  F2FP.BF16.F32.PACK_AB R197, R152, R197 ;  /* 0x000000c598c5723e */ /* 0x000fe200000010ff */
[----:B------:R-:W-:-:S03]  /*90b0*/  FADD.FTZ R162, R174, R153 ;  /* 0x00000099aea27221 */ /* 0x000fc60000010000 */
[----:B------:R-:W3:Y:S01]  /*90c0*/  MUFU.EX2 R193, R193 ;  /* 0x000000c100c17308 */ /* 0x000ee20000000800 */
[----:B----4-:R-:W-:Y:S01]  /*90d0*/  FADD.FTZ R7, R199, R20 ;  /* 0x00000014c7077221 */ /* 0x010fe20000010000 */
[----:B------:R-:W-:-:S04]  /*90e0*/  FADD.FTZ R153, R175, R162 ;  /* 0x000000a2af997221 */ /* 0x000fc80000010000 */
[----:B------:R-:W-:Y:S01]  /*90f0*/  FADD.FTZ R162, R192, R153 ;  /* 0x00000099c0a27221 */ /* 0x000fe20000010000 */
[C---:B------:R-:W-:Y:S01]  /*9100*/  F2FP.BF16.F32.PACK_AB R192, R177.reuse, R192 ;  /* 0x000000c0b1c0723e */ /* 0x040fe200000010ff */
[----:B------:R-:W4:Y:S01]  /*9110*/  MUFU.EX2 R156, R156 ;  /* 0x0000009c009c7308 */ /* 0x000f220000000800 */
[C---:B-1----:R-:W-:Y:S01]  /*9120*/  FADD.FTZ R20, R154.reuse, R7 ;  /* 0x000000079a147221 */ /* 0x042fe20000010000 */
[----:B------:R-:W-:Y:S01]  /*9130*/  FADD.FTZ R153, R177, R162 ;  /* 0x000000a2b1997221 */ /* 0x000fe20000010000 */
[----:B------:R-:W-:-:S03]  /*9140*/  F2FP.BF16.F32.PACK_AB R199, R154, R199 ;  /* 0x000000c79ac7723e */ /* 0x000fc600000010ff */
[----:B------:R-:W-:Y:S01]  /*9150*/  FADD.FTZ R162, R194, R153 ;  /* 0x00000099c2a27221 */ /* 0x000fe20000010000 */
[----:B------:R-:W-:Y:S01]  /*9160*/  F2FP.BF16.F32.PACK_AB R194, R179, R194 ;  /* 0x000000c2b3c2723e */ /* 0x000fe200000010ff */
[----:B------:R-:W1:Y:S01]  /*9170*/  MUFU.EX2 R195, R195 ;  /* 0x000000c300c37308 */ /* 0x000e620000000800 */
[----:B---3--:R-:W-:Y:S01]  /*9180*/  FADD.FTZ R7, R193, R20 ;  /* 0x00000014c1077221 */ /* 0x008fe20000010000 */
[----:B------:R-:W-:-:S04]  /*9190*/  FADD.FTZ R153, R179, R162 ;  /* 0x000000a2b3997221 */ /* 0x000fc80000010000 */
[----:B------:R-:W-:Y:S01]  /*91a0*/  FADD.FTZ R152, R188, R153 ;  /* 0x00000099bc987221 */ /* 0x000fe20000010000 */
[C---:B------:R-:W-:Y:S01]  /*91b0*/  F2FP.BF16.F32.PACK_AB R188, R181.reuse, R188 ;  /* 0x000000bcb5bc723e */ /* 0x040fe200000010ff */
[----:B------:R-:W3:Y:S01]  /*91c0*/  MUFU.EX2 R158, R158 ;  /* 0x0000009e009e7308 */ /* 0x000ee20000000800 */
[C---:B----4-:R-:W-:Y:S01]  /*91d0*/  FADD.FTZ R20, R156.reuse, R7 ;  /* 0x000000079c147221 */ /* 0x050fe20000010000 */
[----:B------:R-:W-:Y:S01]  /*91e0*/  FADD.FTZ R153, R181, R152 ;  /* 0x00000098b5997221 */ /* 0x000fe20000010000 */
[----:B------:R-:W-:-:S03]  /*91f0*/  F2FP.BF16.F32.PACK_AB R193, R156, R193 ;  /* 0x000000c19cc1723e */ /* 0x000fc600000010ff */
[----:B------:R-:W-:Y:S01]  /*9200*/  FADD.FTZ R152, R190, R153 ;  /* 0x00000099be987221 */ /* 0x000fe20000010000 */
[----:B------:R-:W-:Y:S01]  /*9210*/  F2FP.BF16.F32.PACK_AB R190, R169, R190 ;  /* 0x000000bea9be723e */ /* 0x000fe200000010ff */
[----:B------:R-:W4:Y:S01]  /*9220*/  MUFU.EX2 R189, R189 ;  /* 0x000000bd00bd7308 */ /* 0x000f220000000800 */
[----:B-1----:R-:W-:-:S07]  /*9230*/  FADD.FTZ R7, R195, R20 ;  /* 0x00000014c3077221 */ /* 0x002fce0000010000 */
[----:B------:R-:W1:Y:S01]  /*9240*/  MUFU.EX2 R160, R160 ;  /* 0x000000a000a07308 */ /* 0x000e620000000800 */
[C---:B---3--:R-:W-:Y:S01]  /*9250*/  FADD.FTZ R20, R158.reuse, R7 ;  /* 0x000000079e147221 */ /* 0x048fe20000010000 */
[----:B------:R-:W-:-:S06]  /*9260*/  F2FP.BF16.F32.PACK_AB R195, R158, R195 ;  /* 0x000000c39ec3723e */ /* 0x000fcc00000010ff */
[----:B------:R-:W3:Y:S01]  /*9270*/  MUFU.EX2 R191, R191 ;  /* 0x000000bf00bf7308 */ /* 0x000ee20000000800 */
[----:B----4-:R-:W-:-:S07]  /*9280*/  FADD.FTZ R7, R189, R20 ;  /* 0x00000014bd077221 */ /* 0x010fce0000010000 */
[----:B------:R-:W4:Y:S01]  /*9290*/  MUFU.EX2 R163, R163 ;  /* 0x000000a300a37308 */ /* 0x000f220000000800 */
[C---:B-1----:R-:W-:Y:S01]  /*92a0*/  FADD.FTZ R20, R160.reuse, R7 ;  /* 0x00000007a0147221 */ /* 0x042fe20000010000 */
[----:B------:R-:W-:Y:S01]  /*92b0*/  FADD.FTZ R7, R169, R152 ;  /* 0x00000098a9077221 */ /* 0x000fe20000010000 */
[----:B------:R-:W-:-:S05]  /*92c0*/  F2FP.BF16.F32.PACK_AB R189, R160, R189 ;  /* 0x000000bda0bd723e */ /* 0x000fca00000010ff */
[----:B------:R-:W1:Y:S01]  /*92d0*/  MUFU.EX2 R184, R184 ;  /* 0x000000b800b87308 */ /* 0x000e620000000800 */
[----:B---3--:R-:W-:-:S07]  /*92e0*/  FADD.FTZ R20, R191, R20 ;  /* 0x00000014bf147221 */ /* 0x008fce0000010000 */
[----:B--2---:R-:W2:Y:S01]  /*92f0*/  MUFU.EX2 R155, R164 ;  /* 0x000000a4009b7308 */ /* 0x004ea20000000800 */
[C---:B----4-:R-:W-:Y:S01]  /*9300*/  FADD.FTZ R20, R163.reuse, R20 ;  /* 0x00000014a3147221 */ /* 0x050fe20000010000 */
[----:B------:R-:W-:-:S06]  /*9310*/  F2FP.BF16.F32.PACK_AB R191, R163, R191 ;  /* 0x000000bfa3bf723e */ /* 0x000fcc00000010ff */
[----:B------:R-:W3:Y:S01]  /*9320*/  MUFU.EX2 R185, R185 ;  /* 0x000000b900b97308 */ /* 0x000ee20000000800 */
[----:B-1----:R-:W-:-:S07]  /*9330*/  FADD.FTZ R152, R184, R7 ;  /* 0x00000007b8987221 */ /* 0x002fce0000010000 */
        /* <DEDUP_REMOVED lines=11> */
[----:B---3--:R-:W-:Y:S01]  /*93f0*/  FADD.FTZ R7, R187, R20 ;  /* 0x00000014bb077221 */ /* 0x008fe20000010000 */
[C---:B-1----:R-:W-:Y:S01]  /*9400*/  FADD.FTZ R20, R173.reuse, R152 ;  /* 0x00000098ad147221 */ /* 0x042fe20000010000 */
[----:B------:R-:W-:Y:S02]  /*9410*/  F2FP.BF16.F32.PACK_AB R186, R173, R186 ;  /* 0x000000baadba723e */ /* 0x000fe400000010ff */
[C---:B--2---:R-:W-:Y:S01]  /*9420*/  FADD.FTZ R7, R154.reuse, R7 ;  /* 0x000000079a077221 */ /* 0x044fe20000010000 */
[----:B------:R-:W-:Y:S01]  /*9430*/  F2FP.BF16.F32.PACK_AB R187, R154, R187 ;  /* 0x000000bb9abb723e */ /* 0x000fe200000010ff */
[----:B------:R-:W-:Y:S06]  /*9440*/  @P2 BRA `(.L_x_944) ;  /* 0xffffffdc00ec2947 */ /* 0x000fec000383ffff */
.L_x_935:
[----:B------:R-:W-:-:S13]  /*9450*/  ISETP.GE.AND P2, PT, R23, UR60, PT ;  /* 0x0000003c17007c0c */ /* 0x000fda000bf46270 */
[----:B------:R-:W-:Y:S05]  /*9460*/  @!P2 BRA `(.L_x_945) ;  /* 0x0000002800c0a947 */ /* 0x000fea0003800000 */
[----:B------:R-:W-:Y:S01]  /*9470*/  IMAD.MOV.U32 R216, RZ, RZ, R3 ;  /* 0x000000ffffd87224 */ /* 0x000fe200078e0003 */
[----:B------:R-:W-:Y:S01]  /*9480*/  IADD3 R214, R5, R21, RZ ;  /* 0x0000001505d67210 */ /* 0x000fe20007ffe0ff */
[----:B------:R-:W-:Y:S01]  /*9490*/  IMAD.MOV.U32 R215, RZ, RZ, R4 ;  /* 0x000000ffffd77224 */ /* 0x000fe200078e0004 */
[----:B------:R-:W-:Y:S01]  /*94a0*/  UMOV UR39, UR46 ;  /* 0x0000002e00277c82 */ /* 0x000fe20008000000 */
[----:B------:R-:W-:Y:S01]  /*94b0*/  UMOV UR7, UR36 ;  /* 0x0000002400077c82 */ /* 0x000fe20008000000 */
[----:B------:R-:W-:Y:S01]  /*94c0*/  ULDC UR40, c[0x0][0x9e4] ;  /* 0x0002790000287ab9 */ /* 0x000fe20000000800 */
[----:B------:R-:W-:-:S05]  /*94d0*/  ULDC UR41, c[0x0][0x288] ;  /* 0x0000a20000297ab9 */ /* 0x000fca0000000800 */
.L_x_962:
[----:B------:R-:W-:-:S04]  /*94e0*/  UIADD3 UR36, UR7, 0x1, URZ ;  /* 0x0000000107247890 */ /* 0x000fc8000fffe03f */
[----:B------:R-:W-:-:S04]  /*94f0*/  UISETP.NE.AND UP0, UPT, UR36, 0x2, UPT ;  /* 0x000000022400788c */ /* 0x000fc8000bf05270 */
[----:B------:R-:W-:Y:S02]  /*9500*/  USEL UR46, URZ, 0x1, UP0 ;  /* 0x000000013f2e7887 */ /* 0x000fe40008000000 */
[----:B------:R-:W-:Y:S02]  /*9510*/  USEL UR36, UR36, URZ, UP0 ;  /* 0x0000003f24247287 */ /* 0x000fe40008000000 */
[----:B------:R-:W-:Y:S01]  /*9520*/  ULOP3.LUT UR46, UR39, UR46, URZ, 0x3c, !UPT ;  /* 0x0000002e272e7292 */ /* 0x000fe2000f8e3c3f */
[----:B------:R-:W-:Y:S11]  /*9530*/  @!P0 BRA `(.L_x_946) ;  /* 0x0000000000048947 */ /* 0x000ff60003800000 */
[----:B------:R-:W-:Y:S01]  /*9540*/  BPT.TRAP 0x1 ;  /* 0x000000040000795c */ /* 0x000fe20000300000 */
.L_x_946:
[----:B------:R-:W-:Y:S01]  /*9550*/  ULEA UR6, UR36, UR38, 0x3 ;  /* 0x0000002624067291 */ /* 0x000fe2000f8e183f */
[----:B------:R-:W-:-:S05]  /*9560*/  IMAD.U32 R3, RZ, RZ, UR46 ;  /* 0x0000002eff037e24 */ /* 0x000fca000f8e00ff */
[----:B------:R-:W-:-:S04]  /*9570*/  SHF.L.U32 R3, R3, 0x1f, RZ ;  /* 0x0000001f03037819 */ /* 0x000fc800000006ff */
[----:B------:R1:W2:Y:S01]  /*9580*/  SYNCS.PHASECHK.TRANS64.TRYWAIT P2, [UR6+0x30830], R3 ;  /* 0x03083003ff0075a7 */ /* 0x0002a20008040146 */
[----:B------:R-:W-:Y:S05]  /*9590*/  @!P0 BRA `(.L_x_947) ;  /* 0x0000000000048947 */ /* 0x000fea0003800000 */
[----:B------:R-:W-:Y:S01]  /*95a0*/  BPT.TRAP 0x1 ;  /* 0x000000040000795c */ /* 0x000fe20000300000 */
.L_x_947:
[----:B--2---:R-:W-:Y:S05]  /*95b0*/  @P2 BRA `(.L_x_948) ;  /* 0x0000000000082947 */ /* 0x004fea0003800000 */
[----:B------:R-:W2:Y:S02]  /*95c0*/  SYNCS.PHASECHK.TRANS64.TRYWAIT P2, [UR6+0x30830], R3 ;  /* 0x03083003ff0075a7 */ /* 0x000ea40008040146 */
[----:B--2---:R-:W-:Y:S05]  /*95d0*/  @!P2 BRA `(.L_x_949) ;  /* 0x000000940000a947 */ /* 0x004fea0003800000 */
.L_x_948:
        /* <DEDUP_REMOVED lines=225> */
.L_x_950:
[----:B------:R-:W-:Y:S01]  /*a3f0*/  ULEA UR10, UR7, UR38, 0x3 ;  /* 0x00000026070a7291 */ /* 0x000fe2000f8e183f */
[----:B------:R-:W-:-:S05]  /*a400*/  IMAD.U32 R0, RZ, RZ, UR39 ;  /* 0x00000027ff007e24 */ /* 0x000fca000f8e00ff */
[----:B------:R-:W-:-:S04]  /*a410*/  SHF.L.U32 R0, R0, 0x1f, RZ ;  /* 0x0000001f00007819 */ /* 0x000fc800000006ff */
[----:B------:R3:W4:Y:S01]  /*a420*/  SYNCS.PHASECHK.TRANS64.TRYWAIT P2, [UR10+0x30850], R0 ;  /* 0x03085000ff0075a7 */ /* 0x000722000804014a */
[----:B------:R-:W-:Y:S05]  /*a430*/  @!P0 BRA `(.L_x_951) ;  /* 0x0000000000048947 */ /* 0x000fea0003800000 */
[----:B------:R-:W-:Y:S01]  /*a440*/  BPT.TRAP 0x1 ;  /* 0x000000040000795c */ /* 0x000fe20000300000 */
.L_x_951:
[----:B----4-:R-:W-:Y:S05]  /*a450*/  @P2 BRA `(.L_x_952) ;  /* 0x0000000000082947 */ /* 0x010fea0003800000 */
[----:B------:R-:W4:Y:S02]  /*a460*/  SYNCS.PHASECHK.TRANS64.TRYWAIT P2, [UR10+0x30850], R0 ;  /* 0x03085000ff0075a7 */ /* 0x000f24000804014a */
[----:B----4-:R-:W-:Y:S05]  /*a470*/  @!P2 BRA `(.L_x_953) ;  /* 0x000000840070a947 */ /* 0x010fea0003800000 */
.L_x_952:
[----:B------:R-:W-:Y:S01]  /*a480*/  UIADD3 UR6, UR38, 0x400, URZ ;  /* 0x0000040026067890 */ /* 0x000fe2000fffe03f */
[----:B------:R-:W-:Y:S01]  /*a490*/  WARPGROUP.ARRIVE ;  /* 0x00000000000079c5 */ /* 0x000fe20000000000 */
[----:B------:R-:W-:Y:S01]  /*a4a0*/  ULDC UR14, c[0x0][0x9d8] ;  /* 0x00027600000e7ab9 */ /* 0x000fe20000000800 */
[----:B------:R-:W-:Y:S01]  /*a4b0*/  MOV R2, UR36 ;  /* 0x0000002400027c02 */ /* 0x000fe20008000f00 */
[----:B------:R-:W-:Y:S01]  /*a4c0*/  USHF.R.U32.HI UR6, URZ, 0x4, UR6 ;  /* 0x000000043f067899 */ /* 0x000fe20008011606 */
[----:B--2---:R-:W-:Y:S01]  /*a4d0*/  FMUL.FTZ R4, R152, UR14 ;  /* 0x0000000e98047c20 */ /* 0x004fe20008410000 */
[----:B-1-3--:R-:W-:Y:S01]  /*a4e0*/  FMUL.FTZ R0, R154, UR14 ;  /* 0x0000000e9a007c20 */ /* 0x00afe20008410000 */
[----:B------:R-:W-:Y:S01]  /*a4f0*/  FMUL.FTZ R152, R155, UR14 ;  /* 0x0000000e9b987c20 */ /* 0x000fe20008410000 */
[----:B------:R-:W-:Y:S01]  /*a500*/  ULOP3.LUT UR6, UR6, 0x3fff, URZ, 0xc0, !UPT ;  /* 0x00003fff06067892 */ /* 0x000fe2000f8ec03f */
[----:B------:R-:W-:Y:S01]  /*a510*/  FMUL.FTZ R154, R159, UR14 ;  /* 0x0000000e9f9a7c20 */ /* 0x000fe20008410000 */
[----:B------:R-:W-:Y:S01]  /*a520*/  FMUL.FTZ R155, R162, UR14 ;  /* 0x0000000ea29b7c20 */ /* 0x000fe20008410000 */
[----:B------:R-:W-:Y:S01]  /*a530*/  FMUL.FTZ R159, R170, UR14 ;  /* 0x0000000eaa9f7c20 */ /* 0x000fe20008410000 */
[----:B------:R-:W-:Y:S01]  /*a540*/  ULOP3.LUT UR6, UR6, 0x2000000, URZ, 0xfc, !UPT ;  /* 0x0200000006067892 */ /* 0x000fe2000f8efc3f */
[----:B------:R-:W-:Y:S01]  /*a550*/  FMUL.FTZ R162, R174, UR14 ;  /* 0x0000000eaea27c20 */ /* 0x000fe20008410000 */
[----:B------:R-:W-:Y:S01]  /*a560*/  @!P1 LEA R2, R2, UR38, 0x3 ;  /* 0x0000002602029c11 */ /* 0x000fe2000f8e18ff */
[----:B------:R-:W1:Y:S01]  /*a570*/  MUFU.TANH R4, R4 ;  /* 0x0000000400047308 */ /* 0x000e620000002400 */
[----:B------:R-:W-:-:S03]  /*a580*/  ULEA UR11, UR7, UR6, 0xb ;  /* 0x00000006070b7291 */ /* 0x000fc6000f8e583f */
[----:B------:R-:W-:Y:S01]  /*a590*/  UMOV UR7, 0x40000040 ;  /* 0x4000004000077882 */ /* 0x000fe20000000000 */
[----:B------:R-:W-:-:S03]  /*a5a0*/  @!P1 VIADD R2, R2, 0x30840 ;  /* 0x0003084002029836 */ /* 0x000fc60000000000 */
[----:B------:R-:W-:Y:S01]  /*a5b0*/  UMOV UR6, UR11 ;  /* 0x0000000b00067c82 */ /* 0x000fe20008000000 */
[----:B------:R-:W2:Y:S01]  /*a5c0*/  MUFU.TANH R0, R0 ;  /* 0x0000000000007308 */ /* 0x000ea20000002400 */
[----:B------:R-:W-:Y:S01]  /*a5d0*/  HGMMA.64x256x16.F32.BF16 R24, R196, gdesc[UR4].tnspB, R24, gsb0 ;  /* 0x43e00004c4187df0 */ /* 0x000fe20008001818 */
[----:B------:R-:W-:Y:S01]  /*a5e0*/  UIADD3 UR6, UR11, 0x80, URZ ;  /* 0x000000800b067890 */ /* 0x000fe2000fffe03f */
[----:B------:R-:W-:Y:S01]  /*a5f0*/  @!P1 PRMT R2, RZ, 0x654, R2 ;  /* 0x00000654ff029816 */ /* 0x000fe20000000002 */
[----:B------:R-:W-:-:S04]  /*a600*/  UMOV UR7, 0x40000040 ;  /* 0x4000004000077882 */ /* 0x000fc80000000000 */
[----:B------:R-:W3:Y:S08]  /*a610*/  MUFU.TANH R152, R152 ;  /* 0x0000009800987308 */ /* 0x000ef00000002400 */
[----:B------:R-:W4:Y:S08]  /*a620*/  MUFU.TANH R154, R154 ;  /* 0x0000009a009a7308 */ /* 0x000f300000002400 */
        /* <DEDUP_REMOVED lines=12> */
[----:B------:R-:W-:-:S15]  /*a6f0*/  FMUL.FTZ R194, R173, UR14 ;  /* 0x0000000eadc27c20 */ /* 0x000fde0008410000 */
[----:B------:R-:W-:-:S05]  /*a700*/  NOP ;  /* 0x0000000000007918 */ /* 0x000fca0000000000 */
[----:B------:R-:W-:Y:S01]  /*a710*/  HGMMA.64x256x16.F32.BF16 R24, R188, gdesc[UR4].tnspB, R24, gsb0 ;  /* 0x43e00004bc187df0 */ /* 0x000fe20008001818 */
[----:B------:R-:W-:Y:S01]  /*a720*/  UIADD3 UR6, UR11, 0x180, URZ ;  /* 0x000001800b067890 */ /* 0x000fe2000fffe03f */
[----:B------:R-:W1:Y:S01]  /*a730*/  MUFU.TANH R192, R192 ;  /* 0x000000c000c07308 */ /* 0x000e620000002400 */
[----:B------:R-:W-:-:S07]  /*a740*/  UMOV UR7, 0x40000040 ;  /* 0x4000004000077882 */ /* 0x000fce0000000000 */
[----:B------:R-:W1:Y:S08]  /*a750*/  MUFU.TANH R193, R193 ;  /* 0x000000c100c17308 */ /* 0x000e700000002400 */
[----:B------:R-:W1:Y:S01]  /*a760*/  MUFU.TANH R194, R194 ;  /* 0x000000c200c27308 */ /* 0x000e620000002400 */
[----:B------:R-:W-:Y:S02]  /*a770*/  WARPGROUP.DEPBAR.LE gsb0, 0x0 ;  /* 0x00008000000079c5 */ /* 0x000fe40000010000 */
[----:B------:R-:W-:Y:S01]  /*a780*/  WARPGROUP.ARRIVE ;  /* 0x00000000000079c5 */ /* 0x000fe20000000000 */
[----:B------:R-:W-:Y:S01]  /*a790*/  FMUL.FTZ R189, R156, UR14 ;  /* 0x0000000e9cbd7c20 */ /* 0x000fe20008410000 */
[----:B------:R-:W-:Y:S01]  /*a7a0*/  FMUL.FTZ R188, R153, UR14 ;  /* 0x0000000e99bc7c20 */ /* 0x000fe20008410000 */
[----:B------:R-:W-:Y:S01]  /*a7b0*/  FMUL.FTZ R156, R163, UR14 ;  /* 0x0000000ea39c7c20 */ /* 0x000fe20008410000 */
[----:B------:R-:W-:Y:S01]  /*a7c0*/  FMUL.FTZ R153, R158, UR14 ;  /* 0x0000000e9e997c20 */ /* 0x000fe20008410000 */
[----:B------:R-:W-:-:S02]  /*a7d0*/  FMUL.FTZ R190, R165, UR14 ;  /* 0x0000000ea5be7c20 */ /* 0x000fc40008410000 */
[----:B------:R-:W-:Y:S01]  /*a7e0*/  HGMMA.64x256x16.F32.BF16 R24, R184, gdesc[UR4].tnspB, R24, gsb0 ;  /* 0x43e00004b8187df0 */ /* 0x000fe20008001818 */
[----:B------:R-:W-:Y:S01]  /*a7f0*/  FMUL.FTZ R163, R178, UR14 ;  /* 0x0000000eb2a37c20 */ /* 0x000fe20008410000 */
[----:B------:R-:W-:Y:S01]  /*a800*/  FMUL.FTZ R158, R167, UR14 ;  /* 0x0000000ea79e7c20 */ /* 0x000fe20008410000 */
[----:B------:R-:W-:Y:S01]  /*a810*/  FMUL.FTZ R191, R168, UR14 ;  /* 0x0000000ea8bf7c20 */ /* 0x000fe20008410000 */
[----:B------:R-:W-:Y:S01]  /*a820*/  FMUL.FTZ R178, R181, UR14 ;  /* 0x0000000eb5b27c20 */ /* 0x000fe20008410000 */
[----:B------:R-:W-:Y:S01]  /*a830*/  FMUL.FTZ R165, R182, UR14 ;  /* 0x0000000eb6a57c20 */ /* 0x000fe20008410000 */
[----:B------:R-:W1:Y:S01]  /*a840*/  MUFU.TANH R188, R188 ;  /* 0x000000bc00bc7308 */ /* 0x000e620000002400 */
[----:B------:R-:W-:-:S07]  /*a850*/  ULDC UR6, c[0x0][0x9e0] ;  /* 0x0002780000067ab9 */ /* 0x000fce0000000800 */
        /* <DEDUP_REMOVED lines=13> */
[----:B------:R-:W5:Y:S01]  /*a930*/  LDC R166, c[0x0][0x2e0] ;  /* 0x0000b800ffa67b82 */ /* 0x000f620000000800 */
[----:B------:R-:W-:Y:S01]  /*a940*/  FMUL.FTZ R164, R179, UR14 ;  /* 0x0000000eb3a47c20 */ /* 0x000fe20008410000 */
[----:B------:R-:W-:Y:S02]  /*a950*/  IMAD.SHL.U32 R179, R23, 0x40, RZ ;  /* 0x0000004017b37824 */ /* 0x000fe400078e00ff */
[----:B------:R-:W-:Y:S01]  /*a960*/  FMUL.FTZ R186, R161, UR14 ;  /* 0x0000000ea1ba7c20 */ /* 0x000fe20008410000 */
[----:B------:R-:W-:Y:S01]  /*a970*/  FMUL.FTZ R161, R175, UR14 ;  /* 0x0000000eafa17c20 */ /* 0x000fe20008410000 */
[----:B------:R-:W-:Y:S01]  /*a980*/  FMUL.FTZ R175, R176, UR14 ;  /* 0x0000000eb0af7c20 */ /* 0x000fe20008410000 */
[----:B------:R-:W-:Y:S01]  /*a990*/  FMUL.FTZ R185, R160, UR14 ;  /* 0x0000000ea0b97c20 */ /* 0x000fe20008410000 */
[----:B------:R-:W-:Y:S01]  /*a9a0*/  IADD3 R3, -R179, 0x1, RZ ;  /* 0x00000001b3037810 */ /* 0x000fe20007ffe1ff */
[----:B------:R-:W-:Y:S01]  /*a9b0*/  FMUL.FTZ R176, R177, UR14 ;  /* 0x0000000eb1b07c20 */ /* 0x000fe20008410000 */
[----:B------:R-:W-:Y:S01]  /*a9c0*/  FMUL.FTZ R160, R171, UR14 ;  /* 0x0000000eaba07c20 */ /* 0x000fe20008410000 */
[----:B------:R-:W-:Y:S01]  /*a9d0*/  FMUL.FTZ R177, R180, UR14 ;  /* 0x0000000eb4b17c20 */ /* 0x000fe20008410000 */
[----:B------:R-:W1:Y:S01]  /*a9e0*/  MUFU.TANH R184, R184 ;  /* 0x000000b800b87308 */ /* 0x000e620000002400 */
[----:B------:R1:W-:Y:S07]  /*a9f0*/  @!P1 SYNCS.ARRIVE.TRANS64.RED.A1T0 RZ, [R2+URZ], RZ ;  /* 0x000000ff02ff99a7 */ /* 0x0003ee000810043f */
[----:B------:R-:W1:Y:S01]  /*aa00*/  MUFU.TANH R185, R185 ;  /* 0x000000b900b97308 */ /* 0x000e620000002400 */
[----:B-----5:R-:W-:-:S02]  /*aa10*/  IMAD R3, R166, UR47, R3 ;  /* 0x0000002fa6037c24 */ /* 0x020fc4000f8e0203 */
[----:B------:R-:W-:-:S05]  /*aa20*/  FMUL.FTZ R166, R183, UR14 ;  /* 0x0000000eb7a67c20 */ /* 0x000fca0008410000 */
[----:B------:R-:W1:Y:S01]  /*aa30*/  MUFU.TANH R186, R186 ;  /* 0x000000ba00ba7308 */ /* 0x000e620000002400 */
[----:B------:R-:W-:-:S05]  /*aa40*/  IADD3 R3, R3, -UR41, RZ ;  /* 0x8000002903037c10 */ /* 0x000fca000fffe0ff */
[----:B------:R-:W-:Y:S02]  /*aa50*/  IMAD R3, R22, -0x2, R3 ;  /* 0xfffffffe16037824 */ /* 0x000fe400078e0203 */
[----:B------:R-:W1:Y:S02]  /*aa60*/  MUFU.TANH R187, R187 ;  /* 0x000000bb00bb7308 */ /* 0x000e640000002400 */
[C---:B------:R-:W-:Y:S02]  /*aa70*/  VIADD R183, R3.reuse, UR6 ;  /* 0x0000000603b77c36 */ /* 0x040fe40008000000 */
[----:B------:R-:W-:-:S04]  /*aa80*/  VIADD R195, R3, UR45 ;  /* 0x0000002d03c37c36 */ /* 0x000fc80008000000 */
[----:B------:R-:W1:Y:S01]  /*aa90*/  MUFU.TANH R157, R157 ;  /* 0x0000009d009d7308 */ /* 0x000e620000002400 */
[C---:B------:R-:W-:Y:S01]  /*aaa0*/  IADD3 R181, R5.reuse, R183, RZ ;  /* 0x000000b705b57210 */ /* 0x040fe20007ffe0ff */
[----:B------:R-:W-:-:S06]  /*aab0*/  IMAD.IADD R182, R5, 0x1, R195 ;  /* 0x0000000105b67824 */ /* 0x000fcc00078e02c3 */
[----:B------:R-:W1:Y:S08]  /*aac0*/  MUFU.TANH R160, R160 ;  /* 0x000000a000a07308 */ /* 0x000e700000002400 */
[----:B------:R-:W1:Y:S08]  /*aad0*/  MUFU.TANH R161, R161 ;  /* 0x000000a100a17308 */ /* 0x000e700000002400 */
[----:B------:R-:W1:Y:S08]  /*aae0*/  MUFU.TANH R175, R175 ;  /* 0x000000af00af7308 */ /* 0x000e700000002400 */
[----:B------:R-:W1:Y:S08]  /*aaf0*/  MUFU.TANH R176, R176 ;  /* 0x000000b000b07308 */ /* 0x000e700000002400 */
[----:B------:R-:W1:Y:S08]  /*ab00*/  MUFU.TANH R164, R164 ;  /* 0x000000a400a47308 */ /* 0x000e700000002400 */
[----:B------:R-:W1:Y:S08]  /*ab10*/  MUFU.TANH R177, R177 ;  /* 0x000000b100b17308 */ /* 0x000e700000002400 */
[----:B------:R-:W1:Y:S01]  /*ab20*/  MUFU.TANH R166, R166 ;  /* 0x000000a600a67308 */ /* 0x000e620000002400 */
[----:B--234-:R-:W-:Y:S05]  /*ab30*/  @!P6 BRA `(.L_x_954) ;  /* 0x00000000005ce947 */ /* 0x01cfea0003800000 */
        /* <DEDUP_REMOVED lines=11> */
.L_x_956:
[----:B------:R-:W-:-:S04]  /*abf0*/  MOV R168, UR40 ;  /* 0x0000002800a87c02 */ /* 0x000fc80008000f00 */
[----:B------:R-:W-:-:S13]  /*ac00*/  ISETP.NE.AND P2, PT, R168, 0x1, PT ;  /* 0x00000001a800780c */ /* 0x000fda0003f45270 */
[----:B-1----:R-:W1:Y:S01]  /*ac10*/  @P2 LDC.64 R2, c[0x0][0x9e8] ;  /* 0x00027a00ff022b82 */ /* 0x002e620000000a00 */
[----:B------:R-:W-:-:S04]  /*ac20*/  @P2 IMAD.IADD R167, R5, 0x1, R21 ;  /* 0x0000000105a72824 */ /* 0x000fc800078e0215 */
[----:B-1----:R-:W-:-:S04]  /*ac30*/  @P2 IMAD.HI.U32 R170, R167, R2, RZ ;  /* 0x00000002a7aa2227 */ /* 0x002fc800078e00ff */
[----:B------:R-:W-:Y:S01]  /*ac40*/  IMAD.MOV.U32 R2, RZ, RZ, R214 ;  /* 0x000000ffff027224 */ /* 0x000fe200078e00d6 */
[----:B------:R-:W-:-:S07]  /*ac50*/  @P2 SHF.R.U32.HI R2, RZ, R3, R170 ;  /* 0x00000003ff022219 */ /* 0x000fce00000116aa */
.L_x_957:
[----:B------:R-:W-:Y:S05]  /*ac60*/  BSYNC B0 ;  /* 0x0000000000007941 */ /* 0x000fea0003800000 */
.L_x_955:
[----:B------:R-:W-:-:S04]  /*ac70*/  IMAD R3, R2, R168, -R179 ;  /* 0x000000a802037224 */ /* 0x000fc800078e0ab3 */
[----:B------:R-:W-:-:S05]  /*ac80*/  IMAD R3, R22, -0x2, R3 ;  /* 0xfffffffe16037824 */ /* 0x000fca00078e0203 */
[----:B------:R-:W-:Y:S02]  /*ac90*/  VIADDMNMX R181, R3, R168, R181, PT ;  /* 0x000000a803b57246 */ /* 0x000fe400038001b5 */
[----:B------:R-:W-:-:S07]  /*aca0*/  VIMNMX R182, R182, R3, !PT ;  /* 0x00000003b6b67248 */ /* 0x000fce0007fe0100 */
.L_x_954:
[----:B------:R-:W-:-:S04]  /*acb0*/  ISETP.GT.AND P2, PT, R23, -0x1, PT ;  /* 0xffffffff1700780c */ /* 0x000fc80003f44270 */
[C---:B------:R-:W-:Y:S02]  /*acc0*/  ISETP.GT.AND P3, PT, R182.reuse, RZ, P2 ;  /* 0x000000ffb600720c */ /* 0x040fe40001764270 */
[C---:B------:R-:W-:Y:S02]  /*acd0*/  ISETP.GT.AND P5, PT, R182.reuse, 0x1, P2 ;  /* 0x00000001b600780c */ /* 0x040fe400017a4270 */
[----:B------:R-:W-:Y:S02]  /*ace0*/  ISETP.LT.OR P4, PT, R181, 0x1, P3 ;  /* 0x00000001b500780c */ /* 0x000fe40001f81670 */
[----:B------:R-:W-:Y:S02]  /*acf0*/  ISETP.GT.AND P3, PT, R182, 0x8, P2 ;  /* 0x00000008b600780c */ /* 0x000fe40001764270 */
[----:B-1----:R-:W-:Y:S02]  /*ad00*/  FSEL R180, R4, -INF , !P4 ;  /* 0xff80000004b47808 */ /* 0x002fe40006000000 */
[----:B------:R-:W-:-:S02]  /*ad10*/  ISETP.GT.AND P4, PT, R182, 0x9, P2 ;  /* 0x00000009b600780c */ /* 0x000fc40001784270 */
[C---:B------:R-:W-:Y:S02]  /*ad20*/  ISETP.LT.OR P5, PT, R181.reuse, 0x2, P5 ;  /* 0x00000002b500780c */ /* 0x040fe40002fa1670 */
[C---:B------:R-:W-:Y:S02]  /*ad30*/  ISETP.LT.OR P3, PT, R181.reuse, 0x9, P3 ;  /* 0x00000009b500780c */ /* 0x040fe40001f61670 */
[----:B------:R-:W-:Y:S02]  /*ad40*/  ISETP.LT.OR P4, PT, R181, 0xa, P4 ;  /* 0x0000000ab500780c */ /* 0x000fe40002781670 */
[----:B------:R-:W-:Y:S02]  /*ad50*/  FSEL R188, R188, -INF , !P5 ;  /* 0xff800000bcbc7808 */ /* 0x000fe40006800000 */
[----:B------:R-:W-:Y:S02]  /*ad60*/  FSEL R189, R189, -INF , !P3 ;  /* 0xff800000bdbd7808 */ /* 0x000fe40005800000 */
[----:B------:R-:W-:-:S02]  /*ad70*/  FSEL R184, R184, -INF , !P4 ;  /* 0xff800000b8b87808 */ /* 0x000fc40006000000 */
[C---:B------:R-:W-:Y:S02]  /*ad80*/  ISETP.GT.AND P5, PT, R182.reuse, 0x10, P2 ;  /* 0x00000010b600780c */ /* 0x040fe400017a4270 */
[C---:B------:R-:W-:Y:S02]  /*ad90*/  ISETP.GT.AND P3, PT, R182.reuse, 0x11, P2 ;  /* 0x00000011b600780c */ /* 0x040fe40001764270 */
[----:B------:R-:W-:Y:S02]  /*ada0*/  ISETP.GT.AND P4, PT, R182, 0x18, P2 ;  /* 0x00000018b600780c */ /* 0x000fe40001784270 */
[C---:B------:R-:W-:Y:S02]  /*adb0*/  ISETP.LT.OR P5, PT, R181.reuse, 0x11, P5 ;  /* 0x00000011b500780c */ /* 0x040fe40002fa1670 */
[C---:B------:R-:W-:Y:S02]  /*adc0*/  ISETP.LT.OR P3, PT, R181.reuse, 0x12, P3 ;  /* 0x00000012b500780c */ /* 0x040fe40001f61670 */
[----:B------:R-:W-:-:S02]  /*add0*/  ISETP.LT.OR P4, PT, R181, 0x19, P4 ;  /* 0x00000019b500780c */ /* 0x000fc40002781670 */
[----:B------:R-:W-:Y:S02]  /*ade0*/  FSEL R167, R185, -INF , !P5 ;  /* 0xff800000b9a77808 */ /* 0x000fe40006800000 */
[----:B------:R-:W-:Y:S02]  /*adf0*/  FSEL R168, R186, -INF , !P3 ;  /* 0xff800000baa87808 */ /* 0x000fe40005800000 */
[----:B------:R-:W-:Y:S02]  /*ae00*/  FSEL R169, R187, -INF , !P4 ;  /* 0xff800000bba97808 */ /* 0x000fe40006000000 */
[C---:B------:R-:W-:Y:S02]  /*ae10*/  ISETP.GT.AND P5, PT, R182.reuse, 0x19, P2 ;  /* 0x00000019b600780c */ /* 0x040fe400017a4270 */
[C---:B------:R-:W-:Y:S02]  /*ae20*/  ISETP.GT.AND P3, PT, R182.reuse, 0x20, P2 ;  /* 0x00000020b600780c */ /* 0x040fe40001764270 */
        /* <DEDUP_REMOVED lines=18> */
[----:B------:R-:W-:Y:S01]  /*af50*/  ISETP.GT.AND P4, PT, R182, 0x39, P2 ;  /* 0x00000039b600780c */ /* 0x000fe20001784270 */
[----:B------:R-:W-:Y:S01]  /*af60*/  IMAD.IADD R182, R6, 0x1, R195 ;  /* 0x0000000106b67824 */ /* 0x000fe200078e02c3 */
[----:B------:R-:W-:-:S02]  /*af70*/  ISETP.LT.OR P5, PT, R181, 0x32, P5 ;  /* 0x00000032b500780c */ /* 0x000fc40002fa1670 */
[C---:B------:R-:W-:Y:S02]  /*af80*/  ISETP.LT.OR P3, PT, R181.reuse, 0x39, P3 ;  /* 0x00000039b500780c */ /* 0x040fe40001f61670 */
[----:B------:R-:W-:Y:S02]  /*af90*/  ISETP.LT.OR P4, PT, R181, 0x3a, P4 ;  /* 0x0000003ab500780c */ /* 0x000fe40002781670 */
[----:B------:R-:W-:Y:S02]  /*afa0*/  IADD3 R181, R6, R183, RZ ;  /* 0x000000b706b57210 */ /* 0x000fe40007ffe0ff */
[----:B------:R-:W-:Y:S02]  /*afb0*/  FSEL R176, R176, -INF , !P5 ;  /* 0xff800000b0b07808 */ /* 0x000fe40006800000 */
[----:B------:R-:W-:Y:S02]  /*afc0*/  FSEL R177, R177, -INF , !P3 ;  /* 0xff800000b1b17808 */ /* 0x000fe40005800000 */
[----:B------:R-:W-:Y:S01]  /*afd0*/  FSEL R178, R178, -INF , !P4 ;  /* 0xff800000b2b27808 */ /* 0x000fe20006000000 */
[----:B------:R-:W-:Y:S06]  /*afe0*/  @!P6 BRA `(.L_x_958) ;  /* 0x000000000058e947 */ /* 0x000fec0003800000 */
[----:B------:R-:W-:Y:S01]  /*aff0*/  IMAD.IADD R4, R6, 0x1, R21 ;  /* 0x0000000106047824 */ /* 0x000fe200078e0215 */
[----:B------:R-:W-:Y:S04]  /*b000*/  BSSY B0, `(.L_x_959) ;  /* 0x0000010000007945 */ /* 0x000fe80003800000 */
[----:B------:R-:W-:-:S13]  /*b010*/  ISETP.GT.AND P3, PT, R4, -0x1, PT ;  /* 0xffffffff0400780c */ /* 0x000fda0003f64270 */
[----:B------:R-:W-:Y:S05]  /*b020*/  @P3 BRA `(.L_x_960) ;  /* 0x0000000000203947 */ /* 0x000fea0003800000 */
[----:B------:R-:W-:Y:S02]  /*b030*/  MOV R186, UR40 ;  /* 0x0000002800ba7c02 */ /* 0x000fe40008000f00 */
[----:B------:R-:W-:Y:S02]  /*b040*/  LOP3.LUT R183, RZ, R4, RZ, 0x33, !PT ;  /* 0x00000004ffb77212 */ /* 0x000fe400078e33ff */
[----:B------:R-:W-:-:S13]  /*b050*/  ISETP.NE.AND P3, PT, R186, 0x1, PT ;  /* 0x00000001ba00780c */ /* 0x000fda0003f65270 */
[----:B------:R-:W1:Y:S02]  /*b060*/  @P3 LDC.64 R2, c[0x0][0x9e8] ;  /* 0x00027a00ff023b82 */ /* 0x000e640000000a00 */
[----:B-1----:R-:W-:-:S05]  /*b070*/  @P3 IMAD.HI.U32 R2, R183, R2, RZ ;  /* 0x00000002b7023227 */ /* 0x002fca00078e00ff */
[----:B------:R-:W-:-:S04]  /*b080*/  @P3 SHF.R.U32.HI R183, RZ, R3, R2 ;  /* 0x00000003ffb73219 */ /* 0x000fc80000011602 */
[----:B------:R-:W-:Y:S01]  /*b090*/  LOP3.LUT R4, RZ, R183, RZ, 0x33, !PT ;  /* 0x000000b7ff047212 */ /* 0x000fe200078e33ff */
[----:B------:R-:W-:Y:S06]  /*b0a0*/  BRA `(.L_x_961) ;  /* 0x0000000000147947 */ /* 0x000fec0003800000 */
.L_x_960:
[----:B------:R-:W-:-:S05]  /*b0b0*/  IMAD.U32 R186, RZ, RZ, UR40 ;  /* 0x00000028ffba7e24 */ /* 0x000fca000f8e00ff */
[----:B------:R-:W-:-:S13]  /*b0c0*/  ISETP.NE.AND P3, PT, R186, 0x1, PT ;  /* 0x00000001ba00780c */ /* 0x000fda0003f65270 */
[----:B------:R-:W1:Y:S02]  /*b0d0*/  @P3 LDC.64 R2, c[0x0][0x9e8] ;  /* 0x00027a00ff023b82 */ /* 0x000e640000000a00 */
[----:B-1----:R-:W-:-:S05]  /*b0e0*/  @P3 IMAD.HI.U32 R2, R4, R2, RZ ;  /* 0x0000000204023227 */ /* 0x002fca00078e00ff */
[----:B------:R-:W-:-:S07]  /*b0f0*/  @P3 SHF.R.U32.HI R4, RZ, R3, R2 ;  /* 0x00000003ff043219 */ /* 0x000fce0000011602 */
.L_x_961:
[----:B------:R-:W-:Y:S05]  /*b100*/  BSYNC B0 ;  /* 0x0000000000007941 */ /* 0x000fea0003800000 */
.L_x_959:
[----:B------:R-:W-:-:S04]  /*b110*/  IMAD R179, R4, R186, -R179 ;  /* 0x000000ba04b37224 */ /* 0x000fc800078e0ab3 */
[----:B------:R-:W-:-:S05]  /*b120*/  IMAD R179, R22, -0x2, R179 ;  /* 0xfffffffe16b37824 */ /* 0x000fca00078e02b3 */
[----:B------:R-:W-:Y:S02]  /*b130*/  VIADDMNMX R181, R179, R186, R181, PT ;  /* 0x000000bab3b57246 */ /* 0x000fe400038001b5 */
[----:B------:R-:W-:-:S07]  /*b140*/  VIMNMX R182, R182, R179, !PT ;  /* 0x000000b3b6b67248 */ /* 0x000fce0007fe0100 */
.L_x_958:
[----:B------:R-:W-:Y:S01]  /*b150*/  FMNMX.FTZ R3, R180, R215, !PT ;  /* 0x000000d7b4037209 */ /* 0x000fe20007810000 */
[----:B------:R-:W-:Y:S01]  /*b160*/  ULDC UR6, c[0x0][0x988] ;  /* 0x0002620000067ab9 */ /* 0x000fe20000000800 */
[----:B------:R-:W-:Y:S01]  /*b170*/  ISETP.GT.AND P3, PT, R182, 0x1, P2 ;  /* 0x00000001b600780c */ /* 0x000fe20001764270 */
[----:B------:R-:W-:Y:S01]  /*b180*/  UMOV UR39, UR46 ;  /* 0x0000002e00277c82 */ /* 0x000fe20008000000 */
[----:B------:R-:W-:Y:S01]  /*b190*/  FMNMX.FTZ R2, R188, R3, !PT ;  /* 0x00000003bc027209 */ /* 0x000fe20007810000 */
[----:B------:R-:W-:Y:S01]  /*b1a0*/  UMOV UR7, UR36 ;  /* 0x0000002400077c82 */ /* 0x000fe20008000000 */
[----:B------:R-:W-:Y:S02]  /*b1b0*/  ISETP.LT.OR P3, PT, R181, 0x2, P3 ;  /* 0x00000002b500780c */ /* 0x000fe40001f61670 */
[----:B------:R-:W-:Y:S02]  /*b1c0*/  FMNMX.FTZ R3, R189, R2, !PT ;  /* 0x00000002bd037209 */ /* 0x000fe40007810000 */
[----:B------:R-:W-:-:S02]  /*b1d0*/  FSEL R152, R152, -INF , !P3 ;  /* 0xff80000098987808 */ /* 0x000fc40005800000 */
[----:B------:R-:W-:Y:S02]  /*b1e0*/  FMNMX.FTZ R2, R184, R3, !PT ;  /* 0x00000003b8027209 */ /* 0x000fe40007810000 */
[C---:B------:R-:W-:Y:S02]  /*b1f0*/  ISETP.GT.AND P3, PT, R182.reuse, RZ, P2 ;  /* 0x000000ffb600720c */ /* 0x040fe40001764270 */
[----:B------:R-:W-:Y:S02]  /*b200*/  FMNMX.FTZ R3, R167, R2, !PT ;  /* 0x00000002a7037209 */ /* 0x000fe40007810000 */
        /* <DEDUP_REMOVED lines=8> */
[----:B------:R-:W-:-:S02]  /*b290*/  ISETP.LT.OR P4, PT, R181, 0x9, P4 ;  /* 0x00000009b500780c */ /* 0x000fc40002781670 */
[----:B------:R-:W-:Y:S02]  /*b2a0*/  FMNMX.FTZ R2, R172, R3, !PT ;  /* 0x00000003ac027209 */ /* 0x000fe40007810000 */
[----:B------:R-:W-:Y:S02]  /*b2b0*/  FSEL R154, R154, -INF , !P5 ;  /* 0xff8000009a9a7808 */ /* 0x000fe40006800000 */
[----:B------:R-:W-:Y:S02]  /*b2c0*/  FMNMX.FTZ R3, R173, R2, !PT ;  /* 0x00000002ad037209 */ /* 0x000fe40007810000 */
[----:B------:R-:W-:Y:S02]  /*b2d0*/  ISETP.GT.AND P5, PT, R182, 0x11, P2 ;  /* 0x00000011b600780c */ /* 0x000fe400017a4270 */
        /* <DEDUP_REMOVED lines=9> */
[----:B------:R-:W-:-:S03]  /*b370*/  FSEL R159, R159, -INF , !P5 ;  /* 0xff8000009f9f7808 */ /* 0x000fc60006800000 */
[----:B------:R-:W1:Y:S02]  /*b380*/  SHFL.BFLY PT, R2, R3, 0x2, 0x1f ;  /* 0x0c401f0003027f89 */ /* 0x000e6400000e0000 */
[----:B-1----:R-:W-:Y:S02]  /*b390*/  FMNMX.FTZ R179, R3, R2, !PT ;  /* 0x0000000203b37209 */ /* 0x002fe40007810000 */
[----:B------:R-:W-:Y:S02]  /*b3a0*/  FSEL R2, R153, -INF , !P4 ;  /* 0xff80000099027808 */ /* 0x000fe40006000000 */
[----:B------:R-:W-:Y:S01]  /*b3b0*/  ISETP.GT.AND P4, PT, R182, 0x10, P2 ;  /* 0x00000010b600780c */ /* 0x000fe20001784270 */
[----:B------:R-:W1:Y:S03]  /*b3c0*/  SHFL.BFLY PT, R4, R179, 0x1, 0x1f ;  /* 0x0c201f00b3047f89 */ /* 0x000e6600000e0000 */
[----:B------:R-:W-:-:S04]  /*b3d0*/  ISETP.LT.OR P4, PT, R181, 0x11, P4 ;  /* 0x00000011b500780c */ /* 0x000fc80002781670 */
[----:B------:R-:W-:Y:S02]  /*b3e0*/  FSEL R155, R155, -INF , !P4 ;  /* 0xff8000009b9b7808 */ /* 0x000fe40006000000 */
[----:B------:R-:W-:-:S04]  /*b3f0*/  ISETP.GT.AND P4, PT, R182, 0x19, P2 ;  /* 0x00000019b600780c */ /* 0x000fc80001784270 */
[----:B------:R-:W-:-:S04]  /*b400*/  ISETP.LT.OR P4, PT, R181, 0x1a, P4 ;  /* 0x0000001ab500780c */ /* 0x000fc80002781670 */
[----:B------:R-:W-:Y:S02]  /*b410*/  FSEL R158, R158, -INF , !P4 ;  /* 0xff8000009e9e7808 */ /* 0x000fe40006000000 */
[----:B------:R-:W-:-:S04]  /*b420*/  ISETP.GT.AND P4, PT, R182, 0x28, P2 ;  /* 0x00000028b600780c */ /* 0x000fc80001784270 */
[----:B------:R-:W-:Y:S02]  /*b430*/  ISETP.LT.OR P4, PT, R181, 0x29, P4 ;  /* 0x00000029b500780c */ /* 0x000fe40002781670 */
[----:B-1----:R-:W-:Y:S02]  /*b440*/  FMNMX.FTZ R4, R179, R4, !PT ;  /* 0x00000004b3047209 */ /* 0x002fe40007810000 */
[----:B------:R-:W-:Y:S02]  /*b450*/  FSEL R179, R0, -INF , !P3 ;  /* 0xff80000000b37808 */ /* 0x000fe40005800000 */
[----:B------:R-:W-:Y:S01]  /*b460*/  ISETP.GT.AND P3, PT, R182, 0x18, P2 ;  /* 0x00000018b600780c */ /* 0x000fe20001764270 */
[----:B------:R-:W-:Y:S01]  /*b470*/  FMUL.FTZ R153, R4, UR6 ;  /* 0x0000000604997c20 */ /* 0x000fe20008410000 */
[----:B------:R-:W-:Y:S02]  /*b480*/  FMNMX.FTZ R3, R179, R216, !PT ;  /* 0x000000d8b3037209 */ /* 0x000fe40007810000 */
[----:B------:R-:W-:-:S02]  /*b490*/  ISETP.LT.OR P3, PT, R181, 0x19, P3 ;  /* 0x00000019b500780c */ /* 0x000fc40001f61670 */
[----:B------:R-:W-:Y:S02]  /*b4a0*/  FMNMX.FTZ R3, R152, R3, !PT ;  /* 0x0000000398037209 */ /* 0x000fe40007810000 */
[----:B------:R-:W-:Y:S02]  /*b4b0*/  FSETP.NEU.FTZ.AND P5, PT, R4, -INF , PT ;  /* 0xff8000000400780b */ /* 0x000fe40003fbd000 */
[----:B------:R-:W-:Y:S02]  /*b4c0*/  FMNMX.FTZ R3, R2, R3, !PT ;  /* 0x0000000302037209 */ /* 0x000fe40007810000 */
[----:B------:R-:W-:Y:S02]  /*b4d0*/  FSEL R157, R157, -INF , !P3 ;  /* 0xff8000009d9d7808 */ /* 0x000fe40005800000 */
[----:B------:R-:W-:Y:S02]  /*b4e0*/  FMNMX.FTZ R0, R154, R3, !PT ;  /* 0x000000039a007209 */ /* 0x000fe40007810000 */
[----:B------:R-:W-:-:S02]  /*b4f0*/  ISETP.GT.AND P3, PT, R182, 0x21, P2 ;  /* 0x00000021b600780c */ /* 0x000fc40001764270 */
[----:B------:R-:W-:Y:S02]  /*b500*/  FMNMX.FTZ R3, R155, R0, !PT ;  /* 0x000000009b037209 */ /* 0x000fe40007810000 */
[----:B------:R-:W-:Y:S02]  /*b510*/  ISETP.LT.OR P3, PT, R181, 0x22, P3 ;  /* 0x00000022b500780c */ /* 0x000fe40001f61670 */
[----:B------:R-:W-:Y:S02]  /*b520*/  FMNMX.FTZ R0, R156, R3, !PT ;  /* 0x000000039c007209 */ /* 0x000fe40007810000 */
[----:B------:R-:W-:Y:S02]  /*b530*/  FSEL R3, R153, RZ, P5 ;  /* 0x000000ff99037208 */ /* 0x000fe40002800000 */
[----:B------:R-:W-:Y:S02]  /*b540*/  FMNMX.FTZ R153, R157, R0, !PT ;  /* 0x000000009d997209 */ /* 0x000fe40007810000 */
[----:B------:R-:W-:Y:S01]  /*b550*/  FSEL R160, R160, -INF , !P3 ;  /* 0xff800000a0a07808 */ /* 0x000fe20005800000 */
[--C-:B------:R-:W-:Y:S01]  /*b560*/  FFMA.FTZ R196, R188, UR6, -R3.reuse ;  /* 0x00000006bcc47c23 */ /* 0x100fe20008010803 */
[----:B------:R-:W-:Y:S01]  /*b570*/  FMNMX.FTZ R0, R158, R153, !PT ;  /* 0x000000999e007209 */ /* 0x000fe20007810000 */
[--C-:B------:R-:W-:Y:S01]  /*b580*/  FFMA.FTZ R192, R167, UR6, -R3.reuse ;  /* 0x00000006a7c07c23 */ /* 0x100fe20008010803 */
[----:B------:R-:W-:Y:S01]  /*b590*/  ISETP.GT.AND P3, PT, R182, 0x29, P2 ;  /* 0x00000029b600780c */ /* 0x000fe20001764270 */
[--C-:B------:R-:W-:Y:S01]  /*b5a0*/  FFMA.FTZ R194, R169, UR6, -R3.reuse ;  /* 0x00000006a9c27c23 */ /* 0x100fe20008010803 */
[----:B------:R-:W-:Y:S01]  /*b5b0*/  FMNMX.FTZ R183, R159, R0, !PT ;  /* 0x000000009fb77209 */ /* 0x000fe20007810000 */
[--C-:B------:R-:W-:Y:S01]  /*b5c0*/  FFMA.FTZ R188, R171, UR6, -R3.reuse ;  /* 0x00000006abbc7c23 */ /* 0x100fe20008010803 */
[----:B------:R-:W-:Y:S01]  /*b5d0*/  FSEL R162, R162, -INF , !P4 ;  /* 0xff800000a2a27808 */ /* 0x000fe20006000000 */
[--C-:B------:R-:W-:Y:S01]  /*b5e0*/  FFMA.FTZ R190, R173, UR6, -R3.reuse ;  /* 0x00000006adbe7c23 */ /* 0x100fe20008010803 */
[----:B------:R-:W-:Y:S01]  /*b5f0*/  ISETP.GT.AND P4, PT, R182, 0x30, P2 ;  /* 0x00000030b600780c */ /* 0x000fe20001784270 */
[--C-:B------:R-:W-:Y:S01]  /*b600*/  FFMA.FTZ R186, R177, UR6, -R3.reuse ;  /* 0x00000006b1ba7c23 */ /* 0x100fe20008010803 */
[----:B------:R-:W-:Y:S01]  /*b610*/  ISETP.LT.OR P3, PT, R181, 0x2a, P3 ;  /* 0x0000002ab500780c */ /* 0x000fe20001f61670 */
[--C-:B------:R-:W-:Y:S01]  /*b620*/  FFMA.FTZ R180, R180, UR6, -R3.reuse ;  /* 0x00000006b4b47c23 */ /* 0x100fe20008010803 */
[----:B------:R-:W-:Y:S01]  /*b630*/  FMNMX.FTZ R183, R160, R183, !PT ;  /* 0x000000b7a0b77209 */ /* 0x000fe20007810000 */
[--C-:B------:R-:W-:Y:S01]  /*b640*/  FFMA.FTZ R198, R189, UR6, -R3.reuse ;  /* 0x00000006bdc67c23 */ /* 0x100fe20008010803 */
[----:B------:R-:W-:Y:S01]  /*b650*/  ISETP.LT.OR P4, PT, R181, 0x31, P4 ;  /* 0x00000031b500780c */ /* 0x000fe20002781670 */
[--C-:B------:R-:W-:Y:S01]  /*b660*/  FFMA.FTZ R167, R168, UR6, -R3.reuse ;  /* 0x00000006a8a77c23 */ /* 0x100fe20008010803 */
[----:B------:R-:W-:Y:S01]  /*b670*/  FSEL R161, R161, -INF , !P3 ;  /* 0xff800000a1a17808 */ /* 0x000fe20005800000 */
[--C-:B------:R-:W-:Y:S01]  /*b680*/  FFMA.FTZ R169, R170, UR6, -R3.reuse ;  /* 0x00000006aaa97c23 */ /* 0x100fe20008010803 */
[----:B------:R-:W-:Y:S01]  /*b690*/  ISETP.GT.AND P3, PT, R182, 0x31, P2 ;  /* 0x00000031b600780c */ /* 0x000fe20001764270 */
[--C-:B------:R-:W-:Y:S01]  /*b6a0*/  FFMA.FTZ R171, R172, UR6, -R3.reuse ;  /* 0x00000006acab7c23 */ /* 0x100fe20008010803 */
[----:B------:R-:W-:Y:S01]  /*b6b0*/  FMNMX.FTZ R0, R162, R183, !PT ;  /* 0x000000b7a2007209 */ /* 0x000fe20007810000 */
[--C-:B------:R-:W-:Y:S01]  /*b6c0*/  FFMA.FTZ R173, R174, UR6, -R3.reuse ;  /* 0x00000006aead7c23 */ /* 0x100fe20008010803 */
[----:B------:R-:W-:Y:S01]  /*b6d0*/  FSEL R163, R163, -INF , !P4 ;  /* 0xff800000a3a37808 */ /* 0x000fe20006000000 */
[----:B------:R-:W-:Y:S01]  /*b6e0*/  FFMA.FTZ R177, R178, UR6, -R3 ;  /* 0x00000006b2b17c23 */ /* 0x000fe20008010803 */
[----:B------:R-:W-:Y:S01]  /*b6f0*/  ISETP.GT.AND P4, PT, R182, 0x38, P2 ;  /* 0x00000038b600780c */ /* 0x000fe20001784270 */
[----:B------:R-:W-:Y:S01]  /*b700*/  MUFU.EX2 R153, R180 ;  /* 0x000000b400997308 */ /* 0x000fe20000000800 */
[----:B------:R-:W-:-:S02]  /*b710*/  ISETP.LT.OR P3, PT, R181, 0x32, P3 ;  /* 0x00000032b500780c */ /* 0x000fc40001f61670 */
[----:B------:R-:W-:Y:S02]  /*b720*/  FMNMX.FTZ R0, R161, R0, !PT ;  /* 0x00000000a1007209 */ /* 0x000fe40007810000 */
[----:B------:R-:W-:Y:S02]  /*b730*/  ISETP.GT.AND P2, PT, R182, 0x39, P2 ;  /* 0x00000039b600780c */ /* 0x000fe40001744270 */
[----:B------:R-:W-:Y:S01]  /*b740*/  ISETP.LT.OR P4, PT, R181, 0x39, P4 ;  /* 0x00000039b500780c */ /* 0x000fe20002781670 */
[----:B------:R-:W-:Y:S01]  /*b750*/  MUFU.EX2 R196, R196 ;  /* 0x000000c400c47308 */ /* 0x000fe20000000800 */
[----:B------:R-:W-:Y:S02]  /*b760*/  FSEL R164, R164, -INF , !P3 ;  /* 0xff800000a4a47808 */ /* 0x000fe40005800000 */
[----:B------:R-:W-:Y:S02]  /*b770*/  FMNMX.FTZ R183, R163, R0, !PT ;  /* 0x00000000a3b77209 */ /* 0x000fe40007810000 */
[----:B------:R-:W-:Y:S01]  /*b780*/  ISETP.LT.OR P2, PT, R181, 0x3a, P2 ;  /* 0x0000003ab500780c */ /* 0x000fe20001741670 */
[--C-:B------:R-:W-:Y:S01]  /*b790*/  FFMA.FTZ R181, R184, UR6, -R3.reuse ;  /* 0x00000006b8b57c23 */ /* 0x100fe20008010803 */
[----:B------:R-:W-:Y:S01]  /*b7a0*/  FSEL R165, R165, -INF , !P4 ;  /* 0xff800000a5a57808 */ /* 0x000fe20006000000 */
[--C-:B------:R-:W-:Y:S01]  /*b7b0*/  FFMA.FTZ R184, R175, UR6, -R3.reuse ;  /* 0x00000006afb87c23 */ /* 0x100fe20008010803 */
[----:B------:R-:W-:Y:S01]  /*b7c0*/  FMNMX.FTZ R0, R164, R183, !PT ;  /* 0x000000b7a4007209 */ /* 0x000fe20007810000 */
[----:B------:R-:W-:Y:S01]  /*b7d0*/  FFMA.FTZ R175, R176, UR6, -R3 ;  /* 0x00000006b0af7c23 */ /* 0x000fe20008010803 */
[----:B------:R-:W-:Y:S01]  /*b7e0*/  FSEL R166, R166, -INF , !P2 ;  /* 0xff800000a6a67808 */ /* 0x000fe20005000000 */
[----:B------:R-:W-:Y:S01]  /*b7f0*/  MUFU.EX2 R198, R198 ;  /* 0x000000c600c67308 */ /* 0x000fe20000000800 */
[----:B------:R-:W-:-:S02]  /*b800*/  FMNMX.FTZ R183, R165, R0, !PT ;  /* 0x00000000a5b77209 */ /* 0x000fc40007810000 */
[----:B------:R-:W-:Y:S02]  /*b810*/  FSEL R168, R4, RZ, P5 ;  /* 0x000000ff04a87208 */ /* 0x000fe40002800000 */
[----:B------:R-:W-:-:S03]  /*b820*/  FMNMX.FTZ R183, R166, R183, !PT ;  /* 0x000000b7a6b77209 */ /* 0x000fc60007810000 */
[----:B------:R-:W-:Y:S01]  /*b830*/  FADD.FTZ R168, -R168, R215 ;  /* 0x000000d7a8a87221 */ /* 0x000fe20000010100 */
[----:B------:R-:W-:Y:S01]  /*b840*/  MUFU.EX2 R181, R181 ;  /* 0x000000b500b57308 */ /* 0x000fe20000000800 */
[----:B------:R-:W1:Y:S01]  /*b850*/  SHFL.BFLY PT, R0, R183, 0x2, 0x1f ;  /* 0x0c401f00b7007f89 */ /* 0x000e6200000e0000 */
[----:B------:R-:W-:Y:S02]  /*b860*/  IMAD.MOV.U32 R215, RZ, RZ, R4 ;  /* 0x000000ffffd77224 */ /* 0x000fe400078e0004 */
[----:B------:R-:W-:-:S04]  /*b870*/  FMUL.FTZ R168, R168, UR6 ;  /* 0x00000006a8a87c20 */ /* 0x000fc80008410000 */
[----:B------:R-:W-:Y:S08]  /*b880*/  MUFU.EX2 R192, R192 ;  /* 0x000000c000c07308 */ /* 0x000ff00000000800 */
[----:B------:R-:W-:Y:S08]  /*b890*/  MUFU.EX2 R167, R167 ;  /* 0x000000a700a77308 */ /* 0x000ff00000000800 */
[----:B------:R-:W-:Y:S01]  /*b8a0*/  MUFU.EX2 R194, R194 ;  /* 0x000000c200c27308 */ /* 0x000fe20000000800 */
[----:B-1----:R-:W-:-:S05]  /*b8b0*/  FMNMX.FTZ R0, R183, R0, !PT ;  /* 0x00000000b7007209 */ /* 0x002fca0007810000 */
[----:B------:R-:W1:Y:S02]  /*b8c0*/  SHFL.BFLY PT, R183, R0, 0x1, 0x1f ;  /* 0x0c201f0000b77f89 */ /* 0x000e6400000e0000 */
[----:B------:R-:W-:Y:S08]  /*b8d0*/  MUFU.EX2 R169, R169 ;  /* 0x000000a900a97308 */ /* 0x000ff00000000800 */
[----:B------:R-:W-:Y:S08]  /*b8e0*/  MUFU.EX2 R188, R188 ;  /* 0x000000bc00bc7308 */ /* 0x000ff00000000800 */
[----:B------:R-:W-:Y:S01]  /*b8f0*/  MUFU.EX2 R171, R171 ;  /* 0x000000ab00ab7308 */ /* 0x000fe20000000800 */
[----:B-1----:R-:W-:-:S07]  /*b900*/  FMNMX.FTZ R3, R0, R183, !PT ;  /* 0x000000b700037209 */ /* 0x002fce0007810000 */
[----:B------:R-:W1:Y:S01]  /*b910*/  MUFU.EX2 R0, R168 ;  /* 0x000000a800007308 */ /* 0x000e620000000800 */
[C---:B------:R-:W-:Y:S01]  /*b920*/  FSETP.NEU.FTZ.AND P2, PT, R3.reuse, -INF , PT ;  /* 0xff8000000300780b */ /* 0x040fe20003f5d000 */
[----:B------:R-:W-:-:S05]  /*b930*/  FMUL.FTZ R183, R3, UR6 ;  /* 0x0000000603b77c20 */ /* 0x000fca0008410000 */
[----:B------:R-:W-:Y:S01]  /*b940*/  FSEL R183, R183, RZ, P2 ;  /* 0x000000ffb7b77208 */ /* 0x000fe20001000000 */
[----:B------:R-:W-:Y:S04]  /*b950*/  MUFU.EX2 R190, R190 ;  /* 0x000000be00be7308 */ /* 0x000fe80000000800 */
[--C-:B------:R-:W-:Y:S01]  /*b960*/  FFMA.FTZ R193, R155, UR6, -R183.reuse ;  /* 0x000000069bc17c23 */ /* 0x100fe200080108b7 */
[----:B------:R-:W-:Y:S01]  /*b970*/  FSEL R155, R3, RZ, P2 ;  /* 0x000000ff039b7208 */ /* 0x000fe20001000000 */
[--C-:B------:R-:W-:Y:S01]  /*b980*/  FFMA.FTZ R197, R179, UR6, -R183.reuse ;  /* 0x00000006b3c57c23 */ /* 0x100fe200080108b7 */
[--C-:B------:R-:W-:Y:S01]  /*b990*/  FFMA.FTZ R152, R152, UR6, -R183.reuse ;  /* 0x0000000698987c23 */ /* 0x100fe200080108b7 */
[--C-:B------:R-:W-:Y:S01]  /*b9a0*/  FFMA.FTZ R199, R2, UR6, -R183.reuse ;  /* 0x0000000602c77c23 */ /* 0x100fe200080108b7 */
[--C-:B------:R-:W-:Y:S01]  /*b9b0*/  FFMA.FTZ R154, R154, UR6, -R183.reuse ;  /* 0x000000069a9a7c23 */ /* 0x100fe200080108b7 */
[----:B------:R-:W-:Y:S01]  /*b9c0*/  FADD.FTZ R155, -R155, R216 ;  /* 0x000000d89b9b7221 */ /* 0x000fe20000010100 */
[----:B------:R-:W-:Y:S01]  /*b9d0*/  FFMA.FTZ R195, R157, UR6, -R183 ;  /* 0x000000069dc37c23 */ /* 0x000fe200080108b7 */
[----:B------:R-:W-:Y:S01]  /*b9e0*/  MUFU.EX2 R197, R197 ;  /* 0x000000c500c57308 */ /* 0x000fe20000000800 */
[----:B-1----:R-:W-:Y:S01]  /*b9f0*/  FFMA.FTZ R157, R0, R20, R153 ;  /* 0x00000014009d7223 */ /* 0x002fe20000010099 */
[----:B------:R-:W-:Y:S01]  /*ba00*/  FMUL.FTZ R155, R155, UR6 ;  /* 0x000000069b9b7c20 */ /* 0x000fe20008410000 */
[--C-:B------:R-:W-:Y:S01]  /*ba10*/  FFMA.FTZ R156, R156, UR6, -R183.reuse ;  /* 0x000000069c9c7c23 */ /* 0x100fe200080108b7 */
[----:B------:R-:W-:Y:S01]  /*ba20*/  FFMA.FTZ R158, R158, UR6, -R183 ;  /* 0x000000069e9e7c23 */ /* 0x000fe200080108b7 */
[----:B------:R-:W-:Y:S01]  /*ba30*/  FADD.FTZ R157, R196, R157 ;  /* 0x0000009dc49d7221 */ /* 0x000fe20000010000 */
[--C-:B------:R-:W-:Y:S01]  /*ba40*/  FFMA.FTZ R191, R162, UR6, -R183.reuse ;  /* 0x00000006a2bf7c23 */ /* 0x100fe200080108b7 */
[----:B------:R-:W-:Y:S01]  /*ba50*/  FFMA.FTZ R189, R159, UR6, -R183 ;  /* 0x000000069fbd7c23 */ /* 0x000fe200080108b7 */
[----:B------:R1:W2:Y:S01]  /*ba60*/  MUFU.EX2 R2, R155 ;  /* 0x0000009b00027308 */ /* 0x0002a20000000800 */
[----:B------:R-:W-:Y:S01]  /*ba70*/  FADD.FTZ R20, R198, R157 ;  /* 0x0000009dc6147221 */ /* 0x000fe20000010000 */
[--C-:B------:R-:W-:Y:S01]  /*ba80*/  FFMA.FTZ R160, R160, UR6, -R183.reuse ;  /* 0x00000006a0a07c23 */ /* 0x100fe200080108b7 */
[--C-:B------:R-:W-:Y:S01]  /*ba90*/  FFMA.FTZ R185, R163, UR6, -R183.reuse ;  /* 0x00000006a3b97c23 */ /* 0x100fe200080108b7 */
[--C-:B------:R-:W-:Y:S01]  /*baa0*/  FFMA.FTZ R164, R164, UR6, -R183.reuse ;  /* 0x00000006a4a47c23 */ /* 0x100fe200080108b7 */
[----:B------:R-:W-:Y:S01]  /*bab0*/  FADD.FTZ R157, R181, R20 ;  /* 0x00000014b59d7221 */ /* 0x000fe20000010000 */
[--C-:B------:R-:W-:Y:S01]  /*bac0*/  FFMA.FTZ R165, R165, UR6, -R183.reuse ;  /* 0x00000006a5a57c23 */ /* 0x100fe200080108b7 */
[----:B------:R-:W-:Y:S01]  /*bad0*/  FFMA.FTZ R166, R166, UR6, -R183 ;  /* 0x00000006a6a67c23 */ /* 0x000fe200080108b7 */
[----:B------:R-:W3:Y:S01]  /*bae0*/  MUFU.EX2 R152, R152 ;  /* 0x0000009800987308 */ /* 0x000ee20000000800 */
[----:B------:R-:W-:Y:S01]  /*baf0*/  FADD.FTZ R162, R192, R157 ;  /* 0x0000009dc0a27221 */ /* 0x000fe20000010000 */
[----:B------:R-:W-:Y:S01]  /*bb00*/  F2FP.BF16.F32.PACK_AB R196, R196, R153 ;  /* 0x00000099c4c4723e */ /* 0x000fe200000010ff */
[----:B------:R-:W-:Y:S01]  /*bb10*/  IMAD.U32 R157, RZ, RZ, UR10 ;  /* 0x0000000aff9d7e24 */ /* 0x000fe2000f8e00ff */
[----:B------:R-:W-:Y:S01]  /*bb20*/  ISETP.GT.AND P2, PT, R23, UR60, PT ;  /* 0x0000003c17007c0c */ /* 0x000fe2000bf44270 */
[----:B-1----:R-:W-:Y:S01]  /*bb30*/  FADD.FTZ R155, R167, R162 ;  /* 0x000000a2a79b7221 */ /* 0x002fe20000010000 */
[----:B------:R-:W-:Y:S01]  /*bb40*/  FFMA.FTZ R162, R161, UR6, -R183 ;  /* 0x00000006a1a27c23 */ /* 0x000fe200080108b7 */
[----:B------:R-:W-:Y:S01]  /*bb50*/  F2FP.BF16.F32.PACK_AB R198, R181, R198 ;  /* 0x000000c6b5c6723e */ /* 0x000fe200000010ff */
[----:B------:R-:W1:Y:S01]  /*bb60*/  MUFU.EX2 R199, R199 ;  /* 0x000000c700c77308 */ /* 0x000e620000000800 */
[----:B--2---:R-:W-:Y:S01]  /*bb70*/  FFMA.FTZ R7, R2, R7, R197 ;  /* 0x0000000702077223 */ /* 0x004fe200000100c5 */
[----:B------:R-:W-:Y:S01]  /*bb80*/  FADD.FTZ R168, R194, R155 ;  /* 0x0000009bc2a87221 */ /* 0x000fe20000010000 */
[----:B------:R-:W-:Y:S01]  /*bb90*/  @!P1 IADD3 R157, R157, 0x30860, RZ ;  /* 0x000308609d9d9810 */ /* 0x000fe20007ffe0ff */
[----:B------:R-:W-:Y:S01]  /*bba0*/  VIADD R23, R23, 0xffffffff ;  /* 0xffffffff17177836 */ /* 0x000fe20000000000 */
[----:B------:R-:W-:Y:S01]  /*bbb0*/  F2FP.BF16.F32.PACK_AB R192, R167, R192 ;  /* 0x000000c0a7c0723e */ /* 0x000fe200000010ff */
[C---:B------:R-:W-:Y:S01]  /*bbc0*/  FADD.FTZ R155, R169.reuse, R168 ;  /* 0x000000a8a99b7221 */ /* 0x040fe20000010000 */
[----:B------:R-:W-:Y:S01]  /*bbd0*/  @!P1 PRMT R157, RZ, 0x654, R157 ;  /* 0x00000654ff9d9816 */ /* 0x000fe2000000009d */
[----:B------:R-:W2:Y:S01]  /*bbe0*/  MUFU.EX2 R154, R154 ;  /* 0x0000009a009a7308 */ /* 0x000ea20000000800 */
[----:B---3--:R-:W-:Y:S01]  /*bbf0*/  FADD.FTZ R20, R152, R7 ;  /* 0x0000000798147221 */ /* 0x008fe20000010000 */
[----:B------:R-:W-:Y:S01]  /*bc00*/  FADD.FTZ R168, R188, R155 ;  /* 0x0000009bbca87221 */ /* 0x000fe20000010000 */
[----:B------:R3:W-:Y:S01]  /*bc10*/  @!P1 SYNCS.ARRIVE.TRANS64.RED.A1T0 RZ, [R157+URZ], RZ ;  /* 0x000000ff9dff99a7 */ /* 0x0007e2000810043f */
[----:B------:R-:W-:-:S02]  /*bc20*/  F2FP.BF16.F32.PACK_AB R194, R169, R194 ;  /* 0x000000c2a9c2723e */ /* 0x000fc400000010ff */
[C---:B------:R-:W-:Y:S01]  /*bc30*/  FADD.FTZ R155, R171.reuse, R168 ;  /* 0x000000a8ab9b7221 */ /* 0x040fe20000010000 */
[----:B------:R-:W-:Y:S01]  /*bc40*/  F2FP.BF16.F32.PACK_AB R188, R171, R188 ;  /* 0x000000bcabbc723e */ /* 0x000fe200000010ff */
[----:B------:R-:W4:Y:S01]  /*bc50*/  MUFU.EX2 R193, R193 ;  /* 0x000000c100c17308 */ /* 0x000f220000000800 */
[----:B-1----:R-:W-:Y:S01]  /*bc60*/  FADD.FTZ R7, R199, R20 ;  /* 0x00000014c7077221 */ /* 0x002fe20000010000 */
[----:B------:R-:W-:Y:S01]  /*bc70*/  FADD.FTZ R168, R190, R155 ;  /* 0x0000009bbea87221 */ /* 0x000fe20000010000 */
[----:B------:R-:W-:Y:S02]  /*bc80*/  F2FP.BF16.F32.PACK_AB R197, R152, R197 ;  /* 0x000000c598c5723e */ /* 0x000fe400000010ff */
[----:B------:R-:W-:-:S03]  /*bc90*/  MOV R216, R3 ;  /* 0x0000000300d87202 */ /* 0x000fc60000000f00 */
[----:B------:R-:W1:Y:S01]  /*bca0*/  MUFU.EX2 R156, R156 ;  /* 0x0000009c009c7308 */ /* 0x000e620000000800 */
[C---:B--2---:R-:W-:Y:S01]  /*bcb0*/  FADD.FTZ R20, R154.reuse, R7 ;  /* 0x000000079a147221 */ /* 0x044fe20000010000 */
[----:B------:R-:W-:-:S06]  /*bcc0*/  F2FP.BF16.F32.PACK_AB R199, R154, R199 ;  /* 0x000000c79ac7723e */ /* 0x000fcc00000010ff */
[----:B------:R-:W2:Y:S01]  /*bcd0*/  MUFU.EX2 R195, R195 ;  /* 0x000000c300c37308 */ /* 0x000ea20000000800 */
[----:B----4-:R-:W-:-:S07]  /*bce0*/  FADD.FTZ R7, R193, R20 ;  /* 0x00000014c1077221 */ /* 0x010fce0000010000 */
[----:B------:R-:W4:Y:S01]  /*bcf0*/  MUFU.EX2 R158, R158 ;  /* 0x0000009e009e7308 */ /* 0x000f220000000800 */
[C---:B-1----:R-:W-:Y:S01]  /*bd00*/  FADD.FTZ R20, R156.reuse, R7 ;  /* 0x000000079c147221 */ /* 0x042fe20000010000 */
[----:B------:R-:W-:-:S06]  /*bd10*/  F2FP.BF16.F32.PACK_AB R193, R156, R193 ;  /* 0x000000c19cc1723e */ /* 0x000fcc00000010ff */
[----:B------:R-:W1:Y:S01]  /*bd20*/  MUFU.EX2 R189, R189 ;  /* 0x000000bd00bd7308 */ /* 0x000e620000000800 */
[----:B--2---:R-:W-:-:S07]  /*bd30*/  FADD.FTZ R7, R195, R20 ;  /* 0x00000014c3077221 */ /* 0x004fce0000010000 */
[----:B------:R-:W2:Y:S01]  /*bd40*/  MUFU.EX2 R160, R160 ;  /* 0x000000a000a07308 */ /* 0x000ea20000000800 */
[C---:B----4-:R-:W-:Y:S01]  /*bd50*/  FADD.FTZ R20, R158.reuse, R7 ;  /* 0x000000079e147221 */ /* 0x050fe20000010000 */
[----:B------:R-:W-:-:S06]  /*bd60*/  F2FP.BF16.F32.PACK_AB R195, R158, R195 ;  /* 0x000000c39ec3723e */ /* 0x000fcc00000010ff */
[----:B------:R-:W4:Y:S01]  /*bd70*/  MUFU.EX2 R191, R191 ;  /* 0x000000bf00bf7308 */ /* 0x000f220000000800 */
[----:B-1----:R-:W-:-:S07]  /*bd80*/  FADD.FTZ R7, R189, R20 ;  /* 0x00000014bd077221 */ /* 0x002fce0000010000 */
        /* <DEDUP_REMOVED lines=8> */
[----:B------:R-:W-:Y:S01]  /*be10*/  MUFU.EX2 R185, R185 ;  /* 0x000000b900b97308 */ /* 0x000fe20000000800 */
[----:B--2---:R-:W-:-:S07]  /*be20*/  F2FP.BF16.F32.PACK_AB R191, R162, R191 ;  /* 0x000000bfa2bf723e */ /* 0x004fce00000010ff */
[----:B------:R-:W1:Y:S01]  /*be30*/  MUFU.EX2 R175, R175 ;  /* 0x000000af00af7308 */ /* 0x000e620000000800 */
[----:B----4-:R-:W-:-:S07]  /*be40*/  FADD.FTZ R168, R184, R153 ;  /* 0x00000099b8a87221 */ /* 0x010fce0000010000 */
[----:B------:R2:W4:Y:S08]  /*be50*/  MUFU.EX2 R155, R164 ;  /* 0x000000a4009b7308 */ /* 0x0005300000000800 */
[----:B------:R-:W5:Y:S01]  /*be60*/  MUFU.EX2 R186, R186 ;  /* 0x000000ba00ba7308 */ /* 0x000f620000000800 */
[----:B--2---:R-:W-:Y:S01]  /*be70*/  FADD.FTZ R164, R162, R7 ;  /* 0x00000007a2a47221 */ /* 0x004fe20000010000 */
[C---:B-1----:R-:W-:Y:S01]  /*be80*/  FADD.FTZ R153, R175.reuse, R168 ;  /* 0x000000a8af997221 */ /* 0x042fe20000010000 */
[----:B------:R-:W-:-:S02]  /*be90*/  F2FP.BF16.F32.PACK_AB R184, R175, R184 ;  /* 0x000000b8afb8723e */ /* 0x000fc400000010ff */
[----:B------:R-:W-:-:S03]  /*bea0*/  FADD.FTZ R164, R185, R164 ;  /* 0x000000a4b9a47221 */ /* 0x000fc60000010000 */
[----:B------:R-:W1:Y:S01]  /*beb0*/  MUFU.EX2 R165, R165 ;  /* 0x000000a500a57308 */ /* 0x000e620000000800 */
[C---:B----4-:R-:W-:Y:S01]  /*bec0*/  FADD.FTZ R164, R155.reuse, R164 ;  /* 0x000000a49ba47221 */ /* 0x050fe20000010000 */
[----:B------:R-:W-:-:S06]  /*bed0*/  F2FP.BF16.F32.PACK_AB R185, R155, R185 ;  /* 0x000000b99bb9723e */ /* 0x000fcc00000010ff */
[----:B------:R-:W2:Y:S01]  /*bee0*/  MUFU.EX2 R177, R177 ;  /* 0x000000b100b17308 */ /* 0x000ea20000000800 */
[----:B-----5:R-:W-:-:S07]  /*bef0*/  FADD.FTZ R20, R186, R153 ;  /* 0x00000099ba147221 */ /* 0x020fce0000010000 */
[----:B------:R-:W4:Y:S01]  /*bf00*/  MUFU.EX2 R166, R166 ;  /* 0x000000a600a67308 */ /* 0x000f220000000800 */
[----:B-1----:R-:W-:Y:S01]  /*bf10*/  FADD.FTZ R164, R165, R164 ;  /* 0x000000a4a5a47221 */ /* 0x002fe20000010000 */
[C---:B--2---:R-:W-:Y:S01]  /*bf20*/  FADD.FTZ R20, R177.reuse, R20 ;  /* 0x00000014b1147221 */ /* 0x044fe20000010000 */
[----:B------:R-:W-:Y:S02]  /*bf30*/  F2FP.BF16.F32.PACK_AB R186, R177, R186 ;  /* 0x000000bab1ba723e */ /* 0x000fe400000010ff */
[C---:B----4-:R-:W-:Y:S01]  /*bf40*/  FADD.FTZ R7, R166.reuse, R164 ;  /* 0x000000a4a6077221 */ /* 0x050fe20000010000 */
[----:B------:R-:W-:Y:S01]  /*bf50*/  F2FP.BF16.F32.PACK_AB R187, R166, R165 ;  /* 0x000000a5a6bb723e */ /* 0x000fe200000010ff */
[----:B---3--:R-:W-:Y:S06]  /*bf60*/  @P2 BRA `(.L_x_962) ;  /* 0xffffffd4005c2947 */ /* 0x008fec000383ffff */
.L_x_945:
        /* <DEDUP_REMOVED lines=131> */
.L_x_963:
[----:B------:R-:W-:Y:S01]  /*c7a0*/  ULEA UR5, UR36, UR38, 0x3 ;  /* 0x0000002624057291 */ /* 0x000fe2000f8e183f */
[----:B------:R-:W-:-:S05]  /*c7b0*/  IMAD.U32 R0, RZ, RZ, UR46 ;  /* 0x0000002eff007e24 */ /* 0x000fca000f8e00ff */
[----:B------:R-:W-:-:S04]  /*c7c0*/  SHF.L.U32 R0, R0, 0x1f, RZ ;  /* 0x0000001f00007819 */ /* 0x000fc800000006ff */
[----:B------:R1:W2:Y:S01]  /*c7d0*/  SYNCS.PHASECHK.TRANS64.TRYWAIT P2, [UR5+0x30850], R0 ;  /* 0x03085000ff0075a7 */ /* 0x0002a20008040145 */
[----:B------:R-:W-:Y:S05]  /*c7e0*/  @!P0 BRA `(.L_x_964) ;  /* 0x0000000000048947 */ /* 0x000fea0003800000 */
[----:B------:R-:W-:Y:S01]  /*c7f0*/  BPT.TRAP 0x1 ;  /* 0x000000040000795c */ /* 0x000fe20000300000 */
.L_x_964:
[----:B--2---:R-:W-:Y:S05]  /*c800*/  @P2 BRA `(.L_x_965) ;  /* 0x0000000000082947 */ /* 0x004fea0003800000 */
[----:B------:R-:W2:Y:S02]  /*c810*/  SYNCS.PHASECHK.TRANS64.TRYWAIT P0, [UR5+0x30850], R0 ;  /* 0x03085000ff0075a7 */ /* 0x000ea40008000145 */
[----:B--2---:R-:W-:Y:S05]  /*c820*/  @!P0 BRA `(.L_x_966) ;  /* 0x00000060009c8947 */ /* 0x004fea0003800000 */
.L_x_965:
[----:B------:R-:W-:Y:S01]  /*c830*/  UIADD3 UR38, UR38, 0x400, URZ ;  /* 0x0000040026267890 */ /* 0x000fe2000fffe03f */
[----:B------:R-:W-:Y:S01]  /*c840*/  WARPGROUP.ARRIVE ;  /* 0x00000000000079c5 */ /* 0x000fe20000000000 */
[----:B------:R-:W-:Y:S01]  /*c850*/  UMOV UR11, 0x40000040 ;  /* 0x40000040000b7882 */ /* 0x000fe20000000000 */
[----:B------:R-:W3:Y:S01]  /*c860*/  SHFL.BFLY PT, R2, R7, 0x2, 0x1f ;  /* 0x0c401f0007027f89 */ /* 0x000ee200000e0000 */
[----:B------:R-:W-:Y:S01]  /*c870*/  USHF.R.U32.HI UR38, URZ, 0x4, UR38 ;  /* 0x000000043f267899 */ /* 0x000fe20008011626 */
[----:B------:R-:W-:Y:S01]  /*c880*/  IMAD.MOV.U32 R21, RZ, RZ, RZ ;  /* 0x000000ffff157224 */ /* 0x000fe200078e00ff */
[----:B------:R-:W-:Y:S01]  /*c890*/  R2UR UR7, R207 ;  /* 0x00000000cf0772ca */ /* 0x000fe200000e0000 */
[----:B--2---:R-:W1:Y:S01]  /*c8a0*/  SHFL.BFLY PT, R5, R20, 0x2, 0x1f ;  /* 0x0c401f0014057f89 */ /* 0x004e6200000e0000 */
[----:B------:R-:W-:Y:S01]  /*c8b0*/  ULOP3.LUT UR38, UR38, 0x3fff, URZ, 0xc0, !UPT ;  /* 0x00003fff26267892 */ /* 0x000fe2000f8ec03f */
[----:B------:R-:W-:Y:S01]  /*c8c0*/  IMAD.U32 R12, RZ, RZ, UR5 ;  /* 0x00000005ff0c7e24 */ /* 0x000fe2000f8e00ff */
[----:B------:R-:W-:-:S02]  /*c8d0*/  MOV R11, UR6 ;  /* 0x00000006000b7c02 */ /* 0x000fc40008000f00 */
[----:B------:R-:W-:-:S04]  /*c8e0*/  ULOP3.LUT UR4, UR38, 0x2000000, URZ, 0xfc, !UPT ;  /* 0x0200000026047892 */ /* 0x000fc8000f8efc3f */
[----:B------:R-:W-:Y:S02]  /*c8f0*/  ULEA UR4, UR36, UR4, 0xb ;  /* 0x0000000424047291 */ /* 0x000fe4000f8e583f */
[----:B------:R-:W-:Y:S02]  /*c900*/  UIADD3 UR36, UR36, 0x1, URZ ;  /* 0x0000000124247890 */ /* 0x000fe4000fffe03f */
[----:B------:R-:W-:Y:S02]  /*c910*/  UIADD3 UR8, UR4, 0x80, URZ ;  /* 0x0000008004087890 */ /* 0x000fe4000fffe03f */
[----:B------:R-:W-:Y:S01]  /*c920*/  UIADD3 UR7, UR7, 0x1, URZ ;  /* 0x0000000107077890 */ /* 0x000fe2000fffe03f */
[----:B------:R-:W-:Y:S01]  /*c930*/  UMOV UR10, UR4 ;  /* 0x00000004000a7c82 */ /* 0x000fe20008000000 */
[----:B------:R-:W-:-:S05]  /*c940*/  UISETP.NE.AND UP0, UPT, UR36, 0x2, UPT ;  /* 0x000000022400788c */ /* 0x000fca000bf05270 */
[----:B------:R-:W-:Y:S01]  /*c950*/  HGMMA.64x256x16.F32.BF16 R24, R196, gdesc[UR8].tnspB, R24, gsb0 ;  /* 0x43e00008c4187df0 */ /* 0x000fe20008001818 */
[----:B------:R-:W-:Y:S01]  /*c960*/  UMOV UR10, UR8 ;  /* 0x00000008000a7c82 */ /* 0x000fe20008000000 */
[----:B------:R-:W-:Y:S01]  /*c970*/  UMOV UR11, 0x40000040 ;  /* 0x40000040000b7882 */ /* 0x000fe20000000000 */
[----:B------:R-:W-:Y:S01]  /*c980*/  UIADD3 UR8, UR4, 0x100, URZ ;  /* 0x0000010004087890 */ /* 0x000fe2000fffe03f */
[----:B---3--:R-:W-:Y:S01]  /*c990*/  FADD.FTZ R2, R2, R7 ;  /* 0x0000000702027221 */ /* 0x008fe20000010000 */
[----:B------:R-:W-:Y:S01]  /*c9a0*/  UIADD3 UR4, UR4, 0x180, URZ ;  /* 0x0000018004047890 */ /* 0x000fe2000fffe03f */
[----:B-1----:R-:W-:Y:S01]  /*c9b0*/  FADD.FTZ R0, R5, R20 ;  /* 0x0000001405007221 */ /* 0x002fe20000010000 */
[----:B------:R-:W-:Y:S01]  /*c9c0*/  IMAD.U32 R7, RZ, RZ, UR6 ;  /* 0x00000006ff077e24 */ /* 0x000fe2000f8e00ff */
[----:B------:R-:W-:Y:S01]  /*c9d0*/  USEL UR36, UR36, URZ, UP0 ;  /* 0x0000003f24247287 */ /* 0x000fe20008000000 */
[----:B------:R-:W1:Y:S01]  /*c9e0*/  SHFL.BFLY PT, R9, R2, 0x1, 0x1f ;  /* 0x0c201f0002097f89 */ /* 0x000e6200000e0000 */
[----:B------:R-:W-:-:S03]  /*c9f0*/  IMAD.U32 R207, RZ, RZ, UR7 ;  /* 0x00000007ffcf7e24 */ /* 0x000fc6000f8e00ff */
[----:B------:R-:W2:Y:S01]  /*ca00*/  SHFL.BFLY PT, R5, R0, 0x1, 0x1f ;  /* 0x0c201f0000057f89 */ /* 0x000ea200000e0000 */
[----:B-1----:R-:W-:Y:S01]  /*ca10*/  FADD.FTZ R9, R2, R9 ;  /* 0x0000000902097221 */ /* 0x002fe20000010000 */
[----:B------:R-:W-:Y:S02]  /*ca20*/  IMAD.MOV.U32 R2, RZ, RZ, -0x800000 ;  /* 0xff800000ff027424 */ /* 0x000fe400078e00ff */
[----:B--2---:R-:W-:Y:S02]  /*ca30*/  FADD.FTZ R10, R0, R5 ;  /* 0x00000005000a7221 */ /* 0x004fe40000010000 */
[----:B------:R-:W-:Y:S01]  /*ca40*/  FSETP.NE.FTZ.AND P2, PT, R9, RZ, PT ;  /* 0x000000ff0900720b */ /* 0x000fe20003f55000 */
[----:B------:R-:W-:Y:S01]  /*ca50*/  IMAD.MOV.U32 R0, RZ, RZ, -0x800000 ;  /* 0xff800000ff007424 */ /* 0x000fe200078e00ff */
[----:B------:R-:W-:Y:S02]  /*ca60*/  MOV R5, RZ ;  /* 0x000000ff00057202 */ /* 0x000fe40000000f00 */
[----:B------:R-:W-:-:S09]  /*ca70*/  FSETP.NE.FTZ.AND P0, PT, R10, RZ, PT ;  /* 0x000000ff0a00720b */ /* 0x000fd20003f15000 */
[----:B------:R-:W-:Y:S01]  /*ca80*/  @P2 MUFU.RCP R5, R9 ;  /* 0x0000000900052308 */ /* 0x000fe20000001000 */
[----:B------:R-:W-:-:S03]  /*ca90*/  @P2 FMUL.FTZ R11, R11, 0.69314718246459960938 ;  /* 0x3f3172180b0b2820 */ /* 0x000fc60000410000 */
[----:B------:R-:W-:-:S04]  /*caa0*/  @P0 FMUL.FTZ R7, R7, 0.69314718246459960938 ;  /* 0x3f31721807070820 */ /* 0x000fc80000410000 */
[----:B------:R-:W1:Y:S08]  /*cab0*/  @P0 MUFU.LG2 R6, R10 ;  /* 0x0000000a00060308 */ /* 0x000e700000000c00 */
[----:B------:R2:W3:Y:S08]  /*cac0*/  @P2 MUFU.LG2 R8, R9 ;  /* 0x0000000900082308 */ /* 0x0004f00000000c00 */
[----:B------:R-:W4:Y:S01]  /*cad0*/  @P0 MUFU.RCP R21, R10 ;  /* 0x0000000a00150308 */ /* 0x000f220000001000 */
[----:B-1----:R-:W-:Y:S01]  /*cae0*/  @P0 FMUL.FTZ R6, R6, 0.69314718246459960938 ;  /* 0x3f31721806060820 */ /* 0x002fe20000410000 */
[----:B--2---:R-:W-:-:S03]  /*caf0*/  @!P1 IADD3 R9, R12, 0x30860, RZ ;  /* 0x000308600c099810 */ /* 0x004fc60007ffe0ff */
[----:B------:R-:W-:Y:S01]  /*cb00*/  @P0 FFMA.FTZ R2, R7, R4, R6 ;  /* 0x0000000407020223 */ /* 0x000fe20000010006 */
[----:B------:R-:W-:Y:S02]  /*cb10*/  @!P1 PRMT R7, RZ, 0x654, R9 ;  /* 0x00000654ff079816 */ /* 0x000fe40000000009 */
[----:B------:R-:W-:Y:S01]  /*cb20*/  PLOP3.LUT P0, PT, PT, PT, PT, 0x8, 0x0 ;  /* 0x000000000000781c */ /* 0x000fe20003f0e170 */
[----:B---3--:R-:W-:-:S04]  /*cb30*/  @P2 FMUL.FTZ R8, R8, 0.69314718246459960938 ;  /* 0x3f31721808082820 */ /* 0x008fc80000410000 */
[----:B------:R-:W-:Y:S01]  /*cb40*/  @P2 FFMA.FTZ R0, R11, R3, R8 ;  /* 0x000000030b002223 */ /* 0x000fe20000010008 */
[----:B------:R-:W-:Y:S02]  /*cb50*/  WARPGROUP.DEPBAR.LE gsb0, 0x0 ;  /* 0x00008000000079c5 */ /* 0x000fe40000010000 */
[----:B------:R-:W-:-:S06]  /*cb60*/  WARPGROUP.ARRIVE ;  /* 0x00000000000079c5 */ /* 0x000fcc0000000000 */
        /* <DEDUP_REMOVED lines=9> */
[----:B------:R-:W-:-:S04]  /*cc00*/  USEL UR4, URZ, 0x1, UP0 ;  /* 0x000000013f047887 */ /* 0x000fc80008000000 */
[----:B------:R-:W-:Y:S01]  /*cc10*/  ULOP3.LUT UR46, UR46, UR4, URZ, 0x3c, !UPT ;  /* 0x000000042e2e7292 */ /* 0x000fe2000f8e3c3f */
[----:B------:R-:W-:Y:S02]  /*cc20*/  WARPGROUP.DEPBAR.LE gsb0, 0x0 ;  /* 0x00008000000079c5 */ /* 0x000fe40000010000 */
[----:B------:R-:W-:-:S15]  /*cc30*/  WARPGROUP.ARRIVE ;  /* 0x00000000000079c5 */ /* 0x000fde0000000000 */
[----:B------:R-:W-:-:S03]  /*cc40*/  NOP ;  /* 0x0000000000007918 */ /* 0x000fc60000000000 */
[----:B------:R-:W-:Y:S03]  /*cc50*/  HGMMA.64x256x16.F32.BF16 R24, R184, gdesc[UR8].tnspB, R24, gsb0 ;  /* 0x43e00008b8187df0 */ /* 0x000fe60008001818 */
[----:B------:R-:W-:Y:S02]  /*cc60*/  WARPGROUP.DEPBAR.LE gsb0, 0x0 ;  /* 0x00008000000079c5 */ /* 0x000fe40000010000 */
        /* <DEDUP_REMOVED lines=9> */
[----:B----4-:R-:W-:Y:S01]  /*cd00*/  FMUL.FTZ R4, R24, R21 ;  /* 0x0000001518047220 */ /* 0x010fe20000410000 */
[----:B------:R-:W-:Y:S01]  /*cd10*/  FMUL.FTZ R95, R99, R5 ;  /* 0x00000005635f7220 */ /* 0x000fe20000410000 */
[-C--:B------:R-:W-:Y:S01]  /*cd20*/  FMUL.FTZ R17, R56, R21.reuse ;  /* 0x0000001538117220 */ /* 0x080fe20000410000 */
[-C--:B------:R-:W-:Y:S01]  /*cd30*/  FMUL.FTZ R16, R57, R21.reuse ;  /* 0x0000001539107220 */ /* 0x080fe20000410000 */
[-C--:B------:R-:W-:Y:S01]  /*cd40*/  FMUL.FTZ R19, R60, R21.reuse ;  /* 0x000000153c137220 */ /* 0x080fe20000410000 */
[-C--:B------:R-:W-:Y:S01]  /*cd50*/  FMUL.FTZ R18, R61, R21.reuse ;  /* 0x000000153d127220 */ /* 0x080fe20000410000 */
[-C--:B------:R-:W-:Y:S01]  /*cd60*/  FMUL.FTZ R3, R64, R21.reuse ;  /* 0x0000001540037220 */ /* 0x080fe20000410000 */
[----:B------:R-:W-:Y:S01]  /*cd70*/  FMUL.FTZ R24, R65, R21 ;  /* 0x0000001541187220 */ /* 0x000fe20000410000 */
[----:B------:R1:W-:Y:S01]  /*cd80*/  @!P1 SYNCS.ARRIVE.TRANS64.RED.A1T0 RZ, [R7+URZ], RZ ;  /* 0x000000ff07ff99a7 */ /* 0x0003e2000810043f */
        /* <DEDUP_REMOVED lines=111> */
.L_x_896:
[----:B------:R-:W1:Y:S08]  /*d480*/  S2UR UR4, SR_CgaCtaId ;  /* 0x00000000000479c3 */ /* 0x000e700000008800 */
[----:B------:R-:W-:Y:S06]  /*d490*/  BAR.SYNC.DEFER_BLOCKING 0x5, 0x120 ;  /* 0x0144800000007b1d */ /* 0x000fec0000010000 */
[----:B------:R-:W-:-:S02]  /*d4a0*/  UMOV UR38, 0x400 ;  /* 0x0000040000267882 */ /* 0x000fc40000000000 */
[----:B-1----:R-:W-:-:S09]  /*d4b0*/  ULEA UR38, UR4, UR38, 0x18 ;  /* 0x0000002604267291 */ /* 0x002fd2000f8ec03f */
[----:B------:R-:W1:Y:S02]  /*d4c0*/  LDS R5, [UR38+0x308d0] ;  /* 0x0308d026ff057984 */ /* 0x000e640008000800 */
[----:B-1----:R-:W-:Y:S01]  /*d4d0*/  R2UR UR4, R5 ;  /* 0x00000000050472ca */ /* 0x002fe200000e0000 */
[----:B------:R-:W-:Y:S06]  /*d4e0*/  BAR.ARV 0x4, 0x120 ;  /* 0x0104800000007b1d */ /* 0x000fec0000002000 */
[----:B------:R-:W-:Y:S08]  /*d4f0*/  @P0 BRA `(.L_x_967) ;  /* 0x0000000c00e00947 */ /* 0x000ff00003800000 */
[C---:B------:R-:W-:Y:S01]  /*d500*/  IADD3 R21, P6, R200.reuse, 0x20, RZ ;  /* 0x00000020c8157810 */ /* 0x040fe20007fde0ff */
[----:B------:R-:W-:Y:S01]  /*d510*/  VIADD R103, R209, UR42 ;  /* 0x0000002ad1677c36 */ /* 0x000fe20008000000 */
[----:B------:R-:W-:Y:S01]  /*d520*/  IADD3 R27, P5, R200, 0x40, RZ ;  /* 0x00000040c81b7810 */ /* 0x000fe20007fbe0ff */
[----:B------:R-:W-:Y:S01]  /*d530*/  ULDC UR10, c[0x0][0xa88] ;  /* 0x0002a200000a7ab9 */ /* 0x000fe20000000800 */
[----:B------:R-:W-:Y:S01]  /*d540*/  LOP3.LUT R20, R21, 0x380, RZ, 0xc0, !PT ;  /* 0x0000038015147812 */ /* 0x000fe200078ec0ff */
[----:B------:R-:W-:Y:S01]  /*d550*/  USHF.R.S32.HI UR5, URZ, 0x1f, UR43 ;  /* 0x0000001f3f057899 */ /* 0x000fe2000801142b */
[----:B------:R-:W-:Y:S01]  /*d560*/  LOP3.LUT R26, R27, 0x380, RZ, 0xc0, !PT ;  /* 0x000003801b1a7812 */ /* 0x000fe200078ec0ff */
[----:B------:R-:W-:Y:S01]  /*d570*/  ULDC.64 UR6, c[0x0][0xb70] ;  /* 0x0002dc0000067ab9 */ /* 0x000fe20000000a00 */
[----:B------:R-:W-:Y:S01]  /*d580*/  SHF.R.U64 R20, R20, 0x3, RZ ;  /* 0x0000000314147819 */ /* 0x000fe200000012ff */
[----:B------:R-:W-:Y:S01]  /*d590*/  UIMAD UR5, UR5, UR6, URZ ;  /* 0x00000006050572a4 */ /* 0x000fe2000f8e023f */
[----:B------:R-:W-:Y:S01]  /*d5a0*/  SHF.R.U64 R26, R26, 0x3, RZ ;  /* 0x000000031a1a7819 */ /* 0x000fe200000012ff */
[----:B------:R-:W-:Y:S01]  /*d5b0*/  UIMAD.WIDE.U32 UR8, UR43, UR6, URZ ;  /* 0x000000062b0872a5 */ /* 0x000fe2000f8e003f */
[----:B------:R-:W-:Y:S01]  /*d5c0*/  LOP3.LUT R20, R20, R21, RZ, 0x3c, !PT ;  /* 0x0000001514147212 */ /* 0x000fe200078e3cff */
[--C-:B------:R-:W-:Y:S01]  /*d5d0*/  IMAD.X R21, RZ, RZ, R201.reuse, P6 ;  /* 0x000000ffff157224 */ /* 0x100fe200030e06c9 */
[C---:B------:R-:W-:Y:S01]  /*d5e0*/  IADD3 R41, P6, R200.reuse, 0x4040, RZ ;  /* 0x00004040c8297810 */ /* 0x040fe20007fde0ff */
[----:B------:R-:W-:Y:S01]  /*d5f0*/  UIMAD UR5, UR43, UR7, UR5 ;  /* 0x000000072b0572a4 */ /* 0x000fe2000f8e0205 */
[----:B------:R-:W-:Y:S01]  /*d600*/  IADD3 R31, P4, R200, 0x60, RZ ;  /* 0x00000060c81f7810 */ /* 0x000fe20007f9e0ff */
[----:B------:R-:W-:Y:S01]  /*d610*/  ULDC.64 UR12, c[0x0][0x208] ;  /* 0x00008200000c7ab9 */ /* 0x000fe20000000a00 */
[----:B------:R-:W-:Y:S01]  /*d620*/  LOP3.LUT R40, R41, 0x380, RZ, 0xc0, !PT ;  /* 0x0000038029287812 */ /* 0x000fe200078ec0ff */
[----:B------:R-:W-:Y:S01]  /*d630*/  UIADD3 UR5, UR9, UR5, URZ ;  /* 0x0000000509057290 */ /* 0x000fe2000fffe03f */
[----:B------:R-:W-:Y:S01]  /*d640*/  LOP3.LUT R26, R26, R27, RZ, 0x3c, !PT ;  /* 0x0000001b1a1a7212 */ /* 0x000fe200078e3cff */
[----:B------:R-:W-:Y:S01]  /*d650*/  IMAD.X R27, RZ, RZ, R201, P5 ;  /* 0x000000ffff1b7224 */ /* 0x000fe200028e06c9 */
[----:B------:R-:W-:Y:S01]  /*d660*/  SHF.R.U64 R40, R40, 0x3, RZ ;  /* 0x0000000328287819 */ /* 0x000fe200000012ff */
[----:B------:R-:W-:Y:S01]  /*d670*/  ULDC.64 UR6, c[0x0][0xb40] ;  /* 0x0002d00000067ab9 */ /* 0x000fe20000000a00 */
[----:B------:R-:W-:-:S02]  /*d680*/  LOP3.LUT P0, RZ, R208, 0x3, RZ, 0xc0, !PT ;  /* 0x00000003d0ff7812 */ /* 0x000fc4000780c0ff */
[----:B------:R-:W-:Y:S02]  /*d690*/  IADD3 R5, R103, 0x8, RZ ;  /* 0x0000000867057810 */ /* 0x000fe40007ffe0ff */
[C---:B------:R-:W-:Y:S02]  /*d6a0*/  IADD3 R35, P3, R200.reuse, 0x4000, RZ ;  /* 0x00004000c8237810 */ /* 0x040fe40007f7e0ff */
[C---:B------:R-:W-:Y:S02]  /*d6b0*/  IADD3 R43, P5, R200.reuse, 0x4060, RZ ;  /* 0x00004060c82b7810 */ /* 0x040fe40007fbe0ff */
[----:B------:R-:W-:Y:S02]  /*d6c0*/  LOP3.LUT R30, R31, 0x380, RZ, 0xc0, !PT ;  /* 0x000003801f1e7812 */ /* 0x000fe400078ec0ff */
[----:B------:R-:W-:Y:S02]  /*d6d0*/  IADD3 R39, P2, R200, 0x4020, RZ ;  /* 0x00004020c8277810 */ /* 0x000fe40007f5e0ff */
[----:B------:R-:W-:-:S02]  /*d6e0*/  LOP3.LUT R40, R40, R41, RZ, 0x3c, !PT ;  /* 0x0000002928287212 */ /* 0x000fc400078e3cff */
[----:B------:R-:W-:Y:S02]  /*d6f0*/  ISETP.GE.OR P1, PT, R5, UR10, P0 ;  /* 0x0000000a05007c0c */ /* 0x000fe40008726670 */
[----:B------:R-:W-:Y:S02]  /*d700*/  LOP3.LUT R34, R35, 0x380, RZ, 0xc0, !PT ;  /* 0x0000038023227812 */ /* 0x000fe400078ec0ff */
[----:B------:R-:W-:Y:S02]  /*d710*/  IADD3.X R41, RZ, R201, RZ, P6, !PT ;  /* 0x000000c9ff297210 */ /* 0x000fe400037fe4ff */
[----:B------:R-:W-:Y:S02]  /*d720*/  LOP3.LUT R42, R43, 0x380, RZ, 0xc0, !PT ;  /* 0x000003802b2a7812 */ /* 0x000fe400078ec0ff */
[----:B------:R-:W-:Y:S02]  /*d730*/  IADD3 R5, P6, R200, 0x8060, RZ ;  /* 0x00008060c8057810 */ /* 0x000fe40007fde0ff */
[----:B------:R-:W-:-:S02]  /*d740*/  SHF.R.U64 R30, R30, 0x3, RZ ;  /* 0x000000031e1e7819 */ /* 0x000fc400000012ff */
[----:B------:R-:W-:Y:S02]  /*d750*/  LOP3.LUT R38, R39, 0x380, RZ, 0xc0, !PT ;  /* 0x0000038027267812 */ /* 0x000fe400078ec0ff */
[----:B------:R-:W-:Y:S02]  /*d760*/  SHF.R.U64 R34, R34, 0x3, RZ ;  /* 0x0000000322227819 */ /* 0x000fe400000012ff */
[----:B------:R-:W-:Y:S02]  /*d770*/  SHF.R.U64 R42, R42, 0x3, RZ ;  /* 0x000000032a2a7819 */ /* 0x000fe400000012ff */
[----:B------:R-:W-:Y:S02]  /*d780*/  LOP3.LUT R28, R5, 0x380, RZ, 0xc0, !PT ;  /* 0x00000380051c7812 */ /* 0x000fe400078ec0ff */
[----:B------:R-:W-:Y:S02]  /*d790*/  LOP3.LUT R30, R30, R31, RZ, 0x3c, !PT ;  /* 0x0000001f1e1e7212 */ /* 0x000fe400078e3cff */
[----:B------:R-:W-:-:S02]  /*d7a0*/  IADD3.X R31, RZ, R201, RZ, P4, !PT ;  /* 0x000000c9ff1f7210 */ /* 0x000fc400027fe4ff */
[----:B------:R-:W-:Y:S02]  /*d7b0*/  SHF.R.U64 R38, R38, 0x3, RZ ;  /* 0x0000000326267819 */ /* 0x000fe400000012ff */
[----:B------:R-:W-:Y:S01]  /*d7c0*/  LOP3.LUT R34, R34, R35, RZ, 0x3c, !PT ;  /* 0x0000002322227212 */ /* 0x000fe200078e3cff */
[--C-:B------:R-:W-:Y:S01]  /*d7d0*/  IMAD.X R35, RZ, RZ, R201.reuse, P3 ;  /* 0x000000ffff237224 */ /* 0x100fe200018e06c9 */
[----:B------:R-:W-:Y:S02]  /*d7e0*/  IADD3 R45, P4, R200, 0x8000, RZ ;  /* 0x00008000c82d7810 */ /* 0x000fe40007f9e0ff */
[----:B------:R-:W-:Y:S01]  /*d7f0*/  LOP3.LUT R42, R42, R43, RZ, 0x3c, !PT ;  /* 0x0000002b2a2a7212 */ /* 0x000fe200078e3cff */
[----:B------:R-:W-:Y:S01]  /*d800*/  IMAD.X R43, RZ, RZ, R201, P5 ;  /* 0x000000ffff2b7224 */ /* 0x000fe200028e06c9 */
[----:B------:R-:W-:Y:S02]  /*d810*/  SHF.R.U64 R28, R28, 0x3, RZ ;  /* 0x000000031c1c7819 */ /* 0x000fe400000012ff */
[----:B------:R-:W-:-:S02]  /*d820*/  IADD3 R47, P3, R200, 0x8020, RZ ;  /* 0x00008020c82f7810 */ /* 0x000fc40007f7e0ff */
[----:B------:R-:W-:Y:S01]  /*d830*/  LOP3.LUT R38, R38, R39, RZ, 0x3c, !PT ;  /* 0x0000002726267212 */ /* 0x000fe200078e3cff */
[----:B------:R-:W-:Y:S01]  /*d840*/  IMAD.X R39, RZ, RZ, R201, P2 ;  /* 0x000000ffff277224 */ /* 0x000fe200010e06c9 */
[C---:B------:R-:W-:Y:S02]  /*d850*/  LOP3.LUT R53, R200.reuse, 0x380, RZ, 0xc0, !PT ;  /* 0x00000380c8357812 */ /* 0x040fe400078ec0ff */
[C---:B------:R-:W-:Y:S02]  /*d860*/  IADD3 R51, P5, R200.reuse, 0xc000, RZ ;  /* 0x0000c000c8337810 */ /* 0x040fe40007fbe0ff */
[----:B------:R-:W-:Y:S02]  /*d870*/  LOP3.LUT R44, R45, 0x380, RZ, 0xc0, !PT ;  /* 0x000003802d2c7812 */ /* 0x000fe400078ec0ff */
[----:B------:R-:W-:Y:S02]  /*d880*/  F2FP.BF16.F32.PACK_AB R6, R29, R6 ;  /* 0x000000061d06723e */ /* 0x000fe400000010ff */
[----:B------:R-:W-:-:S02]  /*d890*/  IADD3 R49, P2, R200, 0x8040, RZ ;  /* 0x00008040c8317810 */ /* 0x000fc40007f5e0ff */
[----:B------:R-:W-:Y:S02]  /*d8a0*/  LOP3.LUT R28, R28, R5, RZ, 0x3c, !PT ;  /* 0x000000051c1c7212 */ /* 0x000fe400078e3cff */
[----:B------:R-:W-:Y:S02]  /*d8b0*/  IADD3.X R29, RZ, R201, RZ, P6, !PT ;  /* 0x000000c9ff1d7210 */ /* 0x000fe400037fe4ff */
[----:B------:R-:W-:Y:S02]  /*d8c0*/  LOP3.LUT R46, R47, 0x380, RZ, 0xc0, !PT ;  /* 0x000003802f2e7812 */ /* 0x000fe400078ec0ff */
[----:B------:R-:W-:Y:S02]  /*d8d0*/  SHF.R.U64 R53, R53, 0x3, RZ ;  /* 0x0000000335357819 */ /* 0x000fe400000012ff */
[----:B------:R-:W-:Y:S02]  /*d8e0*/  LOP3.LUT R50, R51, 0x380, RZ, 0xc0, !PT ;  /* 0x0000038033327812 */ /* 0x000fe400078ec0ff */
[----:B------:R-:W-:-:S02]  /*d8f0*/  SHF.R.U64 R44, R44, 0x3, RZ ;  /* 0x000000032c2c7819 */ /* 0x000fc400000012ff */
[----:B------:R-:W-:Y:S02]  /*d900*/  LOP3.LUT R48, R49, 0x380, RZ, 0xc0, !PT ;  /* 0x0000038031307812 */ /* 0x000fe400078ec0ff */
[----:B------:R-:W-:Y:S02]  /*d910*/  MOV R31, R30 ;  /* 0x0000001e001f7202 */ /* 0x000fe40000000f00 */
[----:B------:R-:W-:Y:S02]  /*d920*/  SHF.R.U64 R46, R46, 0x3, RZ ;  /* 0x000000032e2e7819 */ /* 0x000fe400000012ff */
[----:B------:R-:W-:Y:S02]  /*d930*/  MOV R30, R28 ;  /* 0x0000001c001e7202 */ /* 0x000fe40000000f00 */
[----:B------:R-:W-:Y:S01]  /*d940*/  LOP3.LUT R52, R53, R200, RZ, 0x3c, !PT ;  /* 0x000000c835347212 */ /* 0x000fe200078e3cff */
[----:B------:R-:W1:Y:S01]  /*d950*/  LDC.64 R28, c[0x0][0xb78] ;  /* 0x0002de00ff1c7b82 */ /* 0x000e620000000a00 */
[----:B------:R-:W-:Y:S01]  /*d960*/  SHF.R.U64 R50, R50, 0x3, RZ ;  /* 0x0000000332327819 */ /* 0x000fe200000012ff */
[----:B------:R-:W-:Y:S01]  /*d970*/  IMAD.MOV.U32 R53, RZ, RZ, R201 ;  /* 0x000000ffff357224 */ /* 0x000fe200078e00c9 */
[----:B------:R-:W-:-:S02]  /*d980*/  LOP3.LUT R44, R44, R45, RZ, 0x3c, !PT ;  /* 0x0000002d2c2c7212 */ /* 0x000fc400078e3cff */
[----:B------:R-:W-:Y:S02]  /*d990*/  SHF.R.U64 R48, R48, 0x3, RZ ;  /* 0x0000000330307819 */ /* 0x000fe400000012ff */
[----:B------:R-:W-:Y:S02]  /*d9a0*/  F2FP.BF16.F32.PACK_AB R4, R25, R4 ;  /* 0x000000041904723e */ /* 0x000fe400000010ff */
[----:B------:R-:W-:Y:S02]  /*d9b0*/  IADD3.X R45, RZ, R201, RZ, P4, !PT ;  /* 0x000000c9ff2d7210 */ /* 0x000fe400027fe4ff */
[----:B------:R-:W-:Y:S01]  /*d9c0*/  LOP3.LUT R46, R46, R47, RZ, 0x3c, !PT ;  /* 0x0000002f2e2e7212 */ /* 0x000fe200078e3cff */
[----:B------:R-:W-:Y:S01]  /*d9d0*/  IMAD.X R47, RZ, RZ, R201, P3 ;  /* 0x000000ffff2f7224 */ /* 0x000fe200018e06c9 */
[----:B------:R-:W-:Y:S02]  /*d9e0*/  IADD3 R25, P4, R200, 0xc020, RZ ;  /* 0x0000c020c8197810 */ /* 0x000fe40007f9e0ff */
[----:B------:R-:W-:-:S02]  /*d9f0*/  LOP3.LUT R50, R50, R51, RZ, 0x3c, !PT ;  /* 0x0000003332327212 */ /* 0x000fc400078e3cff */
[----:B------:R-:W-:Y:S02]  /*da00*/  IADD3 R51, P3, R200, 0xc040, RZ ;  /* 0x0000c040c8337810 */ /* 0x000fe40007f7e0ff */
[----:B------:R-:W-:Y:S01]  /*da10*/  LOP3.LUT R48, R48, R49, RZ, 0x3c, !PT ;  /* 0x0000003130307212 */ /* 0x000fe200078e3cff */
[--C-:B------:R-:W-:Y:S01]  /*da20*/  IMAD.X R49, RZ, RZ, R201.reuse, P2 ;  /* 0x000000ffff317224 */ /* 0x100fe200010e06c9 */
[----:B------:R-:W-:Y:S02]  /*da30*/  MOV R53, R52 ;  /* 0x0000003400357202 */ /* 0x000fe40000000f00 */
[----:B------:R-:W-:Y:S01]  /*da40*/  F2FP.BF16.F32.PACK_AB R5, R57, R56 ;  /* 0x000000383905723e */ /* 0x000fe200000010ff */
[----:B------:R-:W-:Y:S01]  /*da50*/  IMAD.X R57, RZ, RZ, R201, P4 ;  /* 0x000000ffff397224 */ /* 0x000fe200020e06c9 */
[----:B------:R-:W-:Y:S01]  /*da60*/  F2FP.BF16.F32.PACK_AB R7, R160, R7 ;  /* 0x00000007a007723e */ /* 0x000fe200000010ff */
[----:B------:R-:W-:Y:S01]  /*da70*/  BAR.SYNC.DEFER_BLOCKING 0x1, 0x100 ;  /* 0x0044000000007b1d */ /* 0x000fe20000010000 */
[----:B------:R-:W-:-:S02]  /*da80*/  LOP3.LUT R56, R25, 0x380, RZ, 0xc0, !PT ;  /* 0x0000038019387812 */ /* 0x000fc400078ec0ff */
[----:B------:R-:W-:Y:S02]  /*da90*/  IADD3 R55, P2, R200, 0xc060, RZ ;  /* 0x0000c060c8377810 */ /* 0x000fe40007f5e0ff */
[----:B------:R-:W-:Y:S02]  /*daa0*/  LOP3.LUT R52, R51, 0x380, RZ, 0xc0, !PT ;  /* 0x0000038033347812 */ /* 0x000fe400078ec0ff */
[----:B------:R-:W-:Y:S02]  /*dab0*/  SHF.R.U64 R56, R56, 0x3, RZ ;  /* 0x0000000338387819 */ /* 0x000fe400000012ff */
[----:B------:R-:W-:Y:S02]  /*dac0*/  LOP3.LUT R54, R55, 0x380, RZ, 0xc0, !PT ;  /* 0x0000038037367812 */ /* 0x000fe400078ec0ff */
[----:B------:R-:W-:Y:S01]  /*dad0*/  MOV R161, R20 ;  /* 0x0000001400a17202 */ /* 0x000fe20000000f00 */
[----:B------:R-:W-:Y:S01]  /*dae0*/  IMAD.U32 R20, RZ, RZ, UR8 ;  /* 0x00000008ff147e24 */ /* 0x000fe2000f8e00ff */
[----:B------:R-:W-:-:S02]  /*daf0*/  F2FP.BF16.F32.PACK_AB R8, R8, R9 ;  /* 0x000000090808723e */ /* 0x000fc400000010ff */
[----:B------:R-:W-:Y:S02]  /*db00*/  F2FP.BF16.F32.PACK_AB R10, R10, R11 ;  /* 0x0000000b0a0a723e */ /* 0x000fe400000010ff */
[----:B------:R-:W-:Y:S02]  /*db10*/  SHF.R.U64 R52, R52, 0x3, RZ ;  /* 0x0000000334347819 */ /* 0x000fe400000012ff */
[----:B------:R-:W-:Y:S02]  /*db20*/  MOV R160, R26 ;  /* 0x0000001a00a07202 */ /* 0x000fe40000000f00 */
[----:B------:R-:W-:Y:S02]  /*db30*/  F2FP.BF16.F32.PACK_AB R9, R156, R61 ;  /* 0x0000003d9c09723e */ /* 0x000fe400000010ff */
[----:B------:R-:W-:Y:S01]  /*db40*/  F2FP.BF16.F32.PACK_AB R11, R155, R64 ;  /* 0x000000409b0b723e */ /* 0x000fe200000010ff */
[----:B------:R2:W-:Y:S01]  /*db50*/  STSM.16.M88.4 [R53], R4 ;  /* 0x0000000435007844 */ /* 0x0005e20000000200 */
[----:B------:R-:W-:-:S02]  /*db60*/  F2FP.BF16.F32.PACK_AB R12, R12, R13 ;  /* 0x0000000d0c0c723e */ /* 0x000fc400000010ff */
[----:B------:R-:W-:Y:S02]  /*db70*/  F2FP.BF16.F32.PACK_AB R14, R14, R15 ;  /* 0x0000000f0e0e723e */ /* 0x000fe400000010ff */
[----:B------:R-:W-:Y:S02]  /*db80*/  F2FP.BF16.F32.PACK_AB R13, R158, R65 ;  /* 0x000000419e0d723e */ /* 0x000fe400000010ff */
[----:B------:R-:W-:Y:S02]  /*db90*/  F2FP.BF16.F32.PACK_AB R15, R157, R152 ;  /* 0x000000989d0f723e */ /* 0x000fe400000010ff */
[----:B------:R-:W-:Y:S02]  /*dba0*/  F2FP.BF16.F32.PACK_AB R16, R16, R17 ;  /* 0x000000111010723e */ /* 0x000fe400000010ff */
[----:B------:R-:W-:Y:S02]  /*dbb0*/  F2FP.BF16.F32.PACK_AB R18, R18, R19 ;  /* 0x000000131212723e */ /* 0x000fe400000010ff */
[----:B------:R-:W-:-:S02]  /*dbc0*/  LOP3.LUT R56, R56, R25, RZ, 0x3c, !PT ;  /* 0x0000001938387212 */ /* 0x000fc400078e3cff */
[----:B------:R-:W-:Y:S02]  /*dbd0*/  MOV R34, R34 ;  /* 0x0000002200227202 */ /* 0x000fe40000000f00 */
[----:B--2---:R-:W-:Y:S02]  /*dbe0*/  F2FP.BF16.F32.PACK_AB R4, R33, R32 ;  /* 0x000000202104723e */ /* 0x004fe400000010ff */
[----:B------:R-:W-:Y:S02]  /*dbf0*/  F2FP.BF16.F32.PACK_AB R5, R154, R23 ;  /* 0x000000179a05723e */ /* 0x000fe400000010ff */
[----:B------:R-:W-:Y:S02]  /*dc00*/  F2FP.BF16.F32.PACK_AB R6, R37, R36 ;  /* 0x000000242506723e */ /* 0x000fe400000010ff */
[----:B------:R-:W-:Y:S02]  /*dc10*/  F2FP.BF16.F32.PACK_AB R7, R153, R60 ;  /* 0x0000003c9907723e */ /* 0x000fe400000010ff */
[----:B------:R-:W-:-:S02]  /*dc20*/  F2FP.BF16.F32.PACK_AB R17, R59, R58 ;  /* 0x0000003a3b11723e */ /* 0x000fc400000010ff */
[----:B------:R-:W-:Y:S01]  /*dc30*/  F2FP.BF16.F32.PACK_AB R19, R63, R62 ;  /* 0x0000003e3f13723e */ /* 0x000fe200000010ff */
[----:B------:R2:W-:Y:S01]  /*dc40*/  STSM.16.M88.4 [R161], R4 ;  /* 0x00000004a1007844 */ /* 0x0005e20000000200 */
[----:B------:R-:W-:Y:S02]  /*dc50*/  F2FP.BF16.F32.PACK_AB R72, R73, R72 ;  /* 0x000000484948723e */ /* 0x000fe400000010ff */
[----:B------:R-:W-:Y:S01]  /*dc60*/  SHF.R.U64 R54, R54, 0x3, RZ ;  /* 0x0000000336367819 */ /* 0x000fe200000012ff */
[----:B------:R-:W-:Y:S01]  /*dc70*/  STSM.16.M88.4 [R160], R8 ;  /* 0x00000008a0007844 */ /* 0x000fe20000000200 */
[----:B------:R-:W-:Y:S02]  /*dc80*/  MOV R38, R38 ;  /* 0x0000002600267202 */ /* 0x000fe40000000f00 */
[----:B------:R-:W-:Y:S01]  /*dc90*/  MOV R21, UR9 ;  /* 0x0000000900157c02 */ /* 0x000fe20008000f00 */
[----:B------:R-:W-:Y:S01]  /*dca0*/  IMAD.U32 R21, RZ, RZ, UR5 ;  /* 0x00000005ff157e24 */ /* 0x000fe2000f8e00ff */
[----:B------:R-:W-:Y:S01]  /*dcb0*/  F2FP.BF16.F32.PACK_AB R24, R24, R3 ;  /* 0x000000031818723e */ /* 0x000fe200000010ff */
[----:B------:R-:W-:Y:S01]  /*dcc0*/  USHF.R.S32.HI UR5, URZ, 0x1f, UR44 ;  /* 0x0000001f3f057899 */ /* 0x000fe2000801142c */
[----:B------:R-:W-:Y:S01]  /*dcd0*/  F2FP.BF16.F32.PACK_AB R25, R67, R66 ;  /* 0x000000424319723e */ /* 0x000fe200000010ff */
[----:B------:R-:W-:Y:S01]  /*dce0*/  STSM.16.M88.4 [R31], R12 ;  /* 0x0000000c1f007844 */ /* 0x000fe20000000200 */
[----:B------:R-:W-:Y:S01]  /*dcf0*/  F2FP.BF16.F32.PACK_AB R26, R69, R68 ;  /* 0x00000044451a723e */ /* 0x000fe200000010ff */
[C---:B-1----:R-:W-:Y:S01]  /*dd00*/  IMAD.WIDE.U32 R20, R28.reuse, UR44, R20 ;  /* 0x0000002c1c147c25 */ /* 0x042fe2000f8e0014 */
[----:B------:R-:W-:Y:S01]  /*dd10*/  F2FP.BF16.F32.PACK_AB R27, R71, R70 ;  /* 0x00000046471b723e */ /* 0x000fe200000010ff */
[----:B------:R-:W-:Y:S01]  /*dd20*/  STSM.16.M88.4 [R34], R16 ;  /* 0x0000001022007844 */ /* 0x000fe20000000200 */
[----:B------:R-:W-:Y:S01]  /*dd30*/  F2FP.BF16.F32.PACK_AB R73, R159, R74 ;  /* 0x0000004a9f49723e */ /* 0x000fe200000010ff */
[----:B--2---:R-:W-:Y:S01]  /*dd40*/  IMAD R4, R28, UR5, RZ ;  /* 0x000000051c047c24 */ /* 0x004fe2000f8e02ff */
[----:B------:R-:W-:Y:S01]  /*dd50*/  F2FP.BF16.F32.PACK_AB R80, R81, R80 ;  /* 0x000000505150723e */ /* 0x000fe200000010ff */
[----:B------:R-:W-:Y:S01]  /*dd60*/  STSM.16.M88.4 [R38], R24 ;  /* 0x0000001826007844 */ /* 0x000fe20000000200 */
[----:B------:R-:W-:Y:S01]  /*dd70*/  LOP3.LUT R52, R52, R51, RZ, 0x3c, !PT ;  /* 0x0000003334347212 */ /* 0x000fe200078e3cff */
[----:B------:R-:W-:Y:S01]  /*dd80*/  IMAD.X R51, RZ, RZ, R201, P5 ;  /* 0x000000ffff337224 */ /* 0x000fe200028e06c9 */
[----:B------:R-:W-:Y:S01]  /*dd90*/  MOV R40, R40 ;  /* 0x0000002800287202 */ /* 0x000fe20000000f00 */
[----:B------:R-:W-:Y:S01]  /*dda0*/  IMAD R4, R29, UR44, R4 ;  /* 0x0000002c1d047c24 */ /* 0x000fe2000f8e0204 */
[----:B------:R-:W-:-:S02]  /*ddb0*/  F2FP.BF16.F32.PACK_AB R74, R77, R76 ;  /* 0x0000004c4d4a723e */ /* 0x000fc400000010ff */
[----:B------:R-:W-:Y:S02]  /*ddc0*/  F2FP.BF16.F32.PACK_AB R75, R78, R75 ;  /* 0x0000004b4e4b723e */ /* 0x000fe400000010ff */
[----:B------:R-:W-:Y:S02]  /*ddd0*/  F2FP.BF16.F32.PACK_AB R81, R79, R82 ;  /* 0x000000524f51723e */ /* 0x000fe400000010ff */
[----:B------:R-:W-:Y:S01]  /*dde0*/  F2FP.BF16.F32.PACK_AB R88, R89, R88 ;  /* 0x000000585958723e */ /* 0x000fe200000010ff */
[----:B------:R-:W-:Y:S01]  /*ddf0*/  STSM.16.M88.4 [R40], R72 ;  /* 0x0000004828007844 */ /* 0x000fe20000000200 */
[----:B------:R-:W-:Y:S02]  /*de00*/  MOV R42, R42 ;  /* 0x0000002a002a7202 */ /* 0x000fe40000000f00 */
[----:B------:R-:W-:Y:S02]  /*de10*/  F2FP.BF16.F32.PACK_AB R82, R85, R84 ;  /* 0x000000545552723e */ /* 0x000fe400000010ff */
[----:B------:R-:W-:-:S02]  /*de20*/  F2FP.BF16.F32.PACK_AB R83, R86, R83 ;  /* 0x000000535653723e */ /* 0x000fc400000010ff */
[----:B------:R-:W-:Y:S02]  /*de30*/  F2FP.BF16.F32.PACK_AB R89, R87, R90 ;  /* 0x0000005a5759723e */ /* 0x000fe400000010ff */
[----:B------:R-:W-:Y:S01]  /*de40*/  F2FP.BF16.F32.PACK_AB R96, R97, R96 ;  /* 0x000000606160723e */ /* 0x000fe200000010ff */
[----:B------:R-:W-:Y:S01]  /*de50*/  STSM.16.M88.4 [R42], R80 ;  /* 0x000000502a007844 */ /* 0x000fe20000000200 */
[----:B------:R-:W-:Y:S02]  /*de60*/  MOV R44, R44 ;  /* 0x0000002c002c7202 */ /* 0x000fe40000000f00 */
[----:B------:R-:W-:Y:S02]  /*de70*/  F2FP.BF16.F32.PACK_AB R90, R93, R92 ;  /* 0x0000005c5d5a723e */ /* 0x000fe400000010ff */
[----:B------:R-:W-:Y:S02]  /*de80*/  F2FP.BF16.F32.PACK_AB R91, R94, R91 ;  /* 0x0000005b5e5b723e */ /* 0x000fe400000010ff */
[----:B------:R-:W-:-:S02]  /*de90*/  F2FP.BF16.F32.PACK_AB R97, R95, R98 ;  /* 0x000000625f61723e */ /* 0x000fc400000010ff */
[----:B------:R-:W-:Y:S01]  /*dea0*/  F2FP.BF16.F32.PACK_AB R104, R105, R104 ;  /* 0x000000686968723e */ /* 0x000fe200000010ff */
[----:B------:R-:W-:Y:S01]  /*deb0*/  STSM.16.M88.4 [R44], R88 ;  /* 0x000000582c007844 */ /* 0x000fe20000000200 */
[----:B------:R-:W-:Y:S01]  /*dec0*/  LOP3.LUT R54, R54, R55, RZ, 0x3c, !PT ;  /* 0x0000003736367212 */ /* 0x000fe200078e3cff */
[----:B------:R-:W-:Y:S01]  /*ded0*/  IMAD.X R55, RZ, RZ, R201, P2 ;  /* 0x000000ffff377224 */ /* 0x000fe200010e06c9 */
[----:B------:R-:W-:Y:S02]  /*dee0*/  MOV R46, R46 ;  /* 0x0000002e002e7202 */ /* 0x000fe40000000f00 */
[----:B------:R-:W-:Y:S02]  /*def0*/  F2FP.BF16.F32.PACK_AB R98, R101, R100 ;  /* 0x000000646562723e */ /* 0x000fe400000010ff */
[----:B------:R-:W-:Y:S02]  /*df00*/  F2FP.BF16.F32.PACK_AB R99, R102, R99 ;  /* 0x000000636663723e */ /* 0x000fe400000010ff */
[----:B------:R-:W-:-:S02]  /*df10*/  F2FP.BF16.F32.PACK_AB R105, R107, R106 ;  /* 0x0000006a6b69723e */ /* 0x000fc400000010ff */
[----:B------:R-:W-:Y:S01]  /*df20*/  F2FP.BF16.F32.PACK_AB R112, R113, R112 ;  /* 0x000000707170723e */ /* 0x000fe200000010ff */
[----:B------:R-:W-:Y:S01]  /*df30*/  STSM.16.M88.4 [R46], R96 ;  /* 0x000000602e007844 */ /* 0x000fe20000000200 */
[----:B------:R-:W-:Y:S02]  /*df40*/  MOV R48, R48 ;  /* 0x0000003000307202 */ /* 0x000fe40000000f00 */
[----:B------:R-:W-:Y:S02]  /*df50*/  IADD3.X R53, RZ, R201, RZ, P3, !PT ;  /* 0x000000c9ff357210 */ /* 0x000fe40001ffe4ff */
        /* <DEDUP_REMOVED lines=16> */
[----:B------:R-:W-:Y:S02]  /*e060*/  MOV R56, R56 ;  /* 0x0000003800387202 */ /* 0x000fe40000000f00 */
        /* <DEDUP_REMOVED lines=9> */
[----:B------:R-:W-:Y:S01]  /*e100*/  MOV R54, R54 ;  /* 0x0000003600367202 */ /* 0x000fe20000000f00 */
[----:B------:R-:W-:Y:S01]  /*e110*/  STSM.16.M88.4 [R52], R136 ;  /* 0x0000008834007844 */ /* 0x000fe20000000200 */
[----:B------:R-:W-:Y:S02]  /*e120*/  F2FP.BF16.F32.PACK_AB R146, R149, R148 ;  /* 0x000000949592723e */ /* 0x000fe400000010ff */
[----:B------:R-:W-:Y:S02]  /*e130*/  F2FP.BF16.F32.PACK_AB R147, R151, R150 ;  /* 0x000000969793723e */ /* 0x000fe400000010ff */
[C---:B------:R-:W-:Y:S02]  /*e140*/  ISETP.GE.OR P0, PT, R103.reuse, UR10, P0 ;  /* 0x0000000a67007c0c */ /* 0x040fe40008706670 */
[----:B------:R-:W-:Y:S01]  /*e150*/  SHF.R.S32.HI R3, RZ, 0x1f, R103 ;  /* 0x0000001fff037819 */ /* 0x000fe20000011467 */
[----:B------:R-:W-:Y:S01]  /*e160*/  STSM.16.M88.4 [R54], R144 ;  /* 0x0000009036007844 */ /* 0x000fe20000000200 */
[----:B------:R-:W-:Y:S01]  /*e170*/  IADD3 R103, P2, R103, R20, RZ ;  /* 0x0000001467677210 */ /* 0x000fe20007f5e0ff */
[----:B------:R-:W-:Y:S01]  /*e180*/  @!PT LDS RZ, [RZ] ;  /* 0x00000000fffff984 */ /* 0x000fe20000000800 */
[----:B------:R-:W-:Y:S01]  /*e190*/  @!PT LDS RZ, [RZ] ;  /* 0x00000000fffff984 */ /* 0x000fe20000000800 */
[----:B------:R-:W-:Y:S01]  /*e1a0*/  @!PT LDS RZ, [RZ] ;  /* 0x00000000fffff984 */ /* 0x000fe20000000800 */
[----:B------:R-:W-:Y:S01]  /*e1b0*/  @!PT LDS RZ, [RZ] ;  /* 0x00000000fffff984 */ /* 0x000fe20000000800 */
[----:B------:R1:W-:Y:S06]  /*e1c0*/  MEMBAR.ALL.CTA ;  /* 0x0000000000007992 */ /* 0x0003ec0000008000 */
[----:B-1----:R-:W1:Y:S01]  /*e1d0*/  FENCE.VIEW.ASYNC.S ;  /* 0x00000000000073c6 */ /* 0x002e620000000000 */
[----:B------:R-:W-:Y:S01]  /*e1e0*/  IADD3.X R20, R3, R21, R4, P2, !PT ;  /* 0x0000001503147210 */ /* 0x000fe200017fe404 */
[----:B-1----:R-:W-:Y:S06]  /*e1f0*/  BAR.ARV 0x1, 0x120 ;  /* 0x0044800000007b1d */ /* 0x002fec0000002000 */
[C---:B------:R-:W-:Y:S01]  /*e200*/  LEA R4, P2, R103.reuse, UR6, 0x2 ;  /* 0x0000000667047c11 */ /* 0x040fe2000f8410ff */
[----:B------:R-:W1:Y:S03]  /*e210*/  SHFL.IDX PT, R3, R211, RZ, 0x1f ;  /* 0x00001fffd3037589 */ /* 0x000e6600000e0000 */
[----:B------:R-:W-:-:S05]  /*e220*/  LEA.HI.X R5, R103, UR7, R20, 0x2, P2 ;  /* 0x0000000767057c11 */ /* 0x000fca00090f1414 */
[----:B------:R2:W-:Y:S04]  /*e230*/  @!P0 STG.E desc[UR12][R4.64], R2 ;  /* 0x0000000204008986 */ /* 0x0005e8000c10190c */
[----:B------:R2:W-:Y:S01]  /*e240*/  @!P1 STG.E desc[UR12][R4.64+0x20], R0 ;  /* 0x0000200004009986 */ /* 0x0005e2000c10190c */
[----:B-1----:R-:W-:-:S13]  /*e250*/  ISETP.NE.AND P0, PT, R3, 0x7, PT ;  /* 0x000000070300780c */ /* 0x002fda0003f05270 */
[----:B--2---:R-:W-:Y:S05]  /*e260*/  @P0 BRA `(.L_x_968) ;  /* 0x0000000c00180947 */ /* 0x004fea0003800000 */
[----:B------:R-:W-:Y:S01]  /*e270*/  BAR.SYNC.DEFER_BLOCKING 0x1, 0x120 ;  /* 0x0044800000007b1d */ /* 0x000fe20000010000 */
[----:B------:R-:W-:-:S05]  /*e280*/  ELECT P0, URZ, PT ;  /* 0x00000000003f782f */ /* 0x000fca0003800000 */
[----:B------:R-:W-:Y:S08]  /*e290*/  BSSY B0, `(.L_x_969) ;  /* 0x000001d000007945 */ /* 0x000ff00003800000 */
[----:B------:R-:W-:Y:S05]  /*e2a0*/  @!P0 BRA `(.L_x_970) ;  /* 0x00000000006c8947 */ /* 0x000fea0003800000 */
[----:B------:R-:W-:Y:S01]  /*e2b0*/  ULDC.64 UR10, c[0x0][0x198] ;  /* 0x00006600000a7ab9 */ /* 0x000fe20000000a00 */
[----:B------:R-:W-:Y:S02]  /*e2c0*/  UIADD3 UR5, UR38, 0x4000, URZ ;  /* 0x0000400026057890 */ /* 0x000fe4000fffe03f */
[----:B------:R-:W-:Y:S02]  /*e2d0*/  UIADD3 UR6, UP0, UR10, 0x9f0, URZ ;  /* 0x000009f00a067890 */ /* 0x000fe4000ff1e03f */
[----:B------:R-:W-:Y:S02]  /*e2e0*/  UIADD3 UR9, UR38, 0x8000, URZ ;  /* 0x0000800026097890 */ /* 0x000fe4000fffe03f */
[----:B------:R-:W-:Y:S01]  /*e2f0*/  UIADD3.X UR7, URZ, UR11, URZ, UP0, !UPT ;  /* 0x0000000b3f077290 */ /* 0x000fe200087fe43f */
[----:B------:R-:W-:Y:S01]  /*e300*/  UMOV UR41, URZ ;  /* 0x0000003f00297c82 */ /* 0x000fe20008000000 */
[----:B------:R-:W-:Y:S01]  /*e310*/  UMOV UR45, URZ ;  /* 0x0000003f002d7c82 */ /* 0x000fe20008000000 */
[----:B------:R-:W-:Y:S01]  /*e320*/  UMOV UR40, UR38 ;  /* 0x0000002600287c82 */ /* 0x000fe20008000000 */
[----:B------:R-:W-:Y:S01]  /*e330*/  UMOV UR8, 0x40 ;  /* 0x0000004000087882 */ /* 0x000fe20000000000 */
[----:B------:R-:W-:-:S04]  /*e340*/  UIADD3 UR10, UR38, 0xc000, URZ ;  /* 0x0000c000260a7890 */ /* 0x000fc8000fffe03f */
        /* <DEDUP_REMOVED lines=17> */
.L_x_970:
[----:B------:R-:W-:Y:S05]  /*e460*/  BSYNC B0 ;  /* 0x0000000000007941 */ /* 0x000fea0003800000 */
.L_x_969:
[----:B------:R-:W-:Y:S05]  /*e470*/  BRA `(.L_x_968) ;  /* 0x0000000800947947 */ /* 0x000fea0003800000 */
.L_x_967:
[----:B------:R-:W1:Y:S01]  /*e480*/  LDC.64 R8, c[0x0][0xae0] ;  /* 0x0002b800ff087b82 */ /* 0x000e620000000a00 */
[----:B------:R-:W-:Y:S01]  /*e490*/  ISETP.GT.AND P0, PT, R213, 0x7f, PT ;  /* 0x0000007fd500780c */ /* 0x000fe20003f04270 */
[----:B------:R-:W-:Y:S01]  /*e4a0*/  USHF.R.S32.HI UR5, URZ, 0x1f, UR43 ;  /* 0x0000001f3f057899 */ /* 0x000fe2000801142b */
[--C-:B------:R-:W-:Y:S01]  /*e4b0*/  SHF.R.S32.HI R203, RZ, 0x1f, R202.reuse ;  /* 0x0000001fffcb7819 */ /* 0x100fe200000114ca */
[----:B------:R-:W-:Y:S01]  /*e4c0*/  USHF.R.S32.HI UR6, URZ, 0x1f, UR44 ;  /* 0x0000001f3f067899 */ /* 0x000fe2000801142c */
[----:B------:R-:W-:Y:S03]  /*e4d0*/  BSSY B0, `(.L_x_971) ;  /* 0x000001d000007945 */ /* 0x000fe60003800000 */
[----:B------:R-:W2:Y:S08]  /*e4e0*/  LDC R14, c[0x0][0xdac] ;  /* 0x00036b00ff0e7b82 */ /* 0x000eb00000000800 */
[----:B------:R-:W3:Y:S01]  /*e4f0*/  LDC.64 R10, c[0x0][0xae8] ;  /* 0x0002ba00ff0a7b82 */ /* 0x000ee20000000a00 */
[----:B-1----:R-:W-:-:S04]  /*e500*/  IMAD.WIDE.U32 R6, R8, UR43, R202 ;  /* 0x0000002b08067c25 */ /* 0x002fc8000f8e00ca */
[----:B------:R-:W-:Y:S01]  /*e510*/  IMAD R8, R8, UR5, RZ ;  /* 0x0000000508087c24 */ /* 0x000fe2000f8e02ff */
[----:B------:R-:W-:Y:S06]  /*e520*/  @P0 BRA `(.L_x_972) ;  /* 0x00000000005c0947 */ /* 0x000fec0003800000 */
[----:B------:R-:W1:Y:S01]  /*e530*/  S2R R0, SR_TID.X ;  /* 0x0000000000007919 */ /* 0x000e620000002100 */
[----:B------:R-:W-:Y:S01]  /*e540*/  IMAD.U32 R2, RZ, RZ, UR42 ;  /* 0x0000002aff027e24 */ /* 0x000fe2000f8e00ff */
[----:B------:R-:W-:-:S04]  /*e550*/  ULDC UR7, c[0x0][0xa88] ;  /* 0x0002a20000077ab9 */ /* 0x000fc80000000800 */
[----:B-1----:R-:W-:-:S04]  /*e560*/  IADD3 R2, R2, -0x80, R0 ;  /* 0xffffff8002027810 */ /* 0x002fc80007ffe000 */
[----:B------:R-:W-:-:S13]  /*e570*/  ISETP.GE.AND P0, PT, R2, UR7, PT ;  /* 0x0000000702007c0c */ /* 0x000fda000bf06270 */
[----:B------:R-:W-:Y:S05]  /*e580*/  @P0 BRA `(.L_x_972) ;  /* 0x0000000000440947 */ /* 0x000fea0003800000 */
[----:B------:R-:W1:Y:S01]  /*e590*/  LDC.64 R4, c[0x0][0xb70] ;  /* 0x0002dc00ff047b82 */ /* 0x000e620000000a00 */
[----:B------:R-:W-:Y:S01]  /*e5a0*/  SHF.R.S32.HI R3, RZ, 0x1f, R2 ;  /* 0x0000001fff037819 */ /* 0x000fe20000011402 */
[----:B------:R-:W-:Y:S01]  /*e5b0*/  ULDC.64 UR8, c[0x0][0xb40] ;  /* 0x0002d00000087ab9 */ /* 0x000fe20000000a00 */
[----:B------:R-:W-:-:S05]  /*e5c0*/  ULDC.64 UR10, c[0x0][0x208] ;  /* 0x00008200000a7ab9 */ /* 0x000fca0000000a00 */
[----:B------:R-:W4:Y:S01]  /*e5d0*/  LDC.64 R12, c[0x0][0xb78] ;  /* 0x0002de00ff0c7b82 */ /* 0x000f220000000a00 */
[C---:B-1----:R-:W-:Y:S02]  /*e5e0*/  IMAD R0, R4.reuse, UR5, RZ ;  /* 0x0000000504007c24 */ /* 0x042fe4000f8e02ff */
[----:B------:R-:W-:-:S04]  /*e5f0*/  IMAD.WIDE.U32 R2, R4, UR43, R2 ;  /* 0x0000002b04027c25 */ /* 0x000fc8000f8e0002 */
[----:B------:R-:W-:Y:S02]  /*e600*/  IMAD R5, R5, UR43, R0 ;  /* 0x0000002b05057c24 */ /* 0x000fe4000f8e0200 */
[----:B----4-:R-:W-:-:S03]  /*e610*/  IMAD R0, R12, UR6, RZ ;  /* 0x000000060c007c24 */ /* 0x010fc6000f8e02ff */
[----:B------:R-:W-:Y:S01]  /*e620*/  IADD3 R3, R3, R5, RZ ;  /* 0x0000000503037210 */ /* 0x000fe20007ffe0ff */
[----:B------:R-:W-:Y:S02]  /*e630*/  IMAD R5, R13, UR44, R0 ;  /* 0x0000002c0d057c24 */ /* 0x000fe4000f8e0200 */
[----:B------:R-:W-:-:S04]  /*e640*/  IMAD.WIDE.U32 R2, R12, UR44, R2 ;  /* 0x0000002c0c027c25 */ /* 0x000fc8000f8e0002 */
[----:B------:R-:W-:Y:S01]  /*e650*/  IMAD.IADD R3, R3, 0x1, R5 ;  /* 0x0000000103037824 */ /* 0x000fe200078e0205 */
[----:B------:R-:W-:-:S04]  /*e660*/  LEA R4, P0, R2, UR8, 0x2 ;  /* 0x0000000802047c11 */ /* 0x000fc8000f8010ff */
[----:B------:R-:W-:Y:S01]  /*e670*/  LEA.HI.X R5, R2, UR9, R3, 0x2, P0 ;  /* 0x0000000902057c11 */ /* 0x000fe200080f1403 */
[----:B------:R-:W-:-:S05]  /*e680*/  IMAD.MOV.U32 R3, RZ, RZ, -0x800000 ;  /* 0xff800000ff037424 */ /* 0x000fca00078e00ff */
[----:B------:R1:W-:Y:S03]  /*e690*/  STG.E desc[UR10][R4.64], R3 ;  /* 0x0000000304007986 */ /* 0x0003e6000c10190a */
.L_x_972:
[----:B------:R-:W-:Y:S05]  /*e6a0*/  BSYNC B0 ;  /* 0x0000000000007941 */ /* 0x000fea0003800000 */
.L_x_971:
[----:B------:R-:W-:Y:S01]  /*e6b0*/  R2UR UR7, R206 ;  /* 0x00000000ce0772ca */ /* 0x000fe200000e0000 */
[----:B------:R-:W-:Y:S01]  /*e6c0*/  ULDC UR5, c[0x0][0xa88] ;  /* 0x0002a20000057ab9 */ /* 0x000fe20000000800 */
[C---:B------:R-:W-:Y:S01]  /*e6d0*/  IADD3 R0, R204.reuse, 0x20, RZ ;  /* 0x00000020cc007810 */ /* 0x040fe20007ffe0ff */
[----:B------:R-:W-:Y:S01]  /*e6e0*/  UIADD3 UR42, -UR42, UR5, URZ ;  /* 0x000000052a2a7290 */ /* 0x000fe2000fffe13f */
[----:B-1----:R-:W-:Y:S01]  /*e6f0*/  IMAD R3, R9, UR43, R8 ;  /* 0x0000002b09037c24 */ /* 0x002fe2000f8e0208 */
[----:B------:R-:W-:Y:S01]  /*e700*/  SHF.R.S32.HI R205, RZ, 0x1f, R204 ;  /* 0x0000001fffcd7819 */ /* 0x000fe200000114cc */
[C---:B------:R-:W-:Y:S01]  /*e710*/  VIADD R2, R204.reuse, 0x40 ;  /* 0x00000040cc027836 */ /* 0x040fe20000000000 */
[----:B------:R-:W-:Y:S01]  /*e720*/  BSSY B0, `(.L_x_973) ;  /* 0x0000025000007945 */ /* 0x000fe20003800000 */
[----:B------:R-:W-:Y:S01]  /*e730*/  IMAD.IADD R7, R7, 0x1, R3 ;  /* 0x0000000107077824 */ /* 0x000fe200078e0203 */
[C---:B------:R-:W-:Y:S01]  /*e740*/  ISETP.GE.AND P2, PT, R204.reuse, UR42, PT ;  /* 0x0000002acc007c0c */ /* 0x040fe2000bf46270 */
[----:B------:R-:W-:Y:S01]  /*e750*/  VIADD R8, R204, 0x60 ;  /* 0x00000060cc087836 */ /* 0x000fe20000000000 */
[----:B------:R-:W-:Y:S01]  /*e760*/  ISETP.GE.AND P0, PT, R0, UR42, PT ;  /* 0x0000002a00007c0c */ /* 0x000fe2000bf06270 */
[C---:B---3--:R-:W-:Y:S01]  /*e770*/  IMAD R0, R10.reuse, UR6, RZ ;  /* 0x000000060a007c24 */ /* 0x048fe2000f8e02ff */
[----:B------:R-:W-:Y:S01]  /*e780*/  ULOP3.LUT UR5, URZ, UR7, URZ, 0x33, !UPT ;  /* 0x000000073f057292 */ /* 0x000fe2000f8e333f */
[----:B------:R-:W-:Y:S01]  /*e790*/  IMAD.WIDE.U32 R6, R10, UR44, R6 ;  /* 0x0000002c0a067c25 */ /* 0x000fe2000f8e0006 */
[----:B------:R-:W-:-:S03]  /*e7a0*/  ISETP.GE.AND P1, PT, R2, UR42, PT ;  /* 0x0000002a02007c0c */ /* 0x000fc6000bf26270 */
[----:B------:R-:W-:Y:S01]  /*e7b0*/  IMAD R3, R11, UR44, R0 ;  /* 0x0000002c0b037c24 */ /* 0x000fe2000f8e0200 */
[----:B--2---:R-:W-:-:S03]  /*e7c0*/  IADD3 R5, R14, UR5, RZ ;  /* 0x000000050e057c10 */ /* 0x004fc6000fffe0ff */
[----:B------:R-:W-:Y:S02]  /*e7d0*/  IMAD.IADD R11, R7, 0x1, R3 ;  /* 0x00000001070b7824 */ /* 0x000fe400078e0203 */
[----:B------:R-:W-:Y:S01]  /*e7e0*/  IMAD.WIDE R4, R5, 0x80, R204 ;  /* 0x0000008005047825 */ /* 0x000fe200078e02cc */
[----:B------:R-:W-:Y:S06]  /*e7f0*/  @P2 BRA `(.L_x_974) ;  /* 0x00000000005c2947 */ /* 0x000fec0003800000 */
[C---:B------:R-:W-:Y:S01]  /*e800*/  VIADD R2, R202.reuse, 0x80 ;  /* 0x00000080ca027836 */ /* 0x040fe20000000000 */
[----:B------:R-:W-:Y:S01]  /*e810*/  IADD3 R0, R202, 0x40, RZ ;  /* 0x00000040ca007810 */ /* 0x000fe20007ffe0ff */
[----:B------:R-:W-:Y:S01]  /*e820*/  ULDC UR5, c[0x0][0xa8c] ;  /* 0x0002a30000057ab9 */ /* 0x000fe20000000800 */
[----:B------:R-:W-:Y:S01]  /*e830*/  ULDC.64 UR6, c[0x0][0xad8] ;  /* 0x0002b60000067ab9 */ /* 0x000fe20000000a00 */
[----:B------:R-:W-:Y:S01]  /*e840*/  IMAD.MOV.U32 R3, RZ, RZ, R11 ;  /* 0x000000ffff037224 */ /* 0x000fe200078e000b */
[----:B------:R-:W-:Y:S01]  /*e850*/  ISETP.GE.AND P4, PT, R2, UR5, PT ;  /* 0x0000000502007c0c */ /* 0x000fe2000bf86270 */
[----:B------:R-:W-:Y:S01]  /*e860*/  IMAD R9, R5, UR6, RZ ;  /* 0x0000000605097c24 */ /* 0x000fe2000f8e02ff */
[----:B------:R-:W-:Y:S01]  /*e870*/  ISETP.GE.AND P3, PT, R0, UR5, PT ;  /* 0x0000000500007c0c */ /* 0x000fe2000bf66270 */
[----:B------:R-:W-:Y:S01]  /*e880*/  VIADD R0, R202, 0xc0 ;  /* 0x000000c0ca007836 */ /* 0x000fe20000000000 */
[----:B------:R-:W-:Y:S01]  /*e890*/  MOV R2, R6 ;  /* 0x0000000600027202 */ /* 0x000fe20000000f00 */
[----:B------:R-:W-:Y:S01]  /*e8a0*/  IMAD R9, R4, UR7, R9 ;  /* 0x0000000704097c24 */ /* 0x000fe2000f8e0209 */
[----:B------:R-:W-:Y:S01]  /*e8b0*/  ISETP.GE.AND P2, PT, R202, UR5, PT ;  /* 0x00000005ca007c0c */ /* 0x000fe2000bf46270 */
[----:B------:R-:W-:Y:S01]  /*e8c0*/  ULDC.64 UR8, c[0x0][0x208] ;  /* 0x0000820000087ab9 */ /* 0x000fe20000000a00 */
[----:B------:R-:W-:Y:S01]  /*e8d0*/  ISETP.GE.AND P5, PT, R0, UR5, PT ;  /* 0x0000000500007c0c */ /* 0x000fe2000bfa6270 */
[----:B------:R-:W-:Y:S01]  /*e8e0*/  IMAD.WIDE.U32 R2, R4, UR6, R2 ;  /* 0x0000000604027c25 */ /* 0x000fe2000f8e0002 */
[----:B------:R-:W-:-:S03]  /*e8f0*/  ULDC.64 UR6, c[0x0][0xa80] ;  /* 0x0002a00000067ab9 */ /* 0x000fc60000000a00 */
[----:B------:R-:W-:Y:S01]  /*e900*/  IMAD.IADD R3, R3, 0x1, R9 ;  /* 0x0000000103037824 */ /* 0x000fe200078e0209 */
[----:B------:R-:W-:-:S04]  /*e910*/  LEA R12, P6, R2, UR6, 0x1 ;  /* 0x00000006020c7c11 */ /* 0x000fc8000f8c08ff */
[----:B------:R-:W-:-:S05]  /*e920*/  LEA.HI.X R13, R2, UR7, R3, 0x1, P6 ;  /* 0x00000007020d7c11 */ /* 0x000fca000b0f0c03 */
[----:B------:R1:W-:Y:S04]  /*e930*/  @!P2 STG.E.128 desc[UR8][R12.64], RZ ;  /* 0x000000ff0c00a986 */ /* 0x0003e8000c101d08 */
[----:B------:R1:W-:Y:S04]  /*e940*/  @!P3 STG.E.128 desc[UR8][R12.64+0x80], RZ ;  /* 0x000080ff0c00b986 */ /* 0x0003e8000c101d08 */
[----:B------:R1:W-:Y:S04]  /*e950*/  @!P4 STG.E.128 desc[UR8][R12.64+0x100], RZ ;  /* 0x000100ff0c00c986 */ /* 0x0003e8000c101d08 */
[----:B------:R1:W-:Y:S02]  /*e960*/  @!P5 STG.E.128 desc[UR8][R12.64+0x180], RZ ;  /* 0x000180ff0c00d986 */ /* 0x0003e4000c101d08 */
.L_x_974:
[----:B------:R-:W-:Y:S05]  /*e970*/  BSYNC B0 ;  /* 0x0000000000007941 */ /* 0x000fea0003800000 */
.L_x_973:
[----:B------:R-:W-:Y:S01]  /*e980*/  BSSY B0, `(.L_x_975) ;  /* 0x000001c000007945 */ /* 0x000fe20003800000 */
[----:B------:R-:W-:-:S03]  /*e990*/  ISETP.GE.AND P2, PT, R8, UR42, PT ;  /* 0x0000002a08007c0c */ /* 0x000fc6000bf46270 */
[----:B------:R-:W-:Y:S10]  /*e9a0*/  @P0 BRA `(.L_x_976) ;  /* 0x0000000000640947 */ /* 0x000ff40003800000 */
[----:B------:R-:W-:Y:S01]  /*e9b0*/  IADD3 R9, P0, R4, 0x20, RZ ;  /* 0x0000002004097810 */ /* 0x000fe20007f1e0ff */
[C---:B------:R-:W-:Y:S01]  /*e9c0*/  VIADD R3, R202.reuse, 0x80 ;  /* 0x00000080ca037836 */ /* 0x040fe20000000000 */
[----:B------:R-:W-:Y:S01]  /*e9d0*/  IADD3 R2, R202, 0x40, RZ ;  /* 0x00000040ca027810 */ /* 0x000fe20007ffe0ff */
[----:B------:R-:W-:Y:S01]  /*e9e0*/  ULDC UR5, c[0x0][0xa8c] ;  /* 0x0002a30000057ab9 */ /* 0x000fe20000000800 */
        /* <DEDUP_REMOVED lines=14> */
[----:B------:R-:W-:Y:S02]  /*ead0*/  LEA R8, P0, R2, UR6, 0x1 ;  /* 0x0000000602087c11 */ /* 0x000fe4000f8008ff */
[----:B------:R-:W-:-:S04]  /*eae0*/  IADD3 R3, R3, R9, RZ ;  /* 0x0000000903037210 */ /* 0x000fc80007ffe0ff */
[----:B------:R-:W-:-:S05]  /*eaf0*/  LEA.HI.X R9, R2, UR7, R3, 0x1, P0 ;  /* 0x0000000702097c11 */ /* 0x000fca00080f0c03 */
[----:B------:R2:W-:Y:S04]  /*eb00*/  @!P3 STG.E.128 desc[UR8][R8.64], RZ ;  /* 0x000000ff0800b986 */ /* 0x0005e8000c101d08 */
[----:B------:R2:W-:Y:S04]  /*eb10*/  @!P4 STG.E.128 desc[UR8][R8.64+0x80], RZ ;  /* 0x000080ff0800c986 */ /* 0x0005e8000c101d08 */
[----:B------:R2:W-:Y:S04]  /*eb20*/  @!P5 STG.E.128 desc[UR8][R8.64+0x100], RZ ;  /* 0x000100ff0800d986 */ /* 0x0005e8000c101d08 */
[----:B------:R2:W-:Y:S02]  /*eb30*/  @!P6 STG.E.128 desc[UR8][R8.64+0x180], RZ ;  /* 0x000180ff0800e986 */ /* 0x0005e4000c101d08 */
.L_x_976:
[----:B------:R-:W-:Y:S05]  /*eb40*/  BSYNC B0 ;  /* 0x0000000000007941 */ /* 0x000fea0003800000 */
.L_x_975:
[----:B------:R-:W-:Y:S04]  /*eb50*/  BSSY B0, `(.L_x_977) ;  /* 0x000001b000007945 */ /* 0x000fe80003800000 */
[----:B------:R-:W-:Y:S05]  /*eb60*/  @P1 BRA `(.L_x_978) ;  /* 0x0000000000641947 */ /* 0x000fea0003800000 */
[----:B--2---:R-:W-:Y:S01]  /*eb70*/  IADD3 R9, P0, R4, 0x40, RZ ;  /* 0x0000004004097810 */ /* 0x004fe20007f1e0ff */
[C---:B------:R-:W-:Y:S01]  /*eb80*/  VIADD R3, R202.reuse, 0x80 ;  /* 0x00000080ca037836 */ /* 0x040fe20000000000 */
[----:B------:R-:W-:Y:S01]  /*eb90*/  ULDC UR5, c[0x0][0xa8c] ;  /* 0x0002a30000057ab9 */ /* 0x000fe20000000800 */
[C---:B------:R-:W-:Y:S01]  /*eba0*/  VIADD R2, R202.reuse, 0x40 ;  /* 0x00000040ca027836 */ /* 0x040fe20000000000 */
[----:B------:R-:W-:Y:S01]  /*ebb0*/  IADD3.X R0, RZ, R5, RZ, P0, !PT ;  /* 0x00000005ff007210 */ /* 0x000fe200007fe4ff */
[----:B------:R-:W-:Y:S01]  /*ebc0*/  ULDC.64 UR6, c[0x0][0xad8] ;  /* 0x0002b60000067ab9 */ /* 0x000fe20000000a00 */
[----:B------:R-:W-:Y:S01]  /*ebd0*/  ISETP.GE.AND P4, PT, R3, UR5, PT ;  /* 0x0000000503007c0c */ /* 0x000fe2000bf86270 */
[----:B------:R-:W-:Y:S01]  /*ebe0*/  VIADD R8, R202, 0xc0 ;  /* 0x000000c0ca087836 */ /* 0x000fe20000000000 */
[----:B------:R-:W-:Y:S01]  /*ebf0*/  ISETP.GE.AND P3, PT, R2, UR5, PT ;  /* 0x0000000502007c0c */ /* 0x000fe2000bf66270 */
[----:B------:R-:W-:Y:S01]  /*ec00*/  IMAD.MOV.U32 R2, RZ, RZ, R6 ;  /* 0x000000ffff027224 */ /* 0x000fe200078e0006 */
[----:B------:R-:W-:Y:S01]  /*ec10*/  MOV R3, R11 ;  /* 0x0000000b00037202 */ /* 0x000fe20000000f00 */
[----:B------:R-:W-:Y:S01]  /*ec20*/  IMAD R0, R0, UR6, RZ ;  /* 0x0000000600007c24 */ /* 0x000fe2000f8e02ff */
[----:B------:R-:W-:Y:S01]  /*ec30*/  ISETP.GE.AND P1, PT, R202, UR5, PT ;  /* 0x00000005ca007c0c */ /* 0x000fe2000bf26270 */
[----:B------:R-:W-:Y:S01]  /*ec40*/  ULDC.64 UR8, c[0x0][0x208] ;  /* 0x0000820000087ab9 */ /* 0x000fe20000000a00 */
[----:B------:R-:W-:Y:S01]  /*ec50*/  ISETP.GE.AND P5, PT, R8, UR5, PT ;  /* 0x0000000508007c0c */ /* 0x000fe2000bfa6270 */
[----:B------:R-:W-:-:S04]  /*ec60*/  IMAD.WIDE.U32 R2, R9, UR6, R2 ;  /* 0x0000000609027c25 */ /* 0x000fc8000f8e0002 */
        /* <DEDUP_REMOVED lines=9> */
.L_x_978:
[----:B------:R-:W-:Y:S05]  /*ed00*/  BSYNC B0 ;  /* 0x0000000000007941 */ /* 0x000fea0003800000 */
.L_x_977:
[----:B------:R-:W-:Y:S04]  /*ed10*/  BSSY B0, `(.L_x_968) ;  /* 0x000001b000007945 */ /* 0x000fe80003800000 */
        /* <DEDUP_REMOVED lines=9> */
[----:B------:R-:W-:Y:S01]  /*edb0*/  IADD3 R5, R202, 0x80, RZ ;  /* 0x00000080ca057810 */ /* 0x000fe20007ffe0ff */
[----:B------:R-:W-:Y:S01]  /*edc0*/  IMAD R4, R4, UR6, RZ ;  /* 0x0000000604047c24 */ /* 0x000fe2000f8e02ff */
[C---:B------:R-:W-:Y:S01]  /*edd0*/  ISETP.GE.AND P1, PT, R202.reuse, UR5, PT ;  /* 0x00000005ca007c0c */ /* 0x040fe2000bf26270 */
[----:B------:R-:W-:Y:S01]  /*ede0*/  VIADD R0, R202, 0xc0 ;  /* 0x000000c0ca007836 */ /* 0x000fe20000000000 */
[----:B------:R-:W-:Y:S01]  /*edf0*/  ISETP.GE.AND P3, PT, R5, UR5, PT ;  /* 0x0000000505007c0c */ /* 0x000fe2000bf66270 */
[----:B------:R-:W-:Y:S01]  /*ee00*/  IMAD.WIDE.U32 R2, R7, UR6, R2 ;  /* 0x0000000607027c25 */ /* 0x000fe2000f8e0002 */
[----:B------:R-:W-:-:S02]  /*ee10*/  ULDC.64 UR8, c[0x0][0x208] ;  /* 0x0000820000087ab9 */ /* 0x000fc40000000a00 */
        /* <DEDUP_REMOVED lines=10> */
.L_x_979:
[----:B------:R-:W-:Y:S05]  /*eec0*/  BSYNC B0 ;  /* 0x0000000000007941 */ /* 0x000fea0003800000 */
.L_x_968:
[----:B------:R-:W5:Y:S02]  /*eed0*/  LDC R0, c[0x0][0xda8] ;  /* 0x00036a00ff007b82 */ /* 0x000f640000000800 */
[----:B-----5:R-:W-:-:S13]  /*eee0*/  ISETP.LE.AND P0, PT, R0, UR4, PT ;  /* 0x0000000400007c0c */ /* 0x020fda000bf03270 */
[----:B------:R-:W-:Y:S05]  /*eef0*/  @!P0 BRA `(.L_x_980) ;  /* 0xffffff1c00b88947 */ /* 0x000fea000383ffff */
[----:B------:R-:W-:Y:S05]  /*ef00*/  EXIT ;  /* 0x000000000000794d */ /* 0x000fea0003800000 */
.L_x_886:
[----:B------:R-:W-:-:S08]  /*ef10*/  NOP ;  /* 0x0000000000007918 */ /* 0x000fd00000000000 */
[----:B-1----:R-:W1:-:S00]  /*ef20*/  USETMAXREG.DEALLOC.CTAPOOL 0x18 ;  /* 0x00000018000079c8 */ /* 0x002e4000080e0500 */
[----:B-1----:R-:W-:-:S06]  /*ef30*/  LOP3.LUT R0, R0, 0x3, RZ, 0xc0, !PT ;  /* 0x0000000300007812 */ /* 0x002fcc00078ec0ff */
[----:B------:R-:W1:Y:S02]  /*ef40*/  SHFL.IDX PT, R0, R0, RZ, 0x1f ;  /* 0x00001fff00007589 */ /* 0x000e6400000e0000 */
[----:B-1----:R-:W-:-:S13]  /*ef50*/  ISETP.NE.AND P0, PT, R0, RZ, PT ;  /* 0x000000ff0000720c */ /* 0x002fda0003f05270 */
[----:B------:R-:W-:Y:S05]  /*ef60*/  @P0 EXIT ;  /* 0x000000000000094d */ /* 0x000fea0003800000 */
[----:B------:R-:W1:Y:S01]  /*ef70*/  S2UR UR4, SR_CTAID.X ;  /* 0x00000000000479c3 */ /* 0x000e620000002500 */
[----:B------:R-:W-:Y:S01]  /*ef80*/  UMOV UR49, URZ ;  /* 0x0000003f00317c82 */ /* 0x000fe20008000000 */
[----:B------:R-:W-:Y:S01]  /*ef90*/  MOV R16, RZ ;  /* 0x000000ff00107202 */ /* 0x000fe20000000f00 */
[----:B------:R-:W-:-:S05]  /*efa0*/  IMAD.MOV.U32 R17, RZ, RZ, 0x1 ;  /* 0x00000001ff117424 */ /* 0x000fca00078e00ff */
[----:B------:R-:W1:Y:S02]  /*efb0*/  LDC R0, c[0x0][0xda8] ;  /* 0x00036a00ff007b82 */ /* 0x000e640000000800 */
[----:B-1----:R-:W-:-:S13]  /*efc0*/  ISETP.LE.AND P0, PT, R0, UR4, PT ;  /* 0x0000000400007c0c */ /* 0x002fda000bf03270 */
[----:B------:R-:W-:Y:S05]  /*efd0*/  @P0 BRA `(.L_x_981) ;  /* 0x00000034001c0947 */ /* 0x000fea0003800000 */
[----:B------:R-:W-:Y:S01]  /*efe0*/  IMAD.U32 R19, RZ, RZ, UR4 ;  /* 0x00000004ff137e24 */ /* 0x000fe2000f8e00ff */
[----:B------:R-:W-:Y:S01]  /*eff0*/  MOV R17, 0x1 ;  /* 0x0000000100117802 */ /* 0x000fe20000000f00 */
[----:B------:R-:W-:Y:S01]  /*f000*/  IMAD.MOV.U32 R16, RZ, RZ, RZ ;  /* 0x000000ffff107224 */ /* 0x000fe200078e00ff */
[----:B------:R-:W-:Y:S01]  /*f010*/  ULDC UR50, c[0x0][0xc] ;  /* 0x0000030000327ab9 */ /* 0x000fe20000000800 */
[----:B------:R-:W-:Y:S01]  /*f020*/  ULDC.64 UR42, c[0x0][0x198] ;  /* 0x00006600002a7ab9 */ /* 0x000fe20000000a00 */
[----:B------:R-:W-:-:S05]  /*f030*/  UMOV UR49, URZ ;  /* 0x0000003f00317c82 */ /* 0x000fca0008000000 */
.L_x_1035:
[----:B------:R-:W-:Y:S01]  /*f040*/  ULDC UR8, c[0x0][0xdd0] ;  /* 0x0003740000087ab9 */ /* 0x000fe20000000800 */
[----:B-1----:R-:W1:Y:S01]  /*f050*/  LDC R0, c[0x0][0xde8] ;  /* 0x00037a00ff007b82 */ /* 0x002e620000000800 */
[C---:B------:R-:W-:Y:S01]  /*f060*/  R2UR UR6, R19.reuse ;  /* 0x00000000130672ca */ /* 0x040fe200000e0000 */
[----:B------:R-:W-:Y:S01]  /*f070*/  UISETP.NE.AND UP0, UPT, UR8, 0x1, UPT ;  /* 0x000000010800788c */ /* 0x000fe2000bf05270 */
[----:B------:R-:W-:-:S10]  /*f080*/  R2UR UR7, R19 ;  /* 0x00000000130772ca */ /* 0x000fd400000e0000 */
[----:B------:R-:W-:Y:S01]  /*f090*/  @UP0 ULDC UR4, c[0x0][0xdd4] ;  /* 0x0003750000040ab9 */ /* 0x000fe20000000800 */
[----:B------:R-:W-:Y:S01]  /*f0a0*/  @UP0 ULDC UR9, c[0x0][0xdd8] ;  /* 0x0003760000090ab9 */ /* 0x000fe20000000800 */
[----:B------:R-:W-:-:S04]  /*f0b0*/  UIMAD.WIDE.U32 UR4, UR6, UR4, URZ ;  /* 0x00000004060472a5 */ /* 0x000fc8000f8e003f */
[----:B------:R-:W-:-:S04]  /*f0c0*/  @UP0 USHF.R.U32.HI UR6, URZ, UR9, UR5 ;  /* 0x000000093f060299 */ /* 0x000fc80008011605 */
[----:B------:R-:W-:Y:S02]  /*f0d0*/  UIADD3 UR4, -UR6, URZ, URZ ;  /* 0x0000003f06047290 */ /* 0x000fe4000fffe13f */
[----:B-1----:R-:W-:Y:S02]  /*f0e0*/  ISETP.LE.AND P0, PT, R0, UR6, PT ;  /* 0x0000000600007c0c */ /* 0x002fe4000bf03270 */
[----:B------:R-:W-:-:S11]  /*f0f0*/  UIMAD UR8, UR8, UR4, UR7 ;  /* 0x00000004080872a4 */ /* 0x000fd6000f8e0207 */
[----:B------:R-:W-:Y:S05]  /*f100*/  @!P0 BRA `(.L_x_982) ;  /* 0x0000000000208947 */ /* 0x000fea0003800000 */
[----:B------:R-:W-:Y:S01]  /*f110*/  ULDC UR9, c[0x0][0xddc] ;  /* 0x0003770000097ab9 */ /* 0x000fe20000000800 */
[----:B------:R-:W-:Y:S01]  /*f120*/  UMOV UR7, UR8 ;  /* 0x0000000800077c82 */ /* 0x000fe20008000000 */
[----:B------:R-:W-:-:S11]  /*f130*/  UISETP.NE.AND UP0, UPT, UR9, 0x1, UPT ;  /* 0x000000010900788c */ /* 0x000fd6000bf05270 */
[----:B------:R-:W-:Y:S02]  /*f140*/  @UP0 ULDC.64 UR10, c[0x0][0xde0] ;  /* 0x00037800000a0ab9 */ /* 0x000fe40000000a00 */
[----:B------:R-:W-:-:S04]  /*f150*/  UIMAD.WIDE.U32 UR4, UR8, UR10, URZ ;  /* 0x0000000a080472a5 */ /* 0x000fc8000f8e003f */
[----:B------:R-:W-:-:S04]  /*f160*/  @UP0 USHF.R.U32.HI UR7, URZ, UR11, UR5 ;  /* 0x0000000b3f070299 */ /* 0x000fc80008011605 */
[----:B------:R-:W-:Y:S01]  /*f170*/  UIMAD UR4, UR7, UR9, URZ ;  /* 0x00000009070472a4 */ /* 0x000fe2000f8e023f */
[----:B------:R-:W-:Y:S11]  /*f180*/  BRA `(.L_x_983) ;  /* 0x00000000001c7947 */ /* 0x000ff60003800000 */
.L_x_982:
[----:B------:R-:W-:Y:S01]  /*f190*/  ULDC UR9, c[0x0][0xdc4] ;  /* 0x0003710000097ab9 */ /* 0x000fe20000000800 */
[----:B------:R-:W-:Y:S01]  /*f1a0*/  UMOV UR7, UR8 ;  /* 0x0000000800077c82 */ /* 0x000fe20008000000 */
[----:B------:R-:W-:-:S11]  /*f1b0*/  UISETP.NE.AND UP0, UPT, UR9, 0x1, UPT ;  /* 0x000000010900788c */ /* 0x000fd6000bf05270 */
[----:B------:R-:W-:Y:S02]  /*f1c0*/  @UP0 ULDC.64 UR10, c[0x0][0xdc8] ;  /* 0x00037200000a0ab9 */ /* 0x000fe40000000a00 */
[----:B------:R-:W-:-:S04]  /*f1d0*/  UIMAD.WIDE.U32 UR4, UR8, UR10, URZ ;  /* 0x0000000a080472a5 */ /* 0x000fc8000f8e003f */
[----:B------:R-:W-:-:S04]  /*f1e0*/  @UP0 USHF.R.U32.HI UR7, URZ, UR11, UR5 ;  /* 0x0000000b3f070299 */ /* 0x000fc80008011605 */
[----:B------:R-:W-:-:S12]  /*f1f0*/  UIMAD UR4, UR7, UR9, URZ ;  /* 0x00000009070472a4 */ /* 0x000fd8000f8e023f */
.L_x_983:
[----:B------:R-:W-:Y:S01]  /*f200*/  ULDC.64 UR10, c[0x0][0x3f8] ;  /* 0x0000fe00000a7ab9 */ /* 0x000fe20000000a00 */
[----:B------:R-:W-:Y:S02]  /*f210*/  UIADD3 UR8, UR8, -UR4, URZ ;  /* 0x8000000408087290 */ /* 0x000fe4000fffe03f */
[----:B------:R-:W-:Y:S02]  /*f220*/  UISETP.NE.U32.AND UP0, UPT, UR10, URZ, UPT ;  /* 0x0000003f0a00728c */ /* 0x000fe4000bf05070 */
[----:B------:R-:W-:Y:S01]  /*f230*/  ULOP3.LUT UR7, URZ, UR7, URZ, 0x33, !UPT ;  /* 0x000000073f077292 */ /* 0x000fe2000f8e333f */
[----:B------:R-:W-:Y:S01]  /*f240*/  ULDC UR10, c[0x0][0xdb8] ;  /* 0x00036e00000a7ab9 */ /* 0x000fe20000000800 */
[----:B------:R-:W-:Y:S01]  /*f250*/  ULDC.64 UR4, c[0x0][0x9e0] ;  /* 0x0002780000047ab9 */ /* 0x000fe20000000a00 */
[----:B------:R-:W-:Y:S01]  /*f260*/  UISETP.NE.AND UP1, UPT, UR10, 0x1, UPT ;  /* 0x000000010a00788c */ /* 0x000fe2000bf25270 */
[----:B------:R-:W-:Y:S01]  /*f270*/  ULDC UR9, c[0x0][0xdc4] ;  /* 0x0003710000097ab9 */ /* 0x000fe20000000800 */
[----:B------:R-:W-:Y:S01]  /*f280*/  ULDC UR45, c[0x0][0xdac] ;  /* 0x00036b00002d7ab9 */ /* 0x000fe20000000800 */
[----:B------:R-:W-:-:S02]  /*f290*/  UISETP.GE.AND UP2, UPT, UR5, 0x1, UPT ;  /* 0x000000010500788c */ /* 0x000fc4000bf46270 */
[----:B------:R-:W-:Y:S02]  /*f2a0*/  UIMAD UR9, UR6, UR9, UR8 ;  /* 0x00000009060972a4 */ /* 0x000fe4000f8e0208 */
[----:B------:R-:W-:Y:S02]  /*f2b0*/  UIADD3 UR45, UR7, UR45, URZ ;  /* 0x0000002d072d7290 */ /* 0x000fe4000fffe03f */
[----:B------:R-:W-:Y:S01]  /*f2c0*/  UISETP.NE.AND.EX UP0, UPT, UR11, URZ, UPT, UP0 ;  /* 0x0000003f0b00728c */ /* 0x000fe2000bf05300 */
[----:B------:R-:W-:Y:S01]  /*f2d0*/  PLOP3.LUT P1, PT, PT, PT, UP2, 0x80, 0x0 ;  /* 0x000000000000781c */ /* 0x000fe20003f2f028 */
[----:B------:R-:W-:Y:S01]  /*f2e0*/  @UP1 ULDC UR6, c[0x0][0xdbc] ;  /* 0x00036f0000061ab9 */ /* 0x000fe20000000800 */
[----:B------:R-:W-:Y:S02]  /*f2f0*/  USHF.L.U32 UR45, UR45, 0x7, URZ ;  /* 0x000000072d2d7899 */ /* 0x000fe4000800063f */
[----:B------:R-:W-:Y:S01]  /*f300*/  UIMAD.WIDE.U32 UR6, UR9, UR6, URZ ;  /* 0x00000006090672a5 */ /* 0x000fe2000f8e003f */
[----:B------:R-:W-:Y:S01]  /*f310*/  ULDC UR11, c[0x0][0x404] ;  /* 0x00010100000b7ab9 */ /* 0x000fe20000000800 */
[----:B------:R-:W-:Y:S01]  /*f320*/  ULDC UR12, c[0x0][0x288] ;  /* 0x0000a200000c7ab9 */ /* 0x000fe20000000800 */
[----:B------:R-:W-:Y:S01]  /*f330*/  @UP1 ULDC UR14, c[0x0][0xdc0] ;  /* 0x00037000000e1ab9 */ /* 0x000fe20000000800 */
[----:B------:R-:W-:Y:S01]  /*f340*/  UMOV UR47, UR9 ;  /* 0x00000009002f7c82 */ /* 0x000fe20008000000 */
[----:B------:R-:W-:-:S02]  /*f350*/  USEL UR11, UR11, 0x1, UP0 ;  /* 0x000000010b0b7887 */ /* 0x000fc40008000000 */
[----:B------:R-:W-:Y:S02]  /*f360*/  UIADD3 UR8, UR45, 0x80, -UR12 ;  /* 0x000000802d087890 */ /* 0x000fe4000fffe80c */
[----:B------:R-:W-:Y:S01]  /*f370*/  @UP1 USHF.R.U32.HI UR47, URZ, UR14, UR7 ;  /* 0x0000000e3f2f1299 */ /* 0x000fe20008011607 */
[----:B------:R-:W-:Y:S02]  /*f380*/  ULDC UR13, c[0x0][0x2e0] ;  /* 0x0000b800000d7ab9 */ /* 0x000fe40000000800 */
[----:B------:R-:W-:Y:S02]  /*f390*/  UIMAD UR6, UR11, UR13, UR8 ;  /* 0x0000000d0b0672a4 */ /* 0x000fe4000f8e0208 */
[----:B------:R-:W-:Y:S02]  /*f3a0*/  UIADD3 UR46, -UR47, URZ, URZ ;  /* 0x0000003f2f2e7290 */ /* 0x000fe4000fffe13f */
[----:B------:R-:W-:Y:S02]  /*f3b0*/  UIADD3 UR4, UR6, UR4, URZ ;  /* 0x0000000406047290 */ /* 0x000fe4000fffe03f */
[----:B------:R-:W-:Y:S01]  /*f3c0*/  UIMAD UR46, UR10, UR46, UR9 ;  /* 0x0000002e0a2e72a4 */ /* 0x000fe2000f8e0209 */
[----:B------:R-:W-:Y:S11]  /*f3d0*/  @!P1 BRA `(.L_x_984) ;  /* 0x0000000000449947 */ /* 0x000ff60003800000 */
        /* <DEDUP_REMOVED lines=10> */
.L_x_985:
[----:B------:R-:W-:-:S11]  /*f480*/  UISETP.NE.AND UP0, UPT, UR5, 0x1, UPT ;  /* 0x000000010500788c */ /* 0x000fd6000bf05270 */
[----:B------:R-:W-:Y:S02]  /*f490*/  @UP0 ULDC.64 UR14, c[0x0][0x9e8] ;  /* 0x00027a00000e0ab9 */ /* 0x000fe40000000a00 */
[----:B------:R-:W-:-:S04]  /*f4a0*/  UIMAD.WIDE.U32 UR6, UR8, UR14, URZ ;  /* 0x0000000e080672a5 */ /* 0x000fc8000f8e003f */
[----:B------:R-:W-:-:S12]  /*f4b0*/  @UP0 USHF.R.U32.HI UR8, URZ, UR15, UR7 ;  /* 0x0000000f3f080299 */ /* 0x000fd80008011607 */
.L_x_986:
[----:B------:R-:W-:-:S04]  /*f4c0*/  UIMAD UR8, UR8, UR5, UR5 ;  /* 0x00000005080872a4 */ /* 0x000fc8000f8e0205 */
[----:B------:R-:W-:-:S04]  /*f4d0*/  UISETP.LT.AND UP0, UPT, UR4, UR8, UPT ;  /* 0x000000080400728c */ /* 0x000fc8000bf01270 */
[----:B------:R-:W-:-:S12]  /*f4e0*/  USEL UR4, UR4, UR8, UP0 ;  /* 0x0000000804047287 */ /* 0x000fd80008000000 */
.L_x_984:
[----:B------:R-:W-:Y:S02]  /*f4f0*/  UIMAD UR7, UR11, UR13, 0x3f ;  /* 0x0000003f0b0774a4 */ /* 0x000fe4000f8e020d */
[----:B------:R-:W-:Y:S02]  /*f500*/  UIADD3 UR4, UR4, 0x3f, URZ ;  /* 0x0000003f04047890 */ /* 0x000fe4000fffe03f */
[----:B------:R-:W-:Y:S02]  /*f510*/  USHF.R.S32.HI UR8, URZ, 0x1f, UR7 ;  /* 0x0000001f3f087899 */ /* 0x000fe40008011407 */
[----:B------:R-:W-:Y:S02]  /*f520*/  USHF.R.S32.HI UR6, URZ, 0x1f, UR4 ;  /* 0x0000001f3f067899 */ /* 0x000fe40008011404 */
[----:B------:R-:W-:Y:S02]  /*f530*/  ULEA.HI UR8, UR8, UR7, URZ, 0x6 ;  /* 0x0000000708087291 */ /* 0x000fe4000f8f303f */
[----:B------:R-:W-:-:S02]  /*f540*/  ULEA.HI UR6, UR6, UR4, URZ, 0x6 ;  /* 0x0000000406067291 */ /* 0x000fc4000f8f303f */
[----:B------:R-:W-:Y:S02]  /*f550*/  UIADD3 UR4, UR45, -UR12, URZ ;  /* 0x8000000c2d047290 */ /* 0x000fe4000fffe03f */
[----:B------:R-:W-:Y:S02]  /*f560*/  USHF.R.S32.HI UR48, URZ, 0x6, UR8 ;  /* 0x000000063f307899 */ /* 0x000fe40008011408 */
[----:B------:R-:W-:Y:S02]  /*f570*/  USHF.R.S32.HI UR6, URZ, 0x6, UR6 ;  /* 0x000000063f067899 */ /* 0x000fe40008011406 */
[----:B------:R-:W-:Y:S02]  /*f580*/  UIMAD UR4, UR11, UR13, UR4 ;  /* 0x0000000d0b0472a4 */ /* 0x000fe4000f8e0204 */
[----:B------:R-:W-:Y:S01]  /*f590*/  UISETP.LT.AND UP0, UPT, UR48, UR6, UPT ;  /* 0x000000063000728c */ /* 0x000fe2000bf01270 */
[----:B------:R-:W-:Y:S02]  /*f5a0*/  ULDC UR8, c[0x0][0x9dc] ;  /* 0x0002770000087ab9 */ /* 0x000fe40000000800 */
[----:B------:R-:W-:-:S02]  /*f5b0*/  UIADD3 UR8, UR4, -UR8, URZ ;  /* 0x8000000804087290 */ /* 0x000fc4000fffe03f */
[----:B------:R-:W-:Y:S01]  /*f5c0*/  USEL UR48, UR48, UR6, UP0 ;  /* 0x0000000630307287 */ /* 0x000fe20008000000 */
[----:B------:R-:W-:Y:S11]  /*f5d0*/  @!P1 BRA `(.L_x_987) ;  /* 0x0000000000449947 */ /* 0x000ff60003800000 */
        /* <DEDUP_REMOVED lines=10> */
.L_x_988:
[----:B------:R-:W-:-:S11]  /*f680*/  UISETP.NE.AND UP0, UPT, UR5, 0x1, UPT ;  /* 0x000000010500788c */ /* 0x000fd6000bf05270 */
[----:B------:R-:W-:Y:S02]  /*f690*/  @UP0 ULDC.64 UR10, c[0x0][0x9e8] ;  /* 0x00027a00000a0ab9 */ /* 0x000fe40000000a00 */
[----:B------:R-:W-:-:S04]  /*f6a0*/  UIMAD.WIDE.U32 UR6, UR4, UR10, URZ ;  /* 0x0000000a040672a5 */ /* 0x000fc8000f8e003f */
[----:B------:R-:W-:-:S12]  /*f6b0*/  @UP0 USHF.R.U32.HI UR4, URZ, UR11, UR7 ;  /* 0x0000000b3f040299 */ /* 0x000fd80008011607 */
.L_x_989:
[----:B------:R-:W-:-:S04]  /*f6c0*/  UIMAD UR4, UR4, UR5, URZ ;  /* 0x00000005040472a4 */ /* 0x000fc8000f8e023f */
[----:B------:R-:W-:-:S04]  /*f6d0*/  UISETP.LT.AND UP0, UPT, UR8, UR4, UPT ;  /* 0x000000040800728c */ /* 0x000fc8000bf01270 */
[----:B------:R-:W-:-:S12]  /*f6e0*/  USEL UR8, UR8, UR4, !UP0 ;  /* 0x0000000408087287 */ /* 0x000fd8000c000000 */
.L_x_987:
[----:B------:R-:W-:Y:S01]  /*f6f0*/  USHF.R.S32.HI UR4, URZ, 0x1f, UR8 ;  /* 0x0000001f3f047899 */ /* 0x000fe20008011408 */
[----:B------:R-:W-:Y:S03]  /*f700*/  BSSY B6, `(.L_x_990) ;  /* 0x00002c3000067945 */ /* 0x000fe60003800000 */
[----:B------:R-:W-:-:S04]  /*f710*/  ULEA.HI UR4, UR4, UR8, URZ, 0x6 ;  /* 0x0000000804047291 */ /* 0x000fc8000f8f303f */
[----:B------:R-:W-:-:S04]  /*f720*/  USHF.R.S32.HI UR4, URZ, 0x6, UR4 ;  /* 0x000000063f047899 */ /* 0x000fc80008011404 */
[----:B------:R-:W-:-:S04]  /*f730*/  UISETP.LT.AND UP0, UPT, URZ, UR4, UPT ;  /* 0x000000043f00728c */ /* 0x000fc8000bf01270 */
[----:B------:R-:W-:-:S04]  /*f740*/  USEL UR41, URZ, UR4, !UP0 ;  /* 0x000000043f297287 */ /* 0x000fc8000c000000 */
[----:B------:R-:W-:-:S06]  /*f750*/  UISETP.GT.AND UP0, UPT, UR48, UR41, UPT ;  /* 0x000000293000728c */ /* 0x000fcc000bf04270 */
[----:B------:R-:W-:-:S13]  /*f760*/  PLOP3.LUT P0, PT, PT, PT, UP0, 0x80, 0x0 ;  /* 0x000000000000781c */ /* 0x000fda0003f0f008 */
[----:B------:R-:W-:Y:S05]  /*f770*/  @P0 BRA `(.L_x_991) ;  /* 0x00000000004c0947 */ /* 0x000fea0003800000 */
[----:B------:R-:W1:Y:S01]  /*f780*/  S2R R0, SR_TID.X ;  /* 0x0000000000007919 */ /* 0x000e620000002100 */
[----:B------:R-:W-:Y:S01]  /*f790*/  IMAD.MOV.U32 R13, RZ, RZ, R19 ;  /* 0x000000ffff0d7224 */ /* 0x000fe200078e0013 */
[----:B-1----:R-:W-:-:S04]  /*f7a0*/  LOP3.LUT R0, R0, 0x1f, RZ, 0xc0, !PT ;  /* 0x0000001f00007812 */ /* 0x002fc800078ec0ff */
[----:B------:R-:W-:-:S13]  /*f7b0*/  ISETP.NE.AND P0, PT, R0, RZ, PT ;  /* 0x000000ff0000720c */ /* 0x000fda0003f05270 */
[----:B------:R-:W-:Y:S05]  /*f7c0*/  @P0 BRA `(.L_x_992) ;  /* 0x0000002800d80947 */ /* 0x000fea0003800000 */
[----:B------:R-:W1:Y:S01]  /*f7d0*/  S2R R5, SR_LANEID ;  /* 0x0000000000057919 */ /* 0x000e620000000000 */
[----:B------:R-:W-:Y:S01]  /*f7e0*/  VOTEU.ANY UR4, UPT, PT ;  /* 0x0000000000047886 */ /* 0x000fe200038e0100 */
[----:B------:R-:W2:Y:S01]  /*f7f0*/  LDC.64 R2, c[0x0][0xdf0] ;  /* 0x00037c00ff027b82 */ /* 0x000ea20000000a00 */
[----:B------:R-:W1:Y:S01]  /*f800*/  FLO.U32 R0, UR4 ;  /* 0x0000000400007d00 */ /* 0x000e6200080e0000 */
[----:B------:R-:W-:Y:S01]  /*f810*/  ULDC.64 UR6, c[0x0][0x208] ;  /* 0x0000820000067ab9 */ /* 0x000fe20000000a00 */
[----:B-1----:R-:W-:-:S06]  /*f820*/  ISETP.EQ.U32.AND P0, PT, R0, R5, PT ;  /* 0x000000050000720c */ /* 0x002fcc0003f02070 */
[----:B------:R-:W2:Y:S07]  /*f830*/  POPC R5, UR4 ;  /* 0x0000000400057d09 */ /* 0x000eae0008000000 */
[----:B--2---:R-:W2:Y:S01]  /*f840*/  @P0 ATOMG.E.ADD.STRONG.GPU PT, R3, desc[UR6][R2.64], R5 ;  /* 0x00000005020309a8 */ /* 0x004ea200081ee1c6 */
[----:B------:R-:W1:Y:S02]  /*f850*/  S2R R4, SR_LTMASK ;  /* 0x0000000000047919 */ /* 0x000e640000003900 */
[----:B-1----:R-:W-:-:S04]  /*f860*/  LOP3.LUT R4, R4, UR4, RZ, 0xc0, !PT ;  /* 0x0000000404047c12 */ /* 0x002fc8000f8ec0ff */
[----:B------:R-:W1:Y:S01]  /*f870*/  POPC R13, R4 ;  /* 0x00000004000d7309 */ /* 0x000e620000000000 */
[----:B--2---:R-:W1:Y:S02]  /*f880*/  SHFL.IDX PT, R0, R3, R0, 0x1f ;  /* 0x00001f0003007589 */ /* 0x004e6400000e0000 */
[----:B-1----:R-:W-:Y:S01]  /*f890*/  IADD3 R13, R0, UR50, R13 ;  /* 0x00000032000d7c10 */ /* 0x002fe2000fffe00d */
[----:B------:R-:W-:Y:S06]  /*f8a0*/  BRA `(.L_x_992) ;  /* 0x0000002800a07947 */ /* 0x000fec0003800000 */
.L_x_991:
[----:B------:R-:W1:Y:S01]  /*f8b0*/  S2UR UR4, SR_CgaCtaId ;  /* 0x00000000000479c3 */ /* 0x000e620000008800 */
[----:B------:R-:W-:Y:S02]  /*f8c0*/  UMOV UR40, 0x400 ;  /* 0x0000040000287882 */ /* 0x000fe40000000000 */
[----:B-1----:R-:W-:-:S04]  /*f8d0*/  ULEA UR40, UR4, UR40, 0x18 ;  /* 0x0000002804287291 */ /* 0x002fc8000f8ec03f */
[----:B------:R-:W-:-:S04]  /*f8e0*/  UIADD3 UR4, UR40, 0x20400, URZ ;  /* 0x0002040028047890 */ /* 0x000fc8000fffe03f */
[----:B------:R-:W-:-:S06]  /*f8f0*/  ULOP3.LUT UP0, URZ, UR4, 0x3ff, URZ, 0xc0, !UPT ;  /* 0x000003ff043f7892 */ /* 0x000fcc000f80c03f */
[----:B------:R-:W-:-:S13]  /*f900*/  PLOP3.LUT P0, PT, PT, PT, UP0, 0x80, 0x0 ;  /* 0x000000000000781c */ /* 0x000fda0003f0f008 */
[----:B------:R-:W-:Y:S05]  /*f910*/  @!P0 BRA `(.L_x_993) ;  /* 0x0000000000408947 */ /* 0x000fea0003800000 */
[----:B------:R-:W-:Y:S01]  /*f920*/  MOV R2, 0x0 ;  /* 0x0000000000027802 */ /* 0x000fe20000000f00 */
[----:B------:R-:W-:Y:S01]  /*f930*/  ULDC.64 UR6, c[0x4][0xa8] ;  /* 0x01002a0000067ab9 */ /* 0x000fe20000000a00 */
[----:B------:R-:W-:Y:S01]  /*f940*/  ULDC.64 UR8, c[0x4][0xb0] ;  /* 0x01002c0000087ab9 */ /* 0x000fe20000000a00 */
[----:B------:R-:W-:Y:S01]  /*f950*/  ULDC.64 UR4, c[0x4][0x30] ;  /* 0x01000c0000047ab9 */ /* 0x000fe20000000a00 */
[----:B------:R-:W-:Y:S01]  /*f960*/  MOV R4, UR6 ;  /* 0x0000000600047c02 */ /* 0x000fe20008000f00 */
[----:B------:R-:W-:Y:S01]  /*f970*/  IMAD.U32 R5, RZ, RZ, UR7 ;  /* 0x00000007ff057e24 */ /* 0x000fe2000f8e00ff */
[----:B------:R-:W1:Y:S01]  /*f980*/  LDC.64 R2, c[0x4][R2] ;  /* 0x0100000002027b82 */ /* 0x000e620000000a00 */
[----:B------:R-:W-:Y:S01]  /*f990*/  IMAD.U32 R6, RZ, RZ, UR8 ;  /* 0x00000008ff067e24 */ /* 0x000fe2000f8e00ff */
[----:B------:R-:W-:Y:S01]  /*f9a0*/  MOV R7, UR9 ;  /* 0x0000000900077c02 */ /* 0x000fe20008000f00 */
[----:B------:R-:W-:Y:S01]  /*f9b0*/  IMAD.U32 R10, RZ, RZ, UR4 ;  /* 0x00000004ff0a7e24 */ /* 0x000fe2000f8e00ff */
[----:B------:R-:W-:Y:S01]  /*f9c0*/  MOV R8, 0x70 ;  /* 0x0000007000087802 */ /* 0x000fe20000000f00 */
[----:B------:R-:W-:-:S02]  /*f9d0*/  IMAD.U32 R11, RZ, RZ, UR5 ;  /* 0x00000005ff0b7e24 */ /* 0x000fc4000f8e00ff */
[----:B------:R-:W-:Y:S02]  /*f9e0*/  IMAD.MOV.U32 R12, RZ, RZ, 0x1 ;  /* 0x00000001ff0c7424 */ /* 0x000fe400078e00ff */
[----:B------:R-:W-:-:S07]  /*f9f0*/  IMAD.MOV.U32 R13, RZ, RZ, RZ ;  /* 0x000000ffff0d7224 */ /* 0x000fce00078e00ff */
[----:B------:R-:W-:-:S07]  /*fa00*/  LEPC R20, `(.L_x_993) ;  /* 0x000000001014794e */ /* 0x000fce0000000000 */
[----:B-1----:R-:W-:Y:S05]  /*fa10*/  CALL.ABS.NOINC R2 ;  /* 0x0000000002007343 */ /* 0x002fea0003c00000 */
.L_x_993:
        /* <DEDUP_REMOVED lines=13> */
[----:B------:R-:W-:Y:S01]  /*faf0*/  MOV R8, 0x70 ;  /* 0x0000007000087802 */ /* 0x000fe20000000f00 */
[----:B------:R-:W-:-:S02]  /*fb00*/  IMAD.U32 R10, RZ, RZ, UR4 ;  /* 0x00000004ff0a7e24 */ /* 0x000fc4000f8e00ff */
[----:B------:R-:W-:Y:S02]  /*fb10*/  IMAD.U32 R11, RZ, RZ, UR5 ;  /* 0x00000005ff0b7e24 */ /* 0x000fe4000f8e00ff */
[----:B------:R-:W-:Y:S02]  /*fb20*/  IMAD.MOV.U32 R12, RZ, RZ, 0x1 ;  /* 0x00000001ff0c7424 */ /* 0x000fe400078e00ff */
[----:B-1----:R-:W-:-:S07]  /*fb30*/  IMAD.MOV.U32 R13, RZ, RZ, RZ ;  /* 0x000000ffff0d7224 */ /* 0x002fce00078e00ff */
[----:B------:R-:W-:-:S07]  /*fb40*/  LEPC R20, `(.L_x_995) ;  /* 0x000000001014794e */ /* 0x000fce0000000000 */
[----:B--2---:R-:W-:Y:S05]  /*fb50*/  CALL.ABS.NOINC R2 ;  /* 0x0000000002007343 */ /* 0x004fea0003c00000 */
.L_x_995:
[----:B------:R1:W2:Y:S01]  /*fb60*/  LDC.64 R2, c[0x4][R18] ;  /* 0x0100000012027b82 */ /* 0x0002a20000000a00 */
[----:B------:R-:W-:Y:S01]  /*fb70*/  ULDC.64 UR6, c[0x4][0xa8] ;  /* 0x01002a0000067ab9 */ /* 0x000fe20000000a00 */
[----:B------:R-:W-:Y:S01]  /*fb80*/  ULDC.64 UR8, c[0x4][0xb0] ;  /* 0x01002c0000087ab9 */ /* 0x000fe20000000a00 */
[----:B------:R-:W-:Y:S01]  /*fb90*/  ULDC.64 UR4, c[0x4][0x40] ;  /* 0x0100100000047ab9 */ /* 0x000fe20000000a00 */
[----:B------:R-:W-:Y:S01]  /*fba0*/  MOV R4, UR6 ;  /* 0x0000000600047c02 */ /* 0x000fe20008000f00 */
[----:B------:R-:W-:Y:S01]  /*fbb0*/  IMAD.U32 R5, RZ, RZ, UR7 ;  /* 0x00000007ff057e24 */ /* 0x000fe2000f8e00ff */
[----:B------:R-:W-:Y:S01]  /*fbc0*/  MOV R7, UR9 ;  /* 0x0000000900077c02 */ /* 0x000fe20008000f00 */
[----:B------:R-:W-:Y:S01]  /*fbd0*/  IMAD.U32 R6, RZ, RZ, UR8 ;  /* 0x00000008ff067e24 */ /* 0x000fe2000f8e00ff */
[----:B------:R-:W-:Y:S01]  /*fbe0*/  MOV R8, 0x70 ;  /* 0x0000007000087802 */ /* 0x000fe20000000f00 */
[----:B------:R-:W-:Y:S02]  /*fbf0*/  IMAD.U32 R10, RZ, RZ, UR4 ;  /* 0x00000004ff0a7e24 */ /* 0x000fe4000f8e00ff */
[----:B------:R-:W-:-:S02]  /*fc00*/  IMAD.U32 R11, RZ, RZ, UR5 ;  /* 0x00000005ff0b7e24 */ /* 0x000fc4000f8e00ff */
[----:B------:R-:W-:Y:S02]  /*fc10*/  IMAD.MOV.U32 R12, RZ, RZ, 0x1 ;  /* 0x00000001ff0c7424 */ /* 0x000fe400078e00ff */
[----:B-1----:R-:W-:-:S07]  /*fc20*/  IMAD.MOV.U32 R13, RZ, RZ, RZ ;  /* 0x000000ffff0d7224 */ /* 0x002fce00078e00ff */
[----:B------:R-:W-:-:S07]  /*fc30*/  LEPC R20, `(.L_x_994) ;  /* 0x000000001014794e */ /* 0x000fce0000000000 */
[----:B--2---:R-:W-:Y:S05]  /*fc40*/  CALL.ABS.NOINC R2 ;  /* 0x0000000002007343 */ /* 0x004fea0003c00000 */
.L_x_994:
[----:B------:R-:W-:Y:S01]  /*fc50*/  ULDC.64 UR4, c[0x0][0x9f8] ;  /* 0x00027e0000047ab9 */ /* 0x000fe20000000a00 */
[----:B------:R-:W-:Y:S01]  /*fc60*/  MOV R5, UR47 ;  /* 0x0000002f00057c02 */ /* 0x000fe20008000f00 */
[----:B------:R-:W-:Y:S01]  /*fc70*/  IMAD.U32 R0, RZ, RZ, UR47 ;  /* 0x0000002fff007e24 */ /* 0x000fe2000f8e00ff */
[----:B------:R-:W-:Y:S01]  /*fc80*/  ISETP.NE.U32.AND P0, PT, RZ, UR4, PT ;  /* 0x00000004ff007c0c */ /* 0x000fe2000bf05070 */
[----:B------:R-:W-:Y:S01]  /*fc90*/  ULDC.64 UR6, c[0x0][0x208] ;  /* 0x0000820000067ab9 */ /* 0x000fe20000000a00 */
[----:B------:R-:W1:Y:S01]  /*fca0*/  LDC R4, c[0x0][0x428] ;  /* 0x00010a00ff047b82 */ /* 0x000e620000000800 */
[----:B------:R-:W2:Y:S01]  /*fcb0*/  S2R R18, SR_TID.X ;  /* 0x0000000000127919 */ /* 0x000ea20000002100 */
[----:B------:R-:W-:-:S13]  /*fcc0*/  ISETP.NE.AND.EX P0, PT, RZ, UR5, PT, P0 ;  /* 0x00000005ff007c0c */ /* 0x000fda000bf05300 */
[----:B------:R-:W3:Y:S02]  /*fcd0*/  @P0 LDC.64 R2, c[0x0][0x9f8] ;  /* 0x00027e00ff020b82 */ /* 0x000ee40000000a00 */
[----:B---3--:R-:W-:-:S05]  /*fce0*/  @P0 IMAD.WIDE R2, R5, 0x4, R2 ;  /* 0x0000000405020825 */ /* 0x008fca00078e0202 */
[----:B------:R3:W4:Y:S01]  /*fcf0*/  @P0 LDG.E R0, desc[UR6][R2.64] ;  /* 0x0000000602000981 */ /* 0x000722000c1e1900 */
[----:B-1----:R-:W-:Y:S01]  /*fd00*/  ISETP.NE.AND P0, PT, R4, 0x1, PT ;  /* 0x000000010400780c */ /* 0x002fe20003f05270 */
[----:B------:R-:W-:Y:S01]  /*fd10*/  IMAD.U32 R4, RZ, RZ, UR46 ;  /* 0x0000002eff047e24 */ /* 0x000fe2000f8e00ff */
[----:B--2---:R-:W-:Y:S01]  /*fd20*/  LOP3.LUT R18, R18, 0x1f, RZ, 0xc0, !PT ;  /* 0x0000001f12127812 */ /* 0x004fe200078ec0ff */
[----:B------:R-:W-:Y:S01]  /*fd30*/  UMOV UR44, URZ ;  /* 0x0000003f002c7c82 */ /* 0x000fe20008000000 */
[----:B------:R-:W-:Y:S01]  /*fd40*/  UMOV UR8, 0x40 ;  /* 0x0000004000087882 */ /* 0x000fe20000000000 */
[----:B------:R-:W-:Y:S01]  /*fd50*/  UMOV UR9, UR45 ;  /* 0x0000002d00097c82 */ /* 0x000fe20008000000 */
[----:B------:R-:W-:Y:S01]  /*fd60*/  ISETP.NE.AND P1, PT, R18, RZ, PT ;  /* 0x000000ff1200720c */ /* 0x000fe20003f25270 */
[----:B------:R-:W-:Y:S01]  /*fd70*/  UMOV UR10, UR46 ;  /* 0x0000002e000a7c82 */ /* 0x000fe20008000000 */
[----:B------:R-:W-:Y:S01]  /*fd80*/  UMOV UR11, UR47 ;  /* 0x0000002f000b7c82 */ /* 0x000fe20008000000 */
[----:B---3--:R-:W1:Y:S01]  /*fd90*/  LDC.64 R2, c[0x0][0x3f8] ;  /* 0x0000fe00ff027b82 */ /* 0x008e620000000a00 */
[----:B------:R-:W-:Y:S01]  /*fda0*/  UMOV UR12, 0x80 ;  /* 0x00000080000c7882 */ /* 0x000fe20000000000 */
[----:B------:R-:W-:Y:S01]  /*fdb0*/  UMOV UR13, UR45 ;  /* 0x0000002d000d7c82 */ /* 0x000fe20008000000 */
[----:B------:R-:W-:Y:S01]  /*fdc0*/  UMOV UR14, UR46 ;  /* 0x0000002e000e7c82 */ /* 0x000fe20008000000 */
[----:B------:R-:W-:Y:S01]  /*fdd0*/  UMOV UR15, UR47 ;  /* 0x0000002f000f7c82 */ /* 0x000fe20008000000 */
[----:B------:R-:W-:Y:S01]  /*fde0*/  UMOV UR16, 0xc0 ;  /* 0x000000c000107882 */ /* 0x000fe20000000000 */
[----:B------:R-:W-:Y:S01]  /*fdf0*/  UMOV UR17, UR45 ;  /* 0x0000002d00117c82 */ /* 0x000fe20008000000 */
[----:B------:R-:W-:Y:S01]  /*fe00*/  UMOV UR18, UR46 ;  /* 0x0000002e00127c82 */ /* 0x000fe20008000000 */
[----:B------:R-:W2:Y:S01]  /*fe10*/  @P0 LDC R5, c[0x0][0x42c] ;  /* 0x00010b00ff050b82 */ /* 0x000ea20000000800 */
[----:B------:R-:W-:Y:S01]  /*fe20*/  UMOV UR19, UR47 ;  /* 0x0000002f00137c82 */ /* 0x000fe20008000000 */
[----:B------:R-:W-:Y:S01]  /*fe30*/  VOTEU.ALL UP1, P1 ;  /* 0x00000000003f7886 */ /* 0x000fe20000820000 */
[----:B------:R-:W-:-:S04]  /*fe40*/  UMOV UR6, 0xffffffff ;  /* 0xffffffff00067882 */ /* 0x000fc80000000000 */
[----:B------:R-:W-:Y:S01]  /*fe50*/  @!UP1 UIADD3 UR4, UP0, UR42, 0x270, URZ ;  /* 0x000002702a049890 */ /* 0x000fe2000ff1e03f */
[----:B------:R-:W3:Y:S03]  /*fe60*/  @P0 LDC R6, c[0x0][0x430] ;  /* 0x00010c00ff060b82 */ /* 0x000ee60000000800 */
[----:B------:R-:W-:-:S09]  /*fe70*/  @!UP1 UIADD3.X UR5, URZ, UR43, URZ, UP0, !UPT ;  /* 0x0000002b3f059290 */ /* 0x000fd200087fe43f */
[----:B------:R1:W-:Y:S01]  /*fe80*/  @!UP1 UTMAPF.L2.4D [UR44], [UR4] ;  /* 0x0000002c040095b8 */ /* 0x0003e20008018000 */
[----:B--2---:R-:W-:Y:S01]  /*fe90*/  @P0 IMAD.HI.U32 R5, R5, UR46, RZ ;  /* 0x0000002e05050c27 */ /* 0x004fe2000f8e00ff */
[----:B------:R2:W-:Y:S04]  /*fea0*/  @!UP1 UTMAPF.L2.4D [UR8], [UR4] ;  /* 0x00000008040095b8 */ /* 0x0005e80008018000 */
[----:B---3--:R-:W-:Y:S02]  /*feb0*/  @P0 SHF.R.U32.HI R4, RZ, R6, R5 ;  /* 0x00000006ff040219 */ /* 0x008fe40000011605 */
[----:B-1----:R-:W-:Y:S02]  /*fec0*/  ISETP.NE.U32.AND P0, PT, R2, RZ, PT ;  /* 0x000000ff0200720c */ /* 0x002fe40003f05070 */
[----:B------:R-:W-:Y:S01]  /*fed0*/  MOV R5, UR48 ;  /* 0x0000003000057c02 */ /* 0x000fe20008000f00 */
[----:B------:R2:W-:Y:S01]  /*fee0*/  @!UP1 UTMAPF.L2.4D [UR12], [UR4] ;  /* 0x0000000c040095b8 */ /* 0x0005e20008018000 */
[----:B------:R-:W-:-:S03]  /*fef0*/  ISETP.NE.AND.EX P0, PT, R3, RZ, PT, P0 ;  /* 0x000000ff0300720c */ /* 0x000fc60003f05300 */
[----:B------:R-:W-:Y:S01]  /*ff00*/  VIADD R5, R5, 0xffffffff ;  /* 0xffffffff05057836 */ /* 0x000fe20000000000 */
[----:B------:R2:W-:Y:S01]  /*ff10*/  @!UP1 UTMAPF.L2.4D [UR16], [UR4] ;  /* 0x00000010040095b8 */ /* 0x0005e20008018000 */
[----:B----4-:R-:W-:Y:S01]  /*ff20*/  SEL R6, R0, RZ, !P0 ;  /* 0x000000ff00067207 */ /* 0x010fe20004000000 */
[----:B--2---:R-:W-:Y:S07]  /*ff30*/  BRA.DIV UR6, `(.L_x_996) ;  /* 0x0000002a06f07947 */ /* 0x004fee000b800000 */
.L_x_1047:
[----:B------:R-:W-:Y:S01]  /*ff40*/  UMOV UR4, 0xffffffff ;  /* 0xffffffff00047882 */ /* 0x000fe20000000000 */
[----:B------:R-:W-:Y:S02]  /*ff50*/  SHF.R.S32.HI R18, RZ, 0x1f, R0 ;  /* 0x0000001fff127819 */ /* 0x000fe40000011400 */
[----:B------:R-:W-:Y:S05]  /*ff60*/  BRA.DIV UR4, `(.L_x_997) ;  /* 0x0000002e04107947 */ /* 0x000fea000b800000 */
[----:B------:R-:W-:-:S13]  /*ff70*/  ELECT P6, URZ, PT ;  /* 0x00000000003f782f */ /* 0x000fda00038c0000 */
.L_x_1050:
[----:B------:R-:W-:Y:S05]  /*ff80*/  @!P6 BRA `(.L_x_998) ;  /* 0x00000004000ce947 */ /* 0x000fea0003800000 */
[----:B------:R-:W-:Y:S01]  /*ff90*/  IMAD.MOV.U32 R6, RZ, RZ, R0 ;  /* 0x000000ffff067224 */ /* 0x000fe200078e0000 */
[----:B------:R-:W-:Y:S06]  /*ffa0*/  @!P0 BRA `(.L_x_999) ;  /* 0x00000000004c8947 */ /* 0x000fec0003800000 */
[----:B------:R-:W1:Y:S01]  /*ffb0*/  LDC R11, c[0x0][0x41c] ;  /* 0x00010700ff0b7b82 */ /* 0x000e620000000800 */
[----:B------:R-:W-:Y:S01]  /*ffc0*/  MOV R10, R5 ;  /* 0x00000005000a7202 */ /* 0x000fe20000000f00 */
[----:B------:R-:W-:Y:S01]  /*ffd0*/  ULDC.64 UR4, c[0x0][0x408] ;  /* 0x0001020000047ab9 */ /* 0x000fe20000000a00 */
[----:B------:R-:W-:Y:S01]  /*ffe0*/  ULDC.64 UR6, c[0x0][0x208] ;  /* 0x0000820000067ab9 */ /* 0x000fe20000000a00 */
[----:B------:R-:W-:-:S04]  /*fff0*/  IMAD R9, R18, UR4, RZ ;  /* 0x0000000412097c24 */ /* 0x000fc8000f8e02ff */
[----:B------:R-:W-:Y:S01]  /*10000*/  IMAD R9, R0, UR5, R9 ;  /* 0x0000000500097c24 */ /* 0x000fe2000f8e0209 */
[----:B-1----:R-:W-:-:S13]  /*10010*/  ISETP.NE.AND P2, PT, R11, 0x1, PT ;  /* 0x000000010b00780c */ /* 0x002fda0003f45270 */
[----:B------:R-:W1:Y:S02]  /*10020*/  @P2 LDC.64 R6, c[0x0][0x420] ;  /* 0x00010800ff062b82 */ /* 0x000e640000000a00 */
[----:B-1----:R-:W-:-:S05]  /*10030*/  @P2 IMAD.HI.U32 R6, R5, R6, RZ ;  /* 0x0000000605062227 */ /* 0x002fca00078e00ff */
[----:B------:R-:W-:-:S04]  /*10040*/  @P2 SHF.R.U32.HI R10, RZ, R7, R6 ;  /* 0x00000007ff0a2219 */ /* 0x000fc80000011606 */
[--C-:B------:R-:W-:Y:S01]  /*10050*/  SHF.R.S32.HI R7, RZ, 0x1f, R10.reuse ;  /* 0x0000001fff077819 */ /* 0x100fe2000001140a */
[----:B------:R-:W-:-:S04]  /*10060*/  IMAD.MOV.U32 R6, RZ, RZ, R10 ;  /* 0x000000ffff067224 */ /* 0x000fc800078e000a */
[----:B------:R-:W-:-:S04]  /*10070*/  IMAD.WIDE.U32 R6, R0, UR4, R6 ;  /* 0x0000000400067c25 */ /* 0x000fc8000f8e0006 */
[----:B------:R-:W-:Y:S01]  /*10080*/  IMAD.IADD R7, R7, 0x1, R9 ;  /* 0x0000000107077824 */ /* 0x000fe200078e0209 */
[----:B------:R-:W-:-:S04]  /*10090*/  LEA R8, P2, R6, R2, 0x2 ;  /* 0x0000000206087211 */ /* 0x000fc800078410ff */
[----:B------:R-:W-:-:S05]  /*100a0*/  LEA.HI.X R9, R6, R3, R7, 0x2, P2 ;  /* 0x0000000306097211 */ /* 0x000fca00010f1407 */
[----:B------:R1:W5:Y:S01]  /*100b0*/  LDG.E R6, desc[UR6][R8.64] ;  /* 0x0000000608067981 */ /* 0x000362000c1e1900 */
[----:B------:R-:W-:-:S05]  /*100c0*/  IADD3 R10, -R10, RZ, RZ ;  /* 0x000000ff0a0a7210 */ /* 0x000fca0007ffe1ff */
[----:B------:R-:W-:-:S07]  /*100d0*/  IMAD R5, R11, R10, R5 ;  /* 0x0000000a0b057224 */ /* 0x000fce00078e0205 */
.L_x_999:
[----:B------:R-:W2:Y:S01]  /*100e0*/  S2R R7, SR_TID.X ;  /* 0x0000000000077919 */ /* 0x000ea20000002100 */
[----:B-1----:R-:W-:Y:S02]  /*100f0*/  LEA R8, R16, UR40, 0x3 ;  /* 0x0000002810087c11 */ /* 0x002fe4000f8e18ff */
[----:B--2---:R-:W-:Y:S02]  /*10100*/  LOP3.LUT R9, R7, 0x7f, RZ, 0xc0, !PT ;  /* 0x0000007f07097812 */ /* 0x004fe400078ec0ff */
[----:B------:R-:W-:Y:S02]  /*10110*/  SHF.L.U32 R7, R17, 0x1f, RZ ;  /* 0x0000001f11077819 */ /* 0x000fe400000006ff */
[----:B------:R-:W-:Y:S02]  /*10120*/  ISETP.NE.AND P3, PT, R9, RZ, PT ;  /* 0x000000ff0900720c */ /* 0x000fe40003f65270 */
[----:B------:R-:W1:Y:S02]  /*10130*/  SYNCS.PHASECHK.TRANS64.TRYWAIT P2, [R8+URZ+0x30840], R7 ;  /* 0x03084007080075a7 */ /* 0x000e64000804017f */
[----:B-1----:R-:W-:Y:S09]  /*10140*/  @!P2 BRA `(.L_x_1000) ;  /* 0x0000002800b8a947 */ /* 0x002ff20003800000 */
.L_x_1051:
        /* <DEDUP_REMOVED lines=8> */
.L_x_1001:
        /* <DEDUP_REMOVED lines=10> */
[----:B------:R-:W-:-:S03]  /*10270*/  UMOV UR16, 0x40 ;  /* 0x0000004000107882 */ /* 0x000fc60000000000 */
[----:B------:R-:W-:Y:S02]  /*10280*/  ULEA UR14, UR14, UR40, 0xf ;  /* 0x000000280e0e7291 */ /* 0x000fe4000f8e783f */
[----:B------:R-:W-:Y:S02]  /*10290*/  UIADD3 UR9, UR9, 0x30830, URZ ;  /* 0x0003083009097890 */ /* 0x000fe4000fffe03f */
[----:B------:R-:W-:Y:S02]  /*102a0*/  USHF.L.U32 UR11, UR11, 0x6, URZ ;  /* 0x000000060b0b7899 */ /* 0x000fe4000800063f */
[----:B------:R-:W-:Y:S02]  /*102b0*/  UIADD3 UR8, UR14, 0x20400, URZ ;  /* 0x000204000e087890 */ /* 0x000fe4000fffe03f */
[----:B------:R-:W-:Y:S02]  /*102c0*/  UIADD3 UR15, UR14, 0x22400, URZ ;  /* 0x000224000e0f7890 */ /* 0x000fe4000fffe03f */
[----:B------:R-:W-:-:S02]  /*102d0*/  UIADD3 UR17, UR14, 0x24400, URZ ;  /* 0x000244000e117890 */ /* 0x000fc4000fffe03f */
[----:B------:R-:W-:-:S03]  /*102e0*/  UIADD3 UR18, UR14, 0x26400, URZ ;  /* 0x000264000e127890 */ /* 0x000fc6000fffe03f */
[----:B------:R2:W-:Y:S01]  /*102f0*/  UTMALDG.4D [UR8], [UR4], desc[UR6] ;  /* 0x00000608040075b4 */ /* 0x0005e20008019000 */
[----:B------:R-:W-:Y:S01]  /*10300*/  UMOV UR14, 0x80 ;  /* 0x00000080000e7882 */ /* 0x000fe20000000000 */
        /* <DEDUP_REMOVED lines=11> */
.L_x_998:
[----:B------:R-:W-:Y:S05]  /*103c0*/  WARPSYNC.ALL ;  /* 0x0000000000007948 */ /* 0x000fea0003800000 */
[----:B------:R-:W-:Y:S01]  /*103d0*/  BAR.SYNC.DEFER_BLOCKING 0x8, 0x120 ;  /* 0x0204800000007b1d */ /* 0x000fe20000010000 */
[----:B------:R-:W-:Y:S01]  /*103e0*/  ELECT P2, URZ, PT ;  /* 0x00000000003f782f */ /* 0x000fe20003840000 */
[----:B------:R-:W-:Y:S02]  /*103f0*/  UIADD3 UR49, UR49, 0x1, URZ ;  /* 0x0000000131317890 */ /* 0x000fe4000fffe03f */
[----:B------:R-:W-:Y:S02]  /*10400*/  UIADD3 UR4, UP0, UR42, 0x270, URZ ;  /* 0x000002702a047890 */ /* 0x000fe4000ff1e03f */
[----:B------:R-:W-:-:S02]  /*10410*/  ULEA.HI UR14, UR49, UR49, URZ, 0x1 ;  /* 0x00000031310e7291 */ /* 0x000fc4000f8f083f */
[----:B------:R-:W-:Y:S02]  /*10420*/  UIADD3 UR8, UR40, 0x10400, URZ ;  /* 0x0001040028087890 */ /* 0x000fe4000fffe03f */
[----:B------:R-:W-:Y:S02]  /*10430*/  ULOP3.LUT UR14, UR14, 0xfffffffe, URZ, 0xc0, !UPT ;  /* 0xfffffffe0e0e7892 */ /* 0x000fe4000f8ec03f */
[----:B------:R-:W-:Y:S02]  /*10440*/  UIADD3 UR9, UR40, 0x30800, URZ ;  /* 0x0003080028097890 */ /* 0x000fe4000fffe03f */
[----:B-1----:R-:W-:Y:S01]  /*10450*/  @P2 IMAD.MOV.U32 R7, RZ, RZ, 0x10000 ;  /* 0x00010000ff072424 */ /* 0x002fe200078e00ff */
[----:B------:R-:W-:Y:S02]  /*10460*/  UIADD3 UR14, UR49, -UR14, URZ ;  /* 0x8000000e310e7290 */ /* 0x000fe4000fffe03f */
[----:B------:R-:W-:Y:S02]  /*10470*/  UIADD3.X UR5, URZ, UR43, URZ, UP0, !UPT ;  /* 0x0000002b3f057290 */ /* 0x000fe400087fe43f */
[----:B------:R-:W-:-:S02]  /*10480*/  UIADD3 UR32, UR40, 0x14400, URZ ;  /* 0x0001440028207890 */ /* 0x000fc4000fffe03f */
[----:B------:R-:W-:Y:S02]  /*10490*/  UIADD3 UR24, UR40, 0x18400, URZ ;  /* 0x0001840028187890 */ /* 0x000fe4000fffe03f */
[----:B------:R-:W-:Y:S02]  /*104a0*/  UIADD3 UR16, UR40, 0x1c400, URZ ;  /* 0x0001c40028107890 */ /* 0x000fe4000fffe03f */
[----:B------:R1:W-:Y:S01]  /*104b0*/  @P2 SYNCS.ARRIVE.TRANS64 RZ, [UR40+0x30800], R7 ;  /* 0x03080007ffff29a7 */ /* 0x0003e20008000028 */
[----:B------:R-:W-:Y:S01]  /*104c0*/  UMOV UR11, UR45 ;  /* 0x0000002d000b7c82 */ /* 0x000fe20008000000 */
[----:B------:R-:W-:Y:S01]  /*104d0*/  UMOV UR12, UR46 ;  /* 0x0000002e000c7c82 */ /* 0x000fe20008000000 */
[----:B------:R-:W-:Y:S01]  /*104e0*/  UMOV UR13, UR47 ;  /* 0x0000002f000d7c82 */ /* 0x000fe20008000000 */
[----:B------:R-:W-:Y:S01]  /*104f0*/  UMOV UR6, 0x0 ;  /* 0x0000000000067882 */ /* 0x000fe20000000000 */
[----:B------:R-:W-:Y:S01]  /*10500*/  UMOV UR7, 0x12f00000 ;  /* 0x12f0000000077882 */ /* 0x000fe20000000000 */
[----:B------:R-:W-:Y:S01]  /*10510*/  UMOV UR10, URZ ;  /* 0x0000003f000a7c82 */ /* 0x000fe20008000000 */
[----:B------:R-:W-:Y:S01]  /*10520*/  UMOV UR35, UR45 ;  /* 0x0000002d00237c82 */ /* 0x000fe20008000000 */
[----:B-1----:R-:W-:Y:S01]  /*10530*/  MOV R7, UR14 ;  /* 0x0000000e00077c02 */ /* 0x002fe20008000f00 */
[----:B------:R-:W-:Y:S01]  /*10540*/  UMOV UR36, UR46 ;  /* 0x0000002e00247c82 */ /* 0x000fe20008000000 */
[----:B------:R-:W-:Y:S01]  /*10550*/  UMOV UR37, UR47 ;  /* 0x0000002f00257c82 */ /* 0x000fe20008000000 */
[----:B------:R-:W-:Y:S01]  /*10560*/  UMOV UR34, 0x40 ;  /* 0x0000004000227882 */ /* 0x000fe20000000000 */
[----:B------:R-:W-:Y:S01]  /*10570*/  UMOV UR33, UR9 ;  /* 0x0000000900217c82 */ /* 0x000fe20008000000 */
[----:B------:R-:W-:Y:S01]  /*10580*/  UMOV UR27, UR45 ;  /* 0x0000002d001b7c82 */ /* 0x000fe20008000000 */
[----:B------:R-:W-:Y:S01]  /*10590*/  UMOV UR28, UR46 ;  /* 0x0000002e001c7c82 */ /* 0x000fe20008000000 */
[----:B------:R-:W-:Y:S01]  /*105a0*/  UMOV UR29, UR47 ;  /* 0x0000002f001d7c82 */ /* 0x000fe20008000000 */
[----:B------:R1:W-:Y:S01]  /*105b0*/  UTMALDG.4D [UR8], [UR4], desc[UR6] ;  /* 0x00000608040075b4 */ /* 0x0003e20008019000 */
[----:B------:R-:W-:Y:S01]  /*105c0*/  UMOV UR26, 0x80 ;  /* 0x00000080001a7882 */ /* 0x000fe20000000000 */
[----:B------:R-:W-:Y:S01]  /*105d0*/  UMOV UR25, UR9 ;  /* 0x0000000900197c82 */ /* 0x000fe20008000000 */
[----:B------:R-:W-:Y:S01]  /*105e0*/  SHF.L.U32 R7, R7, 0x1f, RZ ;  /* 0x0000001f07077819 */ /* 0x000fe200000006ff */
[----:B------:R-:W-:Y:S01]  /*105f0*/  UMOV UR19, UR45 ;  /* 0x0000002d00137c82 */ /* 0x000fe20008000000 */
[----:B------:R-:W-:Y:S01]  /*10600*/  UMOV UR20, UR46 ;  /* 0x0000002e00147c82 */ /* 0x000fe20008000000 */
[----:B------:R-:W-:Y:S01]  /*10610*/  UMOV UR21, UR47 ;  /* 0x0000002f00157c82 */ /* 0x000fe20008000000 */
[----:B------:R-:W-:Y:S01]  /*10620*/  UMOV UR18, 0xc0 ;  /* 0x000000c000127882 */ /* 0x000fe20000000000 */
[----:B------:R1:W-:Y:S01]  /*10630*/  UTMALDG.4D [UR32], [UR4], desc[UR6] ;  /* 0x00000620040075b4 */ /* 0x0003e20008019000 */
[----:B------:R-:W-:Y:S01]  /*10640*/  UMOV UR17, UR9 ;  /* 0x0000000900117c82 */ /* 0x000fe20008000000 */
[----:B------:R1:W-:Y:S01]  /*10650*/  UTMALDG.4D [UR24], [UR4], desc[UR6] ;  /* 0x00000618040075b4 */ /* 0x0003e20008019000 */
[----:B------:R1:W-:Y:S01]  /*10660*/  UTMALDG.4D [UR16], [UR4], desc[UR6] ;  /* 0x00000610040075b4 */ /* 0x0003e20008019000 */
[----:B------:R-:W2:Y:S02]  /*10670*/  SYNCS.PHASECHK.TRANS64.TRYWAIT P2, [UR40+0x30820], R7 ;  /* 0x03082007ff0075a7 */ /* 0x000ea40008040168 */
[----:B-12---:R-:W-:Y:S05]  /*10680*/  @!P2 BRA `(.L_x_1002) ;  /* 0x00000024007ca947 */ /* 0x006fea0003800000 */
.L_x_1052:
[----:B------:R-:W-:-:S04]  /*10690*/  UIADD3 UR4, UR48, -0x2, URZ ;  /* 0xfffffffe30047890 */ /* 0x000fc8000fffe03f */
[----:B------:R-:W-:-:S06]  /*106a0*/  UISETP.GE.AND UP0, UPT, UR4, UR41, UPT ;  /* 0x000000290400728c */ /* 0x000fcc000bf06270 */
[----:B------:R-:W-:-:S13]  /*106b0*/  PLOP3.LUT P2, PT, PT, PT, UP0, 0x80, 0x0 ;  /* 0x000000000000781c */ /* 0x000fda0003f4f008 */
[----:B------:R-:W-:Y:S05]  /*106c0*/  @!P2 BRA `(.L_x_1003) ;  /* 0x0000001400fca947 */ /* 0x000fea0003800000 */
[----:B-1----:R-:W-:Y:S01]  /*106d0*/  IMAD R8, RZ, RZ, -UR48 ;  /* 0x80000030ff087e24 */ /* 0x002fe2000f8e02ff */
[----:B------:R-:W-:Y:S01]  /*106e0*/  LOP3.LUT R11, RZ, UR41, RZ, 0x33, !PT ;  /* 0x00000029ff0b7c12 */ /* 0x000fe2000f8e33ff */
[----:B------:R-:W-:-:S03]  /*106f0*/  ULDC.64 UR38, c[0x0][0x408] ;  /* 0x0001020000267ab9 */ /* 0x000fc60000000a00 */
[----:B------:R-:W-:-:S05]  /*10700*/  VIADDMNMX R11, R8, 0x1, R11, !PT ;  /* 0x00000001080b7846 */ /* 0x000fca000780010b */
[----:B------:R-:W-:-:S05]  /*10710*/  VIADD R7, R11, UR48 ;  /* 0x000000300b077c36 */ /* 0x000fca0008000000 */
[----:B------:R-:W-:-:S04]  /*10720*/  LOP3.LUT R7, R7, 0x1, RZ, 0xc0, !PT ;  /* 0x0000000107077812 */ /* 0x000fc800078ec0ff */
[----:B------:R-:W-:Y:S02]  /*10730*/  ISETP.NE.U32.AND P2, PT, R7, 0x1, PT ;  /* 0x000000010700780c */ /* 0x000fe40003f45070 */
[----:B------:R-:W-:-:S11]  /*10740*/  MOV R7, UR4 ;  /* 0x0000000400077c02 */ /* 0x000fd60008000f00 */
        /* <DEDUP_REMOVED lines=13> */
[----:B-1----:R-:W-:-:S13]  /*10820*/  ISETP.NE.AND P2, PT, R13, 0x1, PT ;  /* 0x000000010d00780c */ /* 0x002fda0003f45270 */
[----:B------:R-:W1:Y:S02]  /*10830*/  @P2 LDC.64 R8, c[0x0][0x420] ;  /* 0x00010800ff082b82 */ /* 0x000e640000000a00 */
[----:B-1----:R-:W-:Y:S01]  /*10840*/  @P2 IMAD.HI.U32 R14, R7, R8, RZ ;  /* 0x00000008070e2227 */ /* 0x002fe200078e00ff */
[----:B------:R-:W-:-:S04]  /*10850*/  MOV R8, R7 ;  /* 0x0000000700087202 */ /* 0x000fc80000000f00 */
[----:B------:R-:W-:-:S04]  /*10860*/  @P2 SHF.R.U32.HI R8, RZ, R9, R14 ;  /* 0x00000009ff082219 */ /* 0x000fc8000001160e */
[--C-:B------:R-:W-:Y:S01]  /*10870*/  SHF.R.S32.HI R9, RZ, 0x1f, R8.reuse ;  /* 0x0000001fff097819 */ /* 0x100fe20000011408 */
[----:B------:R-:W-:-:S04]  /*10880*/  IMAD.MOV R14, RZ, RZ, -R8 ;  /* 0x000000ffff0e7224 */ /* 0x000fc800078e0a08 */
[----:B------:R-:W-:Y:S02]  /*10890*/  IMAD R7, R13, R14, R7 ;  /* 0x0000000e0d077224 */ /* 0x000fe400078e0207 */
[----:B------:R-:W-:Y:S02]  /*108a0*/  IMAD R13, R18, UR4, RZ ;  /* 0x00000004120d7c24 */ /* 0x000fe4000f8e02ff */
[----:B------:R-:W-:-:S04]  /*108b0*/  IMAD.WIDE.U32 R8, R0, UR4, R8 ;  /* 0x0000000400087c25 */ /* 0x000fc8000f8e0008 */
[----:B------:R-:W-:Y:S01]  /*108c0*/  IMAD R13, R0, UR5, R13 ;  /* 0x00000005000d7c24 */ /* 0x000fe2000f8e020d */
[----:B------:R-:W-:-:S03]  /*108d0*/  LEA R2, P2, R8, R2, 0x2 ;  /* 0x0000000208027211 */ /* 0x000fc600078410ff */
[----:B------:R-:W-:-:S05]  /*108e0*/  IMAD.IADD R13, R13, 0x1, R9 ;  /* 0x000000010d0d7824 */ /* 0x000fca00078e0209 */
[----:B------:R-:W-:-:S05]  /*108f0*/  LEA.HI.X R3, R8, R3, R13, 0x2, P2 ;  /* 0x0000000308037211 */ /* 0x000fca00010f140d */
[----:B------:R1:W5:Y:S02]  /*10900*/  LDG.E R8, desc[UR6][R2.64] ;  /* 0x0000000602087981 */ /* 0x000364000c1e1900 */
.L_x_1007:
[----:B-1----:R-:W1:Y:S01]  /*10910*/  S2R R2, SR_TID.X ;  /* 0x0000000000027919 */ /* 0x002e620000002100 */
[----:B------:R-:W-:Y:S02]  /*10920*/  LEA R3, R10, UR40, 0x3 ;  /* 0x000000280a037c11 */ /* 0x000fe4000f8e18ff */
[----:B-1----:R-:W-:Y:S02]  /*10930*/  LOP3.LUT R9, R2, 0x7f, RZ, 0xc0, !PT ;  /* 0x0000007f02097812 */ /* 0x002fe400078ec0ff */
[----:B------:R-:W-:Y:S02]  /*10940*/  SHF.L.U32 R2, R12, 0x1f, RZ ;  /* 0x0000001f0c027819 */ /* 0x000fe400000006ff */
[----:B------:R-:W-:Y:S02]  /*10950*/  ISETP.NE.AND P2, PT, R9, RZ, PT ;  /* 0x000000ff0900720c */ /* 0x000fe40003f45270 */
[----:B------:R-:W1:Y:S02]  /*10960*/  SYNCS.PHASECHK.TRANS64.TRYWAIT P3, [R3+URZ+0x30840], R2 ;  /* 0x03084002030075a7 */ /* 0x000e64000806017f */
[----:B-1----:R-:W-:Y:S09]  /*10970*/  @!P3 BRA `(.L_x_1008) ;  /* 0x0000002000d8b947 */ /* 0x002ff20003800000 */
.L_x_1053:
        /* <DEDUP_REMOVED lines=8> */
.L_x_1009:
        /* <DEDUP_REMOVED lines=11> */
[----:B------:R-:W-:Y:S01]  /*10ab0*/  UIADD3 UR19, UR40, 0x30800, URZ ;  /* 0x0003080028137890 */ /* 0x000fe2000fffe03f */
[----:B-1----:R-:W-:Y:S01]  /*10ac0*/  SHF.L.U32 R3, R17, 0x1f, RZ ;  /* 0x0000001f11037819 */ /* 0x002fe200000006ff */
[----:B------:R-:W-:-:S02]  /*10ad0*/  ULEA UR14, UR14, UR40, 0xf ;  /* 0x000000280e0e7291 */ /* 0x000fc4000f8e783f */
[----:B------:R-:W-:Y:S02]  /*10ae0*/  UIADD3 UR9, UR9, 0x30830, URZ ;  /* 0x0003083009097890 */ /* 0x000fe4000fffe03f */
[----:B------:R-:W-:Y:S01]  /*10af0*/  USHF.L.U32 UR11, UR11, 0x6, URZ ;  /* 0x000000060b0b7899 */ /* 0x000fe2000800063f */
[----:B------:R-:W-:Y:S01]  /*10b00*/  LEA R2, R16, UR19, 0x3 ;  /* 0x0000001310027c11 */ /* 0x000fe2000f8e18ff */
[----:B------:R-:W-:Y:S02]  /*10b10*/  UIADD3 UR8, UR14, 0x20400, URZ ;  /* 0x000204000e087890 */ /* 0x000fe4000fffe03f */
[----:B------:R-:W-:Y:S02]  /*10b20*/  UIADD3 UR15, UR14, 0x22400, URZ ;  /* 0x000224000e0f7890 */ /* 0x000fe4000fffe03f */
[----:B------:R-:W-:Y:S02]  /*10b30*/  UIADD3 UR16, UR14, 0x24400, URZ ;  /* 0x000244000e107890 */ /* 0x000fe4000fffe03f */
[----:B------:R-:W-:Y:S01]  /*10b40*/  UIADD3 UR14, UR14, 0x26400, URZ ;  /* 0x000264000e0e7890 */ /* 0x000fe2000fffe03f */
[----:B------:R-:W-:-:S02]  /*10b50*/  UMOV UR18, 0x80 ;  /* 0x0000008000127882 */ /* 0x000fc40000000000 */
[----:B------:R1:W-:Y:S02]  /*10b60*/  UTMALDG.4D [UR8], [UR4], desc[UR6] ;  /* 0x00000608040075b4 */ /* 0x0003e40008019000 */
[----:B-1----:R-:W-:Y:S01]  /*10b70*/  UMOV UR8, UR15 ;  /* 0x0000000f00087c82 */ /* 0x002fe20008000000 */
[----:B------:R-:W-:Y:S01]  /*10b80*/  UMOV UR10, UR17 ;  /* 0x00000011000a7c82 */ /* 0x000fe20008000000 */
[----:B------:R-:W-:Y:S01]  /*10b90*/  UMOV UR15, 0xc0 ;  /* 0x000000c0000f7882 */ /* 0x000fe20000000000 */
        /* <DEDUP_REMOVED lines=9> */
.L_x_1054:
[----:B------:R-:W-:Y:S05]  /*10c30*/  @P2 BRA `(.L_x_1011) ;  /* 0x0000000000202947 */ /* 0x000fea0003800000 */
[----:B------:R-:W2:Y:S01]  /*10c40*/  S2R R9, SR_TID.X ;  /* 0x0000000000097919 */ /* 0x000ea20000002100 */
[----:B-1----:R-:W-:Y:S01]  /*10c50*/  LEA R2, R16, UR40, 0x3 ;  /* 0x0000002810027c11 */ /* 0x002fe2000f8e18ff */
[----:B------:R-:W-:-:S04]  /*10c60*/  IMAD.MOV.U32 R3, RZ, RZ, 0x8000 ;  /* 0x00008000ff037424 */ /* 0x000fc800078e00ff */
[----:B------:R3:W-:Y:S01]  /*10c70*/  SYNCS.ARRIVE.TRANS64 RZ, [R2+URZ+0x30850], R3 ;  /* 0x0308500302ff79a7 */ /* 0x0007e2000800003f */
[----:B--2---:R-:W-:-:S04]  /*10c80*/  LOP3.LUT R9, R9, 0x1f, RZ, 0xc0, !PT ;  /* 0x0000001f09097812 */ /* 0x004fc800078ec0ff */
[----:B------:R-:W-:-:S13]  /*10c90*/  ISETP.NE.AND P2, PT, R9, RZ, PT ;  /* 0x000000ff0900720c */ /* 0x000fda0003f45270 */
[----:B---3--:R-:W-:Y:S05]  /*10ca0*/  @!P2 BRA `(.L_x_1011) ;  /* 0x000000000004a947 */ /* 0x008fea0003800000 */
[----:B------:R-:W-:Y:S01]  /*10cb0*/  BPT.TRAP 0x1 ;  /* 0x000000040000795c */ /* 0x000fe20000300000 */
.L_x_1011:
        /* <DEDUP_REMOVED lines=9> */
[----:B------:R-:W-:Y:S01]  /*10d50*/  UMOV UR17, 0x40 ;  /* 0x0000004000117882 */ /* 0x000fe20000000000 */
[----:B------:R-:W-:Y:S01]  /*10d60*/  IMAD.MOV.U32 R6, RZ, RZ, R8 ;  /* 0x000000ffff067224 */ /* 0x000fe200078e0008 */
[----:B------:R-:W-:-:S02]  /*10d70*/  MOV R5, R7 ;  /* 0x0000000700057202 */ /* 0x000fc40000000f00 */
[----:B------:R-:W-:Y:S02]  /*10d80*/  ULEA UR16, UR9, UR40, 0xf ;  /* 0x0000002809107291 */ /* 0x000fe4000f8e783f */
[----:B------:R-:W-:Y:S02]  /*10d90*/  ULEA UR9, UR9, UR40, 0x3 ;  /* 0x0000002809097291 */ /* 0x000fe4000f8e183f */
[----:B------:R-:W-:Y:S02]  /*10da0*/  USHF.L.U32 UR11, UR11, 0x6, URZ ;  /* 0x000000060b0b7899 */ /* 0x000fe4000800063f */
[----:B------:R-:W-:Y:S02]  /*10db0*/  UIADD3 UR8, UR16, 0x400, URZ ;  /* 0x0000040010087890 */ /* 0x000fe4000fffe03f */
[----:B------:R-:W-:Y:S02]  /*10dc0*/  UIADD3 UR9, UR9, 0x30850, URZ ;  /* 0x0003085009097890 */ /* 0x000fe4000fffe03f */
[----:B------:R-:W-:-:S02]  /*10dd0*/  UIADD3 UR14, UR16, 0x2400, URZ ;  /* 0x00002400100e7890 */ /* 0x000fc4000fffe03f */
        /* <DEDUP_REMOVED lines=15> */
.L_x_1006:
[----:B------:R-:W-:Y:S05]  /*10ed0*/  BSYNC B0 ;  /* 0x0000000000007941 */ /* 0x000fea0003800000 */
.L_x_1005:
[----:B------:R-:W-:Y:S01]  /*10ee0*/  UIADD3 UR4, UR48, -0x3, URZ ;  /* 0xfffffffd30047890 */ /* 0x000fe2000fffe03f */
[----:B------:R-:W-:Y:S02]  /*10ef0*/  IMAD.MOV.U32 R16, RZ, RZ, R10 ;  /* 0x000000ffff107224 */ /* 0x000fe400078e000a */
[----:B------:R-:W-:-:S03]  /*10f00*/  IMAD.MOV.U32 R17, RZ, RZ, R12 ;  /* 0x000000ffff117224 */ /* 0x000fc600078e000c */
[----:B------:R-:W-:-:S07]  /*10f10*/  MOV R7, UR4 ;  /* 0x0000000400077c02 */ /* 0x000fce0008000f00 */
.L_x_1004:
[----:B------:R-:W-:Y:S01]  /*10f20*/  ULOP3.LUT UR4, URZ, UR48, URZ, 0x33, !UPT ;  /* 0x000000303f047292 */ /* 0x000fe2000f8e333f */
[----:B------:R-:W-:Y:S01]  /*10f30*/  VIADD R11, R11, 0xfffffffe ;  /* 0xfffffffe0b0b7836 */ /* 0x000fe20000000000 */
[----:B------:R-:W-:Y:S04]  /*10f40*/  BSSY B0, `(.L_x_1003) ;  /* 0x00000f7000007945 */ /* 0x000fe80003800000 */
[----:B------:R-:W-:-:S13]  /*10f50*/  ISETP.NE.AND P2, PT, R11, UR4, PT ;  /* 0x000000040b007c0c */ /* 0x000fda000bf45270 */
[----:B------:R-:W-:Y:S05]  /*10f60*/  @!P2 BRA `(.L_x_1012) ;  /* 0x0000000c00d0a947 */ /* 0x000fea0003800000 */
[----:B------:R-:W-:-:S07]  /*10f70*/  IMAD.MOV.U32 R8, RZ, RZ, R6 ;  /* 0x000000ffff087224 */ /* 0x000fce00078e0006 */
.L_x_1027:
[----:B------:R-:W-:Y:S01]  /*10f80*/  IADD3 R10, R16, 0x1, RZ ;  /* 0x00000001100a7810 */ /* 0x000fe20007ffe0ff */
[----:B------:R-:W-:Y:S05]  /*10f90*/  YIELD ;  /* 0x0000000000007946 */ /* 0x000fea0003800000 */
[----:B------:R-:W-:Y:S01]  /*10fa0*/  ISETP.NE.AND P2, PT, R10, 0x2, PT ;  /* 0x000000020a00780c */ /* 0x000fe20003f45270 */
[----:B------:R-:W-:Y:S03]  /*10fb0*/  BSSY B1, `(.L_x_1013) ;  /* 0x0000074000017945 */ /* 0x000fe60003800000 */
[----:B-1----:R-:W-:-:S02]  /*10fc0*/  SEL R2, RZ, 0x1, P2 ;  /* 0x00000001ff027807 */ /* 0x002fc40001000000 */
[----:B------:R-:W-:Y:S02]  /*10fd0*/  SEL R10, R10, RZ, P2 ;  /* 0x000000ff0a0a7207 */ /* 0x000fe40001000000 */
[----:B------:R-:W-:Y:S01]  /*10fe0*/  LOP3.LUT R11, R17, R2, RZ, 0x3c, !PT ;  /* 0x00000002110b7212 */ /* 0x000fe200078e3cff */
[----:B------:R-:W-:Y:S06]  /*10ff0*/  @!P6 BRA `(.L_x_1014) ;  /* 0x0000000400bce947 */ /* 0x000fec0003800000 */
[----:B------:R-:W-:Y:S01]  /*11000*/  IMAD.MOV.U32 R12, RZ, RZ, R7 ;  /* 0x000000ffff0c7224 */ /* 0x000fe200078e0007 */
[----:B------:R-:W-:Y:S06]  /*11010*/  @!P0 BRA `(.L_x_1015) ;  /* 0x0000000000488947 */ /* 0x000fec0003800000 */
[----:B------:R-:W1:Y:S01]  /*11020*/  LDC R9, c[0x0][0x41c] ;  /* 0x00010700ff097b82 */ /* 0x000e620000000800 */
[----:B------:R-:W-:Y:S01]  /*11030*/  IMAD R13, R18, UR38, RZ ;  /* 0x00000026120d7c24 */ /* 0x000fe2000f8e02ff */
[----:B------:R-:W-:-:S03]  /*11040*/  ULDC.64 UR4, c[0x0][0x208] ;  /* 0x0000820000047ab9 */ /* 0x000fc60000000a00 */
        /* <DEDUP_REMOVED lines=15> */
.L_x_1015:
[----:B------:R-:W1:Y:S01]  /*11140*/  S2R R2, SR_TID.X ;  /* 0x0000000000027919 */ /* 0x000e620000002100 */
[----:B------:R-:W-:Y:S02]  /*11150*/  LEA R3, R10, UR40, 0x3 ;  /* 0x000000280a037c11 */ /* 0x000fe4000f8e18ff */
[----:B-1----:R-:W-:Y:S02]  /*11160*/  LOP3.LUT R9, R2, 0x7f, RZ, 0xc0, !PT ;  /* 0x0000007f02097812 */ /* 0x002fe400078ec0ff */
[----:B------:R-:W-:Y:S02]  /*11170*/  SHF.L.U32 R2, R11, 0x1f, RZ ;  /* 0x0000001f0b027819 */ /* 0x000fe400000006ff */
[----:B------:R-:W-:Y:S02]  /*11180*/  ISETP.NE.AND P2, PT, R9, RZ, PT ;  /* 0x000000ff0900720c */ /* 0x000fe40003f45270 */
[----:B------:R-:W1:Y:S02]  /*11190*/  SYNCS.PHASECHK.TRANS64.TRYWAIT P3, [R3+URZ+0x30840], R2 ;  /* 0x03084002030075a7 */ /* 0x000e64000806017f */
[----:B-1----:R-:W-:Y:S09]  /*111a0*/  @!P3 BRA `(.L_x_1016) ;  /* 0x0000001800f4b947 */ /* 0x002ff20003800000 */
.L_x_1055:
        /* <DEDUP_REMOVED lines=8> */
.L_x_1017:
        /* <DEDUP_REMOVED lines=12> */
[----:B------:R-:W-:Y:S01]  /*112f0*/  SHF.L.U32 R17, R17, 0x1f, RZ ;  /* 0x0000001f11117819 */ /* 0x000fe200000006ff */
[----:B------:R-:W-:-:S02]  /*11300*/  ULEA UR14, UR14, UR40, 0xf ;  /* 0x000000280e0e7291 */ /* 0x000fc4000f8e783f */
[----:B------:R-:W-:Y:S02]  /*11310*/  UIADD3 UR9, UR9, 0x30830, URZ ;  /* 0x0003083009097890 */ /* 0x000fe4000fffe03f */
[----:B------:R-:W-:Y:S01]  /*11320*/  USHF.L.U32 UR11, UR11, 0x6, URZ ;  /* 0x000000060b0b7899 */ /* 0x000fe2000800063f */
[----:B-1----:R-:W-:Y:S01]  /*11330*/  LEA R2, R16, UR19, 0x3 ;  /* 0x0000001310027c11 */ /* 0x002fe2000f8e18ff */
        /* <DEDUP_REMOVED lines=18> */
.L_x_1056:
[----:B------:R-:W-:Y:S05]  /*11460*/  @P2 BRA `(.L_x_1019) ;  /* 0x00000000001c2947 */ /* 0x000fea0003800000 */
[----:B------:R-:W2:Y:S02]  /*11470*/  S2R R3, SR_TID.X ;  /* 0x0000000000037919 */ /* 0x000ea40000002100 */
[----:B--2---:R-:W-:Y:S02]  /*11480*/  LOP3.LUT R9, R3, 0x1f, RZ, 0xc0, !PT ;  /* 0x0000001f03097812 */ /* 0x004fe400078ec0ff */
[----:B------:R-:W-:Y:S02]  /*11490*/  MOV R3, 0x8000 ;  /* 0x0000800000037802 */ /* 0x000fe40000000f00 */
[----:B------:R-:W-:Y:S02]  /*114a0*/  ISETP.NE.AND P2, PT, R9, RZ, PT ;  /* 0x000000ff0900720c */ /* 0x000fe40003f45270 */
[----:B------:R2:W-:Y:S11]  /*114b0*/  SYNCS.ARRIVE.TRANS64 RZ, [R2+URZ+0x50], R3 ;  /* 0x0000500302ff79a7 */ /* 0x0005f6000800003f */
[----:B--2---:R-:W-:Y:S05]  /*114c0*/  @!P2 BRA `(.L_x_1019) ;  /* 0x000000000004a947 */ /* 0x004fea0003800000 */
[----:B------:R-:W-:Y:S01]  /*114d0*/  BPT.TRAP 0x1 ;  /* 0x000000040000795c */ /* 0x000fe20000300000 */
.L_x_1019:
        /* <DEDUP_REMOVED lines=10> */
[----:B------:R-:W-:Y:S01]  /*11580*/  UMOV UR17, 0x40 ;  /* 0x0000004000117882 */ /* 0x000fe20000000000 */
[----:B------:R-:W-:-:S02]  /*11590*/  IMAD.MOV.U32 R5, RZ, RZ, R12 ;  /* 0x000000ffff057224 */ /* 0x000fc400078e000c */
[----:B------:R-:W-:Y:S01]  /*115a0*/  ULEA UR14, UR14, UR40, 0xf ;  /* 0x000000280e0e7291 */ /* 0x000fe2000f8e783f */
[----:B------:R-:W-:Y:S01]  /*115b0*/  IMAD.MOV.U32 R6, RZ, RZ, R8 ;  /* 0x000000ffff067224 */ /* 0x000fe200078e0008 */
[----:B------:R-:W-:Y:S02]  /*115c0*/  USHF.L.U32 UR11, UR11, 0x6, URZ ;  /* 0x000000060b0b7899 */ /* 0x000fe4000800063f */
[----:B------:R-:W-:Y:S02]  /*115d0*/  UIADD3 UR9, UR9, 0x50, URZ ;  /* 0x0000005009097890 */ /* 0x000fe4000fffe03f */
[----:B------:R-:W-:Y:S02]  /*115e0*/  UIADD3 UR8, UR14, 0x400, URZ ;  /* 0x000004000e087890 */ /* 0x000fe4000fffe03f */
[----:B------:R-:W-:Y:S02]  /*115f0*/  UIADD3 UR15, UR14, 0x2400, URZ ;  /* 0x000024000e0f7890 */ /* 0x000fe4000fffe03f */
[----:B------:R-:W-:-:S02]  /*11600*/  UIADD3 UR16, UR14, 0x4400, URZ ;  /* 0x000044000e107890 */ /* 0x000fc4000fffe03f */
        /* <DEDUP_REMOVED lines=14> */
.L_x_1014:
[----:B------:R-:W-:Y:S05]  /*116f0*/  BSYNC B1 ;  /* 0x0000000000017941 */ /* 0x000fea0003800000 */
.L_x_1013:
[----:B------:R-:W-:Y:S01]  /*11700*/  IADD3 R16, R10, 0x1, RZ ;  /* 0x000000010a107810 */ /* 0x000fe20007ffe0ff */
[----:B------:R-:W-:Y:S01]  /*11710*/  BSSY B1, `(.L_x_1020) ;  /* 0x0000076000017945 */ /* 0x000fe20003800000 */
[----:B------:R-:W-:Y:S02]  /*11720*/  VIADD R12, R7, 0xffffffff ;  /* 0xffffffff070c7836 */ /* 0x000fe40000000000 */
[----:B------:R-:W-:-:S04]  /*11730*/  ISETP.NE.AND P2, PT, R16, 0x2, PT ;  /* 0x000000021000780c */ /* 0x000fc80003f45270 */
[----:B-1----:R-:W-:Y:S02]  /*11740*/  SEL R2, RZ, 0x1, P2 ;  /* 0x00000001ff027807 */ /* 0x002fe40001000000 */
[----:B------:R-:W-:Y:S02]  /*11750*/  SEL R16, R16, RZ, P2 ;  /* 0x000000ff10107207 */ /* 0x000fe40001000000 */
[----:B------:R-:W-:Y:S01]  /*11760*/  LOP3.LUT R17, R11, R2, RZ, 0x3c, !PT ;  /* 0x000000020b117212 */ /* 0x000fe200078e3cff */
[----:B------:R-:W-:Y:S06]  /*11770*/  @!P6 BRA `(.L_x_1021) ;  /* 0x0000000400bce947 */ /* 0x000fec0003800000 */
[----:B------:R-:W-:Y:S01]  /*11780*/  IMAD.MOV.U32 R13, RZ, RZ, R12 ;  /* 0x000000ffff0d7224 */ /* 0x000fe200078e000c */
[----:B------:R-:W-:Y:S06]  /*11790*/  @!P0 BRA `(.L_x_1022) ;  /* 0x0000000000488947 */ /* 0x000fec0003800000 */
[----:B------:R-:W1:Y:S01]  /*117a0*/  LDC R8, c[0x0][0x41c] ;  /* 0x00010700ff087b82 */ /* 0x000e620000000800 */
[----:B------:R-:W-:Y:S01]  /*117b0*/  ULDC.64 UR4, c[0x0][0x208] ;  /* 0x0000820000047ab9 */ /* 0x000fe20000000a00 */
[----:B-1----:R-:W-:-:S13]  /*117c0*/  ISETP.NE.AND P2, PT, R8, 0x1, PT ;  /* 0x000000010800780c */ /* 0x002fda0003f45270 */
[----:B------:R-:W1:Y:S02]  /*117d0*/  @P2 LDC.64 R2, c[0x0][0x420] ;  /* 0x00010800ff022b82 */ /* 0x000e640000000a00 */
[----:B-1----:R-:W-:Y:S01]  /*117e0*/  @P2 IMAD.HI.U32 R14, R13, R2, RZ ;  /* 0x000000020d0e2227 */ /* 0x002fe200078e00ff */
[----:B------:R-:W-:-:S04]  /*117f0*/  MOV R2, R13 ;  /* 0x0000000d00027202 */ /* 0x000fc80000000f00 */
[----:B------:R-:W-:Y:S01]  /*11800*/  @P2 SHF.R.U32.HI R2, RZ, R3, R14 ;  /* 0x00000003ff022219 */ /* 0x000fe2000001160e */
[----:B------:R-:W-:-:S04]  /*11810*/  IMAD R14, R18, UR38, RZ ;  /* 0x00000026120e7c24 */ /* 0x000fc8000f8e02ff */
[----:B------:R-:W-:Y:S02]  /*11820*/  IMAD.MOV R3, RZ, RZ, -R2 ;  /* 0x000000ffff037224 */ /* 0x000fe400078e0a02 */
[----:B------:R-:W-:Y:S02]  /*11830*/  IMAD R14, R0, UR39, R14 ;  /* 0x00000027000e7c24 */ /* 0x000fe4000f8e020e */
[----:B------:R-:W-:Y:S01]  /*11840*/  IMAD R13, R8, R3, R13 ;  /* 0x00000003080d7224 */ /* 0x000fe200078e020d */
[--C-:B------:R-:W-:Y:S01]  /*11850*/  SHF.R.S32.HI R3, RZ, 0x1f, R2.reuse ;  /* 0x0000001fff037819 */ /* 0x100fe20000011402 */
[----:B------:R-:W1:Y:S02]  /*11860*/  LDC.64 R8, c[0x0][0x3f8] ;  /* 0x0000fe00ff087b82 */ /* 0x000e640000000a00 */
[----:B------:R-:W-:-:S04]  /*11870*/  IMAD.WIDE.U32 R2, R0, UR38, R2 ;  /* 0x0000002600027c25 */ /* 0x000fc8000f8e0002 */
[----:B------:R-:W-:Y:S01]  /*11880*/  IMAD.IADD R14, R14, 0x1, R3 ;  /* 0x000000010e0e7824 */ /* 0x000fe200078e0203 */
[----:B-1----:R-:W-:-:S04]  /*11890*/  LEA R8, P2, R2, R8, 0x2 ;  /* 0x0000000802087211 */ /* 0x002fc800078410ff */
[----:B------:R-:W-:-:S05]  /*118a0*/  LEA.HI.X R9, R2, R9, R14, 0x2, P2 ;  /* 0x0000000902097211 */ /* 0x000fca00010f140e */
[----:B------:R1:W5:Y:S04]  /*118b0*/  LDG.E R8, desc[UR4][R8.64] ;  /* 0x0000000408087981 */ /* 0x000368000c1e1900 */
.L_x_1022:
[----:B------:R-:W-:Y:S02]  /*118c0*/  LEA R2, R16, UR40, 0x3 ;  /* 0x0000002810027c11 */ /* 0x000fe4000f8e18ff */
[----:B------:R-:W-:-:S04]  /*118d0*/  SHF.L.U32 R3, R17, 0x1f, RZ ;  /* 0x0000001f11037819 */ /* 0x000fc800000006ff */
[----:B------:R-:W2:Y:S02]  /*118e0*/  SYNCS.PHASECHK.TRANS64.TRYWAIT P2, [R2+URZ+0x30840], R3 ;  /* 0x03084003020075a7 */ /* 0x000ea4000804017f */
[----:B--2---:R-:W-:Y:S05]  /*118f0*/  @!P2 BRA `(.L_x_1023) ;  /* 0x000000140048a947 */ /* 0x004fea0003800000 */
.L_x_1057:
        /* <DEDUP_REMOVED lines=11> */
.L_x_1024:
[----:B------:R-:W-:Y:S01]  /*119b0*/  R2UR UR9, R16 ;  /* 0x00000000100972ca */ /* 0x000fe200000e0000 */
[----:B------:R-:W-:Y:S01]  /*119c0*/  UIADD3 UR19, UR40, 0x30800, URZ ;  /* 0x0003080028137890 */ /* 0x000fe2000fffe03f */
[----:B------:R-:W-:Y:S01]  /*119d0*/  R2UR UR11, R13 ;  /* 0x000000000d0b72ca */ /* 0x000fe200000e0000 */
[----:B------:R-:W-:Y:S01]  /*119e0*/  UIADD3 UR4, UP0, UR42, 0x370, URZ ;  /* 0x000003702a047890 */ /* 0x000fe2000ff1e03f */
[----:B------:R-:W-:Y:S01]  /*119f0*/  R2UR UR12, R4 ;  /* 0x00000000040c72ca */ /* 0x000fe200000e0000 */
[----:B------:R-:W-:Y:S01]  /*11a00*/  UMOV UR10, URZ ;  /* 0x0000003f000a7c82 */ /* 0x000fe20008000000 */
[----:B-----5:R-:W-:Y:S01]  /*11a10*/  R2UR UR13, R8 ;  /* 0x00000000080d72ca */ /* 0x020fe200000e0000 */
[----:B------:R-:W-:Y:S01]  /*11a20*/  UIADD3.X UR5, URZ, UR43, URZ, UP0, !UPT ;  /* 0x0000002b3f057290 */ /* 0x000fe200087fe43f */
[----:B------:R-:W-:Y:S01]  /*11a30*/  SHF.L.U32 R11, R11, 0x1f, RZ ;  /* 0x0000001f0b0b7819 */ /* 0x000fe200000006ff */
[----:B------:R-:W-:Y:S01]  /*11a40*/  UMOV UR6, 0x0 ;  /* 0x0000000000067882 */ /* 0x000fe20000000000 */
[----:B------:R-:W-:Y:S01]  /*11a50*/  UMOV UR7, 0x14f00000 ;  /* 0x14f0000000077882 */ /* 0x000fe20000000000 */
[----:B------:R-:W-:Y:S01]  /*11a60*/  UMOV UR17, 0x40 ;  /* 0x0000004000117882 */ /* 0x000fe20000000000 */
[----:B------:R-:W-:Y:S01]  /*11a70*/  UMOV UR18, 0x80 ;  /* 0x0000008000127882 */ /* 0x000fe20000000000 */
[----:B------:R-:W-:Y:S01]  /*11a80*/  ULEA UR14, UR9, UR40, 0xf ;  /* 0x00000028090e7291 */ /* 0x000fe2000f8e783f */
[----:B--2---:R-:W-:Y:S01]  /*11a90*/  LEA R2, R10, UR19, 0x3 ;  /* 0x000000130a027c11 */ /* 0x004fe2000f8e18ff */
[----:B------:R-:W-:-:S02]  /*11aa0*/  ULEA UR9, UR9, UR19, 0x3 ;  /* 0x0000001309097291 */ /* 0x000fc4000f8e183f */
[----:B------:R-:W-:Y:S02]  /*11ab0*/  USHF.L.U32 UR11, UR11, 0x6, URZ ;  /* 0x000000060b0b7899 */ /* 0x000fe4000800063f */
[----:B------:R-:W-:Y:S02]  /*11ac0*/  UIADD3 UR8, UR14, 0x20400, URZ ;  /* 0x000204000e087890 */ /* 0x000fe4000fffe03f */
        /* <DEDUP_REMOVED lines=17> */
.L_x_1058:
[----:B------:R-:W-:Y:S05]  /*11be0*/  @P3 BRA `(.L_x_1026) ;  /* 0x00000000001c3947 */ /* 0x000fea0003800000 */
[----:B------:R-:W2:Y:S02]  /*11bf0*/  S2R R3, SR_TID.X ;  /* 0x0000000000037919 */ /* 0x000ea40000002100 */
[----:B--2---:R-:W-:Y:S01]  /*11c00*/  LOP3.LUT R9, R3, 0x1f, RZ, 0xc0, !PT ;  /* 0x0000001f03097812 */ /* 0x004fe200078ec0ff */
[----:B------:R-:W-:-:S03]  /*11c10*/  IMAD.MOV.U32 R3, RZ, RZ, 0x8000 ;  /* 0x00008000ff037424 */ /* 0x000fc600078e00ff */
[----:B------:R-:W-:Y:S01]  /*11c20*/  ISETP.NE.AND P2, PT, R9, RZ, PT ;  /* 0x000000ff0900720c */ /* 0x000fe20003f45270 */
[----:B------:R2:W-:-:S12]  /*11c30*/  SYNCS.ARRIVE.TRANS64 RZ, [R2+URZ+0x50], R3 ;  /* 0x0000500302ff79a7 */ /* 0x0005d8000800003f */
[----:B--2---:R-:W-:Y:S05]  /*11c40*/  @!P2 BRA `(.L_x_1026) ;  /* 0x000000000004a947 */ /* 0x004fea0003800000 */
[----:B------:R-:W-:Y:S01]  /*11c50*/  BPT.TRAP 0x1 ;  /* 0x000000040000795c */ /* 0x000fe20000300000 */
.L_x_1026:
        /* <DEDUP_REMOVED lines=11> */
[----:B------:R-:W-:Y:S01]  /*11d10*/  IMAD.MOV.U32 R5, RZ, RZ, R13 ;  /* 0x000000ffff057224 */ /* 0x000fe200078e000d */
[----:B------:R-:W-:Y:S01]  /*11d20*/  MOV R6, R8 ;  /* 0x0000000800067202 */ /* 0x000fe20000000f00 */
        /* <DEDUP_REMOVED lines=20> */
.L_x_1021:
[----:B------:R-:W-:Y:S05]  /*11e70*/  BSYNC B1 ;  /* 0x0000000000017941 */ /* 0x000fea0003800000 */
.L_x_1020:
[----:B------:R-:W-:Y:S01]  /*11e80*/  ISETP.GT.AND P2, PT, R12, UR41, PT ;  /* 0x000000290c007c0c */ /* 0x000fe2000bf44270 */
[----:B------:R-:W-:-:S12]  /*11e90*/  VIADD R7, R7, 0xfffffffe ;  /* 0xfffffffe07077836 */ /* 0x000fd80000000000 */
[----:B------:R-:W-:Y:S05]  /*11ea0*/  @P2 BRA `(.L_x_1027) ;  /* 0xfffffff000342947 */ /* 0x000fea000383ffff */
.L_x_1012:
[----:B------:R-:W-:Y:S05]  /*11eb0*/  BSYNC B0 ;  /* 0x0000000000007941 */ /* 0x000fea0003800000 */
.L_x_1003:
[----:B------:R-:W-:Y:S04]  /*11ec0*/  BSSY B0, `(.L_x_1028) ;  /* 0x000000f000007945 */ /* 0x000fe80003800000 */
[----:B------:R-:W-:Y:S05]  /*11ed0*/  @P1 BRA `(.L_x_1029) ;  /* 0x0000000000341947 */ /* 0x000fea0003800000 */
[----:B-1----:R-:W1:Y:S01]  /*11ee0*/  S2R R7, SR_LANEID ;  /* 0x0000000000077919 */ /* 0x002e620000000000 */
        /* <DEDUP_REMOVED lines=11> */
[----:B-1----:R-:W-:-:S07]  /*11fa0*/  IADD3 R19, R0, UR50, R19 ;  /* 0x0000003200137c10 */ /* 0x002fce000fffe013 */
.L_x_1029:
[----:B------:R-:W-:Y:S05]  /*11fb0*/  BSYNC B0 ;  /* 0x0000000000007941 */ /* 0x000fea0003800000 */
.L_x_1028:
[----:B------:R-:W-:Y:S04]  /*11fc0*/  BSSY B0, `(.L_x_1030) ;  /* 0x0000030000007945 */ /* 0x000fe80003800000 */
[----:B------:R-:W-:Y:S05]  /*11fd0*/  @!P6 BRA `(.L_x_1031) ;  /* 0x0000000000b8e947 */ /* 0x000fea0003800000 */
[----:B------:R-:W2:Y:S01]  /*11fe0*/  S2R R0, SR_TID.X ;  /* 0x0000000000007919 */ /* 0x000ea20000002100 */
[----:B-1----:R-:W-:Y:S02]  /*11ff0*/  LEA R3, R16, UR40, 0x3 ;  /* 0x0000002810037c11 */ /* 0x002fe4000f8e18ff */
[----:B--2---:R-:W-:Y:S02]  /*12000*/  LOP3.LUT R2, R0, 0x7f, RZ, 0xc0, !PT ;  /* 0x0000007f00027812 */ /* 0x004fe400078ec0ff */
[----:B------:R-:W-:Y:S02]  /*12010*/  SHF.L.U32 R0, R17, 0x1f, RZ ;  /* 0x0000001f11007819 */ /* 0x000fe400000006ff */
[----:B------:R-:W-:Y:S02]  /*12020*/  ISETP.NE.AND P1, PT, R2, RZ, PT ;  /* 0x000000ff0200720c */ /* 0x000fe40003f25270 */
[----:B------:R-:W1:Y:S02]  /*12030*/  SYNCS.PHASECHK.TRANS64.TRYWAIT P0, [R3+URZ+0x30860], R0 ;  /* 0x03086000030075a7 */ /* 0x000e64000800017f */
[----:B-1----:R-:W-:Y:S09]  /*12040*/  @!P0 BRA `(.L_x_1032) ;  /* 0x0000000c009c8947 */ /* 0x002ff20003800000 */
.L_x_1059:
        /* <DEDUP_REMOVED lines=8> */
.L_x_1033:
        /* <DEDUP_REMOVED lines=11> */
[----:B------:R-:W-:Y:S02]  /*12180*/  ULEA UR14, UR14, UR40, 0xf ;  /* 0x000000280e0e7291 */ /* 0x000fe4000f8e783f */
        /* <DEDUP_REMOVED lines=19> */
.L_x_1031:
[----:B------:R-:W-:Y:S05]  /*122c0*/  BSYNC B0 ;  /* 0x0000000000007941 */ /* 0x000fea0003800000 */
.L_x_1030:
[----:B------:R-:W-:Y:S01]  /*122d0*/  IADD3 R16, R16, 0x1, RZ ;  /* 0x0000000110107810 */ /* 0x000fe20007ffe0ff */
[----:B------:R-:W-:-:S03]  /*122e0*/  IMAD.MOV.U32 R13, RZ, RZ, R19 ;  /* 0x000000ffff0d7224 */ /* 0x000fc600078e0013 */
[----:B------:R-:W-:-:S04]  /*122f0*/  ISETP.NE.AND P0, PT, R16, 0x2, PT ;  /* 0x000000021000780c */ /* 0x000fc80003f05270 */
[----:B-1----:R-:W-:Y:S02]  /*12300*/  SEL R0, RZ, 0x1, P0 ;  /* 0x00000001ff007807 */ /* 0x002fe40000000000 */
[----:B------:R-:W-:Y:S02]  /*12310*/  SEL R16, R16, RZ, P0 ;  /* 0x000000ff10107207 */ /* 0x000fe40000000000 */
[----:B------:R-:W-:-:S07]  /*12320*/  LOP3.LUT R17, R17, R0, RZ, 0x3c, !PT ;  /* 0x0000000011117212 */ /* 0x000fce00078e3cff */
.L_x_992:
[----:B------:R-:W-:Y:S05]  /*12330*/  BSYNC B6 ;  /* 0x0000000000067941 */ /* 0x000fea0003800000 */
.L_x_990:
[----:B------:R-:W-:-:S03]  /*12340*/  UMOV UR4, 0xffffffff ;  /* 0xffffffff00047882 */ /* 0x000fc60000000000 */
[----:B------:R-:W-:Y:S05]  /*12350*/  BRA.DIV UR4, `(.L_x_1034) ;  /* 0x0000000a04ec7947 */ /* 0x000fea000b800000 */
[----:B------:R1:W2:Y:S02]  /*12360*/  SHFL.IDX PT, R14, R13, RZ, 0x1f ;  /* 0x00001fff0d0e7589 */ /* 0x0002a400000e0000 */
.L_x_1062:
[----:B------:R-:W3:Y:S01]  /*12370*/  S2R R0, SR_TID.X ;  /* 0x0000000000007919 */ /* 0x000ee20000002100 */
[----:B------:R-:W-:Y:S05]  /*12380*/  WARPSYNC.ALL ;  /* 0x0000000000007948 */ /* 0x000fea0003800000 */
[----:B------:R-:W-:Y:S01]  /*12390*/  BAR.SYNC.DEFER_BLOCKING 0x4, 0x120 ;  /* 0x0104800000007b1d */ /* 0x000fe20000010000 */
[----:B--2---:R-:W-:-:S05]  /*123a0*/  IMAD.MOV.U32 R19, RZ, RZ, R14 ;  /* 0x000000ffff137224 */ /* 0x004fca00078e000e */
[----:B------:R-:W-:Y:S01]  /*123b0*/  ULDC UR4, c[0x0][0xda8] ;  /* 0x00036a0000047ab9 */ /* 0x000fe20000000800 */
[----:B---3--:R-:W-:-:S04]  /*123c0*/  LOP3.LUT R0, R0, 0x1f, RZ, 0xc0, !PT ;  /* 0x0000001f00007812 */ /* 0x008fc800078ec0ff */
[----:B------:R-:W-:-:S13]  /*123d0*/  ISETP.NE.AND P0, PT, R0, RZ, PT ;  /* 0x000000ff0000720c */ /* 0x000fda0003f05270 */
[----:B------:R-:W2:Y:S01]  /*123e0*/  @!P0 S2R R3, SR_CgaCtaId ;  /* 0x0000000000038919 */ /* 0x000ea20000008800 */
[----:B------:R-:W-:-:S04]  /*123f0*/  @!P0 MOV R0, 0x400 ;  /* 0x0000040000008802 */ /* 0x000fc80000000f00 */
[----:B--2---:R-:W-:-:S05]  /*12400*/  @!P0 LEA R0, R3, R0, 0x18 ;  /* 0x0000000003008211 */ /* 0x004fca00078ec0ff */
[----:B------:R2:W-:Y:S01]  /*12410*/  @!P0 STS [R0+0x308d0], R13 ;  /* 0x0308d00d00008388 */ /* 0x0005e20000000800 */
[----:B------:R-:W-:Y:S06]  /*12420*/  BAR.ARV 0x5, 0x120 ;  /* 0x0144800000007b1d */ /* 0x000fec0000002000 */
[----:B------:R-:W-:-:S13]  /*12430*/  ISETP.GE.AND P0, PT, R19, UR4, PT ;  /* 0x0000000413007c0c */ /* 0x000fda000bf06270 */
[----:B--2---:R-:W-:Y:S05]  /*12440*/  @!P0 BRA `(.L_x_1035) ;  /* 0xffffffc800fc8947 */ /* 0x004fea000383ffff */
.L_x_981:
[----:B------:R-:W2:Y:S01]  /*12450*/  S2R R3, SR_CgaCtaId ;  /* 0x0000000000037919 */ /* 0x000ea20000008800 */
[----:B------:R-:W-:Y:S01]  /*12460*/  UIADD3 UR49, UR49, 0x1, URZ ;  /* 0x0000000131317890 */ /* 0x000fe2000fffe03f */
[----:B------:R-:W-:-:S03]  /*12470*/  MOV R0, 0x400 ;  /* 0x0000040000007802 */ /* 0x000fc60000000f00 */
[----:B------:R-:W-:-:S04]  /*12480*/  ULEA.HI UR4, UR49, UR49, URZ, 0x1 ;  /* 0x0000003131047291 */ /* 0x000fc8000f8f083f */
[----:B------:R-:W-:-:S04]  /*12490*/  ULOP3.LUT UR4, UR4, 0xfffffffe, URZ, 0xc0, !UPT ;  /* 0xfffffffe04047892 */ /* 0x000fc8000f8ec03f */
[----:B------:R-:W-:Y:S01]  /*124a0*/  UIADD3 UR4, UR49, -UR4, URZ ;  /* 0x8000000431047290 */ /* 0x000fe2000fffe03f */
[----:B--2---:R-:W-:-:S05]  /*124b0*/  LEA R7, R3, R0, 0x18 ;  /* 0x0000000003077211 */ /* 0x004fca00078ec0ff */
[----:B------:R-:W-:-:S04]  /*124c0*/  MOV R0, UR4 ;  /* 0x0000000400007c02 */ /* 0x000fc80008000f00 */
[----:B------:R-:W-:-:S04]  /*124d0*/  SHF.L.U32 R0, R0, 0x1f, RZ ;  /* 0x0000001f00007819 */ /* 0x000fc800000006ff */
[----:B------:R-:W2:Y:S02]  /*124e0*/  SYNCS.PHASECHK.TRANS64.TRYWAIT P0, [R7+URZ+0x30820], R0 ;  /* 0x03082000070075a7 */ /* 0x000ea4000800017f */
[----:B--2---:R-:W-:Y:S05]  /*124f0*/  @!P0 BRA `(.L_x_1036) ;  /* 0x0000000800a88947 */ /* 0x004fea0003800000 */
.L_x_1063:
[----:B------:R-:W3:Y:S02]  /*12500*/  S2R R2, SR_TID.X ;  /* 0x0000000000027919 */ /* 0x000ee40000002100 */
[----:B---3--:R-:W-:-:S04]  /*12510*/  SHF.R.U32.HI R2, RZ, 0x5, R2 ;  /* 0x00000005ff027819 */ /* 0x008fc80000011602 */
[----:B------:R-:W-:-:S05]  /*12520*/  LOP3.LUT R2, R2, 0x3, RZ, 0xc0, !PT ;  /* 0x0000000302027812 */ /* 0x000fca00078ec0ff */
[----:B--2---:R-:W2:Y:S02]  /*12530*/  SHFL.IDX PT, R0, R2, RZ, 0x1f ;  /* 0x00001fff02007589 */ /* 0x004ea400000e0000 */
[----:B--2---:R-:W-:-:S13]  /*12540*/  ISETP.NE.AND P0, PT, R0, RZ, PT ;  /* 0x000000ff0000720c */ /* 0x004fda0003f05270 */
[----:B------:R-:W-:Y:S05]  /*12550*/  @P0 EXIT ;  /* 0x000000000000094d */ /* 0x000fea0003800000 */
[----:B------:R-:W-:Y:S01]  /*12560*/  ELECT P0, URZ, PT ;  /* 0x00000000003f782f */ /* 0x000fe20003800000 */
[----:B------:R-:W-:-:S12]  /*12570*/  BSSY B0, `(.L_x_1037) ;  /* 0x0000022000007945 */ /* 0x000fd80003800000 */
[----:B------:R-:W-:Y:S05]  /*12580*/  @!P0 BRA `(.L_x_1038) ;  /* 0x0000000000808947 */ /* 0x000fea0003800000 */
[----:B------:R-:W2:Y:S02]  /*12590*/  LDL R2, [R1] ;  /* 0x0000000001027983 */ /* 0x000ea40000100800 */
[----:B--2---:R-:W-:-:S13]  /*125a0*/  R2UR UR4, R2 ;  /* 0x00000000020472ca */ /* 0x004fda00000e0000 */
[----:B------:R-:W-:-:S06]  /*125b0*/  ULOP3.LUT UR4, UR4, 0x2, URZ, 0xfc, !UPT ;  /* 0x0000000204047892 */ /* 0x000fcc000f8efc3f */
[----:B------:R-:W-:-:S05]  /*125c0*/  IMAD.U32 R0, RZ, RZ, UR4 ;  /* 0x00000004ff007e24 */ /* 0x000fca000f8e00ff */
[----:B------:R-:W-:-:S13]  /*125d0*/  ISETP.NE.AND P2, PT, R0, 0x3, PT ;  /* 0x000000030000780c */ /* 0x000fda0003f45270 */
[----:B------:R-:W-:Y:S05]  /*125e0*/  @!P2 BRA `(.L_x_1039) ;  /* 0x000000000004a947 */ /* 0x000fea0003800000 */
[----:B------:R-:W-:Y:S01]  /*125f0*/  BPT.TRAP 0x1 ;  /* 0x000000040000795c */ /* 0x000fe20000300000 */
.L_x_1039:
[----:B------:R-:W-:Y:S01]  /*12600*/  VIADD R3, R7, 0x30840 ;  /* 0x0003084007037836 */ /* 0x000fe20000000000 */
[----:B------:R-:W-:Y:S01]  /*12610*/  SHF.L.U32 R4, R17, 0x1f, RZ ;  /* 0x0000001f11047819 */ /* 0x000fe200000006ff */
[----:B------:R-:W-:-:S03]  /*12620*/  VIADD R0, R16, 0x1 ;  /* 0x0000000110007836 */ /* 0x000fc60000000000 */
[----:B------:R-:W-:Y:S02]  /*12630*/  LEA R5, R16, R3, 0x3 ;  /* 0x0000000310057211 */ /* 0x000fe400078e18ff */
[----:B------:R-:W-:Y:S02]  /*12640*/  ISETP.NE.AND P1, PT, R0, 0x2, PT ;  /* 0x000000020000780c */ /* 0x000fe40003f25270 */
[----:B------:R-:W2:Y:S02]  /*12650*/  SYNCS.PHASECHK.TRANS64.TRYWAIT P0, [R5+URZ], R4 ;  /* 0x00000004050075a7 */ /* 0x000ea4000800017f */
[----:B------:R-:W-:-:S04]  /*12660*/  SEL R2, RZ, 0x1, P1 ;  /* 0x00000001ff027807 */ /* 0x000fc80000800000 */
[----:B------:R-:W-:Y:S02]  /*12670*/  LOP3.LUT R17, R17, R2, RZ, 0x3c, !PT ;  /* 0x0000000211117212 */ /* 0x000fe400078e3cff */
[----:B------:R-:W-:Y:S02]  /*12680*/  SEL R2, R0, RZ, P1 ;  /* 0x000000ff00027207 */ /* 0x000fe40000800000 */
[----:B------:R-:W-:-:S03]  /*12690*/  SHF.L.U32 R0, R17, 0x1f, RZ ;  /* 0x0000001f11007819 */ /* 0x000fc600000006ff */
[----:B------:R-:W-:Y:S01]  /*126a0*/  IMAD R3, R2, 0x8, R3 ;  /* 0x0000000802037824 */ /* 0x000fe200078e0203 */
[----:B--2---:R-:W-:Y:S06]  /*126b0*/  @!P0 BRA `(.L_x_1040) ;  /* 0x00000008004c8947 */ /* 0x004fec0003800000 */
.L_x_1064:
[----:B------:R-:W3:Y:S02]  /*126c0*/  SYNCS.PHASECHK.TRANS64.TRYWAIT P0, [R3+URZ], R0 ;  /* 0x00000000030075a7 */ /* 0x000ee4000800017f */
[----:B---3--:R-:W-:Y:S05]  /*126d0*/  @!P0 BRA `(.L_x_1041) ;  /* 0x0000000800588947 */ /* 0x008fea0003800000 */
.L_x_1065:
[----:B------:R-:W-:Y:S05]  /*126e0*/  @!P2 BRA `(.L_x_1042) ;  /* 0x000000000004a947 */ /* 0x000fea0003800000 */
[----:B------:R-:W-:Y:S01]  /*126f0*/  BPT.TRAP 0x1 ;  /* 0x000000040000795c */ /* 0x000fe20000300000 */
.L_x_1042:
[----:B---3--:R-:W-:-:S05]  /*12700*/  IADD3 R3, R7, 0x30860, RZ ;  /* 0x0003086007037810 */ /* 0x008fca0007ffe0ff */
[----:B--2---:R-:W-:-:S04]  /*12710*/  IMAD R5, R16, 0x8, R3 ;  /* 0x0000000810057824 */ /* 0x004fc800078e0203 */
[----:B------:R-:W2:Y:S02]  /*12720*/  SYNCS.PHASECHK.TRANS64.TRYWAIT P0, [R5+URZ], R4 ;  /* 0x00000004050075a7 */ /* 0x000ea4000800017f */
[----:B--2---:R-:W-:Y:S05]  /*12730*/  @!P0 BRA `(.L_x_1043) ;  /* 0x0000000800548947 */ /* 0x004fea0003800000 */
.L_x_1066:
[----:B------:R-:W-:-:S07]  /*12740*/  IMAD R3, R2, 0x8, R3 ;  /* 0x0000000802037824 */ /* 0x000fce00078e0203 */
.L_x_1044:
[----:B---3--:R3:W4:Y:S02]  /*12750*/  SYNCS.PHASECHK.TRANS64.TRYWAIT P0, [R3+URZ], R0 ;  /* 0x00000000030075a7 */ /* 0x008724000800017f */
[----:B----4-:R-:W-:Y:S05]  /*12760*/  @!P0 NANOSLEEP.SYNCS 0x989680 ;  /* 0x009896800000895d */ /* 0x010fea0003900000 */
[----:B------:R-:W4:Y:S02]  /*12770*/  @!P0 SYNCS.PHASECHK.TRANS64 P0, [R3+URZ], R0 ;  /* 0x00000000030085a7 */ /* 0x000f24000800007f */
[----:B----4-:R-:W-:Y:S05]  /*12780*/  @!P0 BRA `(.L_x_1044) ;  /* 0xfffffffc00f08947 */ /* 0x010fea000383ffff */
.L_x_1038:
[----:B------:R-:W-:Y:S05]  /*12790*/  BSYNC B0 ;  /* 0x0000000000007941 */ /* 0x000fea0003800000 */
.L_x_1037:
[----:B------:R-:W-:Y:S05]  /*127a0*/  EXIT ;  /* 0x000000000000794d */ /* 0x000fea0003800000 */
.L_x_898:
[----:B-1----:R-:W-:-:S04]  /*127b0*/  MOV R3, UR38 ;  /* 0x0000002600037c02 */ /* 0x002fc80008000f00 */
[----:B------:R1:W2:Y:S03]  /*127c0*/  SYNCS.PHASECHK.TRANS64.TRYWAIT P1, [R3+URZ+0x30800], R0 ;  /* 0x03080000030075a7 */ /* 0x0002a6000802017f */
[----:B--2---:R-:W-:Y:S05]  /*127d0*/  @!P1 NANOSLEEP.SYNCS 0x989680 ;  /* 0x009896800000995d */ /* 0x004fea0003900000 */
[----:B------:R-:W2:Y:S02]  /*127e0*/  @!P1 SYNCS.PHASECHK.TRANS64 P1, [R3+URZ+0x30800], R0 ;  /* 0x03080000030095a7 */ /* 0x000ea4000802007f */
[----:B--2---:R-:W-:Y:S05]  /*127f0*/  @!P1 BRA `(.L_x_898) ;  /* 0xfffffffc00ec9947 */ /* 0x004fea000383ffff */
[----:B------:R-:W-:Y:S05]  /*12800*/  BRA `(.L_x_1045) ;  /* 0xfffffef000f47947 */ /* 0x000fea000383ffff */
.L_x_902:
[----:B--2---:R2:W3:Y:S02]  /*12810*/  SYNCS.PHASECHK.TRANS64.TRYWAIT P2, [R3+URZ+0x30830], R0 ;  /* 0x03083000030075a7 */ /* 0x0044e4000804017f */
[----:B---3--:R-:W-:Y:S05]  /*12820*/  @!P2 NANOSLEEP.SYNCS 0x989680 ;  /* 0x009896800000a95d */ /* 0x008fea0003900000 */
[----:B------:R-:W3:Y:S02]  /*12830*/  @!P2 SYNCS.PHASECHK.TRANS64 P2, [R3+URZ+0x30830], R0 ;  /* 0x030830000300a5a7 */ /* 0x000ee4000804007f */
[----:B---3--:R-:W-:Y:S05]  /*12840*/  @!P2 BRA `(.L_x_902) ;  /* 0xfffffffc00f0a947 */ /* 0x008fea000383ffff */
[----:B------:R-:W-:Y:S05]  /*12850*/  BRA `(.L_x_901) ;  /* 0xfffffef400187947 */ /* 0x000fea000383ffff */
.L_x_918:
[----:B--2---:R-:W-:-:S04]  /*12860*/  IMAD.U32 R153, RZ, RZ, UR39 ;  /* 0x00000027ff997e24 */ /* 0x004fc8000f8e00ff */
[----:B------:R2:W3:Y:S03]  /*12870*/  SYNCS.PHASECHK.TRANS64.TRYWAIT P2, [R153+URZ+0x30830], R152 ;  /* 0x03083098990075a7 */ /* 0x0004e6000804017f */
[----:B---3--:R-:W-:Y:S05]  /*12880*/  @!P2 NANOSLEEP.SYNCS 0x989680 ;  /* 0x009896800000a95d */ /* 0x008fea0003900000 */
[----:B------:R-:W3:Y:S02]  /*12890*/  @!P2 SYNCS.PHASECHK.TRANS64 P2, [R153+URZ+0x30830], R152 ;  /* 0x030830989900a5a7 */ /* 0x000ee4000804007f */
[----:B---3--:R-:W-:Y:S05]  /*128a0*/  @!P2 BRA `(.L_x_918) ;  /* 0xfffffffc00eca947 */ /* 0x008fea000383ffff */
[----:B------:R-:W-:Y:S05]  /*128b0*/  BRA `(.L_x_917) ;  /* 0xffffff1c00c07947 */ /* 0x000fea000383ffff */
.L_x_922:
[----:B--2---:R-:W-:-:S04]  /*128c0*/  IMAD.U32 R215, RZ, RZ, UR10 ;  /* 0x0000000affd77e24 */ /* 0x004fc8000f8e00ff */
[----:B------:R2:W3:Y:S03]  /*128d0*/  SYNCS.PHASECHK.TRANS64.TRYWAIT P2, [R215+URZ+0x30850], R0 ;  /* 0x03085000d70075a7 */ /* 0x0004e6000804017f */
[----:B---3--:R-:W-:Y:S05]  /*128e0*/  @!P2 NANOSLEEP.SYNCS 0x989680 ;  /* 0x009896800000a95d */ /* 0x008fea0003900000 */
[----:B------:R-:W3:Y:S02]  /*128f0*/  @!P2 SYNCS.PHASECHK.TRANS64 P2, [R215+URZ+0x30850], R0 ;  /* 0x03085000d700a5a7 */ /* 0x000ee4000804007f */
[----:B---3--:R-:W-:Y:S05]  /*12900*/  @!P2 BRA `(.L_x_922) ;  /* 0xfffffffc00eca947 */ /* 0x008fea000383ffff */
[----:B------:R-:W-:Y:S05]  /*12910*/  BRA `(.L_x_921) ;  /* 0xffffff2c00507947 */ /* 0x000fea000383ffff */
.L_x_939:
[----:B--2---:R-:W-:-:S04]  /*12920*/  MOV R4, UR6 ;  /* 0x0000000600047c02 */ /* 0x004fc80008000f00 */
[----:B------:R2:W3:Y:S03]  /*12930*/  SYNCS.PHASECHK.TRANS64.TRYWAIT P2, [R4+URZ+0x30830], R3 ;  /* 0x03083003040075a7 */ /* 0x0004e6000804017f */
[----:B---3--:R-:W-:Y:S05]  /*12940*/  @!P2 NANOSLEEP.SYNCS 0x989680 ;  /* 0x009896800000a95d */ /* 0x008fea0003900000 */
[----:B------:R-:W3:Y:S02]  /*12950*/  @!P2 SYNCS.PHASECHK.TRANS64 P2, [R4+URZ+0x30830], R3 ;  /* 0x030830030400a5a7 */ /* 0x000ee4000804007f */
[----:B---3--:R-:W-:Y:S05]  /*12960*/  @!P2 BRA `(.L_x_939) ;  /* 0xfffffffc00eca947 */ /* 0x008fea000383ffff */
[----:B------:R-:W-:Y:S05]  /*12970*/  BRA `(.L_x_938) ;  /* 0xffffff4800e07947 */ /* 0x000fea000383ffff */
.L_x_943:
[----:B-12---:R-:W-:-:S04]  /*12980*/  IMAD.U32 R3, RZ, RZ, UR14 ;  /* 0x0000000eff037e24 */ /* 0x006fc8000f8e00ff */
[----:B------:R1:W2:Y:S03]  /*12990*/  SYNCS.PHASECHK.TRANS64.TRYWAIT P2, [R3+URZ+0x30850], R0 ;  /* 0x03085000030075a7 */ /* 0x0002a6000804017f */
[----:B--2---:R-:W-:Y:S05]  /*129a0*/  @!P2 NANOSLEEP.SYNCS 0x989680 ;  /* 0x009896800000a95d */ /* 0x004fea0003900000 */
[----:B------:R-:W2:Y:S02]  /*129b0*/  @!P2 SYNCS.PHASECHK.TRANS64 P2, [R3+URZ+0x30850], R0 ;  /* 0x030850000300a5a7 */ /* 0x000ea4000804007f */
[----:B--2---:R-:W-:Y:S05]  /*129c0*/  @!P2 BRA `(.L_x_943) ;  /* 0xfffffffc00eca947 */ /* 0x004fea000383ffff */
[----:B------:R-:W-:Y:S05]  /*129d0*/  BRA `(.L_x_942) ;  /* 0xffffff5800707947 */ /* 0x000fea000383ffff */
.L_x_949:
[----:B--2---:R-:W-:-:S04]  /*129e0*/  IMAD.U32 R4, RZ, RZ, UR6 ;  /* 0x00000006ff047e24 */ /* 0x004fc8000f8e00ff */
[----:B------:R2:W3:Y:S03]  /*129f0*/  SYNCS.PHASECHK.TRANS64.TRYWAIT P2, [R4+URZ+0x30830], R3 ;  /* 0x03083003040075a7 */ /* 0x0004e6000804017f */
[----:B---3--:R-:W-:Y:S05]  /*12a00*/  @!P2 NANOSLEEP.SYNCS 0x989680 ;  /* 0x009896800000a95d */ /* 0x008fea0003900000 */
[----:B------:R-:W3:Y:S02]  /*12a10*/  @!P2 SYNCS.PHASECHK.TRANS64 P2, [R4+URZ+0x30830], R3 ;  /* 0x030830030400a5a7 */ /* 0x000ee4000804007f */
[----:B---3--:R-:W-:Y:S05]  /*12a20*/  @!P2 BRA `(.L_x_949) ;  /* 0xfffffffc00eca947 */ /* 0x008fea000383ffff */
[----:B------:R-:W-:Y:S05]  /*12a30*/  BRA `(.L_x_948) ;  /* 0xffffff6800e87947 */ /* 0x000fea000383ffff */
.L_x_953:
[----:B-12---:R-:W-:-:S04]  /*12a40*/  MOV R3, UR10 ;  /* 0x0000000a00037c02 */ /* 0x006fc80008000f00 */
[----:B------:R1:W2:Y:S03]  /*12a50*/  SYNCS.PHASECHK.TRANS64.TRYWAIT P2, [R3+URZ+0x30850], R0 ;  /* 0x03085000030075a7 */ /* 0x0002a6000804017f */
[----:B--2---:R-:W-:Y:S05]  /*12a60*/  @!P2 NANOSLEEP.SYNCS 0x989680 ;  /* 0x009896800000a95d */ /* 0x004fea0003900000 */
[----:B------:R-:W2:Y:S02]  /*12a70*/  @!P2 SYNCS.PHASECHK.TRANS64 P2, [R3+URZ+0x30850], R0 ;  /* 0x030850000300a5a7 */ /* 0x000ea4000804007f */
[----:B--2---:R-:W-:Y:S05]  /*12a80*/  @!P2 BRA `(.L_x_953) ;  /* 0xfffffffc00eca947 */ /* 0x004fea000383ffff */
[----:B------:R-:W-:Y:S05]  /*12a90*/  BRA `(.L_x_952) ;  /* 0xffffff7800787947 */ /* 0x000fea000383ffff */
.L_x_966:
[----:B--2---:R-:W-:-:S04]  /*12aa0*/  IMAD.U32 R5, RZ, RZ, UR5 ;  /* 0x00000005ff057e24 */ /* 0x004fc8000f8e00ff */
[----:B------:R2:W3:Y:S03]  /*12ab0*/  SYNCS.PHASECHK.TRANS64.TRYWAIT P0, [R5+URZ+0x30850], R0 ;  /* 0x03085000050075a7 */ /* 0x0004e6000800017f */
[----:B---3--:R-:W-:Y:S05]  /*12ac0*/  @!P0 NANOSLEEP.SYNCS 0x989680 ;  /* 0x009896800000895d */ /* 0x008fea0003900000 */
[----:B------:R-:W3:Y:S02]  /*12ad0*/  @!P0 SYNCS.PHASECHK.TRANS64 P0, [R5+URZ+0x30850], R0 ;  /* 0x03085000050085a7 */ /* 0x000ee4000800007f */
[----:B---3--:R-:W-:Y:S05]  /*12ae0*/  @!P0 BRA `(.L_x_966) ;  /* 0xfffffffc00ec8947 */ /* 0x008fea000383ffff */
[----:B------:R-:W-:Y:S05]  /*12af0*/  BRA `(.L_x_965) ;  /* 0xffffff9c004c7947 */ /* 0x000fea000383ffff */
.L_x_996:
[----:B------:R-:W1:Y:S01]  /*12b00*/  S2R R18, SR_TID.X ;  /* 0x0000000000127919 */ /* 0x000e620000002100 */
[----:B------:R-:W-:Y:S01]  /*12b10*/  MOV R12, RZ ;  /* 0x000000ff000c7202 */ /* 0x000fe20000000f00 */
[----:B------:R-:W-:Y:S02]  /*12b20*/  IMAD.MOV.U32 R11, RZ, RZ, 0x1f ;  /* 0x0000001fff0b7424 */ /* 0x000fe400078e00ff */
[----:B------:R-:W-:Y:S01]  /*12b30*/  IMAD.MOV.U32 R15, RZ, RZ, -0x1 ;  /* 0xffffffffff0f7424 */ /* 0x000fe200078e00ff */
[----:B-1----:R-:W-:-:S04]  /*12b40*/  SHF.R.U32.HI R7, RZ, 0x5, R18 ;  /* 0x00000005ff077819 */ /* 0x002fc80000011612 */
[----:B------:R-:W-:-:S05]  /*12b50*/  LOP3.LUT R7, R7, 0x3, RZ, 0xc0, !PT ;  /* 0x0000000307077812 */ /* 0x000fca00078ec0ff */
[----:B------:R-:W-:-:S07]  /*12b60*/  IMAD.MOV.U32 R13, RZ, RZ, R7 ;  /* 0x000000ffff0d7224 */ /* 0x000fce00078e0007 */
[----:B------:R-:W-:Y:S05]  /*12b70*/  WARPSYNC.COLLECTIVE R15, `(.L_x_1046) ;  /* 0x000000000f087348 */ /* 0x000fea0003c00000 */
[----:B------:R1:W2:Y:S02]  /*12b80*/  SHFL.IDX P6, R14, R13, R12, R11 ;  /* 0x0000000c0d0e7389 */ /* 0x0002a400000c000b */
[----:B-12---:R-:W-:Y:S01]  /*12b90*/  ENDCOLLECTIVE ;  /* 0x000000000000791b */ /* 0x006fe20003800000 */
.L_x_1046:
[----:B------:R-:W-:Y:S05]  /*12ba0*/  BRA `(.L_x_1047) ;  /* 0xffffffd000e47947 */ /* 0x000fea000383ffff */
.L_x_997:
[----:B------:R-:W-:Y:S01]  /*12bb0*/  BSSY B0, `(.L_x_1048) ;  /* 0x0000006000007945 */ /* 0x000fe20003800000 */
[----:B------:R-:W-:-:S07]  /*12bc0*/  MOV R15, 0xffffffff ;  /* 0xffffffff000f7802 */ /* 0x000fce0000000f00 */
[----:B------:R-:W-:Y:S05]  /*12bd0*/  WARPSYNC.COLLECTIVE R15, `(.L_x_1049) ;  /* 0x000000000f0c7348 */ /* 0x000fea0003c00000 */
[----:B------:R-:W-:Y:S02]  /*12be0*/  ELECT P6, UR62, PT ;  /* 0x00000000003e782f */ /* 0x000fe400038c0000 */
[----:B------:R-:W-:Y:S01]  /*12bf0*/  MOV R14, UR62 ;  /* 0x0000003e000e7c02 */ /* 0x000fe20008000f00 */
[----:B------:R-:W-:Y:S10]  /*12c00*/  ENDCOLLECTIVE ;  /* 0x000000000000791b */ /* 0x000ff40003800000 */
.L_x_1049:
[----:B------:R-:W-:Y:S05]  /*12c10*/  BSYNC B0 ;  /* 0x0000000000007941 */ /* 0x000fea0003800000 */
.L_x_1048:
[----:B------:R-:W-:Y:S05]  /*12c20*/  BRA `(.L_x_1050) ;  /* 0xffffffd000d47947 */ /* 0x000fea000383ffff */
.L_x_1000:
[----:B-1----:R1:W2:Y:S02]  /*12c30*/  SYNCS.PHASECHK.TRANS64.TRYWAIT P2, [R8+URZ+0x30840], R7 ;  /* 0x03084007080075a7 */ /* 0x0022a4000804017f */
[----:B--2---:R-:W-:Y:S05]  /*12c40*/  @!P2 NANOSLEEP.SYNCS 0x989680 ;  /* 0x009896800000a95d */ /* 0x004fea0003900000 */
[----:B------:R-:W2:Y:S02]  /*12c50*/  @!P2 SYNCS.PHASECHK.TRANS64 P2, [R8+URZ+0x30840], R7 ;  /* 0x030840070800a5a7 */ /* 0x000ea4000804007f */
[----:B--2---:R-:W-:Y:S05]  /*12c60*/  @!P2 BRA `(.L_x_1000) ;  /* 0xfffffffc00f0a947 */ /* 0x004fea000383ffff */
[----:B------:R-:W-:Y:S05]  /*12c70*/  BRA `(.L_x_1051) ;  /* 0xffffffd400347947 */ /* 0x000fea000383ffff */
.L_x_1002:
[----:B-1----:R-:W-:-:S04]  /*12c80*/  IMAD.U32 R8, RZ, RZ, UR40 ;  /* 0x00000028ff087e24 */ /* 0x002fc8000f8e00ff */
[----:B------:R1:W2:Y:S03]  /*12c90*/  SYNCS.PHASECHK.TRANS64.TRYWAIT P2, [R8+URZ+0x30820], R7 ;  /* 0x03082007080075a7 */ /* 0x0002a6000804017f */
[----:B--2---:R-:W-:Y:S05]  /*12ca0*/  @!P2 NANOSLEEP.SYNCS 0x989680 ;  /* 0x009896800000a95d */ /* 0x004fea0003900000 */
[----:B------:R-:W2:Y:S02]  /*12cb0*/  @!P2 SYNCS.PHASECHK.TRANS64 P2, [R8+URZ+0x30820], R7 ;  /* 0x030820070800a5a7 */ /* 0x000ea4000804007f */
[----:B--2---:R-:W-:Y:S05]  /*12cc0*/  @!P2 BRA `(.L_x_1002) ;  /* 0xfffffffc00eca947 */ /* 0x004fea000383ffff */
[----:B------:R-:W-:Y:S05]  /*12cd0*/  BRA `(.L_x_1052) ;  /* 0xffffffd8006c7947 */ /* 0x000fea000383ffff */
.L_x_1008:
[----:B-1----:R1:W2:Y:S02]  /*12ce0*/  SYNCS.PHASECHK.TRANS64.TRYWAIT P3, [R3+URZ+0x30840], R2 ;  /* 0x03084002030075a7 */ /* 0x0022a4000806017f */
[----:B--2---:R-:W-:Y:S05]  /*12cf0*/  @!P3 NANOSLEEP.SYNCS 0x989680 ;  /* 0x009896800000b95d */ /* 0x004fea0003900000 */
[----:B------:R-:W2:Y:S02]  /*12d00*/  @!P3 SYNCS.PHASECHK.TRANS64 P3, [R3+URZ+0x30840], R2 ;  /* 0x030840020300b5a7 */ /* 0x000ea4000806007f */
[----:B--2---:R-:W-:Y:S05]  /*12d10*/  @!P3 BRA `(.L_x_1008) ;  /* 0xfffffffc00f0b947 */ /* 0x004fea000383ffff */
[----:B------:R-:W-:Y:S05]  /*12d20*/  BRA `(.L_x_1053) ;  /* 0xffffffdc00147947 */ /* 0x000fea000383ffff */
.L_x_1010:
[----:B-1----:R1:W2:Y:S02]  /*12d30*/  SYNCS.PHASECHK.TRANS64.TRYWAIT P3, [R2+URZ+0x60], R3 ;  /* 0x00006003020075a7 */ /* 0x0022a4000806017f */
[----:B--2---:R-:W-:Y:S05]  /*12d40*/  @!P3 NANOSLEEP.SYNCS 0x989680 ;  /* 0x009896800000b95d */ /* 0x004fea0003900000 */
[----:B------:R-:W2:Y:S02]  /*12d50*/  @!P3 SYNCS.PHASECHK.TRANS64 P3, [R2+URZ+0x60], R3 ;  /* 0x000060030200b5a7 */ /* 0x000ea4000806007f */
[----:B--2---:R-:W-:Y:S05]  /*12d60*/  @!P3 BRA `(.L_x_1010) ;  /* 0xfffffffc00f0b947 */ /* 0x004fea000383ffff */
[----:B------:R-:W-:Y:S05]  /*12d70*/  BRA `(.L_x_1054) ;  /* 0xffffffdc00ac7947 */ /* 0x000fea000383ffff */
.L_x_1016:
[----:B-1----:R1:W2:Y:S02]  /*12d80*/  SYNCS.PHASECHK.TRANS64.TRYWAIT P3, [R3+URZ+0x30840], R2 ;  /* 0x03084002030075a7 */ /* 0x0022a4000806017f */
[----:B--2---:R-:W-:Y:S05]  /*12d90*/  @!P3 NANOSLEEP.SYNCS 0x989680 ;  /* 0x009896800000b95d */ /* 0x004fea0003900000 */
[----:B------:R-:W2:Y:S02]  /*12da0*/  @!P3 SYNCS.PHASECHK.TRANS64 P3, [R3+URZ+0x30840], R2 ;  /* 0x030840020300b5a7 */ /* 0x000ea4000806007f */
[----:B--2---:R-:W-:Y:S05]  /*12db0*/  @!P3 BRA `(.L_x_1016) ;  /* 0xfffffffc00f0b947 */ /* 0x004fea000383ffff */
[----:B------:R-:W-:Y:S05]  /*12dc0*/  BRA `(.L_x_1055) ;  /* 0xffffffe000f87947 */ /* 0x000fea000383ffff */
.L_x_1018:
[----:B-1----:R1:W2:Y:S02]  /*12dd0*/  SYNCS.PHASECHK.TRANS64.TRYWAIT P3, [R2+URZ+0x60], R17 ;  /* 0x00006011020075a7 */ /* 0x0022a4000806017f */
[----:B--2---:R-:W-:Y:S05]  /*12de0*/  @!P3 NANOSLEEP.SYNCS 0x989680 ;  /* 0x009896800000b95d */ /* 0x004fea0003900000 */
[----:B------:R-:W2:Y:S02]  /*12df0*/  @!P3 SYNCS.PHASECHK.TRANS64 P3, [R2+URZ+0x60], R17 ;  /* 0x000060110200b5a7 */ /* 0x000ea4000806007f */
[----:B--2---:R-:W-:Y:S05]  /*12e00*/  @!P3 BRA `(.L_x_1018) ;  /* 0xfffffffc00f0b947 */ /* 0x004fea000383ffff */
[----:B------:R-:W-:Y:S05]  /*12e10*/  BRA `(.L_x_1056) ;  /* 0xffffffe400907947 */ /* 0x000fea000383ffff */
.L_x_1023:
[----:B--2---:R2:W3:Y:S02]  /*12e20*/  SYNCS.PHASECHK.TRANS64.TRYWAIT P2, [R2+URZ+0x30840], R3 ;  /* 0x03084003020075a7 */ /* 0x0044e4000804017f */
[----:B---3--:R-:W-:Y:S05]  /*12e30*/  @!P2 NANOSLEEP.SYNCS 0x989680 ;  /* 0x009896800000a95d */ /* 0x008fea0003900000 */
[----:B------:R-:W3:Y:S02]  /*12e40*/  @!P2 SYNCS.PHASECHK.TRANS64 P2, [R2+URZ+0x30840], R3 ;  /* 0x030840030200a5a7 */ /* 0x000ee4000804007f */
[----:B---3--:R-:W-:Y:S05]  /*12e50*/  @!P2 BRA `(.L_x_1023) ;  /* 0xfffffffc00f0a947 */ /* 0x008fea000383ffff */
[----:B------:R-:W-:Y:S05]  /*12e60*/  BRA `(.L_x_1057) ;  /* 0xffffffe800a47947 */ /* 0x000fea000383ffff */
.L_x_1025:
[----:B-1----:R1:W2:Y:S02]  /*12e70*/  SYNCS.PHASECHK.TRANS64.TRYWAIT P2, [R2+URZ+0x60], R11 ;  /* 0x0000600b020075a7 */ /* 0x0022a4000804017f */
[----:B--2---:R-:W-:Y:S05]  /*12e80*/  @!P2 NANOSLEEP.SYNCS 0x989680 ;  /* 0x009896800000a95d */ /* 0x004fea0003900000 */
[----:B------:R-:W2:Y:S02]  /*12e90*/  @!P2 SYNCS.PHASECHK.TRANS64 P2, [R2+URZ+0x60], R11 ;  /* 0x0000600b0200a5a7 */ /* 0x000ea4000804007f */
[----:B--2---:R-:W-:Y:S05]  /*12ea0*/  @!P2 BRA `(.L_x_1025) ;  /* 0xfffffffc00f0a947 */ /* 0x004fea000383ffff */
[----:B------:R-:W-:Y:S05]  /*12eb0*/  BRA `(.L_x_1058) ;  /* 0xffffffec00487947 */ /* 0x000fea000383ffff */
.L_x_1032:
[----:B-1----:R1:W2:Y:S02]  /*12ec0*/  SYNCS.PHASECHK.TRANS64.TRYWAIT P0, [R3+URZ+0x30860], R0 ;  /* 0x03086000030075a7 */ /* 0x0022a4000800017f */
[----:B--2---:R-:W-:Y:S05]  /*12ed0*/  @!P0 NANOSLEEP.SYNCS 0x989680 ;  /* 0x009896800000895d */ /* 0x004fea0003900000 */
[----:B------:R-:W2:Y:S02]  /*12ee0*/  @!P0 SYNCS.PHASECHK.TRANS64 P0, [R3+URZ+0x30860], R0 ;  /* 0x03086000030085a7 */ /* 0x000ea4000800007f */
[----:B--2---:R-:W-:Y:S05]  /*12ef0*/  @!P0 BRA `(.L_x_1032) ;  /* 0xfffffffc00f08947 */ /* 0x004fea000383ffff */
[----:B------:R-:W-:Y:S05]  /*12f00*/  BRA `(.L_x_1059) ;  /* 0xfffffff000507947 */ /* 0x000fea000383ffff */
.L_x_1034:
[----:B------:R-:W-:Y:S01]  /*12f10*/  BSSY B0, `(.L_x_1060) ;  /* 0x0000007000007945 */ /* 0x000fe20003800000 */
[----:B------:R-:W-:Y:S01]  /*12f20*/  IMAD.MOV.U32 R12, RZ, RZ, RZ ;  /* 0x000000ffff0c7224 */ /* 0x000fe200078e00ff */
[----:B------:R-:W-:Y:S01]  /*12f30*/  MOV R11, 0x1f ;  /* 0x0000001f000b7802 */ /* 0x000fe20000000f00 */
[----:B------:R-:W-:-:S07]  /*12f40*/  IMAD.MOV.U32 R15, RZ, RZ, -0x1 ;  /* 0xffffffffff0f7424 */ /* 0x000fce00078e00ff */
[----:B------:R-:W-:Y:S05]  /*12f50*/  WARPSYNC.COLLECTIVE R15, `(.L_x_1061) ;  /* 0x000000000f087348 */ /* 0x000fea0003c00000 */
[----:B------:R1:W2:Y:S02]  /*12f60*/  SHFL.IDX P6, R14, R13, R12, R11 ;  /* 0x0000000c0d0e7389 */ /* 0x0002a400000c000b */
[----:B-12---:R-:W-:Y:S01]  /*12f70*/  ENDCOLLECTIVE ;  /* 0x000000000000791b */ /* 0x006fe20003800000 */
.L_x_1061:
[----:B------:R-:W-:Y:S05]  /*12f80*/  BSYNC B0 ;  /* 0x0000000000007941 */ /* 0x000fea0003800000 */
.L_x_1060:
[----:B------:R-:W-:Y:S05]  /*12f90*/  BRA `(.L_x_1062) ;  /* 0xfffffff000f47947 */ /* 0x000fea000383ffff */
.L_x_1036:
[----:B--2---:R2:W3:Y:S02]  /*12fa0*/  SYNCS.PHASECHK.TRANS64.TRYWAIT P0, [R7+URZ+0x30820], R0 ;  /* 0x03082000070075a7 */ /* 0x0044e4000800017f */
[----:B---3--:R-:W-:Y:S05]  /*12fb0*/  @!P0 NANOSLEEP.SYNCS 0x989680 ;  /* 0x009896800000895d */ /* 0x008fea0003900000 */
[----:B------:R-:W3:Y:S02]  /*12fc0*/  @!P0 SYNCS.PHASECHK.TRANS64 P0, [R7+URZ+0x30820], R0 ;  /* 0x03082000070085a7 */ /* 0x000ee4000800007f */
[----:B---3--:R-:W-:Y:S05]  /*12fd0*/  @!P0 BRA `(.L_x_1036) ;  /* 0xfffffffc00f08947 */ /* 0x008fea000383ffff */
[----:B------:R-:W-:Y:S05]  /*12fe0*/  BRA `(.L_x_1063) ;  /* 0xfffffff400447947 */ /* 0x000fea000383ffff */
.L_x_1040:
[----:B--2---:R2:W3:Y:S02]  /*12ff0*/  SYNCS.PHASECHK.TRANS64.TRYWAIT P0, [R5+URZ], R4 ;  /* 0x00000004050075a7 */ /* 0x0044e4000800017f */
[----:B---3--:R-:W-:Y:S05]  /*13000*/  @!P0 NANOSLEEP.SYNCS 0x989680 ;  /* 0x009896800000895d */ /* 0x008fea0003900000 */
[----:B------:R-:W3:Y:S02]  /*13010*/  @!P0 SYNCS.PHASECHK.TRANS64 P0, [R5+URZ], R4 ;  /* 0x00000004050085a7 */ /* 0x000ee4000800007f */
[----:B---3--:R-:W-:Y:S05]  /*13020*/  @!P0 BRA `(.L_x_1040) ;  /* 0xfffffffc00f08947 */ /* 0x008fea000383ffff */
[----:B------:R-:W-:Y:S05]  /*13030*/  BRA `(.L_x_1064) ;  /* 0xfffffff400a07947 */ /* 0x000fea000383ffff */
.L_x_1041:
[----:B---3--:R3:W4:Y:S02]  /*13040*/  SYNCS.PHASECHK.TRANS64.TRYWAIT P0, [R3+URZ], R0 ;  /* 0x00000000030075a7 */ /* 0x008724000800017f */
[----:B----4-:R-:W-:Y:S05]  /*13050*/  @!P0 NANOSLEEP.SYNCS 0x989680 ;  /* 0x009896800000895d */ /* 0x010fea0003900000 */
[----:B------:R-:W4:Y:S02]  /*13060*/  @!P0 SYNCS.PHASECHK.TRANS64 P0, [R3+URZ], R0 ;  /* 0x00000000030085a7 */ /* 0x000f24000800007f */
[----:B----4-:R-:W-:Y:S05]  /*13070*/  @!P0 BRA `(.L_x_1041) ;  /* 0xfffffffc00f08947 */ /* 0x010fea000383ffff */
[----:B------:R-:W-:Y:S05]  /*13080*/  BRA `(.L_x_1065) ;  /* 0xfffffff400947947 */ /* 0x000fea000383ffff */
.L_x_1043:
[----:B--2---:R2:W3:Y:S02]  /*13090*/  SYNCS.PHASECHK.TRANS64.TRYWAIT P0, [R5+URZ], R4 ;  /* 0x00000004050075a7 */ /* 0x0044e4000800017f */
[----:B---3--:R-:W-:Y:S05]  /*130a0*/  @!P0 NANOSLEEP.SYNCS 0x989680 ;  /* 0x009896800000895d */ /* 0x008fea0003900000 */
[----:B------:R-:W3:Y:S02]  /*130b0*/  @!P0 SYNCS.PHASECHK.TRANS64 P0, [R5+URZ], R4 ;  /* 0x00000004050085a7 */ /* 0x000ee4000800007f */
[----:B---3--:R-:W-:Y:S05]  /*130c0*/  @!P0 BRA `(.L_x_1043) ;  /* 0xfffffffc00f08947 */ /* 0x008fea000383ffff */
[----:B------:R-:W-:Y:S05]  /*130d0*/  BRA `(.L_x_1066) ;  /* 0xfffffff400987947 */ /* 0x000fea000383ffff */
.L_x_1067:
        /* <DEDUP_REMOVED lines=10> */
.L_x_2842:


//--------------------- .text._ZN7cutlass13device_kernelIN5flash11enable_sm90INS1_16FlashAttnFwdSm90INS1_25CollectiveMainloopFwdSm90ILi2EN4cute5tupleIJNS5_1CILi1EEES8_S8_EEENS6_IJNS7_ILi128EEENS7_ILi64EEENS7_ILi256EEEEEELi256ENS_10bfloat16_tEfNS_4arch4Sm90ELb0ELb1ELb1ELb1ELb0ELb0ELb0ELb1ELb1ELb0ELb0ELb0EEENS1_21CollectiveEpilogueFwdINS6_IJSA_SC_SB_EEES9_SE_SG_Li256ELb1ELb0ELb0ELb0EEENS1_36VarlenDynamicPersistentTileSchedulerILi128ELi64ELi256ELi32ELb0ELb0ELb1ELb1ELb0ELb1EEEEEEEEEvNT_6ParamsE --------------------------
	.section	.text._ZN7cutlass13device_kernelIN5flash11enable_sm90INS1_16FlashAttnFwdSm90INS1_25CollectiveMainloopFwdSm90ILi2EN4cute5tupleIJNS5_1CILi1EEES8_S8_EEENS6_IJNS7_ILi128EEENS7_ILi64EEENS7_ILi256EEEEEELi256ENS_10bfloat16_tEfNS_4arch4Sm90ELb0ELb1ELb1ELb1ELb0ELb0ELb0ELb1ELb1ELb0ELb0ELb0EEENS1_21CollectiveEpilogueFwdINS6_IJSA_SC_SB_EEES9_SE_SG_Li256ELb1ELb0ELb0ELb0EEENS1_36VarlenDynamicPersistentTileSchedulerILi128ELi64ELi256ELi32ELb0ELb0ELb1ELb1ELb0ELb1EEEEEEEEEvNT_6ParamsE,"ax",@progbits
	.align	128
.text._ZN7cutlass13device_kernelIN5flash11enable_sm90INS1_16FlashAttnFwdSm90INS1_25CollectiveMainloopFwdSm90ILi2EN4cute5tupleIJNS5_1CILi1EEES8_S8_EEENS6_IJNS7_ILi128EEENS7_ILi64EEENS7_ILi256EEEEEELi256ENS_10bfloat16_tEfNS_4arch4Sm90ELb0ELb1ELb1ELb1ELb0ELb0ELb0ELb1ELb1ELb0ELb0ELb0EEENS1_21CollectiveEpilogueFwdINS6_IJSA_SC_SB_EEES9_SE_SG_Li256ELb1ELb0ELb0ELb0EEENS1_36VarlenDynamicPersistentTileSchedulerILi128ELi64ELi256ELi32ELb0ELb0ELb1ELb1ELb0ELb1EEEEEEEEEvNT_6ParamsE:
        .type           _ZN7cutlass13device_kernelIN5flash11enable_sm90INS1_16FlashAttnFwdSm90INS1_25CollectiveMainloopFwdSm90ILi2EN4cute5tupleIJNS5_1CILi1EEES8_S8_EEENS6_IJNS7_ILi128EEENS7_ILi64EEENS7_ILi256EEEEEELi256ENS_10bfloat16_tEfNS_4arch4Sm90ELb0ELb1ELb1ELb1ELb0ELb0ELb0ELb1ELb1ELb0ELb0ELb0EEENS1_21CollectiveEpilogueFwdINS6_IJSA_SC_SB_EEES9_SE_SG_Li256ELb1ELb0ELb0ELb0EEENS1_36VarlenDynamicPersistentTileSchedulerILi128ELi64ELi256ELi32ELb0ELb0ELb1ELb1ELb0ELb1EEEEEEEEEvNT_6ParamsE,@function
        .size           _ZN7cutlass13device_kernelIN5flash11enable_sm90INS1_16FlashAttnFwdSm90INS1_25CollectiveMainloopFwdSm90ILi2EN4cute5tupleIJNS5_1CILi1EEES8_S8_EEENS6_IJNS7_ILi128EEENS7_ILi64EEENS7_ILi256EEEEEELi256ENS_10bfloat16_tEfNS_4arch4Sm90ELb0ELb1ELb1ELb1ELb0ELb0ELb0ELb1ELb1ELb0ELb0ELb0EEENS1_21CollectiveEpilogueFwdINS6_IJSA_SC_SB_EEES9_SE_SG_Li256ELb1ELb0ELb0ELb0EEENS1_36VarlenDynamicPersistentTileSchedulerILi128ELi64ELi256ELi32ELb0ELb0ELb1ELb1ELb0ELb1EEEEEEEEEvNT_6ParamsE,(.L_x_2843 - _ZN7cutlass13device_kernelIN5flash11enable_sm90INS1_16FlashAttnFwdSm90INS1_25CollectiveMainloopFwdSm90ILi2EN4cute5tupleIJNS5_1CILi1EEES8_S8_EEENS6_IJNS7_ILi128EEENS7_ILi64EEENS7_ILi256EEEEEELi256ENS_10bfloat16_tEfNS_4arch4Sm90ELb0ELb1ELb1ELb1ELb0ELb0ELb0ELb1ELb1ELb0ELb0ELb0EEENS1_21CollectiveEpilogueFwdINS6_IJSA_SC_SB_EEES9_SE_SG_Li256ELb1ELb0ELb0ELb0EEENS1_36VarlenDynamicPersistentTileSchedulerILi128ELi64ELi256ELi32ELb0ELb0ELb1ELb1ELb0ELb1EEEEEEEEEvNT_6ParamsE)
        .other          _ZN7cutlass13device_kernelIN5flash11enable_sm90INS1_16FlashAttnFwdSm90INS1_25CollectiveMainloopFwdSm90ILi2EN4cute5tupleIJNS5_1CILi1EEES8_S8_EEENS6_IJNS7_ILi128EEENS7_ILi64EEENS7_ILi256EEEEEELi256ENS_10bfloat16_tEfNS_4arch4Sm90ELb0ELb1ELb1ELb1ELb0ELb0ELb0ELb1ELb1ELb0ELb0ELb0EEENS1_21CollectiveEpilogueFwdINS6_IJSA_SC_SB_EEES9_SE_SG_Li256ELb1ELb0ELb0ELb0EEENS1_36VarlenDynamicPersistentTileSchedulerILi128ELi64ELi256ELi32ELb0ELb0ELb1ELb1ELb0ELb1EEEEEEEEEvNT_6ParamsE,@"STO_CUDA_ENTRY STV_DEFAULT"
_ZN7cutlass13device_kernelIN5flash11enable_sm90INS1_16FlashAttnFwdSm90INS1_25CollectiveMainloopFwdSm90ILi2EN4cute5tupleIJNS5_1CILi1EEES8_S8_EEENS6_IJNS7_ILi128EEENS7_ILi64EEENS7_ILi256EEEEEELi256ENS_10bfloat16_tEfNS_4arch4Sm90ELb0ELb1ELb1ELb1ELb0ELb0ELb0ELb1ELb1ELb0ELb0ELb0EEENS1_21CollectiveEpilogueFwdINS6_IJSA_SC_SB_EEES9_SE_SG_Li256ELb1ELb0ELb0ELb0EEENS1_36VarlenDynamicPersistentTileSchedulerILi128ELi64ELi256ELi32ELb0ELb0ELb1ELb1ELb0ELb1EEEEEEEEEvNT_6ParamsE:
        /* <DEDUP_REMOVED lines=21> */
.L_x_1069:
[----:B------:R-:W-:Y:S05]  /*0150*/  BSYNC B0 ;  /* 0x0000000000007941 */ /* 0x000fea0003800000 */
.L_x_1068:
        /* <DEDUP_REMOVED lines=41> */
.L_x_1070:
        /* <DEDUP_REMOVED lines=22> */
.L_x_1071:
        /* <DEDUP_REMOVED lines=18> */
.L_x_1072:
        /* <DEDUP_REMOVED lines=22> */
.L_x_1073:
        /* <DEDUP_REMOVED lines=22> */
.L_x_1074:
        /* <DEDUP_REMOVED lines=8> */
.L_x_1076:
        /* <DEDUP_REMOVED lines=16> */
[----:B------:R-:W-:Y:S01]  /*0ab0*/  UMOV UR36, URZ ;  /* 0x0000003f00247c82 */ /* 0x000fe20008000000 */
[----:B------:R-:W-:Y:S01]  /*0ac0*/  R2UR UR5, R203 ;  /* 0x00000000cb0572ca */ /* 0x000fe200000e0000 */
[----:B------:R-:W0:Y:S01]  /*0ad0*/  S2R R0, SR_TID.X ;  /* 0x0000000000007919 */ /* 0x000e220000002100 */
[----:B------:R-:W-:Y:S01]  /*0ae0*/  UMOV UR37, URZ ;  /* 0x0000003f00257c82 */ /* 0x000fe20008000000 */
[----:B0-----:R-:W-:-:S05]  /*0af0*/  VIADD R215, R0, 0xffffff80 ;  /* 0xffffff8000d77836 */ /* 0x001fca0000000000 */
[----:B------:R-:W-:-:S04]  /*0b00*/  SHF.R.S32.HI R0, RZ, 0x1f, R215 ;  /* 0x0000001fff007819 */ /* 0x000fc800000114d7 */
[CC--:B------:R-:W-:Y:S02]  /*0b10*/  LEA.HI R3, R0.reuse, R215.reuse, RZ, 0x7 ;  /* 0x000000d700037211 */ /* 0x0c0fe400078f38ff */
[----:B------:R-:W-:Y:S02]  /*0b20*/  LEA.HI R4, R0, R215, RZ, 0x5 ;  /* 0x000000d700047211 */ /* 0x000fe400078f28ff */
[----:B------:R-:W-:Y:S02]  /*0b30*/  LOP3.LUT R210, R3, 0xffffff80, RZ, 0xc0, !PT ;  /* 0xffffff8003d27812 */ /* 0x000fe400078ec0ff */
[----:B------:R-:W-:-:S03]  /*0b40*/  SHF.R.S32.HI R212, RZ, 0x7, R3 ;  /* 0x00000007ffd47819 */ /* 0x000fc60000011403 */
[----:B------:R-:W-:Y:S01]  /*0b50*/  IMAD.IADD R210, R215, 0x1, -R210 ;  /* 0x00000001d7d27824 */ /* 0x000fe200078e0ad2 */
[----:B------:R-:W-:-:S04]  /*0b60*/  LEA.HI R3, R3, R212, RZ, 0x1 ;  /* 0x000000d403037211 */ /* 0x000fc800078f08ff */
[----:B------:R-:W-:Y:S02]  /*0b70*/  SHF.R.S32.HI R9, RZ, 0x1f, R210 ;  /* 0x0000001fff097819 */ /* 0x000fe400000114d2 */
[----:B------:R-:W-:Y:S02]  /*0b80*/  LOP3.LUT R3, R3, 0x3fffffe, RZ, 0xc0, !PT ;  /* 0x03fffffe03037812 */ /* 0x000fe400078ec0ff */
[CC--:B------:R-:W-:Y:S02]  /*0b90*/  LEA.HI R8, R9.reuse, R210.reuse, RZ, 0x2 ;  /* 0x000000d209087211 */ /* 0x0c0fe400078f10ff */
[----:B------:R-:W-:Y:S01]  /*0ba0*/  LEA.HI R9, R9, R210, RZ, 0x5 ;  /* 0x000000d209097211 */ /* 0x000fe200078f28ff */
[----:B------:R-:W-:Y:S01]  /*0bb0*/  IMAD.IADD R3, R212, 0x1, -R3 ;  /* 0x00000001d4037824 */ /* 0x000fe200078e0a03 */
[----:B------:R-:W-:Y:S02]  /*0bc0*/  SHF.R.S32.HI R5, RZ, 0x2, R8 ;  /* 0x00000002ff057819 */ /* 0x000fe40000011408 */
[----:B------:R-:W-:-:S02]  /*0bd0*/  SHF.R.S32.HI R9, RZ, 0x5, R9 ;  /* 0x00000005ff097819 */ /* 0x000fc40000011409 */
[----:B--2---:R-:W-:Y:S02]  /*0be0*/  R2UR UR4, R2 ;  /* 0x00000000020472ca */ /* 0x004fe400000e0000 */
[----:B------:R-:W-:-:S04]  /*0bf0*/  SHF.R.S32.HI R2, RZ, 0x1f, R8 ;  /* 0x0000001fff027819 */ /* 0x000fc80000011408 */
[----:B------:R-:W-:-:S04]  /*0c00*/  LEA.HI R2, R2, R5, RZ, 0x3 ;  /* 0x0000000502027211 */ /* 0x000fc800078f18ff */
[----:B------:R-:W-:Y:S02]  /*0c10*/  LOP3.LUT R6, R2, 0xfffffff8, RZ, 0xc0, !PT ;  /* 0xfffffff802067812 */ /* 0x000fe400078ec0ff */
[CC--:B------:R-:W-:Y:S01]  /*0c20*/  LEA.HI R2, R0.reuse, R215.reuse, RZ, 0x4 ;  /* 0x000000d700027211 */ /* 0x0c0fe200078f20ff */
[----:B------:R-:W-:Y:S01]  /*0c30*/  ULOP3.LUT UR4, UR4, 0x1, URZ, 0xfc, !UPT ;  /* 0x0000000104047892 */ /* 0x000fe2000f8efc3f */
[----:B------:R-:W-:Y:S01]  /*0c40*/  LEA.HI R0, R0, R215, RZ, 0x3 ;  /* 0x000000d700007211 */ /* 0x000fe200078f18ff */
[----:B------:R-:W-:Y:S01]  /*0c50*/  IMAD.IADD R10, R5, 0x1, -R6 ;  /* 0x00000001050a7824 */ /* 0x000fe200078e0a06 */
[----:B------:R-:W-:Y:S01]  /*0c60*/  SHF.R.S32.HI R5, RZ, 0x4, R2 ;  /* 0x00000004ff057819 */ /* 0x000fe20000011402 */
[----:B------:R-:W-:Y:S01]  /*0c70*/  IMAD.SHL.U32 R6, R4, 0x20, RZ ;  /* 0x0000002004067824 */ /* 0x000fe200078e00ff */
[C---:B------:R-:W-:Y:S01]  /*0c80*/  LOP3.LUT R4, R2.reuse, 0x3fffff0, RZ, 0xc0, !PT ;  /* 0x03fffff002047812 */ /* 0x040fe200078ec0ff */
[----:B------:R-:W-:Y:S01]  /*0c90*/  IMAD.U32 R214, RZ, RZ, UR4 ;  /* 0x00000004ffd67e24 */ /* 0x000fe2000f8e00ff */
[----:B------:R-:W-:Y:S01]  /*0ca0*/  LEA.HI R2, R2, R5, RZ, 0x1 ;  /* 0x0000000502027211 */ /* 0x000fe200078f08ff */
[----:B------:R-:W-:Y:S01]  /*0cb0*/  UMOV UR4, URZ ;  /* 0x0000003f00047c82 */ /* 0x000fe20008000000 */
[----:B------:R-:W-:Y:S01]  /*0cc0*/  LOP3.LUT R7, R6, 0xfffffc00, RZ, 0xc0, !PT ;  /* 0xfffffc0006077812 */ /* 0x000fe200078ec0ff */
[----:B------:R-:W-:Y:S01]  /*0cd0*/  IMAD.IADD R4, R215, 0x1, -R4 ;  /* 0x00000001d7047824 */ /* 0x000fe200078e0a04 */
[----:B------:R-:W-:Y:S01]  /*0ce0*/  LOP3.LUT R2, R2, 0x1ffffffe, RZ, 0xc0, !PT ;  /* 0x1ffffffe02027812 */ /* 0x000fe200078ec0ff */
[----:B------:R-:W-:Y:S01]  /*0cf0*/  IMAD.U32 R209, RZ, RZ, UR4 ;  /* 0x00000004ffd17e24 */ /* 0x000fe2000f8e00ff */
[----:B------:R-:W-:Y:S01]  /*0d00*/  LEA R10, R9, R10, 0x4 ;  /* 0x0000000a090a7211 */ /* 0x000fe200078e20ff */
[----:B------:R-:W-:Y:S01]  /*0d10*/  IMAD R7, R4, 0x40, R7 ;  /* 0x0000004004077824 */ /* 0x000fe200078e0207 */
[----:B------:R-:W-:Y:S01]  /*0d20*/  SHF.R.S32.HI R204, RZ, 0x3, R0 ;  /* 0x00000003ffcc7819 */ /* 0x000fe20000011400 */
[----:B------:R-:W-:-:S02]  /*0d30*/  IMAD.IADD R2, R5, 0x1, -R2 ;  /* 0x0000000105027824 */ /* 0x000fc400078e0a02 */
[----:B------:R-:W-:Y:S01]  /*0d40*/  IMAD R211, R3, 0x40, R10 ;  /* 0x0000004003d37824 */ /* 0x000fe200078e020a */
[----:B------:R-:W-:Y:S01]  /*0d50*/  LOP3.LUT R3, R8, 0x7ffffffc, RZ, 0xc0, !PT ;  /* 0x7ffffffc08037812 */ /* 0x000fe200078ec0ff */
[----:B------:R-:W-:Y:S01]  /*0d60*/  IMAD R213, R2, 0x8, R7 ;  /* 0x0000000802d57824 */ /* 0x000fe200078e0207 */
[----:B------:R-:W-:-:S03]  /*0d70*/  LOP3.LUT R2, R0, 0x1ffffff8, RZ, 0xc0, !PT ;  /* 0x1ffffff800027812 */ /* 0x000fc600078ec0ff */
[----:B------:R-:W-:Y:S02]  /*0d80*/  IMAD.IADD R18, R210, 0x1, -R3 ;  /* 0x00000001d2127824 */ /* 0x000fe400078e0a03 */
[----:B------:R-:W-:-:S04]  /*0d90*/  IMAD.IADD R2, R215, 0x1, -R2 ;  /* 0x00000001d7027824 */ /* 0x000fc800078e0a02 */
[----:B------:R-:W-:-:S07]  /*0da0*/  IMAD.SHL.U32 R23, R2, 0x8, RZ ;  /* 0x0000000802177824 */ /* 0x000fce00078e00ff */
.L_x_1176:
[----:B------:R-:W-:Y:S01]  /*0db0*/  ULDC.64 UR8, c[0x0][0xa28] ;  /* 0x00028a0000087ab9 */ /* 0x000fe20000000a00 */
[----:B012345:R-:W0:Y:S01]  /*0dc0*/  LDC.64 R8, c[0x0][0x3f8] ;  /* 0x0000fe00ff087b82 */ /* 0x03fe220000000a00 */
[----:B------:R-:W-:Y:S01]  /*0dd0*/  UISETP.NE.U32.AND UP0, UPT, UR8, URZ, UPT ;  /* 0x0000003f0800728c */ /* 0x000fe2000bf05070 */
[----:B------:R-:W-:Y:S01]  /*0de0*/  MOV R6, RZ ;  /* 0x000000ff00067202 */ /* 0x000fe20000000f00 */
[----:B------:R-:W-:Y:S02]  /*0df0*/  ULDC.64 UR12, c[0x0][0x208] ;  /* 0x00008200000c7ab9 */ /* 0x000fe40000000a00 */
[----:B------:R-:W-:-:S03]  /*0e00*/  UISETP.NE.AND.EX UP0, UPT, UR9, URZ, UPT, UP0 ;  /* 0x0000003f0900728c */ /* 0x000fc6000bf05300 */
[----:B------:R-:W-:Y:S01]  /*0e10*/  ULDC.64 UR8, c[0x0][0xa18] ;  /* 0x0002860000087ab9 */ /* 0x000fe20000000a00 */
[----:B------:R-:W1:Y:S01]  /*0e20*/  LDC R22, c[0x0][0x288] ;  /* 0x0000a200ff167b82 */ /* 0x000e620000000800 */
[----:B------:R-:W-:Y:S01]  /*0e30*/  UISETP.NE.U32.AND UP1, UPT, UR8, URZ, UPT ;  /* 0x0000003f0800728c */ /* 0x000fe2000bf25070 */
[----:B------:R-:W-:-:S03]  /*0e40*/  PLOP3.LUT P0, PT, PT, PT, UP0, 0x80, 0x0 ;  /* 0x000000000000781c */ /* 0x000fc60003f0f008 */
[----:B------:R-:W-:-:S03]  /*0e50*/  UISETP.NE.AND.EX UP1, UPT, UR9, URZ, UPT, UP1 ;  /* 0x0000003f0900728c */ /* 0x000fc6000bf25310 */
[----:B------:R-:W-:Y:S01]  /*0e60*/  @UP0 ULDC.64 UR8, c[0x0][0xa28] ;  /* 0x00028a0000080ab9 */ /* 0x000fe20000000a00 */
[----:B------:R-:W2:Y:S01]  /*0e70*/  LDC R0, c[0x0][0x404] ;  /* 0x00010100ff007b82 */ /* 0x000ea20000000800 */
[----:B------:R-:W-:Y:S01]  /*0e80*/  @UP0 UIMAD.WIDE UR8, UR5, 0x4, UR8 ;  /* 0x00000004050808a5 */ /* 0x000fe2000f8e0208 */
[----:B------:R-:W-:-:S05]  /*0e90*/  PLOP3.LUT P2, PT, PT, PT, UP1, 0x80, 0x0 ;  /* 0x000000000000781c */ /* 0x000fca0003f4f018 */
[----:B------:R-:W-:Y:S01]  /*0ea0*/  @UP1 ULDC.64 UR10, c[0x0][0xa18] ;  /* 0x00028600000a1ab9 */ /* 0x000fe20000000a00 */
[----:B------:R-:W3:Y:S01]  /*0eb0*/  LDC R19, c[0x0][0x2e0] ;  /* 0x0000b800ff137b82 */ /* 0x000ee20000000800 */
[----:B------:R-:W-:Y:S02]  /*0ec0*/  IMAD.U32 R2, RZ, RZ, UR8 ;  /* 0x00000008ff027e24 */ /* 0x000fe4000f8e00ff */
[----:B------:R-:W-:Y:S01]  /*0ed0*/  IMAD.U32 R3, RZ, RZ, UR9 ;  /* 0x00000009ff037e24 */ /* 0x000fe2000f8e00ff */
[----:B------:R-:W-:-:S04]  /*0ee0*/  @UP1 UIMAD.WIDE UR8, UR5, 0x4, UR10 ;  /* 0x00000004050818a5 */ /* 0x000fc8000f8e020a */
[----:B------:R4:W5:Y:S02]  /*0ef0*/  @P0 LDG.E R6, desc[UR12][R2.64] ;  /* 0x0000000c02060981 */ /* 0x000964000c1e1900 */
[----:B------:R-:W-:Y:S02]  /*0f00*/  IMAD.U32 R4, RZ, RZ, UR8 ;  /* 0x00000008ff047e24 */ /* 0x000fe4000f8e00ff */
[----:B------:R-:W-:Y:S01]  /*0f10*/  IMAD.U32 R5, RZ, RZ, UR9 ;  /* 0x00000009ff057e24 */ /* 0x000fe2000f8e00ff */
[----:B------:R-:W-:Y:S01]  /*0f20*/  ULDC.64 UR8, c[0x0][0xa20] ;  /* 0x0002880000087ab9 */ /* 0x000fe20000000a00 */
[----:B0-----:R-:W-:Y:S02]  /*0f30*/  ISETP.NE.U32.AND P0, PT, R8, RZ, PT ;  /* 0x000000ff0800720c */ /* 0x001fe40003f05070 */
[----:B------:R-:W-:Y:S01]  /*0f40*/  ISETP.NE.U32.AND P1, PT, RZ, UR8, PT ;  /* 0x00000008ff007c0c */ /* 0x000fe2000bf25070 */
[----:B-1----:R4:W5:Y:S01]  /*0f50*/  @P2 LDG.E R22, desc[UR12][R4.64] ;  /* 0x0000000c04162981 */ /* 0x002962000c1e1900 */
[----:B------:R-:W-:Y:S01]  /*0f60*/  ISETP.NE.AND.EX P0, PT, R9, RZ, PT, P0 ;  /* 0x000000ff0900720c */ /* 0x000fe20003f05300 */
[----:B------:R-:W-:Y:S01]  /*0f70*/  IMAD.U32 R207, RZ, RZ, UR6 ;  /* 0x00000006ffcf7e24 */ /* 0x000fe2000f8e00ff */
[----:B------:R-:W-:-:S02]  /*0f80*/  ISETP.NE.AND.EX P1, PT, RZ, UR9, PT, P1 ;  /* 0x00000009ff007c0c */ /* 0x000fc4000bf25310 */
[----:B--2---:R-:W-:Y:S01]  /*0f90*/  SEL R0, R0, 0x1, P0 ;  /* 0x0000000100007807 */ /* 0x004fe20000000000 */
[----:B----4-:R-:W-:Y:S10]  /*0fa0*/  @P2 BRA `(.L_x_1077) ;  /* 0x0000000000302947 */ /* 0x010ff40003800000 */
[----:B------:R-:W-:Y:S02]  /*0fb0*/  ULDC.64 UR6, c[0x0][0xa00] ;  /* 0x0002800000067ab9 */ /* 0x000fe40000000a00 */
[----:B------:R-:W-:-:S04]  /*0fc0*/  ISETP.NE.U32.AND P0, PT, RZ, UR6, PT ;  /* 0x00000006ff007c0c */ /* 0x000fc8000bf05070 */
[----:B------:R-:W-:-:S13]  /*0fd0*/  ISETP.NE.AND.EX P0, PT, RZ, UR7, PT, P0 ;  /* 0x00000007ff007c0c */ /* 0x000fda000bf05300 */
[----:B------:R-:W-:Y:S05]  /*0fe0*/  @!P0 BRA `(.L_x_1077) ;  /* 0x0000000000208947 */ /* 0x000fea0003800000 */
[----:B------:R-:W-:Y:S01]  /*0ff0*/  ULDC.64 UR6, c[0x0][0xa00] ;  /* 0x0002800000067ab9 */ /* 0x000fe20000000a00 */
[----:B------:R-:W-:Y:S01]  /*1000*/  ULDC.64 UR8, c[0x0][0x208] ;  /* 0x0000820000087ab9 */ /* 0x000fe20000000a00 */
[----:B------:R-:W-:-:S06]  /*1010*/  UIMAD.WIDE UR6, UR5, 0x4, UR6 ;  /* 0x00000004050678a5 */ /* 0x000fcc000f8e0206 */
[----:B------:R-:W-:Y:S02]  /*1020*/  IMAD.U32 R2, RZ, RZ, UR6 ;  /* 0x00000006ff027e24 */ /* 0x000fe4000f8e00ff */
[----:B------:R-:W-:-:S05]  /*1030*/  IMAD.U32 R3, RZ, RZ, UR7 ;  /* 0x00000007ff037e24 */ /* 0x000fca000f8e00ff */
[----:B-----5:R-:W2:Y:S04]  /*1040*/  LDG.E R22, desc[UR8][R2.64] ;  /* 0x0000000802167981 */ /* 0x020ea8000c1e1900 */
[----:B------:R-:W2:Y:S02]  /*1050*/  LDG.E R5, desc[UR8][R2.64+0x4] ;  /* 0x0000040802057981 */ /* 0x000ea4000c1e1900 */
[----:B--2---:R-:W-:-:S07]  /*1060*/  IMAD.IADD R22, R5, 0x1, -R22 ;  /* 0x0000000105167824 */ /* 0x004fce00078e0a16 */
.L_x_1077:
[----:B---3--:R-:W-:Y:S01]  /*1070*/  IMAD R19, R0, R19, RZ ;  /* 0x0000001300137224 */ /* 0x008fe200078e02ff */
[----:B------:R-:W-:Y:S01]  /*1080*/  MOV R206, R201 ;  /* 0x000000c900ce7202 */ /* 0x000fe20000000f00 */
[----:B------:R-:W-:Y:S01]  /*1090*/  IMAD.U32 R208, RZ, RZ, UR5 ;  /* 0x00000005ffd07e24 */ /* 0x000fe2000f8e00ff */
[----:B------:R-:W-:Y:S06]  /*10a0*/  @!P1 BRA `(.L_x_1078) ;  /* 0x00000000001c9947 */ /* 0x000fec0003800000 */
[----:B------:R-:W-:Y:S01]  /*10b0*/  ULDC.64 UR6, c[0x0][0xa20] ;  /* 0x0002880000067ab9 */ /* 0x000fe20000000a00 */
[----:B------:R-:W-:Y:S01]  /*10c0*/  ULDC.64 UR8, c[0x0][0x208] ;  /* 0x0000820000087ab9 */ /* 0x000fe20000000a00 */
[----:B------:R-:W-:-:S06]  /*10d0*/  UIMAD.WIDE UR4, UR5, 0x4, UR6 ;  /* 0x00000004050478a5 */ /* 0x000fcc000f8e0206 */
[----:B------:R-:W-:Y:S02]  /*10e0*/  IMAD.U32 R2, RZ, RZ, UR4 ;  /* 0x00000004ff027e24 */ /* 0x000fe4000f8e00ff */
[----:B------:R-:W-:-:S05]  /*10f0*/  IMAD.U32 R3, RZ, RZ, UR5 ;  /* 0x00000005ff037e24 */ /* 0x000fca000f8e00ff */
[----:B------:R0:W5:Y:S01]  /*1100*/  LDG.E R19, desc[UR8][R2.64] ;  /* 0x0000000802137981 */ /* 0x000162000c1e1900 */
[----:B------:R-:W-:Y:S05]  /*1110*/  BRA `(.L_x_1079) ;  /* 0x0000000000307947 */ /* 0x000fea0003800000 */
.L_x_1078:
        /* <DEDUP_REMOVED lines=9> */
[----:B------:R-:W2:Y:S04]  /*11b0*/  LDG.E R19, desc[UR8][R2.64] ;  /* 0x0000000802137981 */ /* 0x000ea8000c1e1900 */
[----:B------:R-:W2:Y:S02]  /*11c0*/  LDG.E R0, desc[UR8][R2.64+0x4] ;  /* 0x0000040802007981 */ /* 0x000ea4000c1e1900 */
[----:B--2---:R-:W-:-:S07]  /*11d0*/  IMAD.IADD R19, R0, 0x1, -R19 ;  /* 0x0000000100137824 */ /* 0x004fce00078e0a13 */
.L_x_1079:
[----:B------:R-:W1:Y:S01]  /*11e0*/  LDC.64 R8, c[0x0][0x9e0] ;  /* 0x00027800ff087b82 */ /* 0x000e620000000a00 */
[----:B-----5:R-:W-:Y:S01]  /*11f0*/  IMAD.IADD R19, R19, 0x1, -R6 ;  /* 0x0000000113137824 */ /* 0x020fe200078e0a06 */
[----:B------:R-:W-:-:S04]  /*1200*/  LEA R0, R201, 0x80, 0x7 ;  /* 0x00000080c9007811 */ /* 0x000fc800078e38ff */
[----:B0-----:R-:W-:Y:S02]  /*1210*/  IADD3 R3, R19, R0, -R22 ;  /* 0x0000000013037210 */ /* 0x001fe40007ffe816 */
[----:B-1----:R-:W-:-:S03]  /*1220*/  ISETP.GE.AND P1, PT, R9, 0x1, PT ;  /* 0x000000010900780c */ /* 0x002fc60003f26270 */
[----:B------:R-:W-:-:S10]  /*1230*/  IMAD.IADD R0, R3, 0x1, R8 ;  /* 0x0000000103007824 */ /* 0x000fd400078e0208 */
[----:B------:R-:W-:Y:S05]  /*1240*/  @!P1 BRA `(.L_x_1080) ;  /* 0x0000000000409947 */ /* 0x000fea0003800000 */
[C---:B------:R-:W-:Y:S02]  /*1250*/  ISETP.GT.AND P0, PT, R3.reuse, RZ, PT ;  /* 0x000000ff0300720c */ /* 0x040fe40003f04270 */
[----:B------:R-:W-:-:S11]  /*1260*/  IADD3 R2, R3, -0x1, RZ ;  /* 0xffffffff03027810 */ /* 0x000fd60007ffe0ff */
[----:B------:R-:W-:Y:S05]  /*1270*/  @P0 BRA `(.L_x_1081) ;  /* 0x00000000001c0947 */ /* 0x000fea0003800000 */
[----:B------:R-:W-:Y:S01]  /*1280*/  ISETP.NE.AND P0, PT, R9, 0x1, PT ;  /* 0x000000010900780c */ /* 0x000fe20003f05270 */
[----:B------:R-:W-:-:S12]  /*1290*/  IMAD.MOV R3, RZ, RZ, -R3 ;  /* 0x000000ffff037224 */ /* 0x000fd800078e0a03 */
[----:B------:R-:W0:Y:S02]  /*12a0*/  @P0 LDC.64 R4, c[0x0][0x9e8] ;  /* 0x00027a00ff040b82 */ /* 0x000e240000000a00 */
[----:B0-----:R-:W-:-:S05]  /*12b0*/  @P0 IMAD.HI.U32 R2, R3, R4, RZ ;  /* 0x0000000403020227 */ /* 0x001fca00078e00ff */
[----:B------:R-:W-:-:S04]  /*12c0*/  @P0 SHF.R.U32.HI R3, RZ, R5, R2 ;  /* 0x00000005ff030219 */ /* 0x000fc80000011602 */
[----:B------:R-:W-:Y:S01]  /*12d0*/  LOP3.LUT R2, RZ, R3, RZ, 0x33, !PT ;  /* 0x00000003ff027212 */ /* 0x000fe200078e33ff */
[----:B------:R-:W-:Y:S06]  /*12e0*/  BRA `(.L_x_1082) ;  /* 0x0000000000107947 */ /* 0x000fec0003800000 */
.L_x_1081:
[----:B------:R-:W-:-:S13]  /*12f0*/  ISETP.NE.AND P0, PT, R9, 0x1, PT ;  /* 0x000000010900780c */ /* 0x000fda0003f05270 */
[----:B------:R-:W0:Y:S02]  /*1300*/  @P0 LDC.64 R4, c[0x0][0x9e8] ;  /* 0x00027a00ff040b82 */ /* 0x000e240000000a00 */
[----:B0-----:R-:W-:-:S05]  /*1310*/  @P0 IMAD.HI.U32 R4, R2, R4, RZ ;  /* 0x0000000402040227 */ /* 0x001fca00078e00ff */
[----:B------:R-:W-:-:S07]  /*1320*/  @P0 SHF.R.U32.HI R2, RZ, R5, R4 ;  /* 0x00000005ff020219 */ /* 0x000fce0000011604 */
.L_x_1082:
[----:B------:R-:W-:-:S05]  /*1330*/  IMAD R3, R2, R9, R9 ;  /* 0x0000000902037224 */ /* 0x000fca00078e0209 */
[----:B------:R-:W-:-:S07]  /*1340*/  VIMNMX R0, R0, R3, PT ;  /* 0x0000000300007248 */ /* 0x000fce0003fe0100 */
.L_x_1080:
[----:B------:R-:W-:Y:S01]  /*1350*/  VIADD R2, R0, 0x3f ;  /* 0x0000003f00027836 */ /* 0x000fe20000000000 */
[----:B------:R-:W-:Y:S01]  /*1360*/  ULDC UR4, c[0x0][0x9dc] ;  /* 0x0002770000047ab9 */ /* 0x000fe20000000800 */
[----:B------:R-:W-:Y:S02]  /*1370*/  VIADD R0, R19, 0x3f ;  /* 0x0000003f13007836 */ /* 0x000fe40000000000 */
[----:B------:R-:W-:Y:S01]  /*1380*/  IMAD R4, R201, 0x80, -R22 ;  /* 0x00000080c9047824 */ /* 0x000fe200078e0a16 */
[----:B------:R-:W-:Y:S02]  /*1390*/  SHF.R.S32.HI R5, RZ, 0x1f, R2 ;  /* 0x0000001fff057819 */ /* 0x000fe40000011402 */
[----:B------:R-:W-:Y:S01]  /*13a0*/  SHF.R.S32.HI R3, RZ, 0x1f, R0 ;  /* 0x0000001fff037819 */ /* 0x000fe20000011400 */
[----:B------:R-:W-:Y:S01]  /*13b0*/  IMAD.IADD R4, R19, 0x1, R4 ;  /* 0x0000000113047824 */ /* 0x000fe200078e0204 */
[----:B------:R-:W-:Y:S02]  /*13c0*/  LEA.HI R5, R5, R2, RZ, 0x6 ;  /* 0x0000000205057211 */ /* 0x000fe400078f30ff */
[----:B------:R-:W-:Y:S01]  /*13d0*/  LEA.HI R3, R3, R0, RZ, 0x6 ;  /* 0x0000000003037211 */ /* 0x000fe200078f30ff */
[----:B------:R-:W-:Y:S01]  /*13e0*/  VIADD R6, R4, -UR4 ;  /* 0x8000000404067c36 */ /* 0x000fe20008000000 */
[----:B------:R-:W-:-:S02]  /*13f0*/  SHF.R.S32.HI R56, RZ, 0x6, R5 ;  /* 0x00000006ff387819 */ /* 0x000fc40000011405 */
[----:B------:R-:W-:Y:S02]  /*1400*/  SHF.R.S32.HI R3, RZ, 0x6, R3 ;  /* 0x00000006ff037819 */ /* 0x000fe40000011403 */
[----:B------:R-:W-:Y:S02]  /*1410*/  R2UR UR4, R6 ;  /* 0x00000000060472ca */ /* 0x000fe400000e0000 */
[----:B------:R-:W-:Y:S01]  /*1420*/  VIMNMX R56, R3, R56, PT ;  /* 0x0000003803387248 */ /* 0x000fe20003fe0100 */
[----:B------:R-:W-:-:S12]  /*1430*/  @!P1 BRA `(.L_x_1083) ;  /* 0x0000000000449947 */ /* 0x000fd80003800000 */
[----:B------:R-:W-:-:S13]  /*1440*/  ISETP.GT.AND P0, PT, R4, -0x1, PT ;  /* 0xffffffff0400780c */ /* 0x000fda0003f04270 */
[----:B------:R-:W-:Y:S05]  /*1450*/  @P0 BRA `(.L_x_1084) ;  /* 0x00000000001c0947 */ /* 0x000fea0003800000 */
[----:B------:R-:W-:Y:S02]  /*1460*/  ISETP.NE.AND P0, PT, R9, 0x1, PT ;  /* 0x000000010900780c */ /* 0x000fe40003f05270 */
[----:B------:R-:W-:-:S11]  /*1470*/  LOP3.LUT R3, RZ, R4, RZ, 0x33, !PT ;  /* 0x00000004ff037212 */ /* 0x000fd600078e33ff */
[----:B------:R-:W0:Y:S02]  /*1480*/  @P0 LDC.64 R6, c[0x0][0x9e8] ;  /* 0x00027a00ff060b82 */ /* 0x000e240000000a00 */
[----:B0-----:R-:W-:-:S05]  /*1490*/  @P0 IMAD.HI.U32 R0, R3, R6, RZ ;  /* 0x0000000603000227 */ /* 0x001fca00078e00ff */
[----:B------:R-:W-:-:S04]  /*14a0*/  @P0 SHF.R.U32.HI R3, RZ, R7, R0 ;  /* 0x00000007ff030219 */ /* 0x000fc80000011600 */
[----:B------:R-:W-:Y:S01]  /*14b0*/  LOP3.LUT R4, RZ, R3, RZ, 0x33, !PT ;  /* 0x00000003ff047212 */ /* 0x000fe200078e33ff */
[----:B------:R-:W-:Y:S06]  /*14c0*/  BRA `(.L_x_1085) ;  /* 0x0000000000107947 */ /* 0x000fec0003800000 */
.L_x_1084:
[----:B------:R-:W-:-:S13]  /*14d0*/  ISETP.NE.AND P0, PT, R9, 0x1, PT ;  /* 0x000000010900780c */ /* 0x000fda0003f05270 */
[----:B------:R-:W0:Y:S02]  /*14e0*/  @P0 LDC.64 R2, c[0x0][0x9e8] ;  /* 0x00027a00ff020b82 */ /* 0x000e240000000a00 */
[----:B0-----:R-:W-:-:S05]  /*14f0*/  @P0 IMAD.HI.U32 R0, R4, R2, RZ ;  /* 0x0000000204000227 */ /* 0x001fca00078e00ff */
[----:B------:R-:W-:-:S07]  /*1500*/  @P0 SHF.R.U32.HI R4, RZ, R3, R0 ;  /* 0x00000003ff040219 */ /* 0x000fce0000011600 */
.L_x_1085:
[----:B------:R-:W-:-:S05]  /*1510*/  IMAD R4, R4, R9, RZ ;  /* 0x0000000904047224 */ /* 0x000fca00078e02ff */
[----:B------:R-:W-:-:S13]  /*1520*/  R2UR UR5, R4 ;  /* 0x00000000040572ca */ /* 0x000fda00000e0000 */
[----:B------:R-:W-:-:S04]  /*1530*/  UISETP.LT.AND UP0, UPT, UR4, UR5, UPT ;  /* 0x000000050400728c */ /* 0x000fc8000bf01270 */
[----:B------:R-:W-:-:S12]  /*1540*/  USEL UR4, UR4, UR5, !UP0 ;  /* 0x0000000504047287 */ /* 0x000fd8000c000000 */
.L_x_1083:
[----:B------:R-:W-:Y:S01]  /*1550*/  USHF.R.S32.HI UR5, URZ, 0x1f, UR4 ;  /* 0x0000001f3f057899 */ /* 0x000fe20008011404 */
[----:B------:R-:W-:Y:S02]  /*1560*/  PLOP3.LUT P0, PT, PT, PT, PT, 0x80, 0x0 ;  /* 0x000000000000781c */ /* 0x000fe40003f0f070 */
[----:B------:R-:W-:Y:S01]  /*1570*/  CS2R R2, SRZ ;  /* 0x0000000000027805 */ /* 0x000fe2000001ff00 */
[----:B------:R-:W-:Y:S01]  /*1580*/  IMAD.MOV.U32 R0, RZ, RZ, RZ ;  /* 0x000000ffff007224 */ /* 0x000fe200078e00ff */
        /* <DEDUP_REMOVED lines=34> */
[----:B------:R-:W-:Y:S02]  /*17b0*/  MOV R94, RZ ;  /* 0x000000ff005e7202 */ /* 0x000fe40000000f00 */
        /* <DEDUP_REMOVED lines=28> */
[----:B------:R-:W-:-:S02]  /*1980*/  CS2R R8, SRZ ;  /* 0x0000000000087805 */ /* 0x000fc4000001ff00 */
[----:B------:R-:W-:Y:S01]  /*1990*/  CS2R R36, SRZ ;  /* 0x0000000000247805 */ /* 0x000fe2000001ff00 */
[----:B------:R-:W-:Y:S01]  /*19a0*/  IMAD.MOV.U32 R171, RZ, RZ, RZ ;  /* 0x000000ffffab7224 */ /* 0x000fe200078e00ff */
[----:B------:R-:W-:Y:S01]  /*19b0*/  CS2R R32, SRZ ;  /* 0x0000000000207805 */ /* 0x000fe2000001ff00 */
[----:B------:R-:W-:Y:S01]  /*19c0*/  IMAD.MOV.U32 R173, RZ, RZ, RZ ;  /* 0x000000ffffad7224 */ /* 0x000fe200078e00ff */
[----:B------:R-:W-:Y:S01]  /*19d0*/  CS2R R4, SRZ ;  /* 0x0000000000047805 */ /* 0x000fe2000001ff00 */
[----:B------:R-:W-:Y:S02]  /*19e0*/  IMAD.MOV.U32 R30, RZ, RZ, RZ ;  /* 0x000000ffff1e7224 */ /* 0x000fe400078e00ff */
[----:B------:R-:W-:Y:S02]  /*19f0*/  IMAD.MOV.U32 R6, RZ, RZ, RZ ;  /* 0x000000ffff067224 */ /* 0x000fe400078e00ff */
[----:B------:R-:W-:Y:S02]  /*1a00*/  IMAD.MOV.U32 R175, RZ, RZ, RZ ;  /* 0x000000ffffaf7224 */ /* 0x000fe400078e00ff */
[----:B------:R-:W-:Y:S01]  /*1a10*/  IMAD.MOV.U32 R26, RZ, RZ, RZ ;  /* 0x000000ffff1a7224 */ /* 0x000fe200078e00ff */
[----:B------:R-:W-:Y:S06]  /*1a20*/  @!P1 BRA `(.L_x_1086) ;  /* 0x000000b800dc9947 */ /* 0x000fec0003800000 */
        /* <DEDUP_REMOVED lines=31> */
.L_x_1087:
[----:B------:R-:W-:Y:S02]  /*1c20*/  R2UR UR6, R209 ;  /* 0x00000000d10672ca */ /* 0x000fe400000e0000 */
[----:B------:R-:W-:-:S11]  /*1c30*/  R2UR UR5, R214 ;  /* 0x00000000d60572ca */ /* 0x000fd600000e0000 */
[----:B------:R-:W-:Y:S02]  /*1c40*/  ULEA.HI UR4, UR6, UR6, URZ, 0x1 ;  /* 0x0000000606047291 */ /* 0x000fe4000f8f083f */
[----:B------:R-:W-:Y:S02]  /*1c50*/  MOV R2, UR5 ;  /* 0x0000000500027c02 */ /* 0x000fe40008000f00 */
[----:B------:R-:W-:Y:S02]  /*1c60*/  ULOP3.LUT UR4, UR4, 0xfffffffe, URZ, 0xc0, !UPT ;  /* 0xfffffffe04047892 */ /* 0x000fe4000f8ec03f */
[----:B------:R-:W-:Y:S02]  /*1c70*/  ISETP.NE.AND P0, PT, R2, 0x3, PT ;  /* 0x000000030200780c */ /* 0x000fe40003f05270 */
[----:B------:R-:W-:-:S06]  /*1c80*/  UIADD3 UR4, UR6, -UR4, URZ ;  /* 0x8000000406047290 */ /* 0x000fcc000fffe03f */
[----:B------:R-:W-:-:S05]  /*1c90*/  IMAD.U32 R0, RZ, RZ, UR4 ;  /* 0x00000004ff007e24 */ /* 0x000fca000f8e00ff */
[----:B------:R-:W-:-:S04]  /*1ca0*/  SHF.L.U32 R0, R0, 0x1f, RZ ;  /* 0x0000001f00007819 */ /* 0x000fc800000006ff */
[----:B------:R-:W0:Y:S02]  /*1cb0*/  SYNCS.PHASECHK.TRANS64.TRYWAIT P1, [UR39+0x30800], R0 ;  /* 0x03080000ff0075a7 */ /* 0x000e240008020167 */
[----:B0-----:R-:W-:Y:S05]  /*1cc0*/  @!P1 BRA `(.L_x_1088) ;  /* 0x0000013c00e09947 */ /* 0x001fea0003800000 */
.L_x_1273:
[----:B------:R-:W-:Y:S05]  /*1cd0*/  @!P0 BRA `(.L_x_1089) ;  /* 0x0000000000048947 */ /* 0x000fea0003800000 */
[----:B------:R-:W-:Y:S01]  /*1ce0*/  BPT.TRAP 0x1 ;  /* 0x000000040000795c */ /* 0x000fe20000300000 */
.L_x_1089:
[----:B------:R-:W-:Y:S02]  /*1cf0*/  IMAD.U32 R5, RZ, RZ, UR37 ;  /* 0x00000025ff057e24 */ /* 0x000fe4000f8e00ff */
[----:B0-----:R-:W-:-:S03]  /*1d00*/  IMAD.U32 R0, RZ, RZ, UR36 ;  /* 0x00000024ff007e24 */ /* 0x001fc6000f8e00ff */
[----:B------:R-:W-:Y:S02]  /*1d10*/  LEA R5, R5, UR39, 0x3 ;  /* 0x0000002705057c11 */ /* 0x000fe4000f8e18ff */
[----:B------:R-:W-:-:S04]  /*1d20*/  SHF.L.U32 R0, R0, 0x1f, RZ ;  /* 0x0000001f00007819 */ /* 0x000fc800000006ff */
[----:B------:R0:W1:Y:S01]  /*1d30*/  SYNCS.PHASECHK.TRANS64.TRYWAIT P2, [R5+URZ+0x30830], R0 ;  /* 0x03083000050075a7 */ /* 0x000062000804017f */
[----:B------:R-:W-:Y:S05]  /*1d40*/  @!P0 BRA `(.L_x_1090) ;  /* 0x0000000000048947 */ /* 0x000fea0003800000 */
[----:B------:R-:W-:Y:S01]  /*1d50*/  BPT.TRAP 0x1 ;  /* 0x000000040000795c */ /* 0x000fe20000300000 */
.L_x_1090:
[----:B------:R-:W2:Y:S02]  /*1d60*/  S2R R2, SR_TID.X ;  /* 0x0000000000027919 */ /* 0x000ea40000002100 */
[----:B--2---:R-:W-:Y:S01]  /*1d70*/  LOP3.LUT P1, RZ, R2, 0x7f, RZ, 0xc0, !PT ;  /* 0x0000007f02ff7812 */ /* 0x004fe2000782c0ff */
[----:B-1----:R-:W-:-:S12]  /*1d80*/  @P2 BRA `(.L_x_1091) ;  /* 0x0000000000082947 */ /* 0x002fd80003800000 */
[----:B------:R-:W1:Y:S02]  /*1d90*/  SYNCS.PHASECHK.TRANS64.TRYWAIT P2, [R5+URZ+0x30830], R0 ;  /* 0x03083000050075a7 */ /* 0x000e64000804017f */
[----:B-1----:R-:W-:Y:S05]  /*1da0*/  @!P2 BRA `(.L_x_1092) ;  /* 0x0000013c00c0a947 */ /* 0x002fea0003800000 */
.L_x_1091:
[----:B------:R-:W-:Y:S05]  /*1db0*/  WARPSYNC.ALL ;  /* 0x0000000000007948 */ /* 0x000fea0003800000 */
[----:B------:R-:W-:Y:S01]  /*1dc0*/  UIADD3 UR4, UR39, 0x20400, URZ ;  /* 0x0002040027047890 */ /* 0x000fe2000fffe03f */
[----:B------:R-:W-:Y:S01]  /*1dd0*/  WARPGROUP.ARRIVE ;  /* 0x00000000000079c5 */ /* 0x000fe20000000000 */
[----:B------:R-:W-:Y:S01]  /*1de0*/  UMOV UR9, 0x40000040 ;  /* 0x4000004000097882 */ /* 0x000fe20000000000 */
[----:B------:R-:W-:Y:S01]  /*1df0*/  UMOV UR11, 0x40000040 ;  /* 0x40000040000b7882 */ /* 0x000fe20000000000 */
[----:B------:R-:W-:Y:S01]  /*1e00*/  USHF.R.U32.HI UR4, URZ, 0x4, UR4 ;  /* 0x000000043f047899 */ /* 0x000fe20008011604 */
[----:B------:R-:W-:Y:S01]  /*1e10*/  IMAD.U32 R15, RZ, RZ, UR9 ;  /* 0x00000009ff0f7e24 */ /* 0x000fe2000f8e00ff */
[----:B------:R-:W-:Y:S01]  /*1e20*/  UMOV UR57, 0x40000040 ;  /* 0x4000004000397882 */ /* 0x000fe20000000000 */
[----:B------:R-:W-:Y:S01]  /*1e30*/  UMOV UR59, 0x40000040 ;  /* 0x40000040003b7882 */ /* 0x000fe20000000000 */
[----:B------:R-:W-:Y:S01]  /*1e40*/  ULOP3.LUT UR4, UR4, 0x3fff, URZ, 0xc0, !UPT ;  /* 0x00003fff04047892 */ /* 0x000fe2000f8ec03f */
[----:B------:R-:W-:Y:S01]  /*1e50*/  IMAD.MOV.U32 R3, RZ, RZ, -0x40 ;  /* 0xffffffc0ff037424 */ /* 0x000fe200078e00ff */
[----:B------:R-:W-:Y:S01]  /*1e60*/  UMOV UR53, 0x40000040 ;  /* 0x4000004000357882 */ /* 0x000fe20000000000 */
[----:B------:R-:W-:Y:S01]  /*1e70*/  UMOV UR55, 0x40000040 ;  /* 0x4000004000377882 */ /* 0x000fe20000000000 */
[----:B------:R-:W-:Y:S01]  /*1e80*/  ULOP3.LUT UR60, UR4, 0x10000, URZ, 0xfc, !UPT ;  /* 0x00010000043c7892 */ /* 0x000fe2000f8efc3f */
[----:B01----:R-:W-:Y:S01]  /*1e90*/  @!P1 VIADD R0, R5, 0x30840 ;  /* 0x0003084005009836 */ /* 0x003fe20000000000 */
[----:B------:R-:W-:-:S02]  /*1ea0*/  ULOP3.LUT UR4, UR38, 0x10000, URZ, 0xfc, !UPT ;  /* 0x0001000026047892 */ /* 0x000fc4000f8efc3f */
[----:B------:R-:W-:Y:S02]  /*1eb0*/  ULEA UR5, UR37, UR60, 0xb ;  /* 0x0000003c25057291 */ /* 0x000fe4000f8e583f */
[----:B------:R-:W-:Y:S01]  /*1ec0*/  UIADD3 UR6, UR4, 0x2, URZ ;  /* 0x0000000204067890 */ /* 0x000fe2000fffe03f */
[----:B------:R-:W-:Y:S01]  /*1ed0*/  @!P1 PRMT R0, RZ, 0x654, R0 ;  /* 0x00000654ff009816 */ /* 0x000fe20000000000 */
[----:B------:R-:W-:Y:S01]  /*1ee0*/  UIADD3 UR7, UR5, 0x2, URZ ;  /* 0x0000000205077890 */ /* 0x000fe2000fffe03f */
[----:B------:R-:W-:Y:S02]  /*1ef0*/  UMOV UR8, UR4 ;  /* 0x0000000400087c82 */ /* 0x000fe40008000000 */
[----:B------:R-:W-:Y:S01]  /*1f00*/  UMOV UR10, UR5 ;  /* 0x00000005000a7c82 */ /* 0x000fe20008000000 */
[----:B------:R-:W-:Y:S01]  /*1f10*/  IMAD.U32 R14, RZ, RZ, UR8 ;  /* 0x00000008ff0e7e24 */ /* 0x000fe2000f8e00ff */
        /* <DEDUP_REMOVED lines=9> */
[----:B------:R-:W-:-:S02]  /*1fb0*/  UIADD3 UR56, UR4, 0x402, URZ ;  /* 0x0000040204387890 */ /* 0x000fc4000fffe03f */
[----:B------:R-:W-:Y:S02]  /*1fc0*/  UIADD3 UR58, UR5, 0x202, URZ ;  /* 0x00000202053a7890 */ /* 0x000fe4000fffe03f */
[----:B------:R-:W-:Y:S02]  /*1fd0*/  UIADD3 UR52, UR4, 0x404, URZ ;  /* 0x0000040404347890 */ /* 0x000fe4000fffe03f */
[----:B------:R-:W-:Y:S02]  /*1fe0*/  UIADD3 UR54, UR5, 0x204, URZ ;  /* 0x0000020405367890 */ /* 0x000fe4000fffe03f */
        /* <DEDUP_REMOVED lines=61> */
[----:B------:R-:W-:Y:S02]  /*23c0*/  IMAD.U32 R6, RZ, RZ, UR8 ;  /* 0x00000008ff067e24 */ /* 0x000fe4000f8e00ff */
        /* <DEDUP_REMOVED lines=43> */
[----:B------:R-:W-:Y:S01]  /*2680*/  HGMMA.64x64x16.F32.BF16 R24, gdesc[UR48], R24, gsb0 ;  /* 0x00e00000301879f0 */ /* 0x000fe20008001818 */
[----:B------:R-:W-:Y:S02]  /*2690*/  ULDC.64 UR50, c[0x0][0x9d8] ;  /* 0x0002760000327ab9 */ /* 0x000fe40000000a00 */
[----:B------:R-:W-:Y:S01]  /*26a0*/  ULOP3.LUT UR51, URZ, UR51, URZ, 0x33, !UPT ;  /* 0x000000333f337292 */ /* 0x000fe2000f8e333f */
[----:B------:R-:W-:Y:S02]  /*26b0*/  WARPGROUP.DEPBAR.LE gsb0, 0x0 ;  /* 0x00008000000079c5 */ /* 0x000fe40000010000 */
[----:B------:R-:W-:Y:S01]  /*26c0*/  FMUL.FTZ R26, R26, UR50 ;  /* 0x000000321a1a7c20 */ /* 0x000fe20008410000 */
[----:B------:R-:W-:Y:S01]  /*26d0*/  FMUL.FTZ R38, R38, UR50 ;  /* 0x0000003226267c20 */ /* 0x000fe20008410000 */
[----:B------:R-:W-:Y:S01]  /*26e0*/  FMUL.FTZ R24, R24, UR50 ;  /* 0x0000003218187c20 */ /* 0x000fe20008410000 */
[----:B------:R-:W-:Y:S01]  /*26f0*/  FMUL.FTZ R25, R25, UR50 ;  /* 0x0000003219197c20 */ /* 0x000fe20008410000 */
[----:B------:R-:W0:Y:S01]  /*2700*/  MUFU.TANH R16, R26 ;  /* 0x0000001a00107308 */ /* 0x000e220000002400 */
[----:B------:R-:W-:Y:S01]  /*2710*/  FMUL.FTZ R28, R28, UR50 ;  /* 0x000000321c1c7c20 */ /* 0x000fe20008410000 */
[----:B------:R-:W-:Y:S01]  /*2720*/  FMUL.FTZ R29, R29, UR50 ;  /* 0x000000321d1d7c20 */ /* 0x000fe20008410000 */
[----:B------:R-:W-:Y:S01]  /*2730*/  FMUL.FTZ R32, R32, UR50 ;  /* 0x0000003220207c20 */ /* 0x000fe20008410000 */
[----:B------:R-:W-:Y:S01]  /*2740*/  FMUL.FTZ R33, R33, UR50 ;  /* 0x0000003221217c20 */ /* 0x000fe20008410000 */
[----:B------:R-:W-:Y:S01]  /*2750*/  FMUL.FTZ R34, R34, UR50 ;  /* 0x0000003222227c20 */ /* 0x000fe20008410000 */
[----:B------:R-:W-:Y:S01]  /*2760*/  FMUL.FTZ R35, R35, UR50 ;  /* 0x0000003223237c20 */ /* 0x000fe20008410000 */
[----:B------:R-:W-:Y:S01]  /*2770*/  FMUL.FTZ R36, R36, UR50 ;  /* 0x0000003224247c20 */ /* 0x000fe20008410000 */
[----:B------:R1:W2:Y:S01]  /*2780*/  MUFU.TANH R26, R38 ;  /* 0x00000026001a7308 */ /* 0x0002a20000002400 */
        /* <DEDUP_REMOVED lines=8> */
[----:B-1----:R-:W-:-:S02]  /*2810*/  IMAD R38, R56, R3, 0x40 ;  /* 0x0000004038267424 */ /* 0x002fc400078e0203 */
[----:B------:R-:W-:Y:S01]  /*2820*/  FMUL.FTZ R48, R48, UR50 ;  /* 0x0000003230307c20 */ /* 0x000fe20008410000 */
[----:B------:R-:W-:Y:S01]  /*2830*/  FMUL.FTZ R49, R49, UR50 ;  /* 0x0000003231317c20 */ /* 0x000fe20008410000 */
[----:B------:R-:W-:Y:S01]  /*2840*/  FMUL.FTZ R50, R50, UR50 ;  /* 0x0000003232327c20 */ /* 0x000fe20008410000 */
[----:B------:R-:W-:Y:S02]  /*2850*/  IMAD.IADD R5, R19, 0x1, R38 ;  /* 0x0000000113057824 */ /* 0x000fe400078e0226 */
[----:B------:R-:W-:Y:S01]  /*2860*/  FMUL.FTZ R51, R51, UR50 ;  /* 0x0000003233337c20 */ /* 0x000fe20008410000 */
[----:B------:R-:W-:Y:S01]  /*2870*/  FMUL.FTZ R52, R52, UR50 ;  /* 0x0000003234347c20 */ /* 0x000fe20008410000 */
[----:B------:R-:W-:Y:S01]  /*2880*/  FMUL.FTZ R53, R53, UR50 ;  /* 0x0000003235357c20 */ /* 0x000fe20008410000 */
[----:B------:R-:W-:Y:S01]  /*2890*/  FMUL.FTZ R54, R54, UR50 ;  /* 0x0000003236367c20 */ /* 0x000fe20008410000 */
[----:B------:R-:W-:Y:S01]  /*28a0*/  FMUL.FTZ R55, R55, UR50 ;  /* 0x0000003237377c20 */ /* 0x000fe20008410000 */
[----:B------:R-:W-:Y:S01]  /*28b0*/  IADD3 R3, -R22, 0x1, R5 ;  /* 0x0000000116037810 */ /* 0x000fe20007ffe105 */
[----:B------:R-:W1:Y:S01]  /*28c0*/  MUFU.TANH R24, R24 ;  /* 0x0000001800187308 */ /* 0x000e620000002400 */
[----:B------:R-:W-:Y:S01]  /*28d0*/  FMUL.FTZ R27, R27, UR50 ;  /* 0x000000321b1b7c20 */ /* 0x000fe20008410000 */
[----:B------:R-:W-:Y:S01]  /*28e0*/  FMUL.FTZ R30, R30, UR50 ;  /* 0x000000321e1e7c20 */ /* 0x000fe20008410000 */
[----:B------:R3:W-:Y:S01]  /*28f0*/  @!P1 SYNCS.ARRIVE.TRANS64.RED.A1T0 RZ, [R0+URZ], RZ ;  /* 0x000000ff00ff99a7 */ /* 0x0007e2000810043f */
[----:B------:R-:W-:Y:S01]  /*2900*/  FMUL.FTZ R39, R39, UR50 ;  /* 0x0000003227277c20 */ /* 0x000fe20008410000 */
[----:B------:R-:W-:Y:S01]  /*2910*/  FMUL.FTZ R46, R46, UR50 ;  /* 0x000000322e2e7c20 */ /* 0x000fe20008410000 */
[----:B------:R-:W-:-:S02]  /*2920*/  FMUL.FTZ R31, R31, UR50 ;  /* 0x000000321f1f7c20 */ /* 0x000fc40008410000 */
[----:B------:R-:W4:Y:S01]  /*2930*/  MUFU.TANH R25, R25 ;  /* 0x0000001900197308 */ /* 0x000f220000002400 */
[----:B---3--:R-:W-:Y:S02]  /*2940*/  IMAD R0, R18, -0x2, R3 ;  /* 0xfffffffe12007824 */ /* 0x008fe400078e0203 */
[----:B------:R-:W-:-:S05]  /*2950*/  IMAD R3, R201, 0x80, R211 ;  /* 0x00000080c9037824 */ /* 0x000fca00078e02d3 */
[----:B------:R-:W3:Y:S01]  /*2960*/  MUFU.TANH R28, R28 ;  /* 0x0000001c001c7308 */ /* 0x000ee20000002400 */
[----:B------:R-:W-:-:S05]  /*2970*/  IADD3 R58, R0, UR51, RZ ;  /* 0x00000033003a7c10 */ /* 0x000fca000fffe0ff */
[----:B------:R-:W-:Y:S02]  /*2980*/  IMAD.IADD R2, R58, 0x1, R3 ;  /* 0x000000013a027824 */ /* 0x000fe400078e0203 */
[----:B------:R-:W0:Y:S08]  /*2990*/  MUFU.TANH R29, R29 ;  /* 0x0000001d001d7308 */ /* 0x000e300000002400 */
        /* <DEDUP_REMOVED lines=23> */
[----:B------:R5:W0:Y:S08]  /*2b10*/  MUFU.TANH R27, R39 ;  /* 0x00000027001b7308 */ /* 0x000a300000002400 */
[----:B------:R2:W0:Y:S01]  /*2b20*/  MUFU.TANH R30, R46 ;  /* 0x0000002e001e7308 */ /* 0x0004220000002400 */
[----:B-----5:R-:W-:-:S07]  /*2b30*/  IMAD R39, R18, -0x2, R5 ;  /* 0xfffffffe12277824 */ /* 0x020fce00078e0205 */
[----:B------:R5:W0:Y:S01]  /*2b40*/  MUFU.TANH R21, R31 ;  /* 0x0000001f00157308 */ /* 0x000a220000002400 */
[----:B--2---:R-:W-:-:S05]  /*2b50*/  VIADD R46, R0, UR4 ;  /* 0x00000004002e7c36 */ /* 0x004fca0008000000 */
[----:B------:R-:W-:Y:S02]  /*2b60*/  VIADDMNMX R0, R3, R46, R39, PT ;  /* 0x0000002e03007246 */ /* 0x000fe40003800127 */
[----:B-----5:R-:W-:Y:S01]  /*2b70*/  LEA R31, R56, 0xffffffc0, 0x6 ;  /* 0xffffffc0381f7811 */ /* 0x020fe200078e30ff */
[----:B-1-34-:R-:W-:Y:S06]  /*2b80*/  @P2 BRA `(.L_x_1093) ;  /* 0x0000000000582947 */ /* 0x01afec0003800000 */
[----:B------:R-:W-:Y:S01]  /*2b90*/  IADD3 R4, -R22, R19, R3 ;  /* 0x0000001316047210 */ /* 0x000fe20007ffe103 */
[----:B------:R-:W-:Y:S03]  /*2ba0*/  BSSY B0, `(.L_x_1094) ;  /* 0x0000010000007945 */ /* 0x000fe60003800000 */
        /* <DEDUP_REMOVED lines=10> */
.L_x_1095:
[----:B------:R-:W-:-:S06]  /*2c50*/  UISETP.NE.AND UP1, UPT, UR5, 0x1, UPT ;  /* 0x000000010500788c */ /* 0x000fcc000bf25270 */
[----:B------:R-:W-:-:S05]  /*2c60*/  PLOP3.LUT P2, PT, PT, PT, UP1, 0x80, 0x0 ;  /* 0x000000000000781c */ /* 0x000fca0003f4f018 */
[----:B------:R-:W-:-:S08]  /*2c70*/  @UP1 ULDC.64 UR6, c[0x0][0x9e8] ;  /* 0x00027a0000061ab9 */ /* 0x000fd00000000a00 */
[----:B------:R-:W-:-:S05]  /*2c80*/  @P2 IMAD.HI.U32 R5, R4, UR6, RZ ;  /* 0x0000000604052c27 */ /* 0x000fca000f8e00ff */
[----:B------:R-:W-:-:S07]  /*2c90*/  @P2 SHF.R.U32.HI R4, RZ, UR7, R5 ;  /* 0x00000007ff042c19 */ /* 0x000fce0008011605 */
.L_x_1096:
[----:B------:R-:W-:Y:S05]  /*2ca0*/  BSYNC B0 ;  /* 0x0000000000007941 */ /* 0x000fea0003800000 */
.L_x_1094:
[----:B------:R-:W-:-:S04]  /*2cb0*/  IMAD R5, R4, UR5, -R31 ;  /* 0x0000000504057c24 */ /* 0x000fc8000f8e0a1f */
[----:B------:R-:W-:-:S05]  /*2cc0*/  IMAD R5, R18, -0x2, R5 ;  /* 0xfffffffe12057824 */ /* 0x000fca00078e0205 */
[----:B------:R-:W-:Y:S02]  /*2cd0*/  VIMNMX R2, R2, R5, !PT ;  /* 0x0000000502027248 */ /* 0x000fe40007fe0100 */
[----:B------:R-:W-:-:S07]  /*2ce0*/  VIADDMNMX R0, R5, UR5, R0, PT ;  /* 0x0000000505007c46 */ /* 0x000fce000b800100 */
.L_x_1093:
[C---:B------:R-:W-:Y:S02]  /*2cf0*/  ISETP.GE.AND P2, PT, R38.reuse, 0x2, PT ;  /* 0x000000022600780c */ /* 0x040fe40003f46270 */
[----:B------:R-:W-:Y:S02]  /*2d00*/  ISETP.GE.AND P6, PT, R38, 0xa, PT ;  /* 0x0000000a2600780c */ /* 0x000fe40003fc6270 */
[----:B------:R-:W-:Y:S02]  /*2d10*/  ISETP.GT.AND P4, PT, R2, 0x1, !P2 ;  /* 0x000000010200780c */ /* 0x000fe40005784270 */
[----:B------:R-:W-:Y:S02]  /*2d20*/  ISETP.GE.AND P3, PT, R38, 0x9, PT ;  /* 0x000000092600780c */ /* 0x000fe40003f66270 */
[----:B------:R-:W-:Y:S02]  /*2d30*/  ISETP.LT.OR P4, PT, R0, 0x2, P4 ;  /* 0x000000020000780c */ /* 0x000fe40002781670 */
[----:B------:R-:W-:-:S02]  /*2d40*/  ISETP.GT.AND P5, PT, R2, 0x8, !P3 ;  /* 0x000000080200780c */ /* 0x000fc40005fa4270 */
[----:B------:R-:W-:Y:S02]  /*2d50*/  FSEL R57, R25, -INF , !P4 ;  /* 0xff80000019397808 */ /* 0x000fe40006000000 */
[----:B------:R-:W-:Y:S02]  /*2d60*/  ISETP.GT.AND P4, PT, R2, 0x9, !P6 ;  /* 0x000000090200780c */ /* 0x000fe40007784270 */
[----:B------:R-:W-:Y:S02]  /*2d70*/  P2R R25, PR, RZ, 0x40 ;  /* 0x00000040ff197803 */ /* 0x000fe40000000000 */
[----:B------:R-:W-:Y:S02]  /*2d80*/  ISETP.LT.OR P4, PT, R0, 0xa, P4 ;  /* 0x0000000a0000780c */ /* 0x000fe40002781670 */
[----:B------:R-:W-:Y:S02]  /*2d90*/  ISETP.GE.AND P6, PT, R38, 0x11, PT ;  /* 0x000000112600780c */ /* 0x000fe40003fc6270 */
[----:B0-----:R-:W-:-:S02]  /*2da0*/  FSEL R61, R29, -INF , !P4 ;  /* 0xff8000001d3d7808 */ /* 0x001fc40006000000 */
[----:B------:R-:W-:Y:S02]  /*2db0*/  ISETP.LT.OR P5, PT, R0, 0x9, P5 ;  /* 0x000000090000780c */ /* 0x000fe40002fa1670 */
[----:B------:R-:W-:Y:S02]  /*2dc0*/  ISETP.GT.AND P4, PT, R2, 0x10, !P6 ;  /* 0x000000100200780c */ /* 0x000fe40007784270 */
[----:B------:R-:W-:Y:S02]  /*2dd0*/  FSEL R59, R28, -INF , !P5 ;  /* 0xff8000001c3b7808 */ /* 0x000fe40006800000 */
        /* <DEDUP_REMOVED lines=56> */
[----:B------:R-:W-:-:S04]  /*3160*/  ISETP.GE.AND P6, PT, R38, 0x3a, PT ;  /* 0x0000003a2600780c */ /* 0x000fc80003fc6270 */
[----:B------:R-:W-:Y:S02]  /*3170*/  P2R R38, PR, RZ, 0x40 ;  /* 0x00000040ff267803 */ /* 0x000fe40000000000 */
[----:B------:R-:W-:Y:S02]  /*3180*/  ISETP.GT.AND P6, PT, R2, 0x39, !P6 ;  /* 0x000000390200780c */ /* 0x000fe400077c4270 */
[----:B------:R-:W-:Y:S02]  /*3190*/  IADD3 R2, R58, 0x8, R3 ;  /* 0x000000083a027810 */ /* 0x000fe40007ffe003 */
[----:B------:R-:W-:Y:S01]  /*31a0*/  ISETP.LT.OR P6, PT, R0, 0x3a, P6 ;  /* 0x0000003a0000780c */ /* 0x000fe200037c1670 */
[----:B------:R-:W-:-:S03]  /*31b0*/  VIADD R0, R3, 0x8 ;  /* 0x0000000803007836 */ /* 0x000fc60000000000 */
[----:B------:R-:W-:Y:S02]  /*31c0*/  FSEL R53, R53, -INF , !P6 ;  /* 0xff80000035357808 */ /* 0x000fe40007000000 */
[----:B------:R-:W-:Y:S02]  /*31d0*/  PLOP3.LUT P6, PT, PT, PT, UP0, 0x40, 0x0 ;  /* 0x000000000000781c */ /* 0x000fe40003fce808 */
[----:B------:R-:W-:-:S11]  /*31e0*/  VIADDMNMX R0, R0, R46, R39, PT ;  /* 0x0000002e00007246 */ /* 0x000fd60003800127 */
[----:B------:R-:W-:Y:S05]  /*31f0*/  @P6 BRA `(.L_x_1097) ;  /* 0x0000000000646947 */ /* 0x000fea0003800000 */
[----:B------:R-:W-:Y:S01]  /*3200*/  IADD3 R5, R19, 0x8, R3 ;  /* 0x0000000813057810 */ /* 0x000fe20007ffe003 */
[----:B------:R-:W-:Y:S04]  /*3210*/  BSSY B0, `(.L_x_1098) ;  /* 0x0000013000007945 */ /* 0x000fe80003800000 */
        /* <DEDUP_REMOVED lines=12> */
.L_x_1099:
[----:B------:R-:W-:-:S06]  /*32e0*/  UISETP.NE.AND UP1, UPT, UR5, 0x1, UPT ;  /* 0x000000010500788c */ /* 0x000fcc000bf25270 */
[----:B------:R-:W-:-:S05]  /*32f0*/  PLOP3.LUT P6, PT, PT, PT, UP1, 0x80, 0x0 ;  /* 0x000000000000781c */ /* 0x000fca0003fcf018 */
[----:B------:R-:W-:-:S08]  /*3300*/  @UP1 ULDC.64 UR6, c[0x0][0x9e8] ;  /* 0x00027a0000061ab9 */ /* 0x000fd00000000a00 */
[----:B------:R-:W-:Y:S01]  /*3310*/  @P6 IMAD.HI.U32 R24, R5, UR6, RZ ;  /* 0x0000000605186c27 */ /* 0x000fe2000f8e00ff */
[----:B------:R-:W-:-:S13]  /*3320*/  PLOP3.LUT P6, PT, PT, PT, UP1, 0x80, 0x0 ;  /* 0x000000000000781c */ /* 0x000fda0003fcf018 */
[----:B------:R-:W-:-:S07]  /*3330*/  @P6 SHF.R.U32.HI R5, RZ, UR7, R24 ;  /* 0x00000007ff056c19 */ /* 0x000fce0008011618 */
.L_x_1100:
[----:B------:R-:W-:Y:S05]  /*3340*/  BSYNC B0 ;  /* 0x0000000000007941 */ /* 0x000fea0003800000 */
.L_x_1098:
[----:B------:R-:W-:-:S04]  /*3350*/  IMAD R5, R5, UR5, -R31 ;  /* 0x0000000505057c24 */ /* 0x000fc8000f8e0a1f */
[----:B------:R-:W-:-:S05]  /*3360*/  IMAD R5, R18, -0x2, R5 ;  /* 0xfffffffe12057824 */ /* 0x000fca00078e0205 */
[----:B------:R-:W-:Y:S02]  /*3370*/  VIMNMX R2, R2, R5, !PT ;  /* 0x0000000502027248 */ /* 0x000fe40007fe0100 */
[----:B------:R-:W-:-:S07]  /*3380*/  VIADDMNMX R0, R5, UR5, R0, PT ;  /* 0x0000000505007c46 */ /* 0x000fce000b800100 */
.L_x_1097:
[----:B------:R-:W-:Y:S01]  /*3390*/  ISETP.GT.AND P2, PT, R2, 0x1, !P2 ;  /* 0x000000010200780c */ /* 0x000fe20005744270 */
[----:B------:R-:W-:Y:S01]  /*33a0*/  ULDC UR7, c[0x0][0x988] ;  /* 0x0002620000077ab9 */ /* 0x000fe20000000800 */
[----:B------:R-:W-:Y:S01]  /*33b0*/  ISETP.NE.AND P6, PT, R4, RZ, PT ;  /* 0x000000ff0400720c */ /* 0x000fe20003fc5270 */
[----:B------:R-:W-:Y:S01]  /*33c0*/  IMAD.IADD R200, R19, 0x1, -R22 ;  /* 0x0000000113c87824 */ /* 0x000fe200078e0a16 */
[----:B------:R-:W-:Y:S02]  /*33d0*/  ISETP.LT.OR P2, PT, R0, 0x2, P2 ;  /* 0x000000020000780c */ /* 0x000fe40001741670 */
[----:B------:R-:W-:Y:S02]  /*33e0*/  FMNMX.FTZ R4, R37, R57, !PT ;  /* 0x0000003925047209 */ /* 0x000fe40007810000 */
        /* <DEDUP_REMOVED lines=32> */
[----:B------:R-:W-:Y:S02]  /*35f0*/  FMNMX.FTZ R32, R53, R4, !PT ;  /* 0x0000000435207209 */ /* 0x000fe40007810000 */
[----:B------:R-:W-:Y:S02]  /*3600*/  ISETP.LT.OR P2, PT, R0, 0x1a, P2 ;  /* 0x0000001a0000780c */ /* 0x000fe40001741670 */
[----:B------:R-:W-:Y:S01]  /*3610*/  ISETP.GT.AND P3, PT, R2, 0x8, !P3 ;  /* 0x000000080200780c */ /* 0x000fe20005f64270 */
[----:B------:R-:W0:Y:S01]  /*3620*/  SHFL.BFLY PT, R5, R32, 0x2, 0x1f ;  /* 0x0c401f0020057f89 */ /* 0x000e2200000e0000 */
[----:B------:R-:W-:Y:S02]  /*3630*/  FSEL R27, R27, -INF , !P2 ;  /* 0xff8000001b1b7808 */ /* 0x000fe40005000000 */
[----:B------:R-:W-:Y:S02]  /*3640*/  ISETP.NE.AND P2, PT, R36, RZ, PT ;  /* 0x000000ff2400720c */ /* 0x000fe40003f45270 */
        /* <DEDUP_REMOVED lines=10> */
[----:B------:R-:W-:Y:S02]  /*36f0*/  ISETP.LT.OR P2, PT, R0, 0x22, P2 ;  /* 0x000000220000780c */ /* 0x000fe40001741670 */
[----:B0-----:R-:W-:Y:S02]  /*3700*/  FMNMX.FTZ R33, R32, R5, !PT ;  /* 0x0000000520217209 */ /* 0x001fe40007810000 */
[----:B------:R-:W-:-:S02]  /*3710*/  FSEL R29, R43, -INF , !P2 ;  /* 0xff8000002b1d7808 */ /* 0x000fc40005000000 */
[----:B------:R-:W-:Y:S01]  /*3720*/  ISETP.GT.AND P2, PT, R2, 0x28, !P3 ;  /* 0x000000280200780c */ /* 0x000fe20005f44270 */
[----:B------:R-:W0:Y:S01]  /*3730*/  SHFL.BFLY PT, R34, R33, 0x1, 0x1f ;  /* 0x0c201f0021227f89 */ /* 0x000e2200000e0000 */
[----:B------:R-:W-:Y:S02]  /*3740*/  ISETP.NE.AND P3, PT, R45, RZ, PT ;  /* 0x000000ff2d00720c */ /* 0x000fe40003f65270 */
[----:B------:R-:W-:Y:S02]  /*3750*/  ISETP.LT.OR P2, PT, R0, 0x29, P2 ;  /* 0x000000290000780c */ /* 0x000fe40001741670 */
[----:B------:R-:W-:Y:S02]  /*3760*/  ISETP.GT.AND P3, PT, R2, 0x30, !P3 ;  /* 0x000000300200780c */ /* 0x000fe40005f64270 */
[----:B------:R-:W-:Y:S02]  /*3770*/  FSEL R30, R30, -INF , !P2 ;  /* 0xff8000001e1e7808 */ /* 0x000fe40005000000 */
[----:B------:R-:W-:-:S02]  /*3780*/  ISETP.GT.AND P2, PT, R2, RZ, !P6 ;  /* 0x000000ff0200720c */ /* 0x000fc40007744270 */
[----:B------:R-:W-:Y:S02]  /*3790*/  ISETP.NE.AND P6, PT, R38, RZ, PT ;  /* 0x000000ff2600720c */ /* 0x000fe40003fc5270 */
[C---:B------:R-:W-:Y:S02]  /*37a0*/  ISETP.LT.OR P2, PT, R0.reuse, 0x1, P2 ;  /* 0x000000010000780c */ /* 0x040fe40001741670 */
[----:B------:R-:W-:Y:S02]  /*37b0*/  ISETP.LT.OR P3, PT, R0, 0x31, P3 ;  /* 0x000000310000780c */ /* 0x000fe40001f61670 */
[----:B------:R-:W-:Y:S02]  /*37c0*/  FSEL R16, R16, -INF , !P2 ;  /* 0xff80000010107808 */ /* 0x000fe40005000000 */
[----:B------:R-:W-:Y:S02]  /*37d0*/  ISETP.NE.AND P2, PT, R44, RZ, PT ;  /* 0x000000ff2c00720c */ /* 0x000fe40003f45270 */
[----:B------:R-:W-:-:S02]  /*37e0*/  FMNMX.FTZ R5, R16, R17, !PT ;  /* 0x0000001110057209 */ /* 0x000fc40007810000 */
[----:B------:R-:W-:Y:S02]  /*37f0*/  ISETP.GT.AND P2, PT, R2, 0x29, !P2 ;  /* 0x000000290200780c */ /* 0x000fe40005744270 */
[----:B------:R-:W-:Y:S02]  /*3800*/  FMNMX.FTZ R4, R20, R5, !PT ;  /* 0x0000000514047209 */ /* 0x000fe40007810000 */
[C---:B------:R-:W-:Y:S02]  /*3810*/  ISETP.LT.OR P2, PT, R0.reuse, 0x2a, P2 ;  /* 0x0000002a0000780c */ /* 0x040fe40001741670 */
[----:B------:R-:W-:Y:S02]  /*3820*/  FMNMX.FTZ R5, R21, R4, !PT ;  /* 0x0000000415057209 */ /* 0x000fe40007810000 */
[----:B------:R-:W-:Y:S02]  /*3830*/  ISETP.LT.OR P4, PT, R0, 0x32, P4 ;  /* 0x000000320000780c */ /* 0x000fe40002781670 */
[----:B------:R-:W-:-:S02]  /*3840*/  FMNMX.FTZ R4, R24, R5, !PT ;  /* 0x0000000518047209 */ /* 0x000fc40007810000 */
[----:B0-----:R-:W-:Y:S02]  /*3850*/  FMNMX.FTZ R5, R33, R34, !PT ;  /* 0x0000002221057209 */ /* 0x001fe40007810000 */
        /* <DEDUP_REMOVED lines=15> */
[--C-:B------:R-:W-:Y:S01]  /*3950*/  FFMA.FTZ R38, R59, UR7, -R34.reuse ;  /* 0x000000073b267c23 */ /* 0x100fe20008010822 */
[----:B------:R-:W-:Y:S01]  /*3960*/  FMNMX.FTZ R33, R31, R4, !PT ;  /* 0x000000041f217209 */ /* 0x000fe20007810000 */
[----:B------:R-:W-:Y:S01]  /*3970*/  MUFU.EX2 R36, R36 ;  /* 0x0000002400247308 */ /* 0x000fe20000000800 */
[----:B------:R-:W-:Y:S01]  /*3980*/  FSEL R32, R51, -INF , !P4 ;  /* 0xff80000033207808 */ /* 0x000fe20006000000 */
[--C-:B------:R-:W-:Y:S01]  /*3990*/  FFMA.FTZ R39, R61, UR7, -R34.reuse ;  /* 0x000000073d277c23 */ /* 0x100fe20008010822 */
[----:B------:R-:W-:Y:S01]  /*39a0*/  FMNMX.FTZ R33, R2, R33, !PT ;  /* 0x0000002102217209 */ /* 0x000fe20007810000 */
[--C-:B------:R-:W-:Y:S01]  /*39b0*/  FFMA.FTZ R40, R63, UR7, -R34.reuse ;  /* 0x000000073f287c23 */ /* 0x100fe20008010822 */
[----:B------:R-:W-:Y:S01]  /*39c0*/  ISETP.LT.OR P2, PT, R0, 0x3a, P2 ;  /* 0x0000003a0000780c */ /* 0x000fe20001741670 */
[--C-:B------:R-:W-:Y:S01]  /*39d0*/  FFMA.FTZ R41, R65, UR7, -R34.reuse ;  /* 0x0000000741297c23 */ /* 0x100fe20008010822 */
[----:B------:R-:W-:Y:S01]  /*39e0*/  FSEL R0, R54, -INF , !P5 ;  /* 0xff80000036007808 */ /* 0x000fe20006800000 */
[----:B------:R-:W0:Y:S01]  /*39f0*/  MUFU.EX2 R37, R37 ;  /* 0x0000002500257308 */ /* 0x000e220000000800 */
[----:B------:R-:W-:Y:S01]  /*3a00*/  FMNMX.FTZ R35, R32, R33, !PT ;  /* 0x0000002120237209 */ /* 0x000fe20007810000 */
[--C-:B------:R-:W-:Y:S01]  /*3a10*/  FFMA.FTZ R42, R67, UR7, -R34.reuse ;  /* 0x00000007432a7c23 */ /* 0x100fe20008010822 */
[----:B------:R-:W-:Y:S01]  /*3a20*/  FSEL R33, R55, -INF , !P2 ;  /* 0xff80000037217808 */ /* 0x000fe20005000000 */
[--C-:B------:R-:W-:Y:S01]  /*3a30*/  FFMA.FTZ R43, R69, UR7, -R34.reuse ;  /* 0x00000007452b7c23 */ /* 0x100fe20008010822 */
[----:B------:R-:W-:Y:S01]  /*3a40*/  FMNMX.FTZ R4, R0, R35, !PT ;  /* 0x0000002300047209 */ /* 0x000fe20007810000 */
[--C-:B------:R-:W-:Y:S01]  /*3a50*/  FFMA.FTZ R44, R71, UR7, -R34.reuse ;  /* 0x00000007472c7c23 */ /* 0x100fe20008010822 */
[--C-:B------:R-:W-:Y:S01]  /*3a60*/  FFMA.FTZ R45, R73, UR7, -R34.reuse ;  /* 0x00000007492d7c23 */ /* 0x100fe20008010822 */
[----:B------:R-:W-:Y:S01]  /*3a70*/  MUFU.EX2 R38, R38 ;  /* 0x0000002600267308 */ /* 0x000fe20000000800 */
[----:B------:R-:W-:Y:S01]  /*3a80*/  FMNMX.FTZ R4, R33, R4, !PT ;  /* 0x0000000421047209 */ /* 0x000fe20007810000 */
[--C-:B------:R-:W-:Y:S01]  /*3a90*/  FFMA.FTZ R46, R75, UR7, -R34.reuse ;  /* 0x000000074b2e7c23 */ /* 0x100fe20008010822 */
[--C-:B------:R-:W-:Y:S01]  /*3aa0*/  FFMA.FTZ R47, R77, UR7, -R34.reuse ;  /* 0x000000074d2f7c23 */ /* 0x100fe20008010822 */
[--C-:B------:R-:W-:Y:S01]  /*3ab0*/  FFMA.FTZ R48, R79, UR7, -R34.reuse ;  /* 0x000000074f307c23 */ /* 0x100fe20008010822 */
[----:B------:R-:W-:Y:S01]  /*3ac0*/  FFMA.FTZ R49, R49, UR7, -R34 ;  /* 0x0000000731317c23 */ /* 0x000fe20008010822 */
[----:B------:R-:W1:Y:S02]  /*3ad0*/  SHFL.BFLY PT, R35, R4, 0x2, 0x1f ;  /* 0x0c401f0004237f89 */ /* 0x000e6400000e0000 */
[----:B------:R-:W2:Y:S01]  /*3ae0*/  MUFU.EX2 R39, R39 ;  /* 0x0000002700277308 */ /* 0x000ea20000000800 */
[----:B0-----:R-:W-:-:S07]  /*3af0*/  F2FP.BF16.F32.PACK_AB R196, R37, R36 ;  /* 0x0000002425c4723e */ /* 0x001fce00000010ff */
[----:B------:R-:W-:Y:S08]  /*3b00*/  MUFU.EX2 R40, R40 ;  /* 0x0000002800287308 */ /* 0x000ff00000000800 */
[----:B------:R-:W0:Y:S01]  /*3b10*/  MUFU.EX2 R41, R41 ;  /* 0x0000002900297308 */ /* 0x000e220000000800 */
[----:B--2---:R-:W-:Y:S02]  /*3b20*/  F2FP.BF16.F32.PACK_AB R198, R39, R38 ;  /* 0x0000002627c6723e */ /* 0x004fe400000010ff */
[----:B-1----:R-:W-:-:S05]  /*3b30*/  FMNMX.FTZ R35, R4, R35, !PT ;  /* 0x0000002304237209 */ /* 0x002fca0007810000 */
[----:B------:R-:W-:Y:S01]  /*3b40*/  MUFU.EX2 R42, R42 ;  /* 0x0000002a002a7308 */ /* 0x000fe20000000800 */
[----:B------:R-:W1:Y:S07]  /*3b50*/  SHFL.BFLY PT, R4, R35, 0x1, 0x1f ;  /* 0x0c201f0023047f89 */ /* 0x000e6e00000e0000 */
[----:B------:R-:W2:Y:S01]  /*3b60*/  MUFU.EX2 R43, R43 ;  /* 0x0000002b002b7308 */ /* 0x000ea20000000800 */
[----:B0-----:R-:W-:-:S07]  /*3b70*/  F2FP.BF16.F32.PACK_AB R192, R41, R40 ;  /* 0x0000002829c0723e */ /* 0x001fce00000010ff */
[----:B------:R-:W-:Y:S08]  /*3b80*/  MUFU.EX2 R44, R44 ;  /* 0x0000002c002c7308 */ /* 0x000ff00000000800 */
[----:B------:R-:W0:Y:S01]  /*3b90*/  MUFU.EX2 R45, R45 ;  /* 0x0000002d002d7308 */ /* 0x000e220000000800 */
[----:B--2---:R-:W-:Y:S02]  /*3ba0*/  F2FP.BF16.F32.PACK_AB R194, R43, R42 ;  /* 0x0000002a2bc2723e */ /* 0x004fe400000010ff */
[----:B-1----:R-:W-:Y:S01]  /*3bb0*/  FMNMX.FTZ R4, R35, R4, !PT ;  /* 0x0000000423047209 */ /* 0x002fe20007810000 */
[--C-:B------:R-:W-:Y:S01]  /*3bc0*/  FFMA.FTZ R35, R81, UR7, -R34.reuse ;  /* 0x0000000751237c23 */ /* 0x100fe20008010822 */
[----:B------:R-:W-:-:S02]  /*3bd0*/  FFMA.FTZ R34, R53, UR7, -R34 ;  /* 0x0000000735227c23 */ /* 0x000fc40008010822 */
[C---:B------:R-:W-:Y:S01]  /*3be0*/  FSETP.NEU.FTZ.AND P2, PT, R4.reuse, -INF , PT ;  /* 0xff8000000400780b */ /* 0x040fe20003f5d000 */
[----:B------:R-:W-:Y:S01]  /*3bf0*/  FMUL.FTZ R50, R4, UR7 ;  /* 0x0000000704327c20 */ /* 0x000fe20008410000 */
[----:B------:R-:W-:Y:S04]  /*3c00*/  MUFU.EX2 R46, R46 ;  /* 0x0000002e002e7308 */ /* 0x000fe80000000800 */
[----:B------:R-:W-:Y:S02]  /*3c10*/  FSEL R51, R50, RZ, P2 ;  /* 0x000000ff32337208 */ /* 0x000fe40001000000 */
[----:B------:R-:W-:Y:S02]  /*3c20*/  PLOP3.LUT P2, PT, PT, PT, UP0, 0x40, 0x0 ;  /* 0x000000000000781c */ /* 0x000fe40003f4e808 */
[----:B------:R-:W1:Y:S01]  /*3c30*/  MUFU.EX2 R47, R47 ;  /* 0x0000002f002f7308 */ /* 0x000e620000000800 */
        /* <DEDUP_REMOVED lines=15> */
[----:B------:R2:W3:Y:S01]  /*3d30*/  MUFU.EX2 R197, R17 ;  /* 0x0000001100c57308 */ /* 0x0004e20000000800 */
[--C-:B------:R-:W-:Y:S01]  /*3d40*/  FFMA.FTZ R0, R0, UR7, -R51.reuse ;  /* 0x0000000700007c23 */ /* 0x100fe20008010833 */
[----:B------:R-:W-:Y:S01]  /*3d50*/  FFMA.FTZ R33, R33, UR7, -R51 ;  /* 0x0000000721217c23 */ /* 0x000fe20008010833 */
[----:B0-----:R-:W-:-:S02]  /*3d60*/  F2FP.BF16.F32.PACK_AB R188, R45, R44 ;  /* 0x0000002c2dbc723e */ /* 0x001fc400000010ff */
[----:B-1----:R-:W-:-:S03]  /*3d70*/  F2FP.BF16.F32.PACK_AB R190, R47, R46 ;  /* 0x0000002e2fbe723e */ /* 0x002fc600000010ff */
[----:B------:R-:W0:Y:S01]  /*3d80*/  MUFU.EX2 R20, R20 ;  /* 0x0000001400147308 */ /* 0x000e220000000800 */
[----:B--2---:R-:W-:-:S04]  /*3d90*/  FADD.FTZ R17, R36, R37 ;  /* 0x0000002524117221 */ /* 0x004fc80000010000 */
[----:B------:R-:W-:-:S03]  /*3da0*/  FADD.FTZ R50, R38, R17 ;  /* 0x0000001126327221 */ /* 0x000fc60000010000 */
[----:B------:R-:W1:Y:S01]  /*3db0*/  MUFU.EX2 R21, R21 ;  /* 0x0000001500157308 */ /* 0x000e620000000800 */
[----:B------:R-:W-:-:S04]  /*3dc0*/  FADD.FTZ R17, R39, R50 ;  /* 0x0000003227117221 */ /* 0x000fc80000010000 */
[----:B------:R-:W-:Y:S01]  /*3dd0*/  FADD.FTZ R50, R40, R17 ;  /* 0x0000001128327221 */ /* 0x000fe20000010000 */
[----:B---3--:R-:W-:Y:S01]  /*3de0*/  FADD.FTZ R17, R16, R197 ;  /* 0x000000c510117221 */ /* 0x008fe20000010000 */
[----:B------:R-:W-:Y:S01]  /*3df0*/  F2FP.BF16.F32.PACK_AB R197, R197, R16 ;  /* 0x00000010c5c5723e */ /* 0x000fe200000010ff */
[----:B------:R-:W2:Y:S01]  /*3e00*/  MUFU.EX2 R24, R24 ;  /* 0x0000001800187308 */ /* 0x000ea20000000800 */
[----:B------:R-:W-:Y:S01]  /*3e10*/  FADD.FTZ R53, R41, R50 ;  /* 0x0000003229357221 */ /* 0x000fe20000010000 */
[----:B0-----:R-:W-:-:S03]  /*3e20*/  FADD.FTZ R50, R20, R17 ;  /* 0x0000001114327221 */ /* 0x001fc60000010000 */
[----:B------:R-:W-:-:S03]  /*3e30*/  FADD.FTZ R52, R42, R53 ;  /* 0x000000352a347221 */ /* 0x000fc60000010000 */
[----:B------:R-:W0:Y:S01]  /*3e40*/  MUFU.EX2 R25, R25 ;  /* 0x0000001900197308 */ /* 0x000e220000000800 */
[----:B-1----:R-:W-:Y:S01]  /*3e50*/  FADD.FTZ R17, R21, R50 ;  /* 0x0000003215117221 */ /* 0x002fe20000010000 */
[----:B------:R-:W-:Y:S01]  /*3e60*/  FADD.FTZ R53, R43, R52 ;  /* 0x000000342b357221 */ /* 0x000fe20000010000 */
[----:B------:R-:W-:Y:S01]  /*3e70*/  F2FP.BF16.F32.PACK_AB R199, R21, R20 ;  /* 0x0000001415c7723e */ /* 0x000fe200000010ff */
[----:B------:R-:W-:Y:S02]  /*3e80*/  VIADD R20, R56, 0xfffffffe ;  /* 0xfffffffe38147836 */ /* 0x000fe40000000000 */
[----:B------:R-:W-:Y:S02]  /*3e90*/  FADD.FTZ R52, R44, R53 ;  /* 0x000000352c347221 */ /* 0x000fe40000010000 */
[----:B------:R-:W1:Y:S01]  /*3ea0*/  MUFU.EX2 R26, R26 ;  /* 0x0000001a001a7308 */ /* 0x000e620000000800 */
[----:B--2---:R-:W-:Y:S01]  /*3eb0*/  FADD.FTZ R50, R24, R17 ;  /* 0x0000001118327221 */ /* 0x004fe20000010000 */
[----:B------:R-:W-:-:S04]  /*3ec0*/  FADD.FTZ R37, R45, R52 ;  /* 0x000000342d257221 */ /* 0x000fc80000010000 */
[----:B------:R-:W-:Y:S02]  /*3ed0*/  FADD.FTZ R38, R46, R37 ;  /* 0x000000252e267221 */ /* 0x000fe40000010000 */
[----:B------:R-:W2:Y:S01]  /*3ee0*/  MUFU.EX2 R27, R27 ;  /* 0x0000001b001b7308 */ /* 0x000ea20000000800 */
[----:B0-----:R-:W-:Y:S01]  /*3ef0*/  FADD.FTZ R17, R25, R50 ;  /* 0x0000003219117221 */ /* 0x001fe20000010000 */
[----:B------:R-:W-:Y:S01]  /*3f00*/  FADD.FTZ R37, R47, R38 ;  /* 0x000000262f257221 */ /* 0x000fe20000010000 */
[----:B------:R-:W-:-:S05]  /*3f10*/  F2FP.BF16.F32.PACK_AB R193, R25, R24 ;  /* 0x0000001819c1723e */ /* 0x000fca00000010ff */
[----:B------:R-:W0:Y:S01]  /*3f20*/  MUFU.EX2 R28, R28 ;  /* 0x0000001c001c7308 */ /* 0x000e220000000800 */
[----:B-1----:R-:W-:-:S07]  /*3f30*/  FADD.FTZ R36, R26, R17 ;  /* 0x000000111a247221 */ /* 0x002fce0000010000 */
[----:B------:R-:W1:Y:S01]  /*3f40*/  MUFU.EX2 R29, R29 ;  /* 0x0000001d001d7308 */ /* 0x000e620000000800 */
[C---:B--2---:R-:W-:Y:S01]  /*3f50*/  FADD.FTZ R17, R27.reuse, R36 ;  /* 0x000000241b117221 */ /* 0x044fe20000010000 */
[----:B------:R-:W-:-:S06]  /*3f60*/  F2FP.BF16.F32.PACK_AB R195, R27, R26 ;  /* 0x0000001a1bc3723e */ /* 0x000fcc00000010ff */
[----:B------:R-:W-:Y:S01]  /*3f70*/  MUFU.EX2 R30, R30 ;  /* 0x0000001e001e7308 */ /* 0x000fe20000000800 */
[----:B0-----:R-:W-:-:S07]  /*3f80*/  FADD.FTZ R36, R28, R17 ;  /* 0x000000111c247221 */ /* 0x001fce0000010000 */
[----:B------:R-:W0:Y:S01]  /*3f90*/  MUFU.EX2 R48, R48 ;  /* 0x0000003000307308 */ /* 0x000e220000000800 */
[----:B-1----:R-:W-:Y:S01]  /*3fa0*/  FADD.FTZ R17, R29, R36 ;  /* 0x000000241d117221 */ /* 0x002fe20000010000 */
[----:B------:R-:W-:Y:S01]  /*3fb0*/  IMAD R36, R201, 0x80, R200 ;  /* 0x00000080c9247824 */ /* 0x000fe200078e02c8 */
[----:B------:R-:W-:-:S04]  /*3fc0*/  F2FP.BF16.F32.PACK_AB R189, R29, R28 ;  /* 0x0000001c1dbd723e */ /* 0x000fc800000010ff */
[----:B------:R-:W-:Y:S01]  /*3fd0*/  R2UR UR10, R36 ;  /* 0x00000000240a72ca */ /* 0x000fe200000e0000 */
[----:B------:R-:W1:Y:S08]  /*3fe0*/  MUFU.EX2 R31, R31 ;  /* 0x0000001f001f7308 */ /* 0x000e700000000800 */
[----:B------:R-:W-:Y:S01]  /*3ff0*/  MUFU.EX2 R2, R2 ;  /* 0x0000000200027308 */ /* 0x000fe20000000800 */
[----:B0-----:R-:W-:-:S03]  /*4000*/  FADD.FTZ R38, R48, R37 ;  /* 0x0000002530267221 */ /* 0x001fc60000010000 */
[----:B------:R-:W-:-:S04]  /*4010*/  UIADD3 UR4, UR10, UR4, URZ ;  /* 0x000000040a047290 */ /* 0x000fc8000fffe03f */
[----:B------:R-:W0:Y:S01]  /*4020*/  MUFU.EX2 R49, R49 ;  /* 0x0000003100317308 */ /* 0x000e220000000800 */
[----:B-1----:R-:W-:-:S07]  /*4030*/  F2FP.BF16.F32.PACK_AB R191, R31, R30 ;  /* 0x0000001e1fbf723e */ /* 0x002fce00000010ff */
[----:B------:R1:W2:Y:S08]  /*4040*/  MUFU.EX2 R185, R32 ;  /* 0x0000002000b97308 */ /* 0x0002b00000000800 */
[----:B------:R-:W3:Y:S01]  /*4050*/  MUFU.EX2 R35, R35 ;  /* 0x0000002300237308 */ /* 0x000ee20000000800 */
[----:B-1----:R-:W-:Y:S01]  /*4060*/  FADD.FTZ R32, R30, R17 ;  /* 0x000000111e207221 */ /* 0x002fe20000010000 */
[C---:B0-----:R-:W-:Y:S01]  /*4070*/  FADD.FTZ R38, R49.reuse, R38 ;  /* 0x0000002631267221 */ /* 0x041fe20000010000 */
[----:B------:R-:W-:-:S02]  /*4080*/  F2FP.BF16.F32.PACK_AB R184, R49, R48 ;  /* 0x0000003031b8723e */ /* 0x000fc400000010ff */
[----:B------:R-:W-:-:S03]  /*4090*/  FADD.FTZ R37, R31, R32 ;  /* 0x000000201f257221 */ /* 0x000fc60000010000 */
[----:B------:R-:W0:Y:S01]  /*40a0*/  MUFU.EX2 R0, R0 ;  /* 0x0000000000007308 */ /* 0x000e220000000800 */
[----:B------:R-:W-:-:S04]  /*40b0*/  FADD.FTZ R32, R2, R37 ;  /* 0x0000002502207221 */ /* 0x000fc80000010000 */
[C---:B--2---:R-:W-:Y:S01]  /*40c0*/  FADD.FTZ R21, R185.reuse, R32 ;  /* 0x00000020b9157221 */ /* 0x044fe20000010000 */
[----:B------:R-:W-:Y:S02]  /*40d0*/  F2FP.BF16.F32.PACK_AB R185, R185, R2 ;  /* 0x00000002b9b9723e */ /* 0x000fe400000010ff */
[----:B------:R-:W1:Y:S01]  /*40e0*/  MUFU.EX2 R34, R34 ;  /* 0x0000002200227308 */ /* 0x000e620000000800 */
[----:B---3--:R-:W-:-:S07]  /*40f0*/  FADD.FTZ R17, R35, R38 ;  /* 0x0000002623117221 */ /* 0x008fce0000010000 */
[----:B------:R-:W2:Y:S01]  /*4100*/  MUFU.EX2 R33, R33 ;  /* 0x0000002100217308 */ /* 0x000ea20000000800 */
[----:B0-----:R-:W-:Y:S01]  /*4110*/  FADD.FTZ R16, R0, R21 ;  /* 0x0000001500107221 */ /* 0x001fe20000010000 */
[C---:B-1----:R-:W-:Y:S01]  /*4120*/  FADD.FTZ R17, R34.reuse, R17 ;  /* 0x0000001122117221 */ /* 0x042fe20000010000 */
[----:B------:R-:W-:Y:S02]  /*4130*/  F2FP.BF16.F32.PACK_AB R186, R34, R35 ;  /* 0x0000002322ba723e */ /* 0x000fe400000010ff */
[C---:B--2---:R-:W-:Y:S01]  /*4140*/  FADD.FTZ R16, R33.reuse, R16 ;  /* 0x0000001021107221 */ /* 0x044fe20000010000 */
[----:B------:R-:W-:Y:S01]  /*4150*/  F2FP.BF16.F32.PACK_AB R187, R33, R0 ;  /* 0x0000000021bb723e */ /* 0x000fe200000010ff */
[----:B------:R-:W-:Y:S06]  /*4160*/  @P2 BRA `(.L_x_1101) ;  /* 0x0000000000482947 */ /* 0x000fec0003800000 */
[C---:B------:R-:W-:Y:S01]  /*4170*/  ISETP.GT.AND P2, PT, R36.reuse, RZ, PT ;  /* 0x000000ff2400720c */ /* 0x040fe20003f44270 */
[----:B------:R-:W-:-:S05]  /*4180*/  VIADD R0, R36, 0xffffffff ;  /* 0xffffffff24007836 */ /* 0x000fca0000000000 */
[----:B------:R-:W-:-:S07]  /*4190*/  R2UR UR6, R0 ;  /* 0x00000000000672ca */ /* 0x000fce00000e0000 */
[----:B------:R-:W-:Y:S08]  /*41a0*/  @P2 BRA `(.L_x_1102) ;  /* 0x00000000001c2947 */ /* 0x000ff00003800000 */
[----:B------:R-:W-:Y:S02]  /*41b0*/  UISETP.NE.AND UP1, UPT, UR5, 0x1, UPT ;  /* 0x000000010500788c */ /* 0x000fe4000bf25270 */
[----:B------:R-:W-:-:S09]  /*41c0*/  UIADD3 UR6, -UR10, URZ, URZ ;  /* 0x0000003f0a067290 */ /* 0x000fd2000fffe13f */
[----:B------:R-:W-:Y:S02]  /*41d0*/  @UP1 ULDC.64 UR10, c[0x0][0x9e8] ;  /* 0x00027a00000a1ab9 */ /* 0x000fe40000000a00 */
[----:B------:R-:W-:-:S04]  /*41e0*/  UIMAD.WIDE.U32 UR14, UR6, UR10, URZ ;  /* 0x0000000a060e72a5 */ /* 0x000fc8000f8e003f */
[----:B------:R-:W-:-:S04]  /*41f0*/  @UP1 USHF.R.U32.HI UR6, URZ, UR11, UR15 ;  /* 0x0000000b3f061299 */ /* 0x000fc8000801160f */
[----:B------:R-:W-:Y:S01]  /*4200*/  ULOP3.LUT UR6, URZ, UR6, URZ, 0x33, !UPT ;  /* 0x000000063f067292 */ /* 0x000fe2000f8e333f */
[----:B------:R-:W-:Y:S11]  /*4210*/  BRA `(.L_x_1103) ;  /* 0x0000000000107947 */ /* 0x000ff60003800000 */
.L_x_1102:
[----:B------:R-:W-:-:S11]  /*4220*/  UISETP.NE.AND UP1, UPT, UR5, 0x1, UPT ;  /* 0x000000010500788c */ /* 0x000fd6000bf25270 */
[----:B------:R-:W-:Y:S02]  /*4230*/  @UP1 ULDC.64 UR10, c[0x0][0x9e8] ;  /* 0x00027a00000a1ab9 */ /* 0x000fe40000000a00 */
[----:B------:R-:W-:-:S04]  /*4240*/  UIMAD.WIDE.U32 UR14, UR6, UR10, URZ ;  /* 0x0000000a060e72a5 */ /* 0x000fc8000f8e003f */
[----:B------:R-:W-:-:S12]  /*4250*/  @UP1 USHF.R.U32.HI UR6, URZ, UR11, UR15 ;  /* 0x0000000b3f061299 */ /* 0x000fd8000801160f */
.L_x_1103:
[----:B------:R-:W-:-:S04]  /*4260*/  UIMAD UR5, UR6, UR5, UR5 ;  /* 0x00000005060572a4 */ /* 0x000fc8000f8e0205 */
[----:B------:R-:W-:-:S04]  /*4270*/  UISETP.LT.AND UP1, UPT, UR4, UR5, UPT ;  /* 0x000000050400728c */ /* 0x000fc8000bf21270 */
[----:B------:R-:W-:-:S12]  /*4280*/  USEL UR4, UR4, UR5, UP1 ;  /* 0x0000000504047287 */ /* 0x000fd80008800000 */
.L_x_1101:
        /* <DEDUP_REMOVED lines=73> */
[----:B------:R-:W-:Y:S01]  /*4720*/  IMAD.IADD R217, R3, 0x1, R200 ;  /* 0x0000000103d97824 */ /* 0x000fe200078e02c8 */
[----:B------:R-:W-:Y:S01]  /*4730*/  ULDC UR54, c[0x0][0x9e4] ;  /* 0x0002790000367ab9 */ /* 0x000fe20000000800 */
[----:B------:R-:W-:Y:S01]  /*4740*/  IMAD.MOV.U32 R2, RZ, RZ, 0x3f800000 ;  /* 0x3f800000ff027424 */ /* 0x000fe200078e00ff */
[----:B------:R-:W-:Y:S01]  /*4750*/  ULDC UR55, c[0x0][0x988] ;  /* 0x0002620000377ab9 */ /* 0x000fe20000000800 */
[----:B------:R-:W-:Y:S01]  /*4760*/  VIADD R203, R217, 0x8 ;  /* 0x00000008d9cb7836 */ /* 0x000fe20000000000 */
[----:B------:R-:W-:Y:S01]  /*4770*/  ULDC UR4, c[0x0][0x9d8] ;  /* 0x0002760000047ab9 */ /* 0x000fe20000000800 */
[----:B------:R-:W-:Y:S01]  /*4780*/  IMAD.MOV.U32 R151, RZ, RZ, RZ ;  /* 0x000000ffff977224 */ /* 0x000fe200078e00ff */
[----:B------:R-:W-:Y:S02]  /*4790*/  ULDC UR58, c[0x0][0x9e0] ;  /* 0x00027800003a7ab9 */ /* 0x000fe40000000800 */
[----:B------:R-:W-:-:S07]  /*47a0*/  LOP3.LUT R21, RZ, R203, RZ, 0x33, !PT ;  /* 0x000000cbff157212 */ /* 0x000fce00078e33ff */
.L_x_1121:
[----:B------:R-:W-:-:S04]  /*47b0*/  UIADD3 UR5, UR37, 0x1, URZ ;  /* 0x0000000125057890 */ /* 0x000fc8000fffe03f */
[----:B------:R-:W-:-:S04]  /*47c0*/  UISETP.NE.AND UP1, UPT, UR5, 0x2, UPT ;  /* 0x000000020500788c */ /* 0x000fc8000bf25270 */
[----:B------:R-:W-:Y:S02]  /*47d0*/  USEL UR38, URZ, 0x1, UP1 ;  /* 0x000000013f267887 */ /* 0x000fe40008800000 */
[----:B------:R-:W-:Y:S02]  /*47e0*/  USEL UR5, UR5, URZ, UP1 ;  /* 0x0000003f05057287 */ /* 0x000fe40008800000 */
[----:B------:R-:W-:Y:S01]  /*47f0*/  ULOP3.LUT UR38, UR36, UR38, URZ, 0x3c, !UPT ;  /* 0x0000002624267292 */ /* 0x000fe2000f8e3c3f */
[----:B------:R-:W-:Y:S11]  /*4800*/  @!P0 BRA `(.L_x_1105) ;  /* 0x0000000000048947 */ /* 0x000ff60003800000 */
[----:B------:R-:W-:Y:S01]  /*4810*/  BPT.TRAP 0x1 ;  /* 0x000000040000795c */ /* 0x000fe20000300000 */
.L_x_1105:
[----:B------:R-:W-:Y:S01]  /*4820*/  ULEA UR6, UR5, UR39, 0x3 ;  /* 0x0000002705067291 */ /* 0x000fe2000f8e183f */
[----:B------:R-:W-:-:S05]  /*4830*/  IMAD.U32 R152, RZ, RZ, UR38 ;  /* 0x00000026ff987e24 */ /* 0x000fca000f8e00ff */
[----:B------:R-:W-:-:S04]  /*4840*/  SHF.L.U32 R152, R152, 0x1f, RZ ;  /* 0x0000001f98987819 */ /* 0x000fc800000006ff */
[----:B------:R0:W1:Y:S01]  /*4850*/  SYNCS.PHASECHK.TRANS64.TRYWAIT P2, [UR6+0x30830], R152 ;  /* 0x03083098ff0075a7 */ /* 0x0000620008040146 */
[----:B------:R-:W-:Y:S05]  /*4860*/  @!P0 BRA `(.L_x_1106) ;  /* 0x0000000000048947 */ /* 0x000fea0003800000 */
[----:B------:R-:W-:Y:S01]  /*4870*/  BPT.TRAP 0x1 ;  /* 0x000000040000795c */ /* 0x000fe20000300000 */
.L_x_1106:
[----:B-1----:R-:W-:Y:S05]  /*4880*/  @P2 BRA `(.L_x_1107) ;  /* 0x0000000000082947 */ /* 0x002fea0003800000 */
[----:B------:R-:W1:Y:S02]  /*4890*/  SYNCS.PHASECHK.TRANS64.TRYWAIT P2, [UR6+0x30830], R152 ;  /* 0x03083098ff0075a7 */ /* 0x000e640008040146 */
[----:B-1----:R-:W-:Y:S05]  /*48a0*/  @!P2 BRA `(.L_x_1108) ;  /* 0x000001140014a947 */ /* 0x002fea0003800000 */
.L_x_1107:
[----:B------:R-:W-:Y:S01]  /*48b0*/  R2UR UR44, R14 ;  /* 0x000000000e2c72ca */ /* 0x000fe200000e0000 */
[----:B------:R-:W-:Y:S01]  /*48c0*/  ULEA UR7, UR5, UR60, 0xb ;  /* 0x0000003c05077291 */ /* 0x000fe2000f8e583f */
[----:B------:R-:W-:Y:S01]  /*48d0*/  R2UR UR45, R15 ;  /* 0x000000000f2d72ca */ /* 0x000fe200000e0000 */
[----:B01----:R-:W-:Y:S01]  /*48e0*/  WARPGROUP.ARRIVE ;  /* 0x00000000000079c5 */ /* 0x003fe20000000000 */
        /* <DEDUP_REMOVED lines=176> */
[----:B------:R-:W-:Y:S01]  /*53f0*/  UMOV UR44, UR56 ;  /* 0x00000038002c7c82 */ /* 0x000fe20008000000 */
[----:B------:R-:W-:Y:S01]  /*5400*/  UMOV UR45, UR57 ;  /* 0x00000039002d7c82 */ /* 0x000fe20008000000 */
[----:B------:R-:W-:Y:S01]  /*5410*/  UMOV UR47, 0x40000040 ;  /* 0x40000040002f7882 */ /* 0x000fe20000000000 */
[----:B------:R-:W-:Y:S02]  /*5420*/  WARPGROUP.DEPBAR.LE gsb0, 0x0 ;  /* 0x00008000000079c5 */ /* 0x000fe40000010000 */
[----:B------:R-:W-:-:S06]  /*5430*/  WARPGROUP.ARRIVE ;  /* 0x00000000000079c5 */ /* 0x000fcc0000000000 */
        /* <DEDUP_REMOVED lines=42> */
.L_x_1109:
[----:B------:R-:W-:Y:S01]  /*56e0*/  ULEA UR14, UR37, UR39, 0x3 ;  /* 0x00000027250e7291 */ /* 0x000fe2000f8e183f */
[----:B------:R-:W-:-:S05]  /*56f0*/  IMAD.U32 R0, RZ, RZ, UR36 ;  /* 0x00000024ff007e24 */ /* 0x000fca000f8e00ff */
[----:B------:R-:W-:-:S04]  /*5700*/  SHF.L.U32 R0, R0, 0x1f, RZ ;  /* 0x0000001f00007819 */ /* 0x000fc800000006ff */
[----:B------:R0:W1:Y:S01]  /*5710*/  SYNCS.PHASECHK.TRANS64.TRYWAIT P2, [UR14+0x30850], R0 ;  /* 0x03085000ff0075a7 */ /* 0x000062000804014e */
[----:B------:R-:W-:Y:S05]  /*5720*/  @!P0 BRA `(.L_x_1110) ;  /* 0x0000000000048947 */ /* 0x000fea0003800000 */
[----:B------:R-:W-:Y:S01]  /*5730*/  BPT.TRAP 0x1 ;  /* 0x000000040000795c */ /* 0x000fe20000300000 */
.L_x_1110:
[----:B-1----:R-:W-:Y:S05]  /*5740*/  @P2 BRA `(.L_x_1111) ;  /* 0x0000000000082947 */ /* 0x002fea0003800000 */
[----:B------:R-:W1:Y:S02]  /*5750*/  SYNCS.PHASECHK.TRANS64.TRYWAIT P2, [UR14+0x30850], R0 ;  /* 0x03085000ff0075a7 */ /* 0x000e64000804014e */
[----:B-1----:R-:W-:Y:S05]  /*5760*/  @!P2 BRA `(.L_x_1112) ;  /* 0x00000104007ca947 */ /* 0x002fea0003800000 */
.L_x_1111:
[----:B------:R-:W-:Y:S01]  /*5770*/  UIADD3 UR7, UR39, 0x400, URZ ;  /* 0x0000040027077890 */ /* 0x000fe2000fffe03f */
[----:B------:R-:W-:Y:S01]  /*5780*/  WARPGROUP.ARRIVE ;  /* 0x00000000000079c5 */ /* 0x000fe20000000000 */
[----:B------:R-:W-:Y:S01]  /*5790*/  UMOV UR11, 0x40000040 ;  /* 0x40000040000b7882 */ /* 0x000fe20000000000 */
[----:B------:R-:W-:Y:S01]  /*57a0*/  FMUL.FTZ R2, R155, UR4 ;  /* 0x000000049b027c20 */ /* 0x000fe20008410000 */
[----:B------:R-:W-:Y:S01]  /*57b0*/  USHF.R.U32.HI UR7, URZ, 0x4, UR7 ;  /* 0x000000043f077899 */ /* 0x000fe20008011607 */
[----:B------:R-:W-:Y:S01]  /*57c0*/  FMUL.FTZ R155, R158, UR4 ;  /* 0x000000049e9b7c20 */ /* 0x000fe20008410000 */
[----:B------:R-:W-:Y:S01]  /*57d0*/  FMUL.FTZ R158, R166, UR4 ;  /* 0x00000004a69e7c20 */ /* 0x000fe20008410000 */
[----:B------:R-:W-:Y:S01]  /*57e0*/  FMUL.FTZ R166, R182, UR4 ;  /* 0x00000004b6a67c20 */ /* 0x000fe20008410000 */
[----:B------:R-:W-:Y:S01]  /*57f0*/  ULOP3.LUT UR7, UR7, 0x3fff, URZ, 0xc0, !UPT ;  /* 0x00003fff07077892 */ /* 0x000fe2000f8ec03f */
[----:B01----:R-:W-:Y:S01]  /*5800*/  FMUL.FTZ R0, R154, UR4 ;  /* 0x000000049a007c20 */ /* 0x003fe20008410000 */
[----:B------:R-:W-:Y:S01]  /*5810*/  SHF.L.U32 R182, R20, 0x6, RZ ;  /* 0x0000000614b67819 */ /* 0x000fe200000006ff */
[----:B------:R-:W-:Y:S01]  /*5820*/  FMUL.FTZ R154, R159, UR4 ;  /* 0x000000049f9a7c20 */ /* 0x000fe20008410000 */
[----:B------:R-:W-:Y:S01]  /*5830*/  ULOP3.LUT UR7, UR7, 0x2000000, URZ, 0xfc, !UPT ;  /* 0x0200000007077892 */ /* 0x000fe2000f8efc3f */
[----:B------:R-:W-:Y:S01]  /*5840*/  FMUL.FTZ R159, R167, UR4 ;  /* 0x00000004a79f7c20 */ /* 0x000fe20008410000 */
[----:B------:R-:W-:Y:S01]  /*5850*/  FMUL.FTZ R167, R183, UR4 ;  /* 0x00000004b7a77c20 */ /* 0x000fe20008410000 */
[----:B------:R-:W-:Y:S01]  /*5860*/  PLOP3.LUT P2, PT, PT, PT, UP0, 0x40, 0x0 ;  /* 0x000000000000781c */ /* 0x000fe20003f4e808 */
[----:B------:R-:W-:Y:S01]  /*5870*/  ULEA UR7, UR37, UR7, 0xb ;  /* 0x0000000725077291 */ /* 0x000fe2000f8e583f */
[----:B------:R-:W0:Y:S06]  /*5880*/  MUFU.TANH R0, R0 ;  /* 0x0000000000007308 */ /* 0x000e2c0000002400 */
[----:B------:R-:W-:-:S02]  /*5890*/  UMOV UR10, UR7 ;  /* 0x00000007000a7c82 */ /* 0x000fc40008000000 */
[----:B------:R-:W-:Y:S01]  /*58a0*/  HGMMA.64x256x16.F32.BF16 R24, R196, gdesc[UR8].tnspB, R24, gsb0 ;  /* 0x43e00008c4187df0 */ /* 0x000fe20008001818 */
[----:B------:R-:W-:Y:S01]  /*58b0*/  UIADD3 UR10, UR7, 0x80, URZ ;  /* 0x00000080070a7890 */ /* 0x000fe2000fffe03f */
[----:B------:R-:W1:Y:S01]  /*58c0*/  MUFU.TANH R2, R2 ;  /* 0x0000000200027308 */ /* 0x000e620000002400 */
[----:B------:R-:W-:-:S07]  /*58d0*/  UMOV UR11, 0x40000040 ;  /* 0x40000040000b7882 */ /* 0x000fce0000000000 */
[----:B------:R-:W2:Y:S08]  /*58e0*/  MUFU.TANH R155, R155 ;  /* 0x0000009b009b7308 */ /* 0x000eb00000002400 */
[----:B------:R-:W3:Y:S08]  /*58f0*/  MUFU.TANH R154, R154 ;  /* 0x0000009a009a7308 */ /* 0x000ef00000002400 */
[----:B------:R-:W4:Y:S08]  /*5900*/  MUFU.TANH R158, R158 ;  /* 0x0000009e009e7308 */ /* 0x000f300000002400 */
[----:B------:R-:W0:Y:S08]  /*5910*/  MUFU.TANH R159, R159 ;  /* 0x0000009f009f7308 */ /* 0x000e300000002400 */
[----:B------:R-:W0:Y:S08]  /*5920*/  MUFU.TANH R166, R166 ;  /* 0x000000a600a67308 */ /* 0x000e300000002400 */
[----:B------:R-:W0:Y:S01]  /*5930*/  MUFU.TANH R167, R167 ;  /* 0x000000a700a77308 */ /* 0x000e220000002400 */
[----:B------:R-:W-:-:S02]  /*5940*/  WARPGROUP.DEPBAR.LE gsb0, 0x0 ;  /* 0x00008000000079c5 */ /* 0x000fc40000010000 */
[----:B------:R-:W-:Y:S01]  /*5950*/  WARPGROUP.ARRIVE ;  /* 0x00000000000079c5 */ /* 0x000fe20000000000 */
[----:B------:R-:W-:Y:S01]  /*5960*/  FMUL.FTZ R197, R176, UR4 ;  /* 0x00000004b0c57c20 */ /* 0x000fe20008410000 */
[----:B------:R-:W-:-:S04]  /*5970*/  FMUL.FTZ R196, R177, UR4 ;  /* 0x00000004b1c47c20 */ /* 0x000fc80008410000 */
[----:B------:R-:W-:Y:S01]  /*5980*/  HGMMA.64x256x16.F32.BF16 R24, R192, gdesc[UR8].tnspB, R24, gsb0 ;  /* 0x43e00008c0187df0 */ /* 0x000fe20008001818 */
[----:B------:R-:W-:Y:S01]  /*5990*/  UIADD3 UR10, UR7, 0x100, URZ ;  /* 0x00000100070a7890 */ /* 0x000fe2000fffe03f */
[----:B------:R-:W0:Y:S01]  /*59a0*/  MUFU.TANH R197, R197 ;  /* 0x000000c500c57308 */ /* 0x000e220000002400 */
[----:B------:R-:W-:-:S07]  /*59b0*/  UMOV UR11, 0x40000040 ;  /* 0x40000040000b7882 */ /* 0x000fce0000000000 */
[----:B------:R-:W0:Y:S01]  /*59c0*/  MUFU.TANH R196, R196 ;  /* 0x000000c400c47308 */ /* 0x000e220000002400 */
[----:B------:R-:W-:Y:S02]  /*59d0*/  WARPGROUP.DEPBAR.LE gsb0, 0x0 ;  /* 0x00008000000079c5 */ /* 0x000fe40000010000 */
[----:B------:R-:W-:Y:S01]  /*59e0*/  WARPGROUP.ARRIVE ;  /* 0x00000000000079c5 */ /* 0x000fe20000000000 */
[----:B------:R-:W-:Y:S01]  /*59f0*/  FMUL.FTZ R192, R168, UR4 ;  /* 0x00000004a8c07c20 */ /* 0x000fe20008410000 */
[----:B------:R-:W-:Y:S01]  /*5a00*/  FMUL.FTZ R193, R169, UR4 ;  /* 0x00000004a9c17c20 */ /* 0x000fe20008410000 */
[----:B------:R-:W-:Y:S01]  /*5a10*/  FMUL.FTZ R194, R172, UR4 ;  /* 0x00000004acc27c20 */ /* 0x000fe20008410000 */
[----:B------:R-:W-:-:S11]  /*5a20*/  FMUL.FTZ R195, R173, UR4 ;  /* 0x00000004adc37c20 */ /* 0x000fd60008410000 */
[----:B------:R-:W-:Y:S01]  /*5a30*/  HGMMA.64x256x16.F32.BF16 R24, R188, gdesc[UR8].tnspB, R24, gsb0 ;  /* 0x43e00008bc187df0 */ /* 0x000fe20008001818 */
[----:B------:R-:W-:Y:S01]  /*5a40*/  UIADD3 UR10, UR7, 0x180, URZ ;  /* 0x00000180070a7890 */ /* 0x000fe2000fffe03f */
[----:B------:R-:W0:Y:S01]  /*5a50*/  MUFU.TANH R192, R192 ;  /* 0x000000c000c07308 */ /* 0x000e220000002400 */
[----:B------:R-:W-:-:S07]  /*5a60*/  UMOV UR11, 0x40000040 ;  /* 0x40000040000b7882 */ /* 0x000fce0000000000 */
[----:B------:R-:W0:Y:S08]  /*5a70*/  MUFU.TANH R193, R193 ;  /* 0x000000c100c17308 */ /* 0x000e300000002400 */
[----:B------:R-:W0:Y:S08]  /*5a80*/  MUFU.TANH R194, R194 ;  /* 0x000000c200c27308 */ /* 0x000e300000002400 */
[----:B------:R-:W0:Y:S01]  /*5a90*/  MUFU.TANH R195, R195 ;  /* 0x000000c300c37308 */ /* 0x000e220000002400 */
        /* <DEDUP_REMOVED lines=11> */
[----:B------:R-:W-:Y:S01]  /*5b50*/  IADD3 R153, R19, 0x1, -R182 ;  /* 0x0000000113997810 */ /* 0x000fe20007ffe8b6 */
[----:B------:R-:W-:Y:S01]  /*5b60*/  IMAD.U32 R152, RZ, RZ, UR6 ;  /* 0x00000006ff987e24 */ /* 0x000fe2000f8e00ff */
[----:B------:R-:W0:Y:S03]  /*5b70*/  MUFU.TANH R188, R188 ;  /* 0x000000bc00bc7308 */ /* 0x000e260000002400 */
[----:B------:R-:W-:-:S02]  /*5b80*/  @!P1 VIADD R152, R152, 0x30840 ;  /* 0x0003084098989836 */ /* 0x000fc40000000000 */
[----:B------:R-:W-:-:S03]  /*5b90*/  IMAD.IADD R153, R153, 0x1, -R22 ;  /* 0x0000000199997824 */ /* 0x000fc600078e0a16 */
[----:B------:R-:W0:Y:S01]  /*5ba0*/  MUFU.TANH R189, R189 ;  /* 0x000000bd00bd7308 */ /* 0x000e220000002400 */
[----:B------:R-:W-:Y:S01]  /*5bb0*/  IMAD R153, R18, -0x2, R153 ;  /* 0xfffffffe12997824 */ /* 0x000fe200078e0299 */
[----:B------:R-:W-:-:S03]  /*5bc0*/  @!P1 PRMT R152, RZ, 0x654, R152 ;  /* 0x00000654ff989816 */ /* 0x000fc60000000098 */
[C---:B------:R-:W-:Y:S02]  /*5bd0*/  VIADD R198, R153.reuse, UR58 ;  /* 0x0000003a99c67c36 */ /* 0x040fe40008000000 */
[----:B------:R-:W-:Y:S01]  /*5be0*/  VIADD R202, R153, UR51 ;  /* 0x0000003399ca7c36 */ /* 0x000fe20008000000 */
[----:B------:R-:W0:Y:S01]  /*5bf0*/  MUFU.TANH R190, R190 ;  /* 0x000000be00be7308 */ /* 0x000e220000002400 */
[C---:B------:R-:W-:Y:S02]  /*5c00*/  IMAD.IADD R177, R3.reuse, 0x1, R198 ;  /* 0x0000000103b17824 */ /* 0x040fe400078e02c6 */
[----:B------:R-:W-:-:S05]  /*5c10*/  IMAD.IADD R178, R3, 0x1, R202 ;  /* 0x0000000103b27824 */ /* 0x000fca00078e02ca */
[----:B------:R-:W0:Y:S08]  /*5c20*/  MUFU.TANH R191, R191 ;  /* 0x000000bf00bf7308 */ /* 0x000e300000002400 */
[----:B------:R-:W0:Y:S08]  /*5c30*/  MUFU.TANH R164, R164 ;  /* 0x000000a400a47308 */ /* 0x000e300000002400 */
[----:B------:R-:W0:Y:S08]  /*5c40*/  MUFU.TANH R165, R165 ;  /* 0x000000a500a57308 */ /* 0x000e300000002400 */
[----:B------:R-:W0:Y:S08]  /*5c50*/  MUFU.TANH R179, R179 ;  /* 0x000000b300b37308 */ /* 0x000e300000002400 */
[----:B------:R-:W0:Y:S01]  /*5c60*/  MUFU.TANH R180, R180 ;  /* 0x000000b400b47308 */ /* 0x000e220000002400 */
[----:B------:R-:W-:-:S02]  /*5c70*/  WARPGROUP.DEPBAR.LE gsb0, 0x0 ;  /* 0x00008000000079c5 */ /* 0x000fc40000010000 */
        /* <DEDUP_REMOVED lines=10> */
[----:B------:R-:W0:Y:S01]  /*5d20*/  MUFU.TANH R184, R184 ;  /* 0x000000b800b87308 */ /* 0x000e220000002400 */
[----:B------:R0:W-:Y:S07]  /*5d30*/  @!P1 SYNCS.ARRIVE.TRANS64.RED.A1T0 RZ, [R152+URZ], RZ ;  /* 0x000000ff98ff99a7 */ /* 0x0001ee000810043f */
        /* <DEDUP_REMOVED lines=8> */
[----:B------:R-:W0:Y:S01]  /*5dc0*/  MUFU.TANH R162, R162 ;  /* 0x000000a200a27308 */ /* 0x000e220000002400 */
[----:B-1234-:R-:W-:Y:S05]  /*5dd0*/  @P2 BRA `(.L_x_1113) ;  /* 0x00000000005c2947 */ /* 0x01efea0003800000 */
[----:B------:R-:W-:Y:S01]  /*5de0*/  ISETP.GT.AND P2, PT, R217, -0x1, PT ;  /* 0xffffffffd900780c */ /* 0x000fe20003f44270 */
[----:B------:R-:W-:-:S12]  /*5df0*/  BSSY B0, `(.L_x_1114) ;  /* 0x0000011000007945 */ /* 0x000fd80003800000 */
[----:B------:R-:W-:Y:S05]  /*5e00*/  @P2 BRA `(.L_x_1115) ;  /* 0x0000000000242947 */ /* 0x000fea0003800000 */
[----:B------:R-:W-:Y:S02]  /*5e10*/  IMAD.U32 R168, RZ, RZ, UR54 ;  /* 0x00000036ffa87e24 */ /* 0x000fe4000f8e00ff */
[----:B------:R-:W-:-:S03]  /*5e20*/  IMAD.IADD R169, R3, 0x1, R200 ;  /* 0x0000000103a97824 */ /* 0x000fc600078e02c8 */
[----:B------:R-:W-:Y:S02]  /*5e30*/  ISETP.NE.AND P2, PT, R168, 0x1, PT ;  /* 0x00000001a800780c */ /* 0x000fe40003f45270 */
[----:B------:R-:W-:-:S11]  /*5e40*/  LOP3.LUT R169, RZ, R169, RZ, 0x33, !PT ;  /* 0x000000a9ffa97212 */ /* 0x000fd600078e33ff */
[----:B0-----:R-:W0:Y:S02]  /*5e50*/  @P2 LDC.64 R152, c[0x0][0x9e8] ;  /* 0x00027a00ff982b82 */ /* 0x001e240000000a00 */
[----:B0-----:R-:W-:-:S05]  /*5e60*/  @P2 IMAD.HI.U32 R152, R169, R152, RZ ;  /* 0x00000098a9982227 */ /* 0x001fca00078e00ff */
[----:B------:R-:W-:-:S04]  /*5e70*/  @P2 SHF.R.U32.HI R169, RZ, R153, R152 ;  /* 0x00000099ffa92219 */ /* 0x000fc80000011698 */
[----:B------:R-:W-:Y:S01]  /*5e80*/  LOP3.LUT R169, RZ, R169, RZ, 0x33, !PT ;  /* 0x000000a9ffa97212 */ /* 0x000fe200078e33ff */
[----:B------:R-:W-:Y:S06]  /*5e90*/  BRA `(.L_x_1116) ;  /* 0x0000000000187947 */ /* 0x000fec0003800000 */
.L_x_1115:
[----:B------:R-:W-:Y:S01]  /*5ea0*/  IMAD.U32 R168, RZ, RZ, UR54 ;  /* 0x00000036ffa87e24 */ /* 0x000fe2000f8e00ff */
[----:B------:R-:W-:-:S04]  /*5eb0*/  MOV R169, R217 ;  /* 0x000000d900a97202 */ /* 0x000fc80000000f00 */
[----:B------:R-:W-:-:S13]  /*5ec0*/  ISETP.NE.AND P2, PT, R168, 0x1, PT ;  /* 0x00000001a800780c */ /* 0x000fda0003f45270 */
[----:B0-----:R-:W0:Y:S02]  /*5ed0*/  @P2 LDC.64 R152, c[0x0][0x9e8] ;  /* 0x00027a00ff982b82 */ /* 0x001e240000000a00 */
[----:B0-----:R-:W-:-:S05]  /*5ee0*/  @P2 IMAD.HI.U32 R152, R217, R152, RZ ;  /* 0x00000098d9982227 */ /* 0x001fca00078e00ff */
[----:B------:R-:W-:-:S07]  /*5ef0*/  @P2 SHF.R.U32.HI R169, RZ, R153, R152 ;  /* 0x00000099ffa92219 */ /* 0x000fce0000011698 */
.L_x_1116:
[----:B------:R-:W-:Y:S05]  /*5f00*/  BSYNC B0 ;  /* 0x0000000000007941 */ /* 0x000fea0003800000 */
.L_x_1114:
[----:B------:R-:W-:-:S04]  /*5f10*/  IMAD R153, R169, R168, -R182 ;  /* 0x000000a8a9997224 */ /* 0x000fc800078e0ab6 */
[----:B------:R-:W-:-:S05]  /*5f20*/  IMAD R153, R18, -0x2, R153 ;  /* 0xfffffffe12997824 */ /* 0x000fca00078e0299 */
[----:B------:R-:W-:Y:S02]  /*5f30*/  VIADDMNMX R177, R153, R168, R177, PT ;  /* 0x000000a899b17246 */ /* 0x000fe400038001b1 */
[----:B------:R-:W-:-:S07]  /*5f40*/  VIMNMX R178, R178, R153, !PT ;  /* 0x00000099b2b27248 */ /* 0x000fce0007fe0100 */
.L_x_1113:
[----:B------:R-:W-:Y:S02]  /*5f50*/  ISETP.GT.AND P2, PT, R20, -0x1, PT ;  /* 0xffffffff1400780c */ /* 0x000fe40003f44270 */
[----:B------:R-:W-:Y:S02]  /*5f60*/  IADD3 R181, R198, 0x8, R3 ;  /* 0x00000008c6b57810 */ /* 0x000fe40007ffe003 */
[C---:B------:R-:W-:Y:S02]  /*5f70*/  ISETP.GT.AND P5, PT, R178.reuse, RZ, P2 ;  /* 0x000000ffb200720c */ /* 0x040fe400017a4270 */
[C---:B------:R-:W-:Y:S02]  /*5f80*/  ISETP.GT.AND P4, PT, R178.reuse, 0x1, P2 ;  /* 0x00000001b200780c */ /* 0x040fe40001784270 */
[C---:B------:R-:W-:Y:S02]  /*5f90*/  ISETP.GT.AND P6, PT, R178.reuse, 0x8, P2 ;  /* 0x00000008b200780c */ /* 0x040fe400017c4270 */
[----:B------:R-:W-:-:S02]  /*5fa0*/  ISETP.GT.AND P3, PT, R178, 0x9, P2 ;  /* 0x00000009b200780c */ /* 0x000fc40001764270 */
[C---:B------:R-:W-:Y:S02]  /*5fb0*/  ISETP.LT.OR P5, PT, R177.reuse, 0x1, P5 ;  /* 0x00000001b100780c */ /* 0x040fe40002fa1670 */
[C---:B------:R-:W-:Y:S02]  /*5fc0*/  ISETP.LT.OR P4, PT, R177.reuse, 0x2, P4 ;  /* 0x00000002b100780c */ /* 0x040fe40002781670 */
[C---:B------:R-:W-:Y:S02]  /*5fd0*/  ISETP.LT.OR P6, PT, R177.reuse, 0x9, P6 ;  /* 0x00000009b100780c */ /* 0x040fe400037c1670 */
[----:B------:R-:W-:Y:S02]  /*5fe0*/  ISETP.LT.OR P3, PT, R177, 0xa, P3 ;  /* 0x0000000ab100780c */ /* 0x000fe40001f61670 */
[----:B0-----:R-:W-:Y:S02]  /*5ff0*/  FSEL R188, R188, -INF , !P5 ;  /* 0xff800000bcbc7808 */ /* 0x001fe40006800000 */
[----:B------:R-:W-:-:S02]  /*6000*/  ISETP.GT.AND P5, PT, R178, 0x10, P2 ;  /* 0x00000010b200780c */ /* 0x000fc400017a4270 */
        /* <DEDUP_REMOVED lines=8> */
[C---:B------:R-:W-:Y:S02]  /*6090*/  ISETP.LT.OR P6, PT, R177.reuse, 0x19, P6 ;  /* 0x00000019b100780c */ /* 0x040fe400037c1670 */
[----:B------:R-:W-:Y:S02]  /*60a0*/  ISETP.LT.OR P3, PT, R177, 0x1a, P3 ;  /* 0x0000001ab100780c */ /* 0x000fe40001f61670 */
[----:B------:R-:W-:Y:S02]  /*60b0*/  FSEL R169, R186, -INF , !P5 ;  /* 0xff800000baa97808 */ /* 0x000fe40006800000 */
        /* <DEDUP_REMOVED lines=24> */
[----:B------:R-:W-:-:S02]  /*6240*/  PLOP3.LUT P5, PT, PT, PT, UP0, 0x40, 0x0 ;  /* 0x000000000000781c */ /* 0x000fc40003fae808 */
[----:B------:R-:W-:Y:S02]  /*6250*/  IADD3 R183, R202, 0x8, R3 ;  /* 0x00000008cab77810 */ /* 0x000fe40007ffe003 */
[----:B------:R-:W-:Y:S02]  /*6260*/  FSEL R178, R196, -INF , !P4 ;  /* 0xff800000c4b27808 */ /* 0x000fe40006000000 */
[----:B------:R-:W-:Y:S02]  /*6270*/  FSEL R179, R179, -INF , !P6 ;  /* 0xff800000b3b37808 */ /* 0x000fe40007000000 */
[----:B------:R-:W-:-:S05]  /*6280*/  FSEL R180, R180, -INF , !P3 ;  /* 0xff800000b4b47808 */ /* 0x000fca0005800000 */
[----:B------:R-:W-:Y:S05]  /*6290*/  @P5 BRA `(.L_x_1117) ;  /* 0x0000000000585947 */ /* 0x000fea0003800000 */
[----:B------:R-:W-:Y:S01]  /*62a0*/  ISETP.GT.AND P3, PT, R203, -0x1, PT ;  /* 0xffffffffcb00780c */ /* 0x000fe20003f64270 */
[----:B------:R-:W-:-:S12]  /*62b0*/  BSSY B0, `(.L_x_1118) ;  /* 0x0000010000007945 */ /* 0x000fd80003800000 */
[----:B------:R-:W-:Y:S05]  /*62c0*/  @P3 BRA `(.L_x_1119) ;  /* 0x0000000000203947 */ /* 0x000fea0003800000 */
[----:B------:R-:W-:-:S05]  /*62d0*/  IMAD.U32 R187, RZ, RZ, UR54 ;  /* 0x00000036ffbb7e24 */ /* 0x000fca000f8e00ff */
[----:B------:R-:W-:-:S13]  /*62e0*/  ISETP.NE.AND P3, PT, R187, 0x1, PT ;  /* 0x00000001bb00780c */ /* 0x000fda0003f65270 */
[----:B------:R-:W0:Y:S02]  /*62f0*/  @P3 LDC.64 R152, c[0x0][0x9e8] ;  /* 0x00027a00ff983b82 */ /* 0x000e240000000a00 */
[----:B0-----:R-:W-:-:S04]  /*6300*/  @P3 IMAD.HI.U32 R186, R21, R152, RZ ;  /* 0x0000009815ba3227 */ /* 0x001fc800078e00ff */
[----:B------:R-:W-:Y:S01]  /*6310*/  IMAD.MOV.U32 R152, RZ, RZ, R21 ;  /* 0x000000ffff987224 */ /* 0x000fe200078e0015 */
[----:B------:R-:W-:-:S04]  /*6320*/  @P3 SHF.R.U32.HI R152, RZ, R153, R186 ;  /* 0x00000099ff983219 */ /* 0x000fc800000116ba */
[----:B------:R-:W-:Y:S01]  /*6330*/  LOP3.LUT R185, RZ, R152, RZ, 0x33, !PT ;  /* 0x00000098ffb97212 */ /* 0x000fe200078e33ff */
[----:B------:R-:W-:Y:S06]  /*6340*/  BRA `(.L_x_1120) ;  /* 0x0000000000187947 */ /* 0x000fec0003800000 */
.L_x_1119:
[----:B------:R-:W-:Y:S02]  /*6350*/  IMAD.U32 R187, RZ, RZ, UR54 ;  /* 0x00000036ffbb7e24 */ /* 0x000fe4000f8e00ff */
[----:B------:R-:W-:-:S03]  /*6360*/  IMAD.MOV.U32 R185, RZ, RZ, R203 ;  /* 0x000000ffffb97224 */ /* 0x000fc600078e00cb */
[----:B------:R-:W-:-:S13]  /*6370*/  ISETP.NE.AND P3, PT, R187, 0x1, PT ;  /* 0x00000001bb00780c */ /* 0x000fda0003f65270 */
[----:B------:R-:W0:Y:S02]  /*6380*/  @P3 LDC.64 R152, c[0x0][0x9e8] ;  /* 0x00027a00ff983b82 */ /* 0x000e240000000a00 */
[----:B0-----:R-:W-:-:S05]  /*6390*/  @P3 IMAD.HI.U32 R152, R203, R152, RZ ;  /* 0x00000098cb983227 */ /* 0x001fca00078e00ff */
[----:B------:R-:W-:-:S07]  /*63a0*/  @P3 SHF.R.U32.HI R185, RZ, R153, R152 ;  /* 0x00000099ffb93219 */ /* 0x000fce0000011698 */
.L_x_1120:
[----:B------:R-:W-:Y:S05]  /*63b0*/  BSYNC B0 ;  /* 0x0000000000007941 */ /* 0x000fea0003800000 */
.L_x_1118:
[----:B------:R-:W-:-:S04]  /*63c0*/  IMAD R153, R185, R187, -R182 ;  /* 0x000000bbb9997224 */ /* 0x000fc800078e0ab6 */
[----:B------:R-:W-:-:S05]  /*63d0*/  IMAD R152, R18, -0x2, R153 ;  /* 0xfffffffe12987824 */ /* 0x000fca00078e0299 */
[----:B------:R-:W-:Y:S02]  /*63e0*/  VIADDMNMX R181, R152, R187, R181, PT ;  /* 0x000000bb98b57246 */ /* 0x000fe400038001b5 */
[----:B------:R-:W-:-:S07]  /*63f0*/  VIMNMX R183, R183, R152, !PT ;  /* 0x00000098b7b77248 */ /* 0x000fce0007fe0100 */
.L_x_1117:
[----:B------:R-:W-:Y:S01]  /*6400*/  FMNMX.FTZ R152, R188, R5, !PT ;  /* 0x00000005bc987209 */ /* 0x000fe20007810000 */
[----:B------:R-:W-:Y:S01]  /*6410*/  UMOV UR7, UR55 ;  /* 0x0000003700077c82 */ /* 0x000fe20008000000 */
        /* <DEDUP_REMOVED lines=32> */
[C---:B------:R-:W-:Y:S02]  /*6620*/  ISETP.LT.OR P5, PT, R181.reuse, 0x12, P5 ;  /* 0x00000012b500780c */ /* 0x040fe40002fa1670 */
[----:B------:R-:W-:Y:S01]  /*6630*/  FSEL R156, R156, -INF , !P3 ;  /* 0xff8000009c9c7808 */ /* 0x000fe20005800000 */
[----:B------:R-:W0:Y:S01]  /*6640*/  SHFL.BFLY PT, R152, R153, 0x2, 0x1f ;  /* 0x0c401f0099987f89 */ /* 0x000e2200000e0000 */
[----:B------:R-:W-:Y:S02]  /*6650*/  ISETP.LT.OR P6, PT, R181, 0x19, P6 ;  /* 0x00000019b500780c */ /* 0x000fe400037c1670 */
[----:B------:R-:W-:Y:S02]  /*6660*/  FSEL R157, R157, -INF , !P5 ;  /* 0xff8000009d9d7808 */ /* 0x000fe40006800000 */
[----:B------:R-:W-:-:S02]  /*6670*/  ISETP.GT.AND P3, PT, R183, 0x20, P2 ;  /* 0x00000020b700780c */ /* 0x000fc40001764270 */
[----:B------:R-:W-:Y:S02]  /*6680*/  FSEL R158, R158, -INF , !P6 ;  /* 0xff8000009e9e7808 */ /* 0x000fe40007000000 */
[----:B------:R-:W-:Y:S02]  /*6690*/  ISETP.GT.AND P5, PT, R183, 0x21, P2 ;  /* 0x00000021b700780c */ /* 0x000fe400017a4270 */
[----:B------:R-:W-:Y:S02]  /*66a0*/  ISETP.LT.OR P3, PT, R181, 0x21, P3 ;  /* 0x00000021b500780c */ /* 0x000fe40001f61670 */
[----:B------:R-:W-:Y:S02]  /*66b0*/  ISETP.GT.AND P6, PT, R183, 0x28, P2 ;  /* 0x00000028b700780c */ /* 0x000fe400017c4270 */
[----:B------:R-:W-:Y:S02]  /*66c0*/  ISETP.LT.OR P5, PT, R181, 0x22, P5 ;  /* 0x00000022b500780c */ /* 0x000fe40002fa1670 */
[----:B------:R-:W-:-:S02]  /*66d0*/  FSEL R161, R161, -INF , !P3 ;  /* 0xff800000a1a17808 */ /* 0x000fc40005800000 */
[----:B------:R-:W-:Y:S02]  /*66e0*/  ISETP.GT.AND P3, PT, R183, 0x29, P2 ;  /* 0x00000029b700780c */ /* 0x000fe40001764270 */
[----:B------:R-:W-:Y:S02]  /*66f0*/  FSEL R160, R160, -INF , !P5 ;  /* 0xff800000a0a07808 */ /* 0x000fe40006800000 */
[----:B------:R-:W-:Y:S02]  /*6700*/  ISETP.LT.OR P6, PT, R181, 0x29, P6 ;  /* 0x00000029b500780c */ /* 0x000fe400037c1670 */
[----:B0-----:R-:W-:Y:S02]  /*6710*/  FMNMX.FTZ R182, R153, R152, !PT ;  /* 0x0000009899b67209 */ /* 0x001fe40007810000 */
[----:B------:R-:W-:Y:S02]  /*6720*/  ISETP.LT.OR P3, PT, R181, 0x2a, P3 ;  /* 0x0000002ab500780c */ /* 0x000fe40001f61670 */
[----:B------:R-:W-:Y:S01]  /*6730*/  ISETP.GT.AND P5, PT, R183, 0x30, P2 ;  /* 0x00000030b700780c */ /* 0x000fe200017a4270 */
[----:B------:R-:W0:Y:S01]  /*6740*/  SHFL.BFLY PT, R185, R182, 0x1, 0x1f ;  /* 0x0c201f00b6b97f89 */ /* 0x000e2200000e0000 */
[----:B------:R-:W-:-:S02]  /*6750*/  FSEL R163, R163, -INF , !P6 ;  /* 0xff800000a3a37808 */ /* 0x000fc40007000000 */
[----:B------:R-:W-:Y:S02]  /*6760*/  FSEL R162, R162, -INF , !P3 ;  /* 0xff800000a2a27808 */ /* 0x000fe40005800000 */
[C---:B------:R-:W-:Y:S02]  /*6770*/  ISETP.GT.AND P6, PT, R183.reuse, 0x31, P2 ;  /* 0x00000031b700780c */ /* 0x040fe400017c4270 */
[----:B------:R-:W-:Y:S02]  /*6780*/  ISETP.GT.AND P3, PT, R183, 0x38, P2 ;  /* 0x00000038b700780c */ /* 0x000fe40001764270 */
[C---:B------:R-:W-:Y:S02]  /*6790*/  ISETP.LT.OR P5, PT, R181.reuse, 0x31, P5 ;  /* 0x00000031b500780c */ /* 0x040fe40002fa1670 */
[----:B------:R-:W-:Y:S02]  /*67a0*/  ISETP.LT.OR P6, PT, R181, 0x32, P6 ;  /* 0x00000032b500780c */ /* 0x000fe400037c1670 */
[----:B------:R-:W-:-:S02]  /*67b0*/  FSEL R164, R164, -INF , !P5 ;  /* 0xff800000a4a47808 */ /* 0x000fc40006800000 */
[----:B------:R-:W-:Y:S02]  /*67c0*/  ISETP.LT.OR P3, PT, R181, 0x39, P3 ;  /* 0x00000039b500780c */ /* 0x000fe40001f61670 */
[----:B------:R-:W-:Y:S02]  /*67d0*/  FSEL R165, R165, -INF , !P6 ;  /* 0xff800000a5a57808 */ /* 0x000fe40007000000 */
[----:B------:R-:W-:Y:S02]  /*67e0*/  FSEL R166, R166, -INF , !P3 ;  /* 0xff800000a6a67808 */ /* 0x000fe40005800000 */
[----:B0-----:R-:W-:Y:S02]  /*67f0*/  FMNMX.FTZ R152, R182, R185, !PT ;  /* 0x000000b9b6987209 */ /* 0x001fe40007810000 */
        /* <DEDUP_REMOVED lines=8> */
[----:B------:R-:W-:Y:S02]  /*6880*/  ISETP.GT.AND P2, PT, R183, 0x39, P2 ;  /* 0x00000039b700780c */ /* 0x000fe40001744270 */
[----:B------:R-:W-:-:S02]  /*6890*/  FMNMX.FTZ R153, R154, R153, !PT ;  /* 0x000000999a997209 */ /* 0x000fc40007810000 */
[----:B------:R-:W-:Y:S02]  /*68a0*/  FSETP.NEU.FTZ.AND P4, PT, R152, -INF , PT ;  /* 0xff8000009800780b */ /* 0x000fe40003f9d000 */
[----:B------:R-:W-:Y:S02]  /*68b0*/  FMNMX.FTZ R0, R156, R153, !PT ;  /* 0x000000999c007209 */ /* 0x000fe40007810000 */
[----:B------:R-:W-:Y:S02]  /*68c0*/  FSEL R187, R187, RZ, P4 ;  /* 0x000000ffbbbb7208 */ /* 0x000fe40002000000 */
[----:B------:R-:W-:Y:S02]  /*68d0*/  FMNMX.FTZ R153, R157, R0, !PT ;  /* 0x000000009d997209 */ /* 0x000fe40007810000 */
[----:B------:R-:W-:Y:S01]  /*68e0*/  ISETP.LT.OR P2, PT, R181, 0x3a, P2 ;  /* 0x0000003ab500780c */ /* 0x000fe20001741670 */
[--C-:B------:R-:W-:Y:S01]  /*68f0*/  FFMA.FTZ R182, R168, UR7, -R187.reuse ;  /* 0x00000007a8b67c23 */ /* 0x100fe200080108bb */
[----:B------:R-:W-:Y:S01]  /*6900*/  FMNMX.FTZ R0, R158, R153, !PT ;  /* 0x000000999e007209 */ /* 0x000fe20007810000 */
[--C-:B------:R-:W-:Y:S01]  /*6910*/  FFMA.FTZ R192, R169, UR7, -R187.reuse ;  /* 0x00000007a9c07c23 */ /* 0x100fe200080108bb */
[----:B------:R-:W-:Y:S01]  /*6920*/  FSEL R168, R167, -INF , !P2 ;  /* 0xff800000a7a87808 */ /* 0x000fe20005000000 */
[--C-:B------:R-:W-:Y:S01]  /*6930*/  FFMA.FTZ R169, R170, UR7, -R187.reuse ;  /* 0x00000007aaa97c23 */ /* 0x100fe200080108bb */
[----:B------:R-:W-:Y:S01]  /*6940*/  FMNMX.FTZ R0, R159, R0, !PT ;  /* 0x000000009f007209 */ /* 0x000fe20007810000 */
[--C-:B------:R-:W-:Y:S01]  /*6950*/  FFMA.FTZ R194, R171, UR7, -R187.reuse ;  /* 0x00000007abc27c23 */ /* 0x100fe200080108bb */
[--C-:B------:R-:W-:Y:S01]  /*6960*/  FFMA.FTZ R171, R172, UR7, -R187.reuse ;  /* 0x00000007acab7c23 */ /* 0x100fe200080108bb */
[--C-:B------:R-:W-:Y:S01]  /*6970*/  FFMA.FTZ R186, R179, UR7, -R187.reuse ;  /* 0x00000007b3ba7c23 */ /* 0x100fe200080108bb */
[----:B------:R-:W-:Y:S01]  /*6980*/  FMNMX.FTZ R191, R161, R0, !PT ;  /* 0x00000000a1bf7209 */ /* 0x000fe20007810000 */
[--C-:B------:R-:W-:Y:S01]  /*6990*/  FFMA.FTZ R153, R188, UR7, -R187.reuse ;  /* 0x00000007bc997c23 */ /* 0x100fe200080108bb */
[----:B------:R-:W-:Y:S01]  /*69a0*/  FSEL R172, R152, RZ, P4 ;  /* 0x000000ff98ac7208 */ /* 0x000fe20002000000 */
[--C-:B------:R-:W-:Y:S01]  /*69b0*/  FFMA.FTZ R196, R189, UR7, -R187.reuse ;  /* 0x00000007bdc47c23 */ /* 0x100fe200080108bb */
[----:B------:R-:W-:Y:S01]  /*69c0*/  FMNMX.FTZ R0, R160, R191, !PT ;  /* 0x000000bfa0007209 */ /* 0x000fe20007810000 */
[----:B------:R-:W-:Y:S01]  /*69d0*/  FFMA.FTZ R198, R184, UR7, -R187 ;  /* 0x00000007b8c67c23 */ /* 0x000fe200080108bb */
[----:B------:R-:W-:Y:S01]  /*69e0*/  MUFU.EX2 R167, R182 ;  /* 0x000000b600a77308 */ /* 0x000fe20000000800 */
[----:B------:R-:W-:Y:S01]  /*69f0*/  FADD.FTZ R172, -R172, R5 ;  /* 0x00000005acac7221 */ /* 0x000fe20000010100 */
[----:B------:R-:W-:Y:S01]  /*6a00*/  FMNMX.FTZ R183, R163, R0, !PT ;  /* 0x00000000a3b77209 */ /* 0x000fe20007810000 */
[--C-:B------:R-:W-:Y:S01]  /*6a10*/  FFMA.FTZ R188, R173, UR7, -R187.reuse ;  /* 0x00000007adbc7c23 */ /* 0x100fe200080108bb */
[--C-:B------:R-:W-:Y:S01]  /*6a20*/  FFMA.FTZ R173, R174, UR7, -R187.reuse ;  /* 0x00000007aead7c23 */ /* 0x100fe200080108bb */
[--C-:B------:R-:W-:Y:S01]  /*6a30*/  FFMA.FTZ R190, R175, UR7, -R187.reuse ;  /* 0x00000007afbe7c23 */ /* 0x100fe200080108bb */
[----:B------:R-:W-:Y:S01]  /*6a40*/  FMNMX.FTZ R183, R162, R183, !PT ;  /* 0x000000b7a2b77209 */ /* 0x000fe20007810000 */
[--C-:B------:R-:W-:Y:S01]  /*6a50*/  FFMA.FTZ R175, R176, UR7, -R187.reuse ;  /* 0x00000007b0af7c23 */ /* 0x100fe200080108bb */
[----:B------:R-:W-:Y:S01]  /*6a60*/  MUFU.EX2 R153, R153 ;  /* 0x0000009900997308 */ /* 0x000fe20000000800 */
[--C-:B------:R-:W-:Y:S01]  /*6a70*/  FFMA.FTZ R184, R177, UR7, -R187.reuse ;  /* 0x00000007b1b87c23 */ /* 0x100fe200080108bb */
[----:B------:R-:W-:Y:S01]  /*6a80*/  FMNMX.FTZ R0, R164, R183, !PT ;  /* 0x000000b7a4007209 */ /* 0x000fe20007810000 */
[--C-:B------:R-:W-:Y:S01]  /*6a90*/  FFMA.FTZ R177, R178, UR7, -R187.reuse ;  /* 0x00000007b2b17c23 */ /* 0x100fe200080108bb */
[----:B------:R-:W-:-:S02]  /*6aa0*/  FFMA.FTZ R180, R180, UR7, -R187 ;  /* 0x00000007b4b47c23 */ /* 0x000fc400080108bb */
[----:B------:R-:W-:Y:S02]  /*6ab0*/  FMNMX.FTZ R181, R165, R0, !PT ;  /* 0x00000000a5b57209 */ /* 0x000fe40007810000 */
[----:B------:R-:W-:Y:S02]  /*6ac0*/  MUFU.EX2 R196, R196 ;  /* 0x000000c400c47308 */ /* 0x000fe40000000800 */
[----:B------:R-:W-:-:S04]  /*6ad0*/  FMNMX.FTZ R181, R166, R181, !PT ;  /* 0x000000b5a6b57209 */ /* 0x000fc80007810000 */
[----:B------:R-:W-:Y:S02]  /*6ae0*/  FMNMX.FTZ R181, R168, R181, !PT ;  /* 0x000000b5a8b57209 */ /* 0x000fe40007810000 */
[----:B------:R-:W-:Y:S03]  /*6af0*/  MUFU.EX2 R198, R198 ;  /* 0x000000c600c67308 */ /* 0x000fe60000000800 */
[----:B------:R-:W0:Y:S05]  /*6b00*/  SHFL.BFLY PT, R0, R181, 0x2, 0x1f ;  /* 0x0c401f00b5007f89 */ /* 0x000e2a00000e0000 */
[----:B------:R-:W-:Y:S08]  /*6b10*/  MUFU.EX2 R192, R192 ;  /* 0x000000c000c07308 */ /* 0x000ff00000000800 */
[----:B------:R-:W-:Y:S08]  /*6b20*/  MUFU.EX2 R169, R169 ;  /* 0x000000a900a97308 */ /* 0x000ff00000000800 */
[----:B------:R-:W-:Y:S01]  /*6b30*/  MUFU.EX2 R194, R194 ;  /* 0x000000c200c27308 */ /* 0x000fe20000000800 */
[----:B0-----:R-:W-:-:S05]  /*6b40*/  FMNMX.FTZ R0, R181, R0, !PT ;  /* 0x00000000b5007209 */ /* 0x001fca0007810000 */
[----:B------:R-:W0:Y:S02]  /*6b50*/  SHFL.BFLY PT, R181, R0, 0x1, 0x1f ;  /* 0x0c201f0000b57f89 */ /* 0x000e2400000e0000 */
[----:B------:R-:W-:Y:S08]  /*6b60*/  MUFU.EX2 R171, R171 ;  /* 0x000000ab00ab7308 */ /* 0x000ff00000000800 */
[----:B------:R-:W-:Y:S08]  /*6b70*/  MUFU.EX2 R188, R188 ;  /* 0x000000bc00bc7308 */ /* 0x000ff00000000800 */
[----:B------:R-:W-:Y:S01]  /*6b80*/  MUFU.EX2 R173, R173 ;  /* 0x000000ad00ad7308 */ /* 0x000fe20000000800 */
[----:B0-----:R-:W-:Y:S01]  /*6b90*/  FMNMX.FTZ R170, R0, R181, !PT ;  /* 0x000000b500aa7209 */ /* 0x001fe20007810000 */
[----:B------:R-:W-:-:S06]  /*6ba0*/  FMUL.FTZ R0, R172, UR7 ;  /* 0x00000007ac007c20 */ /* 0x000fcc0008410000 */
[----:B------:R-:W-:Y:S01]  /*6bb0*/  MUFU.EX2 R190, R190 ;  /* 0x000000be00be7308 */ /* 0x000fe20000000800 */
[C---:B------:R-:W-:Y:S01]  /*6bc0*/  FSETP.NEU.FTZ.AND P2, PT, R170.reuse, -INF , PT ;  /* 0xff800000aa00780b */ /* 0x040fe20003f5d000 */
[----:B------:R-:W-:-:S05]  /*6bd0*/  FMUL.FTZ R179, R170, UR7 ;  /* 0x00000007aab37c20 */ /* 0x000fca0008410000 */
[----:B------:R-:W-:Y:S01]  /*6be0*/  FSEL R179, R179, RZ, P2 ;  /* 0x000000ffb3b37208 */ /* 0x000fe20001000000 */
[----:B------:R-:W0:Y:S04]  /*6bf0*/  MUFU.EX2 R0, R0 ;  /* 0x0000000000007308 */ /* 0x000e280000000800 */
[--C-:B------:R-:W-:Y:S01]  /*6c00*/  FFMA.FTZ R199, R155, UR7, -R179.reuse ;  /* 0x000000079bc77c23 */ /* 0x100fe200080108b3 */
[----:B------:R-:W-:Y:S01]  /*6c10*/  FSEL R155, R170, RZ, P2 ;  /* 0x000000ffaa9b7208 */ /* 0x000fe20001000000 */
[--C-:B------:R-:W-:Y:S01]  /*6c20*/  FFMA.FTZ R197, R185, UR7, -R179.reuse ;  /* 0x00000007b9c57c23 */ /* 0x100fe200080108b3 */
[--C-:B------:R-:W-:Y:S01]  /*6c30*/  FFMA.FTZ R172, R2, UR7, -R179.reuse ;  /* 0x0000000702ac7c23 */ /* 0x100fe200080108b3 */
[--C-:B------:R-:W-:Y:S01]  /*6c40*/  FFMA.FTZ R154, R154, UR7, -R179.reuse ;  /* 0x000000079a9a7c23 */ /* 0x100fe200080108b3 */
[--C-:B------:R-:W-:Y:S01]  /*6c50*/  FFMA.FTZ R193, R156, UR7, -R179.reuse ;  /* 0x000000079cc17c23 */ /* 0x100fe200080108b3 */
[----:B------:R-:W-:Y:S01]  /*6c60*/  FADD.FTZ R155, -R155, R4 ;  /* 0x000000049b9b7221 */ /* 0x000fe20000010100 */
[----:B------:R-:W-:Y:S01]  /*6c70*/  MUFU.EX2 R199, R199 ;  /* 0x000000c700c77308 */ /* 0x000fe20000000800 */
[--C-:B------:R-:W-:Y:S01]  /*6c80*/  FFMA.FTZ R156, R157, UR7, -R179.reuse ;  /* 0x000000079d9c7c23 */ /* 0x100fe200080108b3 */
[--C-:B------:R-:W-:Y:S01]  /*6c90*/  FFMA.FTZ R195, R158, UR7, -R179.reuse ;  /* 0x000000079ec37c23 */ /* 0x100fe200080108b3 */
[----:B------:R-:W-:Y:S01]  /*6ca0*/  FMUL.FTZ R155, R155, UR7 ;  /* 0x000000079b9b7c20 */ /* 0x000fe20008410000 */
[--C-:B------:R-:W-:Y:S01]  /*6cb0*/  FFMA.FTZ R158, R160, UR7, -R179.reuse ;  /* 0x00000007a09e7c23 */ /* 0x100fe200080108b3 */
[----:B------:R-:W-:Y:S01]  /*6cc0*/  FFMA.FTZ R159, R159, UR7, -R179 ;  /* 0x000000079f9f7c23 */ /* 0x000fe200080108b3 */
[----:B0-----:R-:W-:Y:S01]  /*6cd0*/  FFMA.FTZ R17, R0, R17, R153 ;  /* 0x0000001100117223 */ /* 0x001fe20000010099 */
[--C-:B------:R-:W-:Y:S01]  /*6ce0*/  FFMA.FTZ R189, R161, UR7, -R179.reuse ;  /* 0x00000007a1bd7c23 */ /* 0x100fe200080108b3 */
[----:B------:R-:W-:Y:S01]  /*6cf0*/  MUFU.EX2 R197, R197 ;  /* 0x000000c500c57308 */ /* 0x000fe20000000800 */
[----:B------:R-:W-:Y:S01]  /*6d00*/  FFMA.FTZ R191, R163, UR7, -R179 ;  /* 0x00000007a3bf7c23 */ /* 0x000fe200080108b3 */
[----:B------:R-:W-:Y:S01]  /*6d10*/  FADD.FTZ R17, R196, R17 ;  /* 0x00000011c4117221 */ /* 0x000fe20000010000 */
[--C-:B------:R-:W-:Y:S01]  /*6d20*/  FFMA.FTZ R185, R164, UR7, -R179.reuse ;  /* 0x00000007a4b97c23 */ /* 0x100fe200080108b3 */
[--C-:B------:R-:W-:Y:S01]  /*6d30*/  FFMA.FTZ R165, R165, UR7, -R179.reuse ;  /* 0x00000007a5a57c23 */ /* 0x100fe200080108b3 */
[----:B------:R-:W-:Y:S01]  /*6d40*/  FFMA.FTZ R166, R166, UR7, -R179 ;  /* 0x00000007a6a67c23 */ /* 0x000fe200080108b3 */
[----:B------:R-:W-:Y:S01]  /*6d50*/  FADD.FTZ R160, R198, R17 ;  /* 0x00000011c6a07221 */ /* 0x000fe20000010000 */
[----:B------:R-:W-:Y:S01]  /*6d60*/  FFMA.FTZ R168, R168, UR7, -R179 ;  /* 0x00000007a8a87c23 */ /* 0x000fe200080108b3 */
[----:B------:R-:W0:Y:S01]  /*6d70*/  MUFU.EX2 R2, R155 ;  /* 0x0000009b00027308 */ /* 0x000e220000000800 */
[----:B------:R-:W-:Y:S01]  /*6d80*/  F2FP.BF16.F32.PACK_AB R196, R196, R153 ;  /* 0x00000099c4c4723e */ /* 0x000fe200000010ff */
[C---:B------:R-:W-:Y:S01]  /*6d90*/  FADD.FTZ R157, R167.reuse, R160 ;  /* 0x000000a0a79d7221 */ /* 0x040fe20000010000 */
[C---:B------:R-:W-:Y:S01]  /*6da0*/  ISETP.GT.AND P2, PT, R20.reuse, UR50, PT ;  /* 0x0000003214007c0c */ /* 0x040fe2000bf44270 */
[----:B------:R-:W-:Y:S01]  /*6db0*/  VIADD R20, R20, 0xffffffff ;  /* 0xffffffff14147836 */ /* 0x000fe20000000000 */
[----:B------:R-:W-:-:S03]  /*6dc0*/  F2FP.BF16.F32.PACK_AB R198, R167, R198 ;  /* 0x000000c6a7c6723e */ /* 0x000fc600000010ff */
[----:B------:R-:W1:Y:S08]  /*6dd0*/  MUFU.EX2 R172, R172 ;  /* 0x000000ac00ac7308 */ /* 0x000e700000000800 */
[----:B------:R-:W2:Y:S01]  /*6de0*/  MUFU.EX2 R154, R154 ;  /* 0x0000009a009a7308 */ /* 0x000ea20000000800 */
[----:B0-----:R-:W-:Y:S01]  /*6df0*/  FFMA.FTZ R17, R2, R16, R197 ;  /* 0x0000001002117223 */ /* 0x001fe200000100c5 */
[----:B------:R-:W-:Y:S01]  /*6e00*/  FADD.FTZ R16, R192, R157 ;  /* 0x0000009dc0107221 */ /* 0x000fe20000010000 */
[----:B------:R-:W-:Y:S01]  /*6e10*/  IMAD.U32 R157, RZ, RZ, UR14 ;  /* 0x0000000eff9d7e24 */ /* 0x000fe2000f8e00ff */
[----:B------:R-:W-:-:S02]  /*6e20*/  F2FP.BF16.F32.PACK_AB R192, R169, R192 ;  /* 0x000000c0a9c0723e */ /* 0x000fc400000010ff */
[----:B------:R-:W-:Y:S01]  /*6e30*/  FADD.FTZ R155, R169, R16 ;  /* 0x00000010a99b7221 */ /* 0x000fe20000010000 */
[----:B------:R-:W-:Y:S01]  /*6e40*/  FFMA.FTZ R16, R162, UR7, -R179 ;  /* 0x00000007a2107c23 */ /* 0x000fe200080108b3 */
[----:B------:R-:W0:Y:S01]  /*6e50*/  MUFU.EX2 R193, R193 ;  /* 0x000000c100c17308 */ /* 0x000e220000000800 */
[----:B-1----:R-:W-:Y:S01]  /*6e60*/  FADD.FTZ R160, R172, R17 ;  /* 0x00000011aca07221 */ /* 0x002fe20000010000 */
[----:B------:R-:W-:Y:S01]  /*6e70*/  FADD.FTZ R162, R194, R155 ;  /* 0x0000009bc2a27221 */ /* 0x000fe20000010000 */
[----:B------:R-:W-:Y:S01]  /*6e80*/  @!P1 VIADD R157, R157, 0x30860 ;  /* 0x000308609d9d9836 */ /* 0x000fe20000000000 */
[----:B------:R-:W-:Y:S01]  /*6e90*/  F2FP.BF16.F32.PACK_AB R194, R171, R194 ;  /* 0x000000c2abc2723e */ /* 0x000fe200000010ff */
[----:B------:R-:W-:Y:S01]  /*6ea0*/  FADD.FTZ R17, R199, R160 ;  /* 0x000000a0c7117221 */ /* 0x000fe20000010000 */
[----:B------:R-:W-:Y:S01]  /*6eb0*/  FADD.FTZ R155, R171, R162 ;  /* 0x000000a2ab9b7221 */ /* 0x000fe20000010000 */
[----:B------:R-:W-:Y:S01]  /*6ec0*/  F2FP.BF16.F32.PACK_AB R197, R172, R197 ;  /* 0x000000c5acc5723e */ /* 0x000fe200000010ff */
[----:B------:R-:W1:Y:S01]  /*6ed0*/  MUFU.EX2 R156, R156 ;  /* 0x0000009c009c7308 */ /* 0x000e620000000800 */
[----:B--2---:R-:W-:Y:S01]  /*6ee0*/  FADD.FTZ R160, R154, R17 ;  /* 0x000000119aa07221 */ /* 0x004fe20000010000 */
[----:B------:R-:W-:Y:S01]  /*6ef0*/  FADD.FTZ R162, R188, R155 ;  /* 0x0000009bbca27221 */ /* 0x000fe20000010000 */
[----:B------:R-:W-:-:S02]  /*6f00*/  @!P1 PRMT R157, RZ, 0x654, R157 ;  /* 0x00000654ff9d9816 */ /* 0x000fc4000000009d */
[C---:B------:R-:W-:Y:S01]  /*6f10*/  F2FP.BF16.F32.PACK_AB R188, R173.reuse, R188 ;  /* 0x000000bcadbc723e */ /* 0x040fe200000010ff */
[----:B------:R-:W-:Y:S01]  /*6f20*/  FADD.FTZ R155, R173, R162 ;  /* 0x000000a2ad9b7221 */ /* 0x000fe20000010000 */
[----:B------:R2:W-:Y:S01]  /*6f30*/  @!P1 SYNCS.ARRIVE.TRANS64.RED.A1T0 RZ, [R157+URZ], RZ ;  /* 0x000000ff9dff99a7 */ /* 0x0005e2000810043f */
[----:B------:R-:W3:Y:S01]  /*6f40*/  MUFU.EX2 R195, R195 ;  /* 0x000000c300c37308 */ /* 0x000ee20000000800 */
[----:B0-----:R-:W-:Y:S01]  /*6f50*/  FADD.FTZ R17, R193, R160 ;  /* 0x000000a0c1117221 */ /* 0x001fe20000010000 */
[----:B------:R-:W-:Y:S01]  /*6f60*/  FADD.FTZ R162, R190, R155 ;  /* 0x0000009bbea27221 */ /* 0x000fe20000010000 */
[----:B------:R-:W-:-:S05]  /*6f70*/  F2FP.BF16.F32.PACK_AB R199, R154, R199 ;  /* 0x000000c79ac7723e */ /* 0x000fca00000010ff */
[----:B------:R-:W0:Y:S01]  /*6f80*/  MUFU.EX2 R4, R159 ;  /* 0x0000009f00047308 */ /* 0x000e220000000800 */
[C---:B-1----:R-:W-:Y:S01]  /*6f90*/  FADD.FTZ R160, R156.reuse, R17 ;  /* 0x000000119ca07221 */ /* 0x042fe20000010000 */
[----:B------:R-:W-:-:S06]  /*6fa0*/  F2FP.BF16.F32.PACK_AB R193, R156, R193 ;  /* 0x000000c19cc1723e */ /* 0x000fcc00000010ff */
[----:B------:R-:W1:Y:S01]  /*6fb0*/  MUFU.EX2 R189, R189 ;  /* 0x000000bd00bd7308 */ /* 0x000e620000000800 */
[----:B---3--:R-:W-:-:S07]  /*6fc0*/  FADD.FTZ R17, R195, R160 ;  /* 0x000000a0c3117221 */ /* 0x008fce0000010000 */
[----:B------:R-:W3:Y:S01]  /*6fd0*/  MUFU.EX2 R158, R158 ;  /* 0x0000009e009e7308 */ /* 0x000ee20000000800 */
[C---:B0-----:R-:W-:Y:S01]  /*6fe0*/  FADD.FTZ R160, R4.reuse, R17 ;  /* 0x0000001104a07221 */ /* 0x041fe20000010000 */
[----:B------:R-:W-:Y:S02]  /*6ff0*/  F2FP.BF16.F32.PACK_AB R195, R4, R195 ;  /* 0x000000c304c3723e */ /* 0x000fe400000010ff */
[----:B------:R-:W-:-:S04]  /*7000*/  MOV R4, R170 ;  /* 0x000000aa00047202 */ /* 0x000fc80000000f00 */
        /* <DEDUP_REMOVED lines=11> */
[C---:B---3--:R-:W-:Y:S01]  /*70c0*/  FADD.FTZ R160, R16.reuse, R17 ;  /* 0x0000001110a07221 */ /* 0x048fe20000010000 */
[----:B------:R-:W-:-:S06]  /*70d0*/  F2FP.BF16.F32.PACK_AB R191, R16, R191 ;  /* 0x000000bf10bf723e */ /* 0x000fcc00000010ff */
[----:B------:R-:W3:Y:S01]  /*70e0*/  MUFU.EX2 R177, R177 ;  /* 0x000000b100b17308 */ /* 0x000ee20000000800 */
[----:B0-----:R-:W-:-:S07]  /*70f0*/  FADD.FTZ R162, R184, R153 ;  /* 0x00000099b8a27221 */ /* 0x001fce0000010000 */
[----:B------:R-:W0:Y:S01]  /*7100*/  MUFU.EX2 R165, R165 ;  /* 0x000000a500a57308 */ /* 0x000e220000000800 */
[----:B-1----:R-:W-:-:S07]  /*7110*/  FADD.FTZ R160, R185, R160 ;  /* 0x000000a0b9a07221 */ /* 0x002fce0000010000 */
[----:B------:R-:W1:Y:S01]  /*7120*/  MUFU.EX2 R186, R186 ;  /* 0x000000ba00ba7308 */ /* 0x000e620000000800 */
[C---:B---3--:R-:W-:Y:S01]  /*7130*/  FADD.FTZ R153, R177.reuse, R162 ;  /* 0x000000a2b1997221 */ /* 0x048fe20000010000 */
[----:B------:R-:W-:-:S06]  /*7140*/  F2FP.BF16.F32.PACK_AB R184, R177, R184 ;  /* 0x000000b8b1b8723e */ /* 0x000fcc00000010ff */
[----:B------:R-:W3:Y:S01]  /*7150*/  MUFU.EX2 R187, R166 ;  /* 0x000000a600bb7308 */ /* 0x000ee20000000800 */
[C---:B0-----:R-:W-:Y:S01]  /*7160*/  FADD.FTZ R160, R165.reuse, R160 ;  /* 0x000000a0a5a07221 */ /* 0x041fe20000010000 */
[----:B------:R-:W-:-:S06]  /*7170*/  F2FP.BF16.F32.PACK_AB R185, R165, R185 ;  /* 0x000000b9a5b9723e */ /* 0x000fcc00000010ff */
[----:B------:R-:W0:Y:S01]  /*7180*/  MUFU.EX2 R5, R180 ;  /* 0x000000b400057308 */ /* 0x000e220000000800 */
[----:B-1----:R-:W-:-:S07]  /*7190*/  FADD.FTZ R162, R186, R153 ;  /* 0x00000099baa27221 */ /* 0x002fce0000010000 */
[----:B------:R-:W1:Y:S01]  /*71a0*/  MUFU.EX2 R168, R168 ;  /* 0x000000a800a87308 */ /* 0x000e620000000800 */
[----:B---3--:R-:W-:Y:S01]  /*71b0*/  FADD.FTZ R160, R187, R160 ;  /* 0x000000a0bba07221 */ /* 0x008fe20000010000 */
[C---:B0-----:R-:W-:Y:S01]  /*71c0*/  FADD.FTZ R17, R5.reuse, R162 ;  /* 0x000000a205117221 */ /* 0x041fe20000010000 */
[----:B------:R-:W-:Y:S01]  /*71d0*/  F2FP.BF16.F32.PACK_AB R186, R5, R186 ;  /* 0x000000ba05ba723e */ /* 0x000fe200000010ff */
[----:B------:R-:W-:Y:S02]  /*71e0*/  IMAD.MOV.U32 R5, RZ, RZ, R152 ;  /* 0x000000ffff057224 */ /* 0x000fe400078e0098 */
[C---:B-1----:R-:W-:Y:S01]  /*71f0*/  FADD.FTZ R16, R168.reuse, R160 ;  /* 0x000000a0a8107221 */ /* 0x042fe20000010000 */
[----:B------:R-:W-:Y:S01]  /*7200*/  F2FP.BF16.F32.PACK_AB R187, R168, R187 ;  /* 0x000000bba8bb723e */ /* 0x000fe200000010ff */
[----:B--2---:R-:W-:Y:S06]  /*7210*/  @P2 BRA `(.L_x_1121) ;  /* 0xffffffd400642947 */ /* 0x004fec000383ffff */
[----:B------:R-:W-:Y:S01]  /*7220*/  IMAD.MOV.U32 R4, RZ, RZ, R170 ;  /* 0x000000ffff047224 */ /* 0x000fe200078e00aa */
[----:B------:R-:W-:Y:S01]  /*7230*/  UMOV UR37, UR5 ;  /* 0x0000000500257c82 */ /* 0x000fe20008000000 */
[----:B------:R-:W-:Y:S01]  /*7240*/  IMAD.MOV.U32 R5, RZ, RZ, R152 ;  /* 0x000000ffff057224 */ /* 0x000fe200078e0098 */
[----:B------:R-:W-:-:S06]  /*7250*/  UMOV UR36, UR38 ;  /* 0x0000002600247c82 */ /* 0x000fcc0008000000 */
.L_x_1104:
[----:B------:R-:W-:Y:S01]  /*7260*/  IADD3 R152, R19, 0x80, -R22 ;  /* 0x0000008013987810 */ /* 0x000fe20007ffe816 */
[----:B------:R-:W-:Y:S01]  /*7270*/  ULDC UR6, c[0x0][0x9e4] ;  /* 0x0002790000067ab9 */ /* 0x000fe20000000800 */
[----:B------:R-:W-:Y:S01]  /*7280*/  ULDC UR14, c[0x0][0x9dc] ;  /* 0x00027700000e7ab9 */ /* 0x000fe20000000800 */
[----:B------:R-:W-:Y:S02]  /*7290*/  UISETP.GE.AND UP0, UPT, UR6, 0x1, UPT ;  /* 0x000000010600788c */ /* 0x000fe4000bf06270 */
[----:B------:R-:W-:-:S04]  /*72a0*/  IMAD R152, R201, 0x80, R152 ;  /* 0x00000080c9987824 */ /* 0x000fc800078e0298 */
[----:B------:R-:W-:Y:S02]  /*72b0*/  PLOP3.LUT P6, PT, PT, PT, UP0, 0x80, 0x0 ;  /* 0x000000000000781c */ /* 0x000fe40003fcf008 */
[----:B------:R-:W-:-:S13]  /*72c0*/  R2UR UR15, R152 ;  /* 0x00000000980f72ca */ /* 0x000fda00000e0000 */
[----:B------:R-:W-:Y:S01]  /*72d0*/  UIADD3 UR14, UR15, -UR14, URZ ;  /* 0x8000000e0f0e7290 */ /* 0x000fe2000fffe03f */
        /* <DEDUP_REMOVED lines=11> */
.L_x_1123:
[----:B------:R-:W-:-:S11]  /*7390*/  UISETP.NE.AND UP0, UPT, UR6, 0x1, UPT ;  /* 0x000000010600788c */ /* 0x000fd6000bf05270 */
[----:B------:R-:W-:Y:S02]  /*73a0*/  @UP0 ULDC.64 UR4, c[0x0][0x9e8] ;  /* 0x00027a0000040ab9 */ /* 0x000fe40000000a00 */
[----:B------:R-:W-:-:S04]  /*73b0*/  UIMAD.WIDE.U32 UR10, UR15, UR4, URZ ;  /* 0x000000040f0a72a5 */ /* 0x000fc8000f8e003f */
[----:B------:R-:W-:-:S12]  /*73c0*/  @UP0 USHF.R.U32.HI UR15, URZ, UR5, UR11 ;  /* 0x000000053f0f0299 */ /* 0x000fd8000801160b */
.L_x_1124:
[----:B------:R-:W-:-:S04]  /*73d0*/  UIMAD UR6, UR15, UR6, URZ ;  /* 0x000000060f0672a4 */ /* 0x000fc8000f8e023f */
[----:B------:R-:W-:-:S04]  /*73e0*/  UISETP.LT.AND UP0, UPT, UR14, UR6, UPT ;  /* 0x000000060e00728c */ /* 0x000fc8000bf01270 */
[----:B------:R-:W-:-:S12]  /*73f0*/  USEL UR14, UR14, UR6, !UP0 ;  /* 0x000000060e0e7287 */ /* 0x000fd8000c000000 */
.L_x_1122:
        /* <DEDUP_REMOVED lines=9> */
[----:B------:R-:W-:Y:S01]  /*7490*/  UMOV UR38, UR36 ;  /* 0x0000002400267c82 */ /* 0x000fe20008000000 */
[----:B------:R-:W-:Y:S01]  /*74a0*/  IMAD.MOV.U32 R200, RZ, RZ, R5 ;  /* 0x000000ffffc87224 */ /* 0x000fe200078e0005 */
[----:B------:R-:W-:Y:S01]  /*74b0*/  UMOV UR4, UR37 ;  /* 0x0000002500047c82 */ /* 0x000fe20008000000 */
[----:B------:R-:W-:Y:S01]  /*74c0*/  ULDC UR54, c[0x0][0x988] ;  /* 0x0002620000367ab9 */ /* 0x000fe20000000800 */
[----:B------:R-:W-:-:S05]  /*74d0*/  ULDC UR5, c[0x0][0x9d8] ;  /* 0x0002760000057ab9 */ /* 0x000fca0000000800 */
.L_x_1134:
[----:B------:R-:W-:-:S04]  /*74e0*/  UIADD3 UR6, UR4, 0x1, URZ ;  /* 0x0000000104067890 */ /* 0x000fc8000fffe03f */
[----:B------:R-:W-:-:S04]  /*74f0*/  UISETP.NE.AND UP0, UPT, UR6, 0x2, UPT ;  /* 0x000000020600788c */ /* 0x000fc8000bf05270 */
[----:B------:R-:W-:Y:S02]  /*7500*/  USEL UR36, URZ, 0x1, UP0 ;  /* 0x000000013f247887 */ /* 0x000fe40008000000 */
[----:B------:R-:W-:Y:S02]  /*7510*/  USEL UR37, UR6, URZ, UP0 ;  /* 0x0000003f06257287 */ /* 0x000fe40008000000 */
[----:B------:R-:W-:Y:S01]  /*7520*/  ULOP3.LUT UR36, UR38, UR36, URZ, 0x3c, !UPT ;  /* 0x0000002426247292 */ /* 0x000fe2000f8e3c3f */
[----:B------:R-:W-:Y:S11]  /*7530*/  @!P0 BRA `(.L_x_1126) ;  /* 0x0000000000048947 */ /* 0x000ff60003800000 */
[----:B------:R-:W-:Y:S01]  /*7540*/  BPT.TRAP 0x1 ;  /* 0x000000040000795c */ /* 0x000fe20000300000 */
.L_x_1126:
[----:B------:R-:W-:Y:S01]  /*7550*/  ULEA UR6, UR37, UR39, 0x3 ;  /* 0x0000002725067291 */ /* 0x000fe2000f8e183f */
[----:B------:R-:W-:-:S05]  /*7560*/  IMAD.U32 R4, RZ, RZ, UR36 ;  /* 0x00000024ff047e24 */ /* 0x000fca000f8e00ff */
[----:B------:R-:W-:-:S04]  /*7570*/  SHF.L.U32 R4, R4, 0x1f, RZ ;  /* 0x0000001f04047819 */ /* 0x000fc800000006ff */
[----:B------:R0:W1:Y:S01]  /*7580*/  SYNCS.PHASECHK.TRANS64.TRYWAIT P2, [UR6+0x30830], R4 ;  /* 0x03083004ff0075a7 */ /* 0x0000620008040146 */
[----:B------:R-:W-:Y:S05]  /*7590*/  @!P0 BRA `(.L_x_1127) ;  /* 0x0000000000048947 */ /* 0x000fea0003800000 */
[----:B------:R-:W-:Y:S01]  /*75a0*/  BPT.TRAP 0x1 ;  /* 0x000000040000795c */ /* 0x000fe20000300000 */
.L_x_1127:
[----:B-1----:R-:W-:Y:S05]  /*75b0*/  @P2 BRA `(.L_x_1128) ;  /* 0x0000000000082947 */ /* 0x002fea0003800000 */
[----:B------:R-:W1:Y:S02]  /*75c0*/  SYNCS.PHASECHK.TRANS64.TRYWAIT P2, [UR6+0x30830], R4 ;  /* 0x03083004ff0075a7 */ /* 0x000e640008040146 */
[----:B-1----:R-:W-:Y:S05]  /*75d0*/  @!P2 BRA `(.L_x_1129) ;  /* 0x000000e400f8a947 */ /* 0x002fea0003800000 */
.L_x_1128:
        /* <DEDUP_REMOVED lines=227> */
.L_x_1130:
[----:B------:R-:W-:Y:S01]  /*8410*/  ULEA UR14, UR4, UR39, 0x3 ;  /* 0x00000027040e7291 */ /* 0x000fe2000f8e183f */
[----:B------:R-:W-:-:S05]  /*8420*/  IMAD.U32 R0, RZ, RZ, UR38 ;  /* 0x00000026ff007e24 */ /* 0x000fca000f8e00ff */
[----:B------:R-:W-:-:S04]  /*8430*/  SHF.L.U32 R0, R0, 0x1f, RZ ;  /* 0x0000001f00007819 */ /* 0x000fc800000006ff */
[----:B------:R2:W3:Y:S01]  /*8440*/  SYNCS.PHASECHK.TRANS64.TRYWAIT P2, [UR14+0x30850], R0 ;  /* 0x03085000ff0075a7 */ /* 0x0004e2000804014e */
[----:B------:R-:W-:Y:S05]  /*8450*/  @!P0 BRA `(.L_x_1131) ;  /* 0x0000000000048947 */ /* 0x000fea0003800000 */
[----:B------:R-:W-:Y:S01]  /*8460*/  BPT.TRAP 0x1 ;  /* 0x000000040000795c */ /* 0x000fe20000300000 */
.L_x_1131:
[----:B---3--:R-:W-:Y:S05]  /*8470*/  @P2 BRA `(.L_x_1132) ;  /* 0x0000000000082947 */ /* 0x008fea0003800000 */
[----:B------:R-:W3:Y:S02]  /*8480*/  SYNCS.PHASECHK.TRANS64.TRYWAIT P2, [UR14+0x30850], R0 ;  /* 0x03085000ff0075a7 */ /* 0x000ee4000804014e */
[----:B---3--:R-:W-:Y:S05]  /*8490*/  @!P2 BRA `(.L_x_1133) ;  /* 0x000000d80060a947 */ /* 0x008fea0003800000 */
.L_x_1132:
[----:B------:R-:W-:Y:S01]  /*84a0*/  UIADD3 UR7, UR39, 0x400, URZ ;  /* 0x0000040027077890 */ /* 0x000fe2000fffe03f */
[----:B------:R-:W-:Y:S01]  /*84b0*/  WARPGROUP.ARRIVE ;  /* 0x00000000000079c5 */ /* 0x000fe20000000000 */
[----:B------:R-:W-:Y:S01]  /*84c0*/  UMOV UR11, 0x40000040 ;  /* 0x40000040000b7882 */ /* 0x000fe20000000000 */
[----:B------:R-:W-:Y:S01]  /*84d0*/  FMUL.FTZ R2, R153, UR5 ;  /* 0x0000000599027c20 */ /* 0x000fe20008410000 */
[----:B------:R-:W-:Y:S01]  /*84e0*/  USHF.R.U32.HI UR7, URZ, 0x4, UR7 ;  /* 0x000000043f077899 */ /* 0x000fe20008011607 */
[----:B01----:R-:W-:Y:S01]  /*84f0*/  FMUL.FTZ R4, R156, UR5 ;  /* 0x000000059c047c20 */ /* 0x003fe20008410000 */
[----:B------:R-:W-:Y:S01]  /*8500*/  FMUL.FTZ R156, R157, UR5 ;  /* 0x000000059d9c7c20 */ /* 0x000fe20008410000 */
[----:B------:R-:W-:Y:S01]  /*8510*/  FMUL.FTZ R157, R160, UR5 ;  /* 0x00000005a09d7c20 */ /* 0x000fe20008410000 */
[----:B------:R-:W-:Y:S01]  /*8520*/  ULOP3.LUT UR7, UR7, 0x3fff, URZ, 0xc0, !UPT ;  /* 0x00003fff07077892 */ /* 0x000fe2000f8ec03f */
[----:B------:R-:W-:Y:S01]  /*8530*/  MUFU.TANH R2, R2 ;  /* 0x0000000200027308 */ /* 0x000fe20000002400 */
[----:B------:R-:W-:Y:S01]  /*8540*/  FMUL.FTZ R153, R155, UR5 ;  /* 0x000000059b997c20 */ /* 0x000fe20008410000 */
[----:B------:R-:W-:Y:S01]  /*8550*/  FMUL.FTZ R155, R159, UR5 ;  /* 0x000000059f9b7c20 */ /* 0x000fe20008410000 */
[----:B------:R-:W-:Y:S01]  /*8560*/  ULOP3.LUT UR7, UR7, 0x2000000, URZ, 0xfc, !UPT ;  /* 0x0200000007077892 */ /* 0x000fe2000f8efc3f */
[----:B------:R-:W-:Y:S01]  /*8570*/  FMUL.FTZ R159, R161, UR5 ;  /* 0x00000005a19f7c20 */ /* 0x000fe20008410000 */
[----:B------:R-:W-:Y:S01]  /*8580*/  FMUL.FTZ R160, R164, UR5 ;  /* 0x00000005a4a07c20 */ /* 0x000fe20008410000 */
[----:B------:R-:W-:Y:S01]  /*8590*/  FMUL.FTZ R161, R165, UR5 ;  /* 0x00000005a5a17c20 */ /* 0x000fe20008410000 */
[----:B------:R-:W-:Y:S01]  /*85a0*/  ULEA UR4, UR4, UR7, 0xb ;  /* 0x0000000704047291 */ /* 0x000fe2000f8e583f */
[----:B------:R-:W-:Y:S01]  /*85b0*/  MUFU.TANH R4, R4 ;  /* 0x0000000400047308 */ /* 0x000fe20000002400 */
[----:B------:R-:W-:Y:S01]  /*85c0*/  FMUL.FTZ R164, R168, UR5 ;  /* 0x00000005a8a47c20 */ /* 0x000fe20008410000 */
[----:B------:R-:W-:Y:S01]  /*85d0*/  FMUL.FTZ R165, R172, UR5 ;  /* 0x00000005aca57c20 */ /* 0x000fe20008410000 */
[----:B------:R-:W-:Y:S01]  /*85e0*/  FMUL.FTZ R172, R173, UR5 ;  /* 0x00000005adac7c20 */ /* 0x000fe20008410000 */
[----:B------:R-:W-:Y:S01]  /*85f0*/  FMUL.FTZ R168, R176, UR5 ;  /* 0x00000005b0a87c20 */ /* 0x000fe20008410000 */
[----:B------:R-:W-:Y:S01]  /*8600*/  FMUL.FTZ R173, R177, UR5 ;  /* 0x00000005b1ad7c20 */ /* 0x000fe20008410000 */
[----:B------:R-:W-:Y:S01]  /*8610*/  UMOV UR10, UR4 ;  /* 0x00000004000a7c82 */ /* 0x000fe20008000000 */
[----:B------:R-:W-:Y:S01]  /*8620*/  FMUL.FTZ R176, R181, UR5 ;  /* 0x00000005b5b07c20 */ /* 0x000fe20008410000 */
[----:B------:R-:W-:Y:S01]  /*8630*/  HGMMA.64x256x16.F32.BF16 R24, R196, gdesc[UR8].tnspB, R24, gsb0 ;  /* 0x43e00008c4187df0 */ /* 0x000fe20008001818 */
[----:B------:R-:W-:Y:S01]  /*8640*/  UIADD3 UR10, UR4, 0x80, URZ ;  /* 0x00000080040a7890 */ /* 0x000fe2000fffe03f */
[----:B------:R-:W-:Y:S01]  /*8650*/  MUFU.TANH R156, R156 ;  /* 0x0000009c009c7308 */ /* 0x000fe20000002400 */
[----:B------:R-:W-:Y:S01]  /*8660*/  UMOV UR11, 0x40000040 ;  /* 0x40000040000b7882 */ /* 0x000fe20000000000 */
[----:B------:R-:W-:Y:S01]  /*8670*/  UMOV UR7, UR54 ;  /* 0x0000003600077c82 */ /* 0x000fe20008000000 */
[----:B------:R-:W-:Y:S01]  /*8680*/  FMUL.FTZ R177, R179, UR5 ;  /* 0x00000005b3b17c20 */ /* 0x000fe20008410000 */
[----:B------:R-:W-:Y:S01]  /*8690*/  FMUL.FTZ R179, R183, UR5 ;  /* 0x00000005b7b37c20 */ /* 0x000fe20008410000 */
[C---:B------:R-:W-:Y:S01]  /*86a0*/  ISETP.GT.AND P2, PT, R20.reuse, UR50, PT ;  /* 0x0000003214007c0c */ /* 0x040fe2000bf44270 */
[----:B------:R-:W-:Y:S01]  /*86b0*/  UMOV UR38, UR36 ;  /* 0x0000002400267c82 */ /* 0x000fe20008000000 */
[----:B------:R-:W-:Y:S01]  /*86c0*/  VIADD R20, R20, 0xffffffff ;  /* 0xffffffff14147836 */ /* 0x000fe20000000000 */
        /* <DEDUP_REMOVED lines=23> */
[----:B------:R-:W-:Y:S01]  /*8840*/  FMUL.FTZ R169, R180, UR5 ;  /* 0x00000005b4a97c20 */ /* 0x000fe20008410000 */
[----:B------:R-:W-:Y:S01]  /*8850*/  FMUL.FTZ R152, R154, UR5 ;  /* 0x000000059a987c20 */ /* 0x000fe20008410000 */
[----:B------:R-:W-:-:S15]  /*8860*/  FMUL.FTZ R154, R158, UR5 ;  /* 0x000000059e9a7c20 */ /* 0x000fde0008410000 */
[----:B------:R-:W-:-:S03]  /*8870*/  NOP ;  /* 0x0000000000007918 */ /* 0x000fc60000000000 */
[----:B------:R-:W-:Y:S01]  /*8880*/  HGMMA.64x256x16.F32.BF16 R24, R188, gdesc[UR8].tnspB, R24, gsb0 ;  /* 0x43e00008bc187df0 */ /* 0x000fe20008001818 */
[----:B------:R-:W0:Y:S01]  /*8890*/  MUFU.TANH R193, R193 ;  /* 0x000000c100c17308 */ /* 0x000e220000002400 */
[----:B------:R-:W-:Y:S01]  /*88a0*/  UIADD3 UR10, UR4, 0x180, URZ ;  /* 0x00000180040a7890 */ /* 0x000fe2000fffe03f */
[----:B------:R-:W-:Y:S01]  /*88b0*/  FMUL.FTZ R158, R162, UR5 ;  /* 0x00000005a29e7c20 */ /* 0x000fe20008410000 */
[----:B------:R-:W-:Y:S01]  /*88c0*/  UMOV UR11, 0x40000040 ;  /* 0x40000040000b7882 */ /* 0x000fe20000000000 */
        /* <DEDUP_REMOVED lines=10> */
[----:B------:R-:W-:-:S02]  /*8970*/  UMOV UR4, UR37 ;  /* 0x0000002500047c82 */ /* 0x000fc40008000000 */
[----:B------:R-:W3:Y:S01]  /*8980*/  MUFU.TANH R169, R169 ;  /* 0x000000a900a97308 */ /* 0x000ee20000002400 */
[----:B0-----:R-:W-:-:S04]  /*8990*/  FMNMX.FTZ R5, R193, R200, !PT ;  /* 0x000000c8c1057209 */ /* 0x001fc80007810000 */
[----:B------:R-:W-:-:S03]  /*89a0*/  FMNMX.FTZ R5, R2, R5, !PT ;  /* 0x0000000502057209 */ /* 0x000fc60007810000 */
[----:B------:R-:W0:Y:S01]  /*89b0*/  MUFU.TANH R152, R152 ;  /* 0x0000009800987308 */ /* 0x000e220000002400 */
[----:B------:R-:W-:-:S04]  /*89c0*/  FMNMX.FTZ R5, R4, R5, !PT ;  /* 0x0000000504057209 */ /* 0x000fc80007810000 */
[----:B--2---:R-:W-:-:S03]  /*89d0*/  FMNMX.FTZ R0, R156, R5, !PT ;  /* 0x000000059c007209 */ /* 0x004fc60007810000 */
[----:B------:R-:W2:Y:S01]  /*89e0*/  MUFU.TANH R154, R154 ;  /* 0x0000009a009a7308 */ /* 0x000ea20000002400 */
[----:B------:R-:W-:-:S04]  /*89f0*/  FMNMX.FTZ R0, R157, R0, !PT ;  /* 0x000000009d007209 */ /* 0x000fc80007810000 */
[----:B------:R-:W-:-:S03]  /*8a00*/  FMNMX.FTZ R5, R159, R0, !PT ;  /* 0x000000009f057209 */ /* 0x000fc60007810000 */
[----:B------:R-:W4:Y:S01]  /*8a10*/  MUFU.TANH R158, R158 ;  /* 0x0000009e009e7308 */ /* 0x000f220000002400 */
[----:B------:R-:W-:-:S04]  /*8a20*/  FMNMX.FTZ R0, R160, R5, !PT ;  /* 0x00000005a0007209 */ /* 0x000fc80007810000 */
[----:B------:R-:W-:-:S03]  /*8a30*/  FMNMX.FTZ R5, R161, R0, !PT ;  /* 0x00000000a1057209 */ /* 0x000fc60007810000 */
[----:B------:R-:W5:Y:S01]  /*8a40*/  MUFU.TANH R162, R162 ;  /* 0x000000a200a27308 */ /* 0x000f620000002400 */
[----:B------:R-:W-:-:S04]  /*8a50*/  FMNMX.FTZ R5, R164, R5, !PT ;  /* 0x00000005a4057209 */ /* 0x000fc80007810000 */
[----:B-1----:R-:W-:-:S03]  /*8a60*/  FMNMX.FTZ R0, R192, R5, !PT ;  /* 0x00000005c0007209 */ /* 0x002fc60007810000 */
[----:B------:R-:W1:Y:S01]  /*8a70*/  MUFU.TANH R163, R163 ;  /* 0x000000a300a37308 */ /* 0x000e620000002400 */
[----:B------:R-:W-:-:S04]  /*8a80*/  FMNMX.FTZ R5, R165, R0, !PT ;  /* 0x00000000a5057209 */ /* 0x000fc80007810000 */
[----:B------:R-:W-:-:S03]  /*8a90*/  FMNMX.FTZ R5, R172, R5, !PT ;  /* 0x00000005ac057209 */ /* 0x000fc60007810000 */
[----:B------:R-:W1:Y:S01]  /*8aa0*/  MUFU.TANH R166, R166 ;  /* 0x000000a600a67308 */ /* 0x000e620000002400 */
[----:B------:R-:W-:-:S04]  /*8ab0*/  FMNMX.FTZ R0, R168, R5, !PT ;  /* 0x00000005a8007209 */ /* 0x000fc80007810000 */
[----:B------:R-:W-:-:S03]  /*8ac0*/  FMNMX.FTZ R0, R173, R0, !PT ;  /* 0x00000000ad007209 */ /* 0x000fc60007810000 */
[----:B------:R-:W1:Y:S01]  /*8ad0*/  MUFU.TANH R167, R167 ;  /* 0x000000a700a77308 */ /* 0x000e620000002400 */
[----:B---3--:R-:W-:-:S04]  /*8ae0*/  FMNMX.FTZ R5, R169, R0, !PT ;  /* 0x00000000a9057209 */ /* 0x008fc80007810000 */
[----:B------:R-:W-:-:S03]  /*8af0*/  FMNMX.FTZ R5, R176, R5, !PT ;  /* 0x00000005b0057209 */ /* 0x000fc60007810000 */
[----:B------:R-:W3:Y:S02]  /*8b00*/  MUFU.TANH R170, R170 ;  /* 0x000000aa00aa7308 */ /* 0x000ee40000002400 */
[----:B------:R-:W0:Y:S06]  /*8b10*/  SHFL.BFLY PT, R0, R5, 0x2, 0x1f ;  /* 0x0c401f0005007f89 */ /* 0x000e2c00000e0000 */
[----:B------:R-:W3:Y:S08]  /*8b20*/  MUFU.TANH R171, R171 ;  /* 0x000000ab00ab7308 */ /* 0x000ef00000002400 */
[----:B------:R-:W3:Y:S08]  /*8b30*/  MUFU.TANH R174, R174 ;  /* 0x000000ae00ae7308 */ /* 0x000ef00000002400 */
[----:B------:R-:W3:Y:S01]  /*8b40*/  MUFU.TANH R175, R175 ;  /* 0x000000af00af7308 */ /* 0x000ee20000002400 */
[----:B0-----:R-:W-:-:S02]  /*8b50*/  FMNMX.FTZ R180, R5, R0, !PT ;  /* 0x0000000005b47209 */ /* 0x001fc40007810000 */
[----:B------:R-:W-:-:S04]  /*8b60*/  FMNMX.FTZ R0, R152, R21, !PT ;  /* 0x0000001598007209 */ /* 0x000fc80007810000 */
[----:B------:R-:W-:Y:S01]  /*8b70*/  FMNMX.FTZ R5, R153, R0, !PT ;  /* 0x0000000099057209 */ /* 0x000fe20007810000 */
[----:B------:R-:W0:Y:S03]  /*8b80*/  MUFU.TANH R178, R178 ;  /* 0x000000b200b27308 */ /* 0x000e260000002400 */
[----:B--2---:R-:W-:-:S04]  /*8b90*/  FMNMX.FTZ R0, R154, R5, !PT ;  /* 0x000000059a007209 */ /* 0x004fc80007810000 */
[----:B------:R-:W-:-:S04]  /*8ba0*/  FMNMX.FTZ R5, R155, R0, !PT ;  /* 0x000000009b057209 */ /* 0x000fc80007810000 */
[----:B----4-:R-:W-:-:S04]  /*8bb0*/  FMNMX.FTZ R181, R158, R5, !PT ;  /* 0x000000059eb57209 */ /* 0x010fc80007810000 */
[----:B-----5:R-:W-:-:S04]  /*8bc0*/  FMNMX.FTZ R0, R162, R181, !PT ;  /* 0x000000b5a2007209 */ /* 0x020fc80007810000 */
[----:B-1----:R-:W-:Y:S01]  /*8bd0*/  FMNMX.FTZ R181, R163, R0, !PT ;  /* 0x00000000a3b57209 */ /* 0x002fe20007810000 */
[----:B------:R-:W-:Y:S02]  /*8be0*/  WARPGROUP.DEPBAR.LE gsb0, 0x0 ;  /* 0x00008000000079c5 */ /* 0x000fe40000010000 */
[----:B------:R-:W-:Y:S01]  /*8bf0*/  WARPGROUP.ARRIVE ;  /* 0x00000000000079c5 */ /* 0x000fe20000000000 */
[----:B------:R-:W1:Y:S05]  /*8c00*/  SHFL.BFLY PT, R189, R180, 0x1, 0x1f ;  /* 0x0c201f00b4bd7f89 */ /* 0x000e6a00000e0000 */
[----:B------:R-:W-:Y:S01]  /*8c10*/  HGMMA.64x256x16.F32.BF16 R24, R184, gdesc[UR8].tnspB, R24, gsb0 ;  /* 0x43e00008b8187df0 */ /* 0x000fe20008001818 */
[----:B-1----:R-:W-:-:S05]  /*8c20*/  FMNMX.FTZ R5, R180, R189, !PT ;  /* 0x000000bdb4057209 */ /* 0x002fca0007810000 */
[C---:B------:R-:W-:Y:S01]  /*8c30*/  FADD.FTZ R180, -R5.reuse, R200 ;  /* 0x000000c805b47221 */ /* 0x040fe20000010100 */
[----:B------:R-:W-:Y:S01]  /*8c40*/  FMUL.FTZ R189, R5, UR7 ;  /* 0x0000000705bd7c20 */ /* 0x000fe20008410000 */
[----:B------:R-:W-:Y:S02]  /*8c50*/  IMAD.MOV.U32 R200, RZ, RZ, R5 ;  /* 0x000000ffffc87224 */ /* 0x000fe400078e0005 */
[----:B------:R-:W-:Y:S01]  /*8c60*/  FMUL.FTZ R0, R180, UR7 ;  /* 0x00000007b4007c20 */ /* 0x000fe20008410000 */
        /* <DEDUP_REMOVED lines=8> */
[----:B---3--:R-:W-:Y:S01]  /*8cf0*/  FMNMX.FTZ R180, R170, R181, !PT ;  /* 0x000000b5aab47209 */ /* 0x008fe20007810000 */
[--C-:B------:R-:W-:Y:S01]  /*8d00*/  FFMA.FTZ R190, R165, UR7, -R189.reuse ;  /* 0x00000007a5be7c23 */ /* 0x100fe200080108bd */
[--C-:B------:R-:W-:Y:S01]  /*8d10*/  FFMA.FTZ R165, R172, UR7, -R189.reuse ;  /* 0x00000007aca57c23 */ /* 0x100fe200080108bd */
[--C-:B------:R-:W-:Y:S01]  /*8d20*/  FFMA.FTZ R173, R173, UR7, -R189.reuse ;  /* 0x00000007adad7c23 */ /* 0x100fe200080108bd */
[----:B------:R-:W-:Y:S01]  /*8d30*/  FMNMX.FTZ R183, R171, R180, !PT ;  /* 0x000000b4abb77209 */ /* 0x000fe20007810000 */
[----:B------:R-:W-:Y:S01]  /*8d40*/  FFMA.FTZ R176, R176, UR7, -R189 ;  /* 0x00000007b0b07c23 */ /* 0x000fe200080108bd */
[----:B------:R-:W1:Y:S02]  /*8d50*/  MUFU.EX2 R181, R193 ;  /* 0x000000c100b57308 */ /* 0x000e640000000800 */
[----:B------:R-:W-:-:S04]  /*8d60*/  FMNMX.FTZ R2, R174, R183, !PT ;  /* 0x000000b7ae027209 */ /* 0x000fc80007810000 */
[----:B------:R-:W-:Y:S02]  /*8d70*/  FMNMX.FTZ R2, R175, R2, !PT ;  /* 0x00000002af027209 */ /* 0x000fe40007810000 */
[----:B------:R-:W2:Y:S02]  /*8d80*/  MUFU.EX2 R196, R196 ;  /* 0x000000c400c47308 */ /* 0x000ea40000000800 */
[----:B------:R-:W-:-:S04]  /*8d90*/  FMNMX.FTZ R183, R177, R2, !PT ;  /* 0x00000002b1b77209 */ /* 0x000fc80007810000 */
[----:B0-----:R-:W-:Y:S01]  /*8da0*/  FMNMX.FTZ R2, R178, R183, !PT ;  /* 0x000000b7b2027209 */ /* 0x001fe20007810000 */
[--C-:B------:R-:W-:Y:S01]  /*8db0*/  FFMA.FTZ R183, R156, UR7, -R189.reuse ;  /* 0x000000079cb77c23 */ /* 0x100fe200080108bd */
[----:B------:R-:W-:Y:S01]  /*8dc0*/  MUFU.EX2 R198, R198 ;  /* 0x000000c600c67308 */ /* 0x000fe20000000800 */
[--C-:B------:R-:W-:Y:S01]  /*8dd0*/  FFMA.FTZ R156, R157, UR7, -R189.reuse ;  /* 0x000000079d9c7c23 */ /* 0x100fe200080108bd */
[----:B------:R-:W-:Y:S01]  /*8de0*/  FMNMX.FTZ R2, R179, R2, !PT ;  /* 0x00000002b3027209 */ /* 0x000fe20007810000 */
[----:B------:R-:W-:Y:S01]  /*8df0*/  FFMA.FTZ R157, R159, UR7, -R189 ;  /* 0x000000079f9d7c23 */ /* 0x000fe200080108bd */
[----:B-1----:R-:W-:Y:S01]  /*8e00*/  FFMA.FTZ R17, R0, R17, R181 ;  /* 0x0000001100117223 */ /* 0x002fe200000100b5 */
[--C-:B------:R-:W-:Y:S01]  /*8e10*/  FFMA.FTZ R159, R161, UR7, -R189.reuse ;  /* 0x00000007a19f7c23 */ /* 0x100fe200080108bd */
[----:B------:R-:W-:Y:S01]  /*8e20*/  FFMA.FTZ R161, R192, UR7, -R189 ;  /* 0x00000007c0a17c23 */ /* 0x000fe200080108bd */
[----:B------:R-:W0:Y:S01]  /*8e30*/  SHFL.BFLY PT, R191, R2, 0x2, 0x1f ;  /* 0x0c401f0002bf7f89 */ /* 0x000e2200000e0000 */
[----:B------:R-:W-:Y:S01]  /*8e40*/  MUFU.EX2 R183, R183 ;  /* 0x000000b700b77308 */ /* 0x000fe20000000800 */
[C---:B--2---:R-:W-:Y:S01]  /*8e50*/  FADD.FTZ R17, R196.reuse, R17 ;  /* 0x00000011c4117221 */ /* 0x044fe20000010000 */
[----:B------:R-:W-:-:S06]  /*8e60*/  F2FP.BF16.F32.PACK_AB R196, R196, R181 ;  /* 0x000000b5c4c4723e */ /* 0x000fcc00000010ff */
[----:B------:R-:W-:Y:S08]  /*8e70*/  MUFU.EX2 R156, R156 ;  /* 0x0000009c009c7308 */ /* 0x000ff00000000800 */
[----:B------:R-:W1:Y:S01]  /*8e80*/  MUFU.EX2 R157, R157 ;  /* 0x0000009d009d7308 */ /* 0x000e620000000800 */
[----:B0-----:R-:W-:-:S07]  /*8e90*/  FMNMX.FTZ R191, R2, R191, !PT ;  /* 0x000000bf02bf7209 */ /* 0x001fce0007810000 */
[----:B------:R-:W-:Y:S01]  /*8ea0*/  MUFU.EX2 R194, R194 ;  /* 0x000000c200c27308 */ /* 0x000fe20000000800 */
[----:B------:R-:W0:Y:S07]  /*8eb0*/  SHFL.BFLY PT, R4, R191, 0x1, 0x1f ;  /* 0x0c201f00bf047f89 */ /* 0x000e2e00000e0000 */
[----:B------:R-:W-:Y:S01]  /*8ec0*/  MUFU.EX2 R159, R159 ;  /* 0x0000009f009f7308 */ /* 0x000fe20000000800 */
[----:B-1----:R-:W-:-:S07]  /*8ed0*/  F2FP.BF16.F32.PACK_AB R192, R157, R156 ;  /* 0x0000009c9dc0723e */ /* 0x002fce00000010ff */
[----:B------:R-:W-:Y:S08]  /*8ee0*/  MUFU.EX2 R188, R188 ;  /* 0x000000bc00bc7308 */ /* 0x000ff00000000800 */
[----:B------:R-:W-:Y:S01]  /*8ef0*/  MUFU.EX2 R161, R161 ;  /* 0x000000a100a17308 */ /* 0x000fe20000000800 */
[----:B0-----:R-:W-:-:S07]  /*8f00*/  FMNMX.FTZ R4, R191, R4, !PT ;  /* 0x00000004bf047209 */ /* 0x001fce0007810000 */
[----:B------:R-:W-:Y:S01]  /*8f10*/  MUFU.EX2 R190, R190 ;  /* 0x000000be00be7308 */ /* 0x000fe20000000800 */
[C---:B------:R-:W-:Y:S01]  /*8f20*/  FADD.FTZ R2, -R4.reuse, R21 ;  /* 0x0000001504027221 */ /* 0x040fe20000010100 */
[----:B------:R-:W-:-:S03]  /*8f30*/  FMUL.FTZ R164, R4, UR7 ;  /* 0x0000000704a47c20 */ /* 0x000fc60008410000 */
[----:B------:R-:W-:Y:S01]  /*8f40*/  FMUL.FTZ R2, R2, UR7 ;  /* 0x0000000702027c20 */ /* 0x000fe20008410000 */
[--C-:B------:R-:W-:Y:S01]  /*8f50*/  FFMA.FTZ R197, R152, UR7, -R164.reuse ;  /* 0x0000000798c57c23 */ /* 0x100fe200080108a4 */
[--C-:B------:R-:W-:Y:S01]  /*8f60*/  FFMA.FTZ R152, R153, UR7, -R164.reuse ;  /* 0x0000000799987c23 */ /* 0x100fe200080108a4 */
[--C-:B------:R-:W-:Y:S01]  /*8f70*/  FFMA.FTZ R199, R154, UR7, -R164.reuse ;  /* 0x000000079ac77c23 */ /* 0x100fe200080108a4 */
[----:B------:R-:W-:Y:S02]  /*8f80*/  IMAD.U32 R153, RZ, RZ, UR6 ;  /* 0x00000006ff997e24 */ /* 0x000fe4000f8e00ff */
[--C-:B------:R-:W-:Y:S01]  /*8f90*/  FFMA.FTZ R160, R155, UR7, -R164.reuse ;  /* 0x000000079ba07c23 */ /* 0x100fe200080108a4 */
[----:B------:R-:W-:Y:S01]  /*8fa0*/  MUFU.EX2 R2, R2 ;  /* 0x0000000200027308 */ /* 0x000fe20000000800 */
[--C-:B------:R-:W-:Y:S01]  /*8fb0*/  FFMA.FTZ R193, R158, UR7, -R164.reuse ;  /* 0x000000079ec17c23 */ /* 0x100fe200080108a4 */
[--C-:B------:R-:W-:Y:S01]  /*8fc0*/  FFMA.FTZ R162, R162, UR7, -R164.reuse ;  /* 0x00000007a2a27c23 */ /* 0x100fe200080108a4 */
[----:B------:R-:W-:Y:S01]  /*8fd0*/  @!P1 IADD3 R153, R153, 0x30840, RZ ;  /* 0x0003084099999810 */ /* 0x000fe20007ffe0ff */
[--C-:B------:R-:W-:Y:S01]  /*8fe0*/  FFMA.FTZ R195, R163, UR7, -R164.reuse ;  /* 0x00000007a3c37c23 */ /* 0x100fe200080108a4 */
[--C-:B------:R-:W-:Y:S01]  /*8ff0*/  FFMA.FTZ R154, R166, UR7, -R164.reuse ;  /* 0x00000007a69a7c23 */ /* 0x100fe200080108a4 */
[----:B------:R-:W-:Y:S01]  /*9000*/  FADD.FTZ R166, R198, R17 ;  /* 0x00000011c6a67221 */ /* 0x000fe20000010000 */
[----:B------:R-:W-:Y:S01]  /*9010*/  @!P1 PRMT R153, RZ, 0x654, R153 ;  /* 0x00000654ff999816 */ /* 0x000fe20000000099 */
[----:B------:R-:W-:Y:S01]  /*9020*/  MUFU.EX2 R197, R197 ;  /* 0x000000c500c57308 */ /* 0x000fe20000000800 */
[--C-:B------:R-:W-:Y:S01]  /*9030*/  FFMA.FTZ R158, R170, UR7, -R164.reuse ;  /* 0x00000007aa9e7c23 */ /* 0x100fe200080108a4 */
[--C-:B------:R-:W-:Y:S01]  /*9040*/  FFMA.FTZ R191, R171, UR7, -R164.reuse ;  /* 0x00000007abbf7c23 */ /* 0x100fe200080108a4 */
[--C-:B------:R-:W-:Y:S01]  /*9050*/  FFMA.FTZ R174, R174, UR7, -R164.reuse ;  /* 0x00000007aeae7c23 */ /* 0x100fe200080108a4 */
[--C-:B------:R-:W-:Y:S01]  /*9060*/  FFMA.FTZ R175, R175, UR7, -R164.reuse ;  /* 0x00000007afaf7c23 */ /* 0x100fe200080108a4 */
[--C-:B------:R-:W-:Y:S01]  /*9070*/  FFMA.FTZ R177, R177, UR7, -R164.reuse ;  /* 0x00000007b1b17c23 */ /* 0x100fe200080108a4 */
[----:B------:R-:W-:Y:S01]  /*9080*/  FFMA.FTZ R178, R178, UR7, -R164 ;  /* 0x00000007b2b27c23 */ /* 0x000fe200080108a4 */
[----:B------:R-:W-:Y:S01]  /*9090*/  IMAD.U32 R155, RZ, RZ, UR14 ;  /* 0x0000000eff9b7e24 */ /* 0x000fe2000f8e00ff */
[----:B------:R-:W-:Y:S01]  /*90a0*/  MUFU.EX2 R152, R152 ;  /* 0x0000009800987308 */ /* 0x000fe20000000800 */
[----:B------:R-:W-:-:S02]  /*90b0*/  F2FP.BF16.F32.PACK_AB R198, R183, R198 ;  /* 0x000000c6b7c6723e */ /* 0x000fc400000010ff */
[----:B------:R-:W-:-:S05]  /*90c0*/  @!P1 VIADD R155, R155, 0x30860 ;  /* 0x000308609b9b9836 */ /* 0x000fca0000000000 */
[----:B------:R-:W-:Y:S01]  /*90d0*/  MUFU.EX2 R199, R199 ;  /* 0x000000c700c77308 */ /* 0x000fe20000000800 */
[----:B------:R-:W-:-:S07]  /*90e0*/  @!P1 PRMT R155, RZ, 0x654, R155 ;  /* 0x00000654ff9b9816 */ /* 0x000fce000000009b */
        /* <DEDUP_REMOVED lines=11> */
[----:B------:R-:W0:Y:S08]  /*91a0*/  MUFU.EX2 R177, R177 ;  /* 0x000000b100b17308 */ /* 0x000e300000000800 */
[----:B------:R-:W-:Y:S01]  /*91b0*/  MUFU.EX2 R21, R176 ;  /* 0x000000b000157308 */ /* 0x000fe20000000800 */
[----:B------:R-:W-:-:S02]  /*91c0*/  WARPGROUP.DEPBAR.LE gsb0, 0x0 ;  /* 0x00008000000079c5 */ /* 0x000fc40000010000 */
[----:B------:R1:W-:Y:S01]  /*91d0*/  @!P1 SYNCS.ARRIVE.TRANS64.RED.A1T0 RZ, [R153+URZ], RZ ;  /* 0x000000ff99ff99a7 */ /* 0x0003e2000810043f */
[--C-:B------:R-:W-:Y:S01]  /*91e0*/  FFMA.FTZ R184, R168, UR7, -R189.reuse ;  /* 0x00000007a8b87c23 */ /* 0x100fe200080108bd */
[----:B------:R-:W-:Y:S01]  /*91f0*/  FFMA.FTZ R186, R169, UR7, -R189 ;  /* 0x00000007a9ba7c23 */ /* 0x000fe200080108bd */
[--C-:B------:R-:W-:Y:S01]  /*9200*/  FFMA.FTZ R189, R167, UR7, -R164.reuse ;  /* 0x00000007a7bd7c23 */ /* 0x100fe200080108a4 */
[----:B------:R-:W-:Y:S01]  /*9210*/  FFMA.FTZ R164, R179, UR7, -R164 ;  /* 0x00000007b3a47c23 */ /* 0x000fe200080108a4 */
[----:B------:R-:W-:Y:S01]  /*9220*/  MUFU.EX2 R187, R178 ;  /* 0x000000b200bb7308 */ /* 0x000fe20000000800 */
[----:B0-----:R-:W-:Y:S01]  /*9230*/  F2FP.BF16.F32.PACK_AB R185, R177, R175 ;  /* 0x000000afb1b9723e */ /* 0x001fe200000010ff */
[----:B-1----:R-:W-:Y:S01]  /*9240*/  FFMA.FTZ R153, R2, R16, R197 ;  /* 0x0000001002997223 */ /* 0x002fe200000100c5 */
[C---:B------:R-:W-:Y:S01]  /*9250*/  F2FP.BF16.F32.PACK_AB R197, R152.reuse, R197 ;  /* 0x000000c598c5723e */ /* 0x040fe200000010ff */
[----:B------:R0:W-:Y:S02]  /*9260*/  @!P1 SYNCS.ARRIVE.TRANS64.RED.A1T0 RZ, [R155+URZ], RZ ;  /* 0x000000ff9bff99a7 */ /* 0x0001e4000810043f */
[----:B------:R-:W-:Y:S01]  /*9270*/  FADD.FTZ R16, R152, R153 ;  /* 0x0000009998107221 */ /* 0x000fe20000010000 */
[----:B------:R-:W-:Y:S01]  /*9280*/  FADD.FTZ R153, R183, R166 ;  /* 0x000000a6b7997221 */ /* 0x000fe20000010000 */
[----:B------:R-:W1:Y:S02]  /*9290*/  MUFU.EX2 R189, R189 ;  /* 0x000000bd00bd7308 */ /* 0x000e640000000800 */
[----:B------:R-:W-:Y:S01]  /*92a0*/  FADD.FTZ R17, R199, R16 ;  /* 0x00000010c7117221 */ /* 0x000fe20000010000 */
[----:B------:R-:W-:Y:S01]  /*92b0*/  FADD.FTZ R166, R156, R153 ;  /* 0x000000999ca67221 */ /* 0x000fe20000010000 */
[----:B------:R-:W-:-:S02]  /*92c0*/  F2FP.BF16.F32.PACK_AB R199, R160, R199 ;  /* 0x000000c7a0c7723e */ /* 0x000fc400000010ff */
[----:B------:R-:W-:Y:S01]  /*92d0*/  FADD.FTZ R16, R160, R17 ;  /* 0x00000011a0107221 */ /* 0x000fe20000010000 */
[----:B------:R-:W-:Y:S01]  /*92e0*/  FADD.FTZ R153, R157, R166 ;  /* 0x000000a69d997221 */ /* 0x000fe20000010000 */
[----:B------:R-:W2:Y:S02]  /*92f0*/  MUFU.EX2 R184, R184 ;  /* 0x000000b800b87308 */ /* 0x000ea40000000800 */
[----:B------:R-:W-:Y:S01]  /*9300*/  FADD.FTZ R17, R193, R16 ;  /* 0x00000010c1117221 */ /* 0x000fe20000010000 */
[----:B------:R-:W-:Y:S01]  /*9310*/  FADD.FTZ R166, R194, R153 ;  /* 0x00000099c2a67221 */ /* 0x000fe20000010000 */
[C---:B------:R-:W-:Y:S02]  /*9320*/  F2FP.BF16.F32.PACK_AB R193, R162.reuse, R193 ;  /* 0x000000c1a2c1723e */ /* 0x040fe400000010ff */
[----:B------:R-:W-:Y:S01]  /*9330*/  FADD.FTZ R16, R162, R17 ;  /* 0x00000011a2107221 */ /* 0x000fe20000010000 */
[C---:B------:R-:W-:Y:S01]  /*9340*/  FADD.FTZ R153, R159.reuse, R166 ;  /* 0x000000a69f997221 */ /* 0x040fe20000010000 */
[----:B------:R-:W3:Y:S01]  /*9350*/  MUFU.EX2 R186, R186 ;  /* 0x000000ba00ba7308 */ /* 0x000ee20000000800 */
[----:B------:R-:W-:Y:S01]  /*9360*/  F2FP.BF16.F32.PACK_AB R194, R159, R194 ;  /* 0x000000c29fc2723e */ /* 0x000fe200000010ff */
[----:B------:R-:W-:Y:S01]  /*9370*/  FADD.FTZ R17, R195, R16 ;  /* 0x00000010c3117221 */ /* 0x000fe20000010000 */
[----:B------:R-:W-:Y:S01]  /*9380*/  FADD.FTZ R152, R188, R153 ;  /* 0x00000099bc987221 */ /* 0x000fe20000010000 */
[----:B------:R-:W-:-:S02]  /*9390*/  F2FP.BF16.F32.PACK_AB R195, R154, R195 ;  /* 0x000000c39ac3723e */ /* 0x000fc400000010ff */
[----:B------:R-:W-:Y:S01]  /*93a0*/  FADD.FTZ R16, R154, R17 ;  /* 0x000000119a107221 */ /* 0x000fe20000010000 */
[C---:B------:R-:W-:Y:S01]  /*93b0*/  FADD.FTZ R153, R161.reuse, R152 ;  /* 0x00000098a1997221 */ /* 0x040fe20000010000 */
[----:B------:R-:W4:Y:S01]  /*93c0*/  MUFU.EX2 R164, R164 ;  /* 0x000000a400a47308 */ /* 0x000f220000000800 */
[----:B------:R-:W-:Y:S01]  /*93d0*/  F2FP.BF16.F32.PACK_AB R188, R161, R188 ;  /* 0x000000bca1bc723e */ /* 0x000fe200000010ff */
[----:B-1----:R-:W-:Y:S01]  /*93e0*/  FADD.FTZ R17, R189, R16 ;  /* 0x00000010bd117221 */ /* 0x002fe20000010000 */
[----:B------:R-:W-:Y:S01]  /*93f0*/  FADD.FTZ R152, R190, R153 ;  /* 0x00000099be987221 */ /* 0x000fe20000010000 */
[C---:B------:R-:W-:Y:S02]  /*9400*/  F2FP.BF16.F32.PACK_AB R189, R158.reuse, R189 ;  /* 0x000000bd9ebd723e */ /* 0x040fe400000010ff */
[----:B------:R-:W-:Y:S01]  /*9410*/  FADD.FTZ R16, R158, R17 ;  /* 0x000000119e107221 */ /* 0x000fe20000010000 */
[C---:B------:R-:W-:Y:S01]  /*9420*/  FADD.FTZ R17, R165.reuse, R152 ;  /* 0x00000098a5117221 */ /* 0x040fe20000010000 */
[----:B------:R-:W-:-:S02]  /*9430*/  F2FP.BF16.F32.PACK_AB R190, R165, R190 ;  /* 0x000000bea5be723e */ /* 0x000fc400000010ff */
[----:B------:R-:W-:Y:S01]  /*9440*/  FADD.FTZ R16, R191, R16 ;  /* 0x00000010bf107221 */ /* 0x000fe20000010000 */
[----:B--2---:R-:W-:Y:S01]  /*9450*/  FADD.FTZ R152, R184, R17 ;  /* 0x00000011b8987221 */ /* 0x004fe20000010000 */
[C---:B------:R-:W-:Y:S02]  /*9460*/  F2FP.BF16.F32.PACK_AB R191, R174.reuse, R191 ;  /* 0x000000bfaebf723e */ /* 0x040fe400000010ff */
[----:B------:R-:W-:Y:S01]  /*9470*/  FADD.FTZ R16, R174, R16 ;  /* 0x00000010ae107221 */ /* 0x000fe20000010000 */
[C---:B------:R-:W-:Y:S01]  /*9480*/  FADD.FTZ R17, R173.reuse, R152 ;  /* 0x00000098ad117221 */ /* 0x040fe20000010000 */
[----:B------:R-:W-:Y:S02]  /*9490*/  F2FP.BF16.F32.PACK_AB R184, R173, R184 ;  /* 0x000000b8adb8723e */ /* 0x000fe400000010ff */
[----:B------:R-:W-:Y:S01]  /*94a0*/  FADD.FTZ R16, R175, R16 ;  /* 0x00000010af107221 */ /* 0x000fe20000010000 */
[----:B---3--:R-:W-:Y:S01]  /*94b0*/  FADD.FTZ R152, R186, R17 ;  /* 0x00000011ba987221 */ /* 0x008fe20000010000 */
[----:B------:R-:W-:-:S02]  /*94c0*/  F2FP.BF16.F32.PACK_AB R186, R21, R186 ;  /* 0x000000ba15ba723e */ /* 0x000fc400000010ff */
[----:B------:R-:W-:Y:S01]  /*94d0*/  FADD.FTZ R16, R177, R16 ;  /* 0x00000010b1107221 */ /* 0x000fe20000010000 */
[----:B------:R-:W-:Y:S01]  /*94e0*/  FADD.FTZ R17, R21, R152 ;  /* 0x0000009815117221 */ /* 0x000fe20000010000 */
[----:B------:R-:W-:Y:S02]  /*94f0*/  IMAD.MOV.U32 R21, RZ, RZ, R4 ;  /* 0x000000ffff157224 */ /* 0x000fe400078e0004 */
[----:B------:R-:W-:Y:S01]  /*9500*/  FADD.FTZ R16, R187, R16 ;  /* 0x00000010bb107221 */ /* 0x000fe20000010000 */
[----:B----4-:R-:W-:-:S03]  /*9510*/  F2FP.BF16.F32.PACK_AB R187, R164, R187 ;  /* 0x000000bba4bb723e */ /* 0x010fc600000010ff */
[----:B------:R-:W-:Y:S01]  /*9520*/  FADD.FTZ R16, R164, R16 ;  /* 0x00000010a4107221 */ /* 0x000fe20000010000 */
[----:B0-----:R-:W-:Y:S06]  /*9530*/  @P2 BRA `(.L_x_1134) ;  /* 0xffffffdc00e82947 */ /* 0x001fec000383ffff */
.L_x_1125:
[----:B------:R-:W-:-:S13]  /*9540*/  ISETP.GE.AND P2, PT, R20, UR61, PT ;  /* 0x0000003d14007c0c */ /* 0x000fda000bf46270 */
[----:B------:R-:W-:Y:S05]  /*9550*/  @!P2 BRA `(.L_x_1135) ;  /* 0x0000002800cca947 */ /* 0x000fea0003800000 */
[----:B------:R-:W-:Y:S01]  /*9560*/  IMAD.MOV.U32 R202, RZ, RZ, R4 ;  /* 0x000000ffffca7224 */ /* 0x000fe200078e0004 */
[----:B------:R-:W-:Y:S01]  /*9570*/  UMOV UR38, UR36 ;  /* 0x0000002400267c82 */ /* 0x000fe20008000000 */
[----:B------:R-:W-:Y:S01]  /*9580*/  IMAD.IADD R4, R19, 0x1, -R22 ;  /* 0x0000000113047824 */ /* 0x000fe200078e0a16 */
[----:B------:R-:W-:Y:S01]  /*9590*/  UMOV UR4, UR37 ;  /* 0x0000002500047c82 */ /* 0x000fe20008000000 */
[----:B------:R-:W-:Y:S01]  /*95a0*/  IMAD.MOV.U32 R200, RZ, RZ, R5 ;  /* 0x000000ffffc87224 */ /* 0x000fe200078e0005 */
[----:B------:R-:W-:Y:S01]  /*95b0*/  ULDC UR50, c[0x0][0x9e4] ;  /* 0x0002790000327ab9 */ /* 0x000fe20000000800 */
[----:B------:R-:W-:Y:S01]  /*95c0*/  ULDC UR54, c[0x0][0x988] ;  /* 0x0002620000367ab9 */ /* 0x000fe20000000800 */
[----:B------:R-:W-:Y:S01]  /*95d0*/  IADD3 R203, R4, 0x8, R3 ;  /* 0x0000000804cb7810 */ /* 0x000fe20007ffe003 */
[----:B------:R-:W-:Y:S01]  /*95e0*/  ULDC UR5, c[0x0][0x9d8] ;  /* 0x0002760000057ab9 */ /* 0x000fe20000000800 */
[----:B------:R-:W-:Y:S01]  /*95f0*/  IADD3 R201, R3, R4, RZ ;  /* 0x0000000403c97210 */ /* 0x000fe20007ffe0ff */
[----:B------:R-:W-:Y:S01]  /*9600*/  ULDC UR55, c[0x0][0x9e0] ;  /* 0x0002780000377ab9 */ /* 0x000fe20000000800 */
[----:B------:R-:W-:-:S07]  /*9610*/  LOP3.LUT R21, RZ, R203, RZ, 0x33, !PT ;  /* 0x000000cbff157212 */ /* 0x000fce00078e33ff */
.L_x_1152:
[----:B------:R-:W-:-:S04]  /*9620*/  UIADD3 UR6, UR4, 0x1, URZ ;  /* 0x0000000104067890 */ /* 0x000fc8000fffe03f */
[----:B------:R-:W-:-:S04]  /*9630*/  UISETP.NE.AND UP0, UPT, UR6, 0x2, UPT ;  /* 0x000000020600788c */ /* 0x000fc8000bf05270 */
[----:B------:R-:W-:Y:S02]  /*9640*/  USEL UR36, URZ, 0x1, UP0 ;  /* 0x000000013f247887 */ /* 0x000fe40008000000 */
[----:B------:R-:W-:Y:S02]  /*9650*/  USEL UR37, UR6, URZ, UP0 ;  /* 0x0000003f06257287 */ /* 0x000fe40008000000 */
[----:B------:R-:W-:Y:S01]  /*9660*/  ULOP3.LUT UR36, UR38, UR36, URZ, 0x3c, !UPT ;  /* 0x0000002426247292 */ /* 0x000fe2000f8e3c3f */
[----:B------:R-:W-:Y:S11]  /*9670*/  @!P0 BRA `(.L_x_1136) ;  /* 0x0000000000048947 */ /* 0x000ff60003800000 */
[----:B------:R-:W-:Y:S01]  /*9680*/  BPT.TRAP 0x1 ;  /* 0x000000040000795c */ /* 0x000fe20000300000 */
.L_x_1136:
[----:B------:R-:W-:Y:S01]  /*9690*/  ULEA UR6, UR37, UR39, 0x3 ;  /* 0x0000002725067291 */ /* 0x000fe2000f8e183f */
[----:B------:R-:W-:-:S05]  /*96a0*/  IMAD.U32 R4, RZ, RZ, UR36 ;  /* 0x00000024ff047e24 */ /* 0x000fca000f8e00ff */
[----:B------:R-:W-:-:S04]  /*96b0*/  SHF.L.U32 R4, R4, 0x1f, RZ ;  /* 0x0000001f04047819 */ /* 0x000fc800000006ff */
[----:B------:R0:W1:Y:S01]  /*96c0*/  SYNCS.PHASECHK.TRANS64.TRYWAIT P2, [UR6+0x30830], R4 ;  /* 0x03083004ff0075a7 */ /* 0x0000620008040146 */
[----:B------:R-:W-:Y:S05]  /*96d0*/  @!P0 BRA `(.L_x_1137) ;  /* 0x0000000000048947 */ /* 0x000fea0003800000 */
[----:B------:R-:W-:Y:S01]  /*96e0*/  BPT.TRAP 0x1 ;  /* 0x000000040000795c */ /* 0x000fe20000300000 */
.L_x_1137:
[----:B-1----:R-:W-:Y:S05]  /*96f0*/  @P2 BRA `(.L_x_1138) ;  /* 0x0000000000082947 */ /* 0x002fea0003800000 */
[----:B------:R-:W1:Y:S02]  /*9700*/  SYNCS.PHASECHK.TRANS64.TRYWAIT P2, [UR6+0x30830], R4 ;  /* 0x03083004ff0075a7 */ /* 0x000e640008040146 */
[----:B-1----:R-:W-:Y:S05]  /*9710*/  @!P2 BRA `(.L_x_1139) ;  /* 0x000000c400d8a947 */ /* 0x002fea0003800000 */
.L_x_1138:
        /* <DEDUP_REMOVED lines=227> */
.L_x_1140:
[----:B------:R-:W-:Y:S01]  /*a550*/  ULEA UR14, UR4, UR39, 0x3 ;  /* 0x00000027040e7291 */ /* 0x000fe2000f8e183f */
[----:B------:R-:W-:-:S05]  /*a560*/  IMAD.U32 R0, RZ, RZ, UR38 ;  /* 0x00000026ff007e24 */ /* 0x000fca000f8e00ff */
[----:B------:R-:W-:-:S04]  /*a570*/  SHF.L.U32 R0, R0, 0x1f, RZ ;  /* 0x0000001f00007819 */ /* 0x000fc800000006ff */
[----:B------:R2:W3:Y:S01]  /*a580*/  SYNCS.PHASECHK.TRANS64.TRYWAIT P2, [UR14+0x30850], R0 ;  /* 0x03085000ff0075a7 */ /* 0x0004e2000804014e */
[----:B------:R-:W-:Y:S05]  /*a590*/  @!P0 BRA `(.L_x_1141) ;  /* 0x0000000000048947 */ /* 0x000fea0003800000 */
[----:B------:R-:W-:Y:S01]  /*a5a0*/  BPT.TRAP 0x1 ;  /* 0x000000040000795c */ /* 0x000fe20000300000 */
.L_x_1141:
[----:B---3--:R-:W-:Y:S05]  /*a5b0*/  @P2 BRA `(.L_x_1142) ;  /* 0x0000000000082947 */ /* 0x008fea0003800000 */
[----:B------:R-:W3:Y:S02]  /*a5c0*/  SYNCS.PHASECHK.TRANS64.TRYWAIT P2, [UR14+0x30850], R0 ;  /* 0x03085000ff0075a7 */ /* 0x000ee4000804014e */
[----:B---3--:R-:W-:Y:S05]  /*a5d0*/  @!P2 BRA `(.L_x_1143) ;  /* 0x000000b80040a947 */ /* 0x008fea0003800000 */
.L_x_1142:
[----:B------:R-:W-:Y:S01]  /*a5e0*/  UIADD3 UR7, UR39, 0x400, URZ ;  /* 0x0000040027077890 */ /* 0x000fe2000fffe03f */
[----:B------:R-:W-:Y:S01]  /*a5f0*/  WARPGROUP.ARRIVE ;  /* 0x00000000000079c5 */ /* 0x000fe20000000000 */
[----:B------:R-:W-:Y:S01]  /*a600*/  UMOV UR11, 0x40000040 ;  /* 0x40000040000b7882 */ /* 0x000fe20000000000 */
[----:B-12---:R-:W-:Y:S01]  /*a610*/  FMUL.FTZ R0, R154, UR5 ;  /* 0x000000059a007c20 */ /* 0x006fe20008410000 */
[----:B------:R-:W-:Y:S01]  /*a620*/  USHF.R.U32.HI UR7, URZ, 0x4, UR7 ;  /* 0x000000043f077899 */ /* 0x000fe20008011607 */
[----:B------:R-:W-:Y:S01]  /*a630*/  FMUL.FTZ R2, R155, UR5 ;  /* 0x000000059b027c20 */ /* 0x000fe20008410000 */
[----:B------:R-:W-:Y:S01]  /*a640*/  FMUL.FTZ R154, R162, UR5 ;  /* 0x00000005a29a7c20 */ /* 0x000fe20008410000 */
[----:B------:R-:W-:Y:S01]  /*a650*/  FMUL.FTZ R155, R163, UR5 ;  /* 0x00000005a39b7c20 */ /* 0x000fe20008410000 */
[----:B------:R-:W-:Y:S01]  /*a660*/  ULOP3.LUT UR7, UR7, 0x3fff, URZ, 0xc0, !UPT ;  /* 0x00003fff07077892 */ /* 0x000fe2000f8ec03f */
[----:B------:R-:W-:Y:S01]  /*a670*/  FMUL.FTZ R162, R178, UR5 ;  /* 0x00000005b2a27c20 */ /* 0x000fe20008410000 */
[----:B------:R-:W-:Y:S01]  /*a680*/  FMUL.FTZ R163, R179, UR5 ;  /* 0x00000005b3a37c20 */ /* 0x000fe20008410000 */
[----:B0-----:R-:W-:Y:S01]  /*a690*/  IMAD.U32 R4, RZ, RZ, UR6 ;  /* 0x00000006ff047e24 */ /* 0x001fe2000f8e00ff */
[----:B------:R-:W-:Y:S01]  /*a6a0*/  ULOP3.LUT UR7, UR7, 0x2000000, URZ, 0xfc, !UPT ;  /* 0x0200000007077892 */ /* 0x000fe2000f8efc3f */
[----:B------:R-:W0:Y:S02]  /*a6b0*/  MUFU.TANH R0, R0 ;  /* 0x0000000000007308 */ /* 0x000e240000002400 */
[----:B------:R-:W-:Y:S01]  /*a6c0*/  @!P1 VIADD R4, R4, 0x30840 ;  /* 0x0003084004049836 */ /* 0x000fe20000000000 */
[----:B------:R-:W-:-:S04]  /*a6d0*/  ULEA UR4, UR4, UR7, 0xb ;  /* 0x0000000704047291 */ /* 0x000fc8000f8e583f */
[----:B------:R-:W-:Y:S01]  /*a6e0*/  @!P1 PRMT R4, RZ, 0x654, R4 ;  /* 0x00000654ff049816 */ /* 0x000fe20000000004 */
[----:B------:R-:W1:Y:S02]  /*a6f0*/  MUFU.TANH R2, R2 ;  /* 0x0000000200027308 */ /* 0x000e640000002400 */
[----:B------:R-:W-:Y:S02]  /*a700*/  UMOV UR10, UR4 ;  /* 0x00000004000a7c82 */ /* 0x000fe40008000000 */
[----:B------:R-:W-:Y:S01]  /*a710*/  HGMMA.64x256x16.F32.BF16 R24, R196, gdesc[UR8].tnspB, R24, gsb0 ;  /* 0x43e00008c4187df0 */ /* 0x000fe20008001818 */
[----:B------:R-:W-:Y:S01]  /*a720*/  UIADD3 UR10, UR4, 0x80, URZ ;  /* 0x00000080040a7890 */ /* 0x000fe2000fffe03f */
[----:B------:R-:W-:Y:S02]  /*a730*/  UMOV UR11, 0x40000040 ;  /* 0x40000040000b7882 */ /* 0x000fe40000000000 */
[----:B------:R-:W2:Y:S08]  /*a740*/  MUFU.TANH R154, R154 ;  /* 0x0000009a009a7308 */ /* 0x000eb00000002400 */
[----:B------:R-:W3:Y:S08]  /*a750*/  MUFU.TANH R155, R155 ;  /* 0x0000009b009b7308 */ /* 0x000ef00000002400 */
[----:B------:R-:W4:Y:S08]  /*a760*/  MUFU.TANH R162, R162 ;  /* 0x000000a200a27308 */ /* 0x000f300000002400 */
[----:B------:R-:W0:Y:S01]  /*a770*/  MUFU.TANH R163, R163 ;  /* 0x000000a300a37308 */ /* 0x000e220000002400 */
[----:B------:R-:W-:-:S02]  /*a780*/  WARPGROUP.DEPBAR.LE gsb0, 0x0 ;  /* 0x00008000000079c5 */ /* 0x000fc40000010000 */
        /* <DEDUP_REMOVED lines=19> */
[----:B------:R-:W-:Y:S01]  /*a8c0*/  FMUL.FTZ R191, R165, UR5 ;  /* 0x00000005a5bf7c20 */ /* 0x000fe20008410000 */
[----:B------:R-:W-:Y:S01]  /*a8d0*/  FMUL.FTZ R158, R170, UR5 ;  /* 0x00000005aa9e7c20 */ /* 0x000fe20008410000 */
[----:B------:R-:W-:Y:S01]  /*a8e0*/  FMUL.FTZ R159, R171, UR5 ;  /* 0x00000005ab9f7c20 */ /* 0x000fe20008410000 */
[----:B------:R-:W-:Y:S01]  /*a8f0*/  FMUL.FTZ R170, R176, UR5 ;  /* 0x00000005b0aa7c20 */ /* 0x000fe20008410000 */
[----:B------:R-:W-:Y:S01]  /*a900*/  FMUL.FTZ R171, R177, UR5 ;  /* 0x00000005b1ab7c20 */ /* 0x000fe20008410000 */
[----:B------:R-:W-:Y:S01]  /*a910*/  FMUL.FTZ R164, R182, UR5 ;  /* 0x00000005b6a47c20 */ /* 0x000fe20008410000 */
[----:B------:R-:W-:Y:S01]  /*a920*/  FMUL.FTZ R165, R183, UR5 ;  /* 0x00000005b7a57c20 */ /* 0x000fe20008410000 */
        /* <DEDUP_REMOVED lines=17> */
[----:B------:R-:W-:Y:S02]  /*aa40*/  IMAD.SHL.U32 R172, R20, 0x40, RZ ;  /* 0x0000004014ac7824 */ /* 0x000fe400078e00ff */
        /* <DEDUP_REMOVED lines=10> */
[----:B------:R-:W-:Y:S01]  /*aaf0*/  IADD3 R5, R19, 0x1, -R172 ;  /* 0x0000000113057810 */ /* 0x000fe20007ffe8ac */
[----:B------:R-:W0:Y:S01]  /*ab00*/  MUFU.TANH R184, R184 ;  /* 0x000000b800b87308 */ /* 0x000e220000002400 */
[----:B------:R0:W-:Y:S03]  /*ab10*/  @!P1 SYNCS.ARRIVE.TRANS64.RED.A1T0 RZ, [R4+URZ], RZ ;  /* 0x000000ff04ff99a7 */ /* 0x0001e6000810043f */
[----:B------:R-:W-:-:S04]  /*ab20*/  IMAD.IADD R5, R5, 0x1, -R22 ;  /* 0x0000000105057824 */ /* 0x000fc800078e0a16 */
[----:B------:R-:W0:Y:S01]  /*ab30*/  MUFU.TANH R185, R185 ;  /* 0x000000b900b97308 */ /* 0x000e220000002400 */
[----:B------:R-:W-:-:S04]  /*ab40*/  IMAD R5, R18, -0x2, R5 ;  /* 0xfffffffe12057824 */ /* 0x000fc800078e0205 */
[C---:B------:R-:W-:Y:S02]  /*ab50*/  VIADD R178, R5.reuse, UR55 ;  /* 0x0000003705b27c36 */ /* 0x040fe40008000000 */
[----:B------:R-:W-:Y:S01]  /*ab60*/  VIADD R180, R5, UR51 ;  /* 0x0000003305b47c36 */ /* 0x000fe20008000000 */
[----:B------:R-:W0:Y:S02]  /*ab70*/  MUFU.TANH R186, R186 ;  /* 0x000000ba00ba7308 */ /* 0x000e240000002400 */
[C---:B------:R-:W-:Y:S01]  /*ab80*/  IADD3 R176, R3.reuse, R178, RZ ;  /* 0x000000b203b07210 */ /* 0x040fe20007ffe0ff */
[----:B------:R-:W-:-:S05]  /*ab90*/  IMAD.IADD R177, R3, 0x1, R180 ;  /* 0x0000000103b17824 */ /* 0x000fca00078e02b4 */
        /* <DEDUP_REMOVED lines=11> */
[----:B-1234-:R-:W-:Y:S05]  /*ac50*/  @!P6 BRA `(.L_x_1144) ;  /* 0x00000000005ce947 */ /* 0x01efea0003800000 */
[----:B------:R-:W-:Y:S01]  /*ac60*/  ISETP.GT.AND P2, PT, R201, -0x1, PT ;  /* 0xffffffffc900780c */ /* 0x000fe20003f44270 */
[----:B------:R-:W-:-:S12]  /*ac70*/  BSSY B0, `(.L_x_1145) ;  /* 0x0000011000007945 */ /* 0x000fd80003800000 */
[----:B------:R-:W-:Y:S05]  /*ac80*/  @P2 BRA `(.L_x_1146) ;  /* 0x0000000000242947 */ /* 0x000fea0003800000 */
[----:B------:R-:W-:Y:S01]  /*ac90*/  IMAD.U32 R179, RZ, RZ, UR50 ;  /* 0x00000032ffb37e24 */ /* 0x000fe2000f8e00ff */
[----:B------:R-:W-:-:S04]  /*aca0*/  IADD3 R175, R3, R19, -R22 ;  /* 0x0000001303af7210 */ /* 0x000fc80007ffe816 */
[----:B------:R-:W-:Y:S02]  /*acb0*/  ISETP.NE.AND P2, PT, R179, 0x1, PT ;  /* 0x00000001b300780c */ /* 0x000fe40003f45270 */
[----:B------:R-:W-:-:S11]  /*acc0*/  LOP3.LUT R175, RZ, R175, RZ, 0x33, !PT ;  /* 0x000000afffaf7212 */ /* 0x000fd600078e33ff */
[----:B0-----:R-:W0:Y:S02]  /*acd0*/  @P2 LDC.64 R4, c[0x0][0x9e8] ;  /* 0x00027a00ff042b82 */ /* 0x001e240000000a00 */
[----:B0-----:R-:W-:-:S05]  /*ace0*/  @P2 IMAD.HI.U32 R4, R175, R4, RZ ;  /* 0x00000004af042227 */ /* 0x001fca00078e00ff */
[----:B------:R-:W-:-:S04]  /*acf0*/  @P2 SHF.R.U32.HI R175, RZ, R5, R4 ;  /* 0x00000005ffaf2219 */ /* 0x000fc80000011604 */
[----:B------:R-:W-:Y:S01]  /*ad00*/  LOP3.LUT R175, RZ, R175, RZ, 0x33, !PT ;  /* 0x000000afffaf7212 */ /* 0x000fe200078e33ff */
[----:B------:R-:W-:Y:S06]  /*ad10*/  BRA `(.L_x_1147) ;  /* 0x0000000000187947 */ /* 0x000fec0003800000 */
.L_x_1146:
[----:B------:R-:W-:Y:S02]  /*ad20*/  IMAD.U32 R179, RZ, RZ, UR50 ;  /* 0x00000032ffb37e24 */ /* 0x000fe4000f8e00ff */
[----:B------:R-:W-:-:S03]  /*ad30*/  IMAD.MOV.U32 R175, RZ, RZ, R201 ;  /* 0x000000ffffaf7224 */ /* 0x000fc600078e00c9 */
[----:B------:R-:W-:-:S13]  /*ad40*/  ISETP.NE.AND P2, PT, R179, 0x1, PT ;  /* 0x00000001b300780c */ /* 0x000fda0003f45270 */
[----:B0-----:R-:W0:Y:S02]  /*ad50*/  @P2 LDC.64 R4, c[0x0][0x9e8] ;  /* 0x00027a00ff042b82 */ /* 0x001e240000000a00 */
[----:B0-----:R-:W-:-:S05]  /*ad60*/  @P2 IMAD.HI.U32 R4, R201, R4, RZ ;  /* 0x00000004c9042227 */ /* 0x001fca00078e00ff */
[----:B------:R-:W-:-:S07]  /*ad70*/  @P2 SHF.R.U32.HI R175, RZ, R5, R4 ;  /* 0x00000005ffaf2219 */ /* 0x000fce0000011604 */
.L_x_1147:
[----:B------:R-:W-:Y:S05]  /*ad80*/  BSYNC B0 ;  /* 0x0000000000007941 */ /* 0x000fea0003800000 */
.L_x_1145:
[----:B------:R-:W-:-:S04]  /*ad90*/  IMAD R5, R175, R179, -R172 ;  /* 0x000000b3af057224 */ /* 0x000fc800078e0aac */
[----:B------:R-:W-:-:S05]  /*ada0*/  IMAD R5, R18, -0x2, R5 ;  /* 0xfffffffe12057824 */ /* 0x000fca00078e0205 */
[----:B------:R-:W-:Y:S02]  /*adb0*/  VIADDMNMX R176, R5, R179, R176, PT ;  /* 0x000000b305b07246 */ /* 0x000fe400038001b0 */
[----:B------:R-:W-:-:S07]  /*adc0*/  VIMNMX R177, R177, R5, !PT ;  /* 0x00000005b1b17248 */ /* 0x000fce0007fe0100 */
.L_x_1144:
[----:B------:R-:W-:-:S04]  /*add0*/  ISETP.GT.AND P2, PT, R20, -0x1, PT ;  /* 0xffffffff1400780c */ /* 0x000fc80003f44270 */
[C---:B------:R-:W-:Y:S02]  /*ade0*/  ISETP.GT.AND P3, PT, R177.reuse, RZ, P2 ;  /* 0x000000ffb100720c */ /* 0x040fe40001764270 */
[C---:B------:R-:W-:Y:S02]  /*adf0*/  ISETP.GT.AND P5, PT, R177.reuse, 0x1, P2 ;  /* 0x00000001b100780c */ /* 0x040fe400017a4270 */
[----:B------:R-:W-:Y:S02]  /*ae00*/  ISETP.LT.OR P4, PT, R176, 0x1, P3 ;  /* 0x00000001b000780c */ /* 0x000fe40001f81670 */
[C---:B------:R-:W-:Y:S02]  /*ae10*/  ISETP.GT.AND P3, PT, R177.reuse, 0x8, P2 ;  /* 0x00000008b100780c */ /* 0x040fe40001764270 */
[----:B0-----:R-:W-:Y:S02]  /*ae20*/  FSEL R175, R188, -INF , !P4 ;  /* 0xff800000bcaf7808 */ /* 0x001fe40006000000 */
        /* <DEDUP_REMOVED lines=40> */
[--C-:B------:R-:W-:Y:S02]  /*b0b0*/  IADD3 R176, R178, 0x8, R3.reuse ;  /* 0x00000008b2b07810 */ /* 0x100fe40007ffe003 */
[----:B------:R-:W-:Y:S02]  /*b0c0*/  IADD3 R177, R180, 0x8, R3 ;  /* 0x00000008b4b17810 */ /* 0x000fe40007ffe003 */
[----:B------:R-:W-:-:S02]  /*b0d0*/  FSEL R171, R171, -INF , !P5 ;  /* 0xff800000abab7808 */ /* 0x000fc40006800000 */
[----:B------:R-:W-:Y:S02]  /*b0e0*/  FSEL R173, R173, -INF , !P3 ;  /* 0xff800000adad7808 */ /* 0x000fe40005800000 */
[----:B------:R-:W-:Y:S01]  /*b0f0*/  FSEL R174, R174, -INF , !P4 ;  /* 0xff800000aeae7808 */ /* 0x000fe20006000000 */
[----:B------:R-:W-:Y:S06]  /*b100*/  @!P6 BRA `(.L_x_1148) ;  /* 0x000000000058e947 */ /* 0x000fec0003800000 */
        /* <DEDUP_REMOVED lines=11> */
.L_x_1150:
[----:B------:R-:W-:Y:S02]  /*b1c0*/  IMAD.U32 R180, RZ, RZ, UR50 ;  /* 0x00000032ffb47e24 */ /* 0x000fe4000f8e00ff */
[----:B------:R-:W-:-:S03]  /*b1d0*/  IMAD.MOV.U32 R179, RZ, RZ, R203 ;  /* 0x000000ffffb37224 */ /* 0x000fc600078e00cb */
[----:B------:R-:W-:-:S13]  /*b1e0*/  ISETP.NE.AND P3, PT, R180, 0x1, PT ;  /* 0x00000001b400780c */ /* 0x000fda0003f65270 */
[----:B------:R-:W0:Y:S02]  /*b1f0*/  @P3 LDC.64 R4, c[0x0][0x9e8] ;  /* 0x00027a00ff043b82 */ /* 0x000e240000000a00 */
[----:B0-----:R-:W-:-:S05]  /*b200*/  @P3 IMAD.HI.U32 R4, R203, R4, RZ ;  /* 0x00000004cb043227 */ /* 0x001fca00078e00ff */
[----:B------:R-:W-:-:S07]  /*b210*/  @P3 SHF.R.U32.HI R179, RZ, R5, R4 ;  /* 0x00000005ffb33219 */ /* 0x000fce0000011604 */
.L_x_1151:
[----:B------:R-:W-:Y:S05]  /*b220*/  BSYNC B0 ;  /* 0x0000000000007941 */ /* 0x000fea0003800000 */
.L_x_1149:
[----:B------:R-:W-:-:S04]  /*b230*/  IMAD R5, R179, R180, -R172 ;  /* 0x000000b4b3057224 */ /* 0x000fc800078e0aac */
[----:B------:R-:W-:-:S05]  /*b240*/  IMAD R5, R18, -0x2, R5 ;  /* 0xfffffffe12057824 */ /* 0x000fca00078e0205 */
[----:B------:R-:W-:Y:S02]  /*b250*/  VIADDMNMX R176, R5, R180, R176, PT ;  /* 0x000000b405b07246 */ /* 0x000fe400038001b0 */
[----:B------:R-:W-:-:S07]  /*b260*/  VIMNMX R177, R177, R5, !PT ;  /* 0x00000005b1b17248 */ /* 0x000fce0007fe0100 */
.L_x_1148:
[----:B------:R-:W-:Y:S01]  /*b270*/  FMNMX.FTZ R4, R175, R200, !PT ;  /* 0x000000c8af047209 */ /* 0x000fe20007810000 */
[----:B------:R-:W-:Y:S01]  /*b280*/  UMOV UR7, UR54 ;  /* 0x0000003600077c82 */ /* 0x000fe20008000000 */
        /* <DEDUP_REMOVED lines=18> */
[----:B------:R-:W-:-:S02]  /*b3b0*/  FSEL R179, R0, -INF , !P3 ;  /* 0xff80000000b37808 */ /* 0x000fc40005800000 */
[----:B------:R-:W-:Y:S02]  /*b3c0*/  FMNMX.FTZ R5, R167, R4, !PT ;  /* 0x00000004a7057209 */ /* 0x000fe40007810000 */
[----:B------:R-:W-:Y:S02]  /*b3d0*/  ISETP.LT.OR P4, PT, R176, 0x9, P4 ;  /* 0x00000009b000780c */ /* 0x000fe40002781670 */
[----:B------:R-:W-:Y:S02]  /*b3e0*/  FMNMX.FTZ R4, R168, R5, !PT ;  /* 0x00000005a8047209 */ /* 0x000fe40007810000 */
[----:B------:R-:W-:Y:S02]  /*b3f0*/  FSEL R2, R153, -INF , !P5 ;  /* 0xff80000099027808 */ /* 0x000fe40006800000 */
[----:B------:R-:W-:Y:S02]  /*b400*/  FMNMX.FTZ R5, R169, R4, !PT ;  /* 0x00000004a9057209 */ /* 0x000fe40007810000 */
[----:B------:R-:W-:-:S02]  /*b410*/  ISETP.GT.AND P5, PT, R177, 0x11, P2 ;  /* 0x00000011b100780c */ /* 0x000fc400017a4270 */
[----:B------:R-:W-:Y:S02]  /*b420*/  FMNMX.FTZ R4, R170, R5, !PT ;  /* 0x00000005aa047209 */ /* 0x000fe40007810000 */
[----:B------:R-:W-:Y:S02]  /*b430*/  FMNMX.FTZ R153, R179, R202, !PT ;  /* 0x000000cab3997209 */ /* 0x000fe40007810000 */
[----:B------:R-:W-:Y:S02]  /*b440*/  FMNMX.FTZ R4, R171, R4, !PT ;  /* 0x00000004ab047209 */ /* 0x000fe40007810000 */
[----:B------:R-:W-:Y:S02]  /*b450*/  FSEL R152, R152, -INF , !P4 ;  /* 0xff80000098987808 */ /* 0x000fe40006000000 */
[----:B------:R-:W-:Y:S02]  /*b460*/  FMNMX.FTZ R5, R173, R4, !PT ;  /* 0x00000004ad057209 */ /* 0x000fe40007810000 */
[----:B------:R-:W-:-:S02]  /*b470*/  ISETP.GT.AND P4, PT, R177, 0x10, P2 ;  /* 0x00000010b100780c */ /* 0x000fc40001784270 */
[----:B------:R-:W-:Y:S02]  /*b480*/  FMNMX.FTZ R4, R174, R5, !PT ;  /* 0x00000005ae047209 */ /* 0x000fe40007810000 */
[----:B------:R-:W-:Y:S02]  /*b490*/  ISETP.LT.OR P5, PT, R176, 0x12, P5 ;  /* 0x00000012b000780c */ /* 0x000fe40002fa1670 */
[----:B------:R-:W-:Y:S01]  /*b4a0*/  FMNMX.FTZ R153, R172, R153, !PT ;  /* 0x00000099ac997209 */ /* 0x000fe20007810000 */
[----:B------:R-:W0:Y:S01]  /*b4b0*/  SHFL.BFLY PT, R5, R4, 0x2, 0x1f ;  /* 0x0c401f0004057f89 */ /* 0x000e2200000e0000 */
[----:B------:R-:W-:Y:S02]  /*b4c0*/  ISETP.LT.OR P4, PT, R176, 0x11, P4 ;  /* 0x00000011b000780c */ /* 0x000fe40002781670 */
[----:B------:R-:W-:Y:S02]  /*b4d0*/  FSEL R155, R155, -INF , !P5 ;  /* 0xff8000009b9b7808 */ /* 0x000fe40006800000 */
[----:B------:R-:W-:-:S02]  /*b4e0*/  FMNMX.FTZ R153, R152, R153, !PT ;  /* 0x0000009998997209 */ /* 0x000fc40007810000 */
[C---:B------:R-:W-:Y:S02]  /*b4f0*/  ISETP.GT.AND P5, PT, R177.reuse, 0x20, P2 ;  /* 0x00000020b100780c */ /* 0x040fe400017a4270 */
[----:B------:R-:W-:Y:S02]  /*b500*/  FSEL R154, R154, -INF , !P4 ;  /* 0xff8000009a9a7808 */ /* 0x000fe40006000000 */
[C---:B------:R-:W-:Y:S02]  /*b510*/  ISETP.GT.AND P3, PT, R177.reuse, 0x18, P2 ;  /* 0x00000018b100780c */ /* 0x040fe40001764270 */
[----:B------:R-:W-:Y:S02]  /*b520*/  FMNMX.FTZ R153, R2, R153, !PT ;  /* 0x0000009902997209 */ /* 0x000fe40007810000 */
[----:B------:R-:W-:Y:S02]  /*b530*/  ISETP.LT.OR P5, PT, R176, 0x21, P5 ;  /* 0x00000021b000780c */ /* 0x000fe40002fa1670 */
[----:B------:R-:W-:-:S02]  /*b540*/  ISETP.GT.AND P4, PT, R177, 0x19, P2 ;  /* 0x00000019b100780c */ /* 0x000fc40001784270 */
[----:B------:R-:W-:Y:S02]  /*b550*/  ISETP.LT.OR P3, PT, R176, 0x19, P3 ;  /* 0x00000019b000780c */ /* 0x000fe40001f61670 */
[----:B------:R-:W-:Y:S02]  /*b560*/  FMNMX.FTZ R0, R154, R153, !PT ;  /* 0x000000999a007209 */ /* 0x000fe40007810000 */
[----:B------:R-:W-:Y:S02]  /*b570*/  FSEL R158, R158, -INF , !P5 ;  /* 0xff8000009e9e7808 */ /* 0x000fe40006800000 */
[----:B0-----:R-:W-:Y:S02]  /*b580*/  FMNMX.FTZ R178, R4, R5, !PT ;  /* 0x0000000504b27209 */ /* 0x001fe40007810000 */
[----:B------:R-:W-:Y:S02]  /*b590*/  ISETP.LT.OR P4, PT, R176, 0x1a, P4 ;  /* 0x0000001ab000780c */ /* 0x000fe40002781670 */
[----:B------:R-:W-:Y:S01]  /*b5a0*/  FSEL R156, R156, -INF , !P3 ;  /* 0xff8000009c9c7808 */ /* 0x000fe20005800000 */
[----:B------:R-:W0:Y:S01]  /*b5b0*/  SHFL.BFLY PT, R5, R178, 0x1, 0x1f ;  /* 0x0c201f00b2057f89 */ /* 0x000e2200000e0000 */
[----:B------:R-:W-:-:S02]  /*b5c0*/  FMNMX.FTZ R153, R155, R0, !PT ;  /* 0x000000009b997209 */ /* 0x000fc40007810000 */
[----:B------:R-:W-:Y:S02]  /*b5d0*/  ISETP.GT.AND P3, PT, R177, 0x21, P2 ;  /* 0x00000021b100780c */ /* 0x000fe40001764270 */
[----:B------:R-:W-:Y:S02]  /*b5e0*/  FSEL R157, R157, -INF , !P4 ;  /* 0xff8000009d9d7808 */ /* 0x000fe40006000000 */
[----:B------:R-:W-:Y:S02]  /*b5f0*/  ISETP.GT.AND P4, PT, R177, 0x28, P2 ;  /* 0x00000028b100780c */ /* 0x000fe40001784270 */
[C---:B------:R-:W-:Y:S02]  /*b600*/  ISETP.LT.OR P3, PT, R176.reuse, 0x22, P3 ;  /* 0x00000022b000780c */ /* 0x040fe40001f61670 */
[----:B------:R-:W-:Y:S02]  /*b610*/  ISETP.LT.OR P4, PT, R176, 0x29, P4 ;  /* 0x00000029b000780c */ /* 0x000fe40002781670 */
[----:B------:R-:W-:-:S02]  /*b620*/  FSEL R159, R159, -INF , !P3 ;  /* 0xff8000009f9f7808 */ /* 0x000fc40005800000 */
[----:B------:R-:W-:Y:S02]  /*b630*/  ISETP.GT.AND P3, PT, R177, 0x29, P2 ;  /* 0x00000029b100780c */ /* 0x000fe40001764270 */
[----:B------:R-:W-:Y:S02]  /*b640*/  FSEL R161, R161, -INF , !P4 ;  /* 0xff800000a1a17808 */ /* 0x000fe40006000000 */
[----:B------:R-:W-:Y:S02]  /*b650*/  ISETP.GT.AND P4, PT, R177, 0x30, P2 ;  /* 0x00000030b100780c */ /* 0x000fe40001784270 */
[C---:B------:R-:W-:Y:S02]  /*b660*/  ISETP.LT.OR P3, PT, R176.reuse, 0x2a, P3 ;  /* 0x0000002ab000780c */ /* 0x040fe40001f61670 */
[----:B------:R-:W-:Y:S02]  /*b670*/  ISETP.LT.OR P4, PT, R176, 0x31, P4 ;  /* 0x00000031b000780c */ /* 0x000fe40002781670 */
[----:B0-----:R-:W-:-:S02]  /*b680*/  FMNMX.FTZ R5, R178, R5, !PT ;  /* 0x00000005b2057209 */ /* 0x001fc40007810000 */
[----:B------:R-:W-:Y:S02]  /*b690*/  FSEL R160, R160, -INF , !P3 ;  /* 0xff800000a0a07808 */ /* 0x000fe40005800000 */
[C---:B------:R-:W-:Y:S01]  /*b6a0*/  FSETP.NEU.FTZ.AND P5, PT, R5.reuse, -INF , PT ;  /* 0xff8000000500780b */ /* 0x040fe20003fbd000 */
[----:B------:R-:W-:Y:S01]  /*b6b0*/  FMUL.FTZ R4, R5, UR7 ;  /* 0x0000000705047c20 */ /* 0x000fe20008410000 */
[----:B------:R-:W-:Y:S02]  /*b6c0*/  ISETP.GT.AND P3, PT, R177, 0x31, P2 ;  /* 0x00000031b100780c */ /* 0x000fe40001764270 */
[----:B------:R-:W-:Y:S02]  /*b6d0*/  FSEL R162, R162, -INF , !P4 ;  /* 0xff800000a2a27808 */ /* 0x000fe40006000000 */
[----:B------:R-:W-:Y:S02]  /*b6e0*/  FSEL R0, R4, RZ, P5 ;  /* 0x000000ff04007208 */ /* 0x000fe40002800000 */
[----:B------:R-:W-:-:S02]  /*b6f0*/  FMNMX.FTZ R4, R156, R153, !PT ;  /* 0x000000999c047209 */ /* 0x000fc40007810000 */
[----:B------:R-:W-:Y:S01]  /*b700*/  ISETP.GT.AND P4, PT, R177, 0x38, P2 ;  /* 0x00000038b100780c */ /* 0x000fe20001784270 */
[--C-:B------:R-:W-:Y:S01]  /*b710*/  FFMA.FTZ R153, R175, UR7, -R0.reuse ;  /* 0x00000007af997c23 */ /* 0x100fe20008010800 */
[----:B------:R-:W-:Y:S01]  /*b720*/  FMNMX.FTZ R175, R157, R4, !PT ;  /* 0x000000049daf7209 */ /* 0x000fe20007810000 */
[--C-:B------:R-:W-:Y:S01]  /*b730*/  FFMA.FTZ R192, R186, UR7, -R0.reuse ;  /* 0x00000007bac07c23 */ /* 0x100fe20008010800 */
[----:B------:R-:W-:Y:S01]  /*b740*/  ISETP.LT.OR P3, PT, R176, 0x32, P3 ;  /* 0x00000032b000780c */ /* 0x000fe20001f61670 */
[--C-:B------:R-:W-:Y:S01]  /*b750*/  FFMA.FTZ R186, R173, UR7, -R0.reuse ;  /* 0x00000007adba7c23 */ /* 0x100fe20008010800 */
[----:B------:R-:W-:Y:S01]  /*b760*/  FMNMX.FTZ R4, R158, R175, !PT ;  /* 0x000000af9e047209 */ /* 0x000fe20007810000 */
[--C-:B------:R-:W-:Y:S01]  /*b770*/  FFMA.FTZ R198, R184, UR7, -R0.reuse ;  /* 0x00000007b8c67c23 */ /* 0x100fe20008010800 */
        /* <DEDUP_REMOVED lines=20> */
[----:B------:R-:W-:Y:S01]  /*b8c0*/  FSEL R175, R165, -INF , !P2 ;  /* 0xff800000a5af7808 */ /* 0x000fe20005000000 */
[--C-:B------:R-:W-:Y:S01]  /*b8d0*/  FFMA.FTZ R174, R174, UR7, -R0.reuse ;  /* 0x00000007aeae7c23 */ /* 0x100fe20008010800 */
[----:B------:R-:W-:Y:S01]  /*b8e0*/  FMNMX.FTZ R4, R164, R177, !PT ;  /* 0x000000b1a4047209 */ /* 0x000fe20007810000 */
[----:B------:R-:W-:Y:S01]  /*b8f0*/  FFMA.FTZ R177, R187, UR7, -R0 ;  /* 0x00000007bbb17c23 */ /* 0x000fe20008010800 */
[----:B------:R-:W-:Y:S01]  /*b900*/  FSEL R173, R5, RZ, P5 ;  /* 0x000000ff05ad7208 */ /* 0x000fe20002800000 */
[----:B------:R-:W-:Y:S01]  /*b910*/  MUFU.EX2 R153, R153 ;  /* 0x0000009900997308 */ /* 0x000fe20000000800 */
[----:B------:R-:W-:-:S03]  /*b920*/  FMNMX.FTZ R4, R175, R4, !PT ;  /* 0x00000004af047209 */ /* 0x000fc60007810000 */
[----:B------:R-:W-:Y:S01]  /*b930*/  FADD.FTZ R0, -R173, R200 ;  /* 0x000000c8ad007221 */ /* 0x000fe20000010100 */
[----:B------:R-:W-:Y:S01]  /*b940*/  IMAD.MOV.U32 R200, RZ, RZ, R5 ;  /* 0x000000ffffc87224 */ /* 0x000fe200078e0005 */
[----:B------:R-:W0:Y:S02]  /*b950*/  SHFL.BFLY PT, R183, R4, 0x2, 0x1f ;  /* 0x0c401f0004b77f89 */ /* 0x000e2400000e0000 */
[----:B------:R-:W-:Y:S01]  /*b960*/  FMUL.FTZ R0, R0, UR7 ;  /* 0x0000000700007c20 */ /* 0x000fe20008410000 */
[----:B------:R-:W-:Y:S08]  /*b970*/  MUFU.EX2 R196, R196 ;  /* 0x000000c400c47308 */ /* 0x000ff00000000800 */
[----:B------:R-:W1:Y:S08]  /*b980*/  MUFU.EX2 R0, R0 ;  /* 0x0000000000007308 */ /* 0x000e700000000800 */
[----:B------:R-:W2:Y:S01]  /*b990*/  MUFU.EX2 R198, R198 ;  /* 0x000000c600c67308 */ /* 0x000ea20000000800 */
[----:B0-----:R-:W-:-:S07]  /*b9a0*/  FMNMX.FTZ R183, R4, R183, !PT ;  /* 0x000000b704b77209 */ /* 0x001fce0007810000 */
[----:B------:R-:W0:Y:S01]  /*b9b0*/  MUFU.EX2 R165, R185 ;  /* 0x000000b900a57308 */ /* 0x000e220000000800 */
[----:B-1----:R-:W-:Y:S01]  /*b9c0*/  FFMA.FTZ R17, R0, R17, R153 ;  /* 0x0000001100117223 */ /* 0x002fe20000010099 */
[----:B------:R-:W1:Y:S03]  /*b9d0*/  SHFL.BFLY PT, R4, R183, 0x1, 0x1f ;  /* 0x0c201f00b7047f89 */ /* 0x000e6600000e0000 */
[C---:B------:R-:W-:Y:S01]  /*b9e0*/  FADD.FTZ R17, R196.reuse, R17 ;  /* 0x00000011c4117221 */ /* 0x040fe20000010000 */
[----:B------:R-:W-:Y:S02]  /*b9f0*/  F2FP.BF16.F32.PACK_AB R196, R196, R153 ;  /* 0x00000099c4c4723e */ /* 0x000fe400000010ff */
[----:B------:R-:W-:Y:S01]  /*ba00*/  MUFU.EX2 R192, R192 ;  /* 0x000000c000c07308 */ /* 0x000fe20000000800 */
[----:B--2---:R-:W-:-:S07]  /*ba10*/  FADD.FTZ R168, R198, R17 ;  /* 0x00000011c6a87221 */ /* 0x004fce0000010000 */
[----:B------:R-:W-:Y:S01]  /*ba20*/  MUFU.EX2 R177, R177 ;  /* 0x000000b100b17308 */ /* 0x000fe20000000800 */
[----:B0-----:R-:W-:-:S07]  /*ba30*/  F2FP.BF16.F32.PACK_AB R198, R165, R198 ;  /* 0x000000c6a5c6723e */ /* 0x001fce00000010ff */
[----:B------:R-:W-:Y:S01]  /*ba40*/  MUFU.EX2 R194, R194 ;  /* 0x000000c200c27308 */ /* 0x000fe20000000800 */
[----:B-1----:R-:W-:-:S04]  /*ba50*/  FMNMX.FTZ R4, R183, R4, !PT ;  /* 0x00000004b7047209 */ /* 0x002fc80007810000 */
[C---:B------:R-:W-:Y:S01]  /*ba60*/  FSETP.NEU.FTZ.AND P2, PT, R4.reuse, -INF , PT ;  /* 0xff8000000400780b */ /* 0x040fe20003f5d000 */
[----:B------:R-:W-:Y:S02]  /*ba70*/  FMUL.FTZ R183, R4, UR7 ;  /* 0x0000000704b77c20 */ /* 0x000fe40008410000 */
[----:B------:R-:W-:Y:S03]  /*ba80*/  MUFU.EX2 R181, R181 ;  /* 0x000000b500b57308 */ /* 0x000fe60000000800 */
[----:B------:R-:W-:-:S05]  /*ba90*/  FSEL R183, R183, RZ, P2 ;  /* 0x000000ffb7b77208 */ /* 0x000fca0001000000 */
[----:B------:R-:W-:Y:S01]  /*baa0*/  MUFU.EX2 R188, R188 ;  /* 0x000000bc00bc7308 */ /* 0x000fe20000000800 */
[--C-:B------:R-:W-:Y:S01]  /*bab0*/  FFMA.FTZ R193, R154, UR7, -R183.reuse ;  /* 0x000000079ac17c23 */ /* 0x100fe200080108b7 */
        /* <DEDUP_REMOVED lines=11> */
[----:B------:R-:W-:Y:S01]  /*bb70*/  FADD.FTZ R157, R165, R168 ;  /* 0x000000a8a59d7221 */ /* 0x000fe20000010000 */
[--C-:B------:R-:W-:Y:S01]  /*bb80*/  FFMA.FTZ R189, R158, UR7, -R183.reuse ;  /* 0x000000079ebd7c23 */ /* 0x100fe200080108b7 */
[--C-:B------:R-:W-:Y:S01]  /*bb90*/  FFMA.FTZ R158, R159, UR7, -R183.reuse ;  /* 0x000000079f9e7c23 */ /* 0x100fe200080108b7 */
[--C-:B------:R-:W-:Y:S01]  /*bba0*/  FFMA.FTZ R191, R161, UR7, -R183.reuse ;  /* 0x00000007a1bf7c23 */ /* 0x100fe200080108b7 */
[----:B------:R-:W-:Y:S01]  /*bbb0*/  MUFU.EX2 R197, R197 ;  /* 0x000000c500c57308 */ /* 0x000fe20000000800 */
[--C-:B------:R-:W-:Y:S01]  /*bbc0*/  FFMA.FTZ R185, R162, UR7, -R183.reuse ;  /* 0x00000007a2b97c23 */ /* 0x100fe200080108b7 */
[--C-:B------:R-:W-:Y:S01]  /*bbd0*/  FFMA.FTZ R163, R163, UR7, -R183.reuse ;  /* 0x00000007a3a37c23 */ /* 0x100fe200080108b7 */
[--C-:B------:R-:W-:Y:S01]  /*bbe0*/  FFMA.FTZ R164, R164, UR7, -R183.reuse ;  /* 0x00000007a4a47c23 */ /* 0x100fe200080108b7 */
[----:B------:R-:W-:Y:S01]  /*bbf0*/  FFMA.FTZ R175, R175, UR7, -R183 ;  /* 0x00000007afaf7c23 */ /* 0x000fe200080108b7 */
[C---:B------:R-:W-:Y:S01]  /*bc00*/  ISETP.GT.AND P2, PT, R20.reuse, UR61, PT ;  /* 0x0000003d14007c0c */ /* 0x040fe2000bf44270 */
[----:B------:R-:W-:-:S02]  /*bc10*/  VIADD R20, R20, 0xffffffff ;  /* 0xffffffff14147836 */ /* 0x000fc40000000000 */
[----:B------:R-:W0:Y:S01]  /*bc20*/  MUFU.EX2 R2, R155 ;  /* 0x0000009b00027308 */ /* 0x000e220000000800 */
[----:B------:R-:W-:-:S07]  /*bc30*/  IMAD.MOV.U32 R202, RZ, RZ, R4 ;  /* 0x000000ffffca7224 */ /* 0x000fce00078e0004 */
[----:B------:R-:W1:Y:S08]  /*bc40*/  MUFU.EX2 R166, R166 ;  /* 0x000000a600a67308 */ /* 0x000e700000000800 */
[----:B------:R-:W2:Y:S01]  /*bc50*/  MUFU.EX2 R199, R199 ;  /* 0x000000c700c77308 */ /* 0x000ea20000000800 */
[----:B0-----:R-:W-:Y:S01]  /*bc60*/  FFMA.FTZ R17, R2, R16, R197 ;  /* 0x0000001002117223 */ /* 0x001fe200000100c5 */
[----:B------:R-:W-:Y:S01]  /*bc70*/  FADD.FTZ R16, R192, R157 ;  /* 0x0000009dc0107221 */ /* 0x000fe20000010000 */
[----:B------:R-:W-:-:S02]  /*bc80*/  MOV R157, UR14 ;  /* 0x0000000e009d7c02 */ /* 0x000fc40008000f00 */
[C---:B------:R-:W-:Y:S01]  /*bc90*/  F2FP.BF16.F32.PACK_AB R192, R177.reuse, R192 ;  /* 0x000000c0b1c0723e */ /* 0x040fe200000010ff */
[----:B------:R-:W-:Y:S01]  /*bca0*/  FADD.FTZ R155, R177, R16 ;  /* 0x00000010b19b7221 */ /* 0x000fe20000010000 */
[----:B------:R-:W-:Y:S01]  /*bcb0*/  FFMA.FTZ R16, R160, UR7, -R183 ;  /* 0x00000007a0107c23 */ /* 0x000fe200080108b7 */
[----:B------:R-:W0:Y:S01]  /*bcc0*/  MUFU.EX2 R152, R152 ;  /* 0x0000009800987308 */ /* 0x000e220000000800 */
[C---:B-1----:R-:W-:Y:S01]  /*bcd0*/  FADD.FTZ R168, R166.reuse, R17 ;  /* 0x00000011a6a87221 */ /* 0x042fe20000010000 */
[----:B------:R-:W-:Y:S01]  /*bce0*/  @!P1 VIADD R157, R157, 0x30860 ;  /* 0x000308609d9d9836 */ /* 0x000fe20000000000 */
[----:B------:R-:W-:-:S04]  /*bcf0*/  F2FP.BF16.F32.PACK_AB R197, R166, R197 ;  /* 0x000000c5a6c5723e */ /* 0x000fc800000010ff */
[----:B------:R-:W-:Y:S01]  /*bd00*/  @!P1 PRMT R157, RZ, 0x654, R157 ;  /* 0x00000654ff9d9816 */ /* 0x000fe2000000009d */
[----:B------:R-:W1:Y:S01]  /*bd10*/  MUFU.EX2 R154, R154 ;  /* 0x0000009a009a7308 */ /* 0x000e620000000800 */
[----:B--2---:R-:W-:Y:S01]  /*bd20*/  FADD.FTZ R17, R199, R168 ;  /* 0x000000a8c7117221 */ /* 0x004fe20000010000 */
[----:B------:R-:W-:Y:S01]  /*bd30*/  FADD.FTZ R168, R194, R155 ;  /* 0x0000009bc2a87221 */ /* 0x000fe20000010000 */
[----:B------:R2:W-:Y:S01]  /*bd40*/  @!P1 SYNCS.ARRIVE.TRANS64.RED.A1T0 RZ, [R157+URZ], RZ ;  /* 0x000000ff9dff99a7 */ /* 0x0005e2000810043f */
[C---:B------:R-:W-:Y:S02]  /*bd50*/  F2FP.BF16.F32.PACK_AB R194, R181.reuse, R194 ;  /* 0x000000c2b5c2723e */ /* 0x040fe400000010ff */
[----:B------:R-:W-:Y:S02]  /*bd60*/  FADD.FTZ R155, R181, R168 ;  /* 0x000000a8b59b7221 */ /* 0x000fe40000010000 */
[----:B------:R-:W3:Y:S01]  /*bd70*/  MUFU.EX2 R195, R195 ;  /* 0x000000c300c37308 */ /* 0x000ee20000000800 */
[----:B0-----:R-:W-:Y:S01]  /*bd80*/  FADD.FTZ R160, R152, R17 ;  /* 0x0000001198a07221 */ /* 0x001fe20000010000 */
[----:B------:R-:W-:Y:S01]  /*bd90*/  FADD.FTZ R162, R188, R155 ;  /* 0x0000009bbca27221 */ /* 0x000fe20000010000 */
[----:B------:R-:W-:-:S02]  /*bda0*/  F2FP.BF16.F32.PACK_AB R199, R152, R199 ;  /* 0x000000c798c7723e */ /* 0x000fc400000010ff */
[----:B------:R-:W-:-:S03]  /*bdb0*/  FADD.FTZ R17, R193, R160 ;  /* 0x000000a0c1117221 */ /* 0x000fc60000010000 */
        /* <DEDUP_REMOVED lines=19> */
[----:B---3--:R-:W-:-:S07]  /*bef0*/  FADD.FTZ R17, R191, R160 ;  /* 0x000000a0bf117221 */ /* 0x008fce0000010000 */
[----:B------:R-:W3:Y:S01]  /*bf00*/  MUFU.EX2 R184, R184 ;  /* 0x000000b800b87308 */ /* 0x000ee20000000800 */
[C---:B0-----:R-:W-:Y:S01]  /*bf10*/  FADD.FTZ R153, R169.reuse, R162 ;  /* 0x000000a2a9997221 */ /* 0x041fe20000010000 */
[----:B------:R-:W-:-:S06]  /*bf20*/  F2FP.BF16.F32.PACK_AB R190, R169, R190 ;  /* 0x000000bea9be723e */ /* 0x000fcc00000010ff */
[----:B------:R-:W0:Y:S01]  /*bf30*/  MUFU.EX2 R185, R185 ;  /* 0x000000b900b97308 */ /* 0x000e220000000800 */
[C---:B-1----:R-:W-:Y:S01]  /*bf40*/  FADD.FTZ R160, R16.reuse, R17 ;  /* 0x0000001110a07221 */ /* 0x042fe20000010000 */
[----:B------:R-:W-:-:S06]  /*bf50*/  F2FP.BF16.F32.PACK_AB R191, R16, R191 ;  /* 0x000000bf10bf723e */ /* 0x000fcc00000010ff */
[----:B------:R-:W1:Y:S01]  /*bf60*/  MUFU.EX2 R171, R171 ;  /* 0x000000ab00ab7308 */ /* 0x000e620000000800 */
[----:B---3--:R-:W-:-:S07]  /*bf70*/  FADD.FTZ R162, R184, R153 ;  /* 0x00000099b8a27221 */ /* 0x008fce0000010000 */
        /* <DEDUP_REMOVED lines=11> */
[----:B-1----:R-:W-:Y:S01]  /*c030*/  FADD.FTZ R160, R187, R160 ;  /* 0x000000a0bba07221 */ /* 0x002fe20000010000 */
[C---:B---3--:R-:W-:Y:S01]  /*c040*/  FADD.FTZ R17, R173.reuse, R162 ;  /* 0x000000a2ad117221 */ /* 0x048fe20000010000 */
[----:B------:R-:W-:Y:S02]  /*c050*/  F2FP.BF16.F32.PACK_AB R186, R173, R186 ;  /* 0x000000baadba723e */ /* 0x000fe400000010ff */
[C---:B0-----:R-:W-:Y:S01]  /*c060*/  FADD.FTZ R16, R175.reuse, R160 ;  /* 0x000000a0af107221 */ /* 0x041fe20000010000 */
[----:B------:R-:W-:Y:S01]  /*c070*/  F2FP.BF16.F32.PACK_AB R187, R175, R187 ;  /* 0x000000bbafbb723e */ /* 0x000fe200000010ff */
[----:B--2---:R-:W-:Y:S06]  /*c080*/  @P2 BRA `(.L_x_1152) ;  /* 0xffffffd400642947 */ /* 0x004fec000383ffff */
.L_x_1135:
        /* <DEDUP_REMOVED lines=131> */
.L_x_1153:
[----:B------:R-:W-:Y:S01]  /*c8c0*/  ULEA UR5, UR37, UR39, 0x3 ;  /* 0x0000002725057291 */ /* 0x000fe2000f8e183f */
[----:B------:R-:W-:-:S05]  /*c8d0*/  IMAD.U32 R0, RZ, RZ, UR36 ;  /* 0x00000024ff007e24 */ /* 0x000fca000f8e00ff */
[----:B------:R-:W-:-:S04]  /*c8e0*/  SHF.L.U32 R0, R0, 0x1f, RZ ;  /* 0x0000001f00007819 */ /* 0x000fc800000006ff */
[----:B------:R0:W1:Y:S01]  /*c8f0*/  SYNCS.PHASECHK.TRANS64.TRYWAIT P2, [UR5+0x30850], R0 ;  /* 0x03085000ff0075a7 */ /* 0x0000620008040145 */
[----:B------:R-:W-:Y:S05]  /*c900*/  @!P0 BRA `(.L_x_1154) ;  /* 0x0000000000048947 */ /* 0x000fea0003800000 */
[----:B------:R-:W-:Y:S01]  /*c910*/  BPT.TRAP 0x1 ;  /* 0x000000040000795c */ /* 0x000fe20000300000 */
.L_x_1154:
[----:B-1----:R-:W-:Y:S05]  /*c920*/  @P2 BRA `(.L_x_1155) ;  /* 0x0000000000082947 */ /* 0x002fea0003800000 */
[----:B------:R-:W1:Y:S02]  /*c930*/  SYNCS.PHASECHK.TRANS64.TRYWAIT P0, [UR5+0x30850], R0 ;  /* 0x03085000ff0075a7 */ /* 0x000e640008000145 */
[----:B-1----:R-:W-:Y:S05]  /*c940*/  @!P0 BRA `(.L_x_1156) ;  /* 0x00000094007c8947 */ /* 0x002fea0003800000 */
.L_x_1155:
[----:B------:R-:W-:Y:S01]  /*c950*/  UIADD3 UR39, UR39, 0x400, URZ ;  /* 0x0000040027277890 */ /* 0x000fe2000fffe03f */
[----:B------:R-:W-:Y:S01]  /*c960*/  WARPGROUP.ARRIVE ;  /* 0x00000000000079c5 */ /* 0x000fe20000000000 */
[----:B------:R-:W-:Y:S01]  /*c970*/  UMOV UR11, 0x40000040 ;  /* 0x40000040000b7882 */ /* 0x000fe20000000000 */
[----:B-1----:R-:W1:Y:S01]  /*c980*/  SHFL.BFLY PT, R3, R16, 0x2, 0x1f ;  /* 0x0c401f0010037f89 */ /* 0x002e6200000e0000 */
[----:B------:R-:W-:Y:S01]  /*c990*/  USHF.R.U32.HI UR39, URZ, 0x4, UR39 ;  /* 0x000000043f277899 */ /* 0x000fe20008011627 */
[----:B------:R-:W-:Y:S01]  /*c9a0*/  IMAD.MOV.U32 R13, RZ, RZ, RZ ;  /* 0x000000ffff0d7224 */ /* 0x000fe200078e00ff */
[----:B------:R-:W-:Y:S01]  /*c9b0*/  R2UR UR8, R209 ;  /* 0x00000000d10872ca */ /* 0x000fe200000e0000 */
[----:B0-----:R-:W0:Y:S01]  /*c9c0*/  SHFL.BFLY PT, R0, R17, 0x2, 0x1f ;  /* 0x0c401f0011007f89 */ /* 0x001e2200000e0000 */
[----:B------:R-:W-:Y:S01]  /*c9d0*/  ULOP3.LUT UR39, UR39, 0x3fff, URZ, 0xc0, !UPT ;  /* 0x00003fff27277892 */ /* 0x000fe2000f8ec03f */
[----:B------:R-:W-:Y:S02]  /*c9e0*/  IMAD.U32 R11, RZ, RZ, UR5 ;  /* 0x00000005ff0b7e24 */ /* 0x000fe4000f8e00ff */
[----:B------:R-:W-:Y:S01]  /*c9f0*/  IMAD.U32 R6, RZ, RZ, UR7 ;  /* 0x00000007ff067e24 */ /* 0x000fe2000f8e00ff */
[----:B------:R-:W-:Y:S01]  /*ca00*/  ULOP3.LUT UR4, UR39, 0x2000000, URZ, 0xfc, !UPT ;  /* 0x0200000027047892 */ /* 0x000fe2000f8efc3f */
[----:B------:R-:W-:-:S03]  /*ca10*/  IMAD.U32 R12, RZ, RZ, UR7 ;  /* 0x00000007ff0c7e24 */ /* 0x000fc6000f8e00ff */
[----:B------:R-:W-:Y:S02]  /*ca20*/  ULEA UR4, UR37, UR4, 0xb ;  /* 0x0000000425047291 */ /* 0x000fe4000f8e583f */
[----:B------:R-:W-:Y:S02]  /*ca30*/  UIADD3 UR37, UR37, 0x1, URZ ;  /* 0x0000000125257890 */ /* 0x000fe4000fffe03f */
[----:B------:R-:W-:Y:S02]  /*ca40*/  UIADD3 UR6, UR4, 0x80, URZ ;  /* 0x0000008004067890 */ /* 0x000fe4000fffe03f */
[----:B------:R-:W-:Y:S01]  /*ca50*/  UIADD3 UR8, UR8, 0x1, URZ ;  /* 0x0000000108087890 */ /* 0x000fe2000fffe03f */
[----:B------:R-:W-:Y:S01]  /*ca60*/  UMOV UR10, UR4 ;  /* 0x00000004000a7c82 */ /* 0x000fe20008000000 */
[----:B------:R-:W-:-:S07]  /*ca70*/  UISETP.NE.AND UP0, UPT, UR37, 0x2, UPT ;  /* 0x000000022500788c */ /* 0x000fce000bf05270 */
[----:B------:R-:W-:Y:S01]  /*ca80*/  HGMMA.64x256x16.F32.BF16 R24, R196, gdesc[UR8].tnspB, R24, gsb0 ;  /* 0x43e00008c4187df0 */ /* 0x000fe20008001818 */
[----:B------:R-:W-:Y:S01]  /*ca90*/  UMOV UR10, UR6 ;  /* 0x00000006000a7c82 */ /* 0x000fe20008000000 */
[----:B------:R-:W-:Y:S01]  /*caa0*/  UMOV UR11, 0x40000040 ;  /* 0x40000040000b7882 */ /* 0x000fe20000000000 */
[----:B------:R-:W-:Y:S01]  /*cab0*/  UIADD3 UR6, UR4, 0x100, URZ ;  /* 0x0000010004067890 */ /* 0x000fe2000fffe03f */
[----:B-1----:R-:W-:Y:S01]  /*cac0*/  FADD.FTZ R2, R3, R16 ;  /* 0x0000001003027221 */ /* 0x002fe20000010000 */
[----:B------:R-:W-:Y:S01]  /*cad0*/  UIADD3 UR4, UR4, 0x180, URZ ;  /* 0x0000018004047890 */ /* 0x000fe2000fffe03f */
[----:B0-----:R-:W-:Y:S01]  /*cae0*/  FADD.FTZ R0, R0, R17 ;  /* 0x0000001100007221 */ /* 0x001fe20000010000 */
[----:B------:R-:W-:Y:S01]  /*caf0*/  IMAD.U32 R209, RZ, RZ, UR8 ;  /* 0x00000008ffd17e24 */ /* 0x000fe2000f8e00ff */
[----:B------:R-:W-:Y:S01]  /*cb00*/  USEL UR37, UR37, URZ, UP0 ;  /* 0x0000003f25257287 */ /* 0x000fe20008000000 */
[----:B------:R-:W0:Y:S04]  /*cb10*/  SHFL.BFLY PT, R7, R2, 0x1, 0x1f ;  /* 0x0c201f0002077f89 */ /* 0x000e2800000e0000 */
[----:B------:R-:W1:Y:S01]  /*cb20*/  SHFL.BFLY PT, R3, R0, 0x1, 0x1f ;  /* 0x0c201f0000037f89 */ /* 0x000e6200000e0000 */
[----:B0-----:R-:W-:Y:S01]  /*cb30*/  FADD.FTZ R10, R2, R7 ;  /* 0x00000007020a7221 */ /* 0x001fe20000010000 */
[----:B------:R-:W-:-:S02]  /*cb40*/  IMAD.MOV.U32 R7, RZ, RZ, RZ ;  /* 0x000000ffff077224 */ /* 0x000fc400078e00ff */
[----:B------:R-:W-:Y:S02]  /*cb50*/  IMAD.MOV.U32 R2, RZ, RZ, -0x800000 ;  /* 0xff800000ff027424 */ /* 0x000fe400078e00ff */
[----:B-1----:R-:W-:Y:S01]  /*cb60*/  FADD.FTZ R9, R0, R3 ;  /* 0x0000000300097221 */ /* 0x002fe20000010000 */
[----:B------:R-:W-:Y:S02]  /*cb70*/  FSETP.NE.FTZ.AND P2, PT, R10, RZ, PT ;  /* 0x000000ff0a00720b */ /* 0x000fe40003f55000 */
[----:B------:R-:W-:Y:S02]  /*cb80*/  MOV R0, 0xff800000 ;  /* 0xff80000000007802 */ /* 0x000fe40000000f00 */
[----:B------:R-:W-:-:S09]  /*cb90*/  FSETP.NE.FTZ.AND P0, PT, R9, RZ, PT ;  /* 0x000000ff0900720b */ /* 0x000fd20003f15000 */
[----:B------:R-:W-:Y:S01]  /*cba0*/  @P2 MUFU.LG2 R8, R10 ;  /* 0x0000000a00082308 */ /* 0x000fe20000000c00 */
[----:B------:R-:W-:-:S03]  /*cbb0*/  @P2 FMUL.FTZ R12, R12, 0.69314718246459960938 ;  /* 0x3f3172180c0c2820 */ /* 0x000fc60000410000 */
[----:B------:R-:W-:-:S04]  /*cbc0*/  @P0 FMUL.FTZ R6, R6, 0.69314718246459960938 ;  /* 0x3f31721806060820 */ /* 0x000fc80000410000 */
[----:B------:R-:W0:Y:S08]  /*cbd0*/  @P0 MUFU.LG2 R3, R9 ;  /* 0x0000000900030308 */ /* 0x000e300000000c00 */
[----:B------:R-:W1:Y:S08]  /*cbe0*/  @P2 MUFU.RCP R7, R10 ;  /* 0x0000000a00072308 */ /* 0x000e700000001000 */
[----:B------:R2:W3:Y:S01]  /*cbf0*/  @P0 MUFU.RCP R13, R9 ;  /* 0x00000009000d0308 */ /* 0x0004e20000001000 */
[----:B0-----:R-:W-:-:S04]  /*cc00*/  @P0 FMUL.FTZ R3, R3, 0.69314718246459960938 ;  /* 0x3f31721803030820 */ /* 0x001fc80000410000 */
[----:B------:R-:W-:Y:S01]  /*cc10*/  @P0 FFMA.FTZ R0, R6, R5, R3 ;  /* 0x0000000506000223 */ /* 0x000fe20000010003 */
[----:B------:R-:W-:Y:S01]  /*cc20*/  PLOP3.LUT P0, PT, PT, PT, PT, 0x8, 0x0 ;  /* 0x000000000000781c */ /* 0x000fe20003f0e170 */
[----:B--2---:R-:W-:Y:S01]  /*cc30*/  @P2 FMUL.FTZ R9, R8, 0.69314718246459960938 ;  /* 0x3f31721808092820 */ /* 0x004fe20000410000 */
[----:B------:R-:W-:-:S03]  /*cc40*/  @!P1 VIADD R8, R11, 0x30860 ;  /* 0x000308600b089836 */ /* 0x000fc60000000000 */
[----:B------:R-:W-:Y:S02]  /*cc50*/  @P2 FFMA.FTZ R2, R12, R4, R9 ;  /* 0x000000040c022223 */ /* 0x000fe40000010009 */
[----:B------:R-:W-:Y:S01]  /*cc60*/  @!P1 PRMT R16, RZ, 0x654, R8 ;  /* 0x00000654ff109816 */ /* 0x000fe20000000008 */
        /* <DEDUP_REMOVED lines=18> */
[-C--:B-1----:R-:W-:Y:S01]  /*cd90*/  FMUL.FTZ R159, R75, R7.reuse ;  /* 0x000000074b9f7220 */ /* 0x082fe20000410000 */
[----:B------:R-:W-:Y:S01]  /*cda0*/  FMUL.FTZ R157, R79, R7 ;  /* 0x000000074f9d7220 */ /* 0x000fe20000410000 */
[-C--:B---3--:R-:W-:Y:S01]  /*cdb0*/  FMUL.FTZ R5, R24, R13.reuse ;  /* 0x0000000d18057220 */ /* 0x088fe20000410000 */
[----:B------:R-:W-:Y:S01]  /*cdc0*/  FMUL.FTZ R6, R28, R13 ;  /* 0x0000000d1c067220 */ /* 0x000fe20000410000 */
        /* <DEDUP_REMOVED lines=125> */
.L_x_1086:
[----:B------:R-:W0:Y:S01]  /*d5a0*/  S2R R20, SR_CgaCtaId ;  /* 0x0000000000147919 */ /* 0x000e220000008800 */
[----:B------:R-:W-:Y:S01]  /*d5b0*/  MOV R19, 0x400 ;  /* 0x0000040000137802 */ /* 0x000fe20000000f00 */
[----:B------:R-:W-:Y:S01]  /*d5c0*/  BSSY B0, `(.L_x_1157) ;  /* 0x00002bc000007945 */ /* 0x000fe20003800000 */
[----:B------:R-:W-:Y:S02]  /*d5d0*/  BAR.SYNC.DEFER_BLOCKING 0x5, 0x120 ;  /* 0x0144800000007b1d */ /* 0x000fe40000010000 */
[----:B0-----:R-:W-:-:S05]  /*d5e0*/  LEA R19, R20, R19, 0x18 ;  /* 0x0000001314137211 */ /* 0x001fca00078ec0ff */
[----:B------:R-:W0:Y:S02]  /*d5f0*/  LDS.128 R200, [R19+0x308d0] ;  /* 0x0308d00013c87984 */ /* 0x000e240000000c00 */
[----:B0-----:R-:W-:Y:S02]  /*d600*/  R2UR UR6, R202 ;  /* 0x00000000ca0672ca */ /* 0x001fe400000e0000 */
[----:B------:R-:W-:Y:S01]  /*d610*/  R2UR UR5, R203 ;  /* 0x00000000cb0572ca */ /* 0x000fe200000e0000 */
[----:B------:R-:W-:Y:S06]  /*d620*/  BAR.ARV 0x4, 0x120 ;  /* 0x0104800000007b1d */ /* 0x000fec0000002000 */
[----:B------:R-:W-:Y:S08]  /*d630*/  @P0 BRA `(.L_x_1158) ;  /* 0x0000001c009c0947 */ /* 0x000ff00003800000 */
[----:B------:R-:W0:Y:S01]  /*d640*/  S2R R22, SR_SWINHI ;  /* 0x0000000000167919 */ /* 0x000e220000002f00 */
[----:B------:R-:W-:Y:S01]  /*d650*/  F2FP.BF16.F32.PACK_AB R4, R4, R5 ;  /* 0x000000050404723e */ /* 0x000fe200000010ff */
[----:B------:R-:W-:Y:S01]  /*d660*/  ULDC.64 UR8, c[0x0][0xbd8] ;  /* 0x0002f60000087ab9 */ /* 0x000fe20000000a00 */
[----:B------:R-:W-:Y:S01]  /*d670*/  F2FP.BF16.F32.PACK_AB R5, R175, R26 ;  /* 0x0000001aaf05723e */ /* 0x000fe200000010ff */
[----:B------:R-:W-:Y:S01]  /*d680*/  UISETP.NE.U32.AND UP0, UPT, UR8, URZ, UPT ;  /* 0x0000003f0800728c */ /* 0x000fe2000bf05070 */
[----:B------:R-:W-:Y:S01]  /*d690*/  F2FP.BF16.F32.PACK_AB R6, R29, R6 ;  /* 0x000000061d06723e */ /* 0x000fe200000010ff */
[----:B------:R-:W-:Y:S01]  /*d6a0*/  ULDC.64 UR10, c[0x0][0x208] ;  /* 0x00008200000a7ab9 */ /* 0x000fe20000000a00 */
[----:B------:R-:W-:Y:S01]  /*d6b0*/  F2FP.BF16.F32.PACK_AB R8, R8, R9 ;  /* 0x000000090808723e */ /* 0x000fe200000010ff */
[----:B------:R-:W-:Y:S01]  /*d6c0*/  UISETP.NE.AND.EX UP0, UPT, UR9, URZ, UPT, UP0 ;  /* 0x0000003f0900728c */ /* 0x000fe2000bf05300 */
[----:B------:R-:W-:Y:S02]  /*d6d0*/  F2FP.BF16.F32.PACK_AB R10, R10, R11 ;  /* 0x0000000b0a0a723e */ /* 0x000fe400000010ff */
[----:B------:R-:W-:Y:S01]  /*d6e0*/  F2FP.BF16.F32.PACK_AB R9, R169, R154 ;  /* 0x0000009aa909723e */ /* 0x000fe200000010ff */
[----:B------:R-:W-:Y:S01]  /*d6f0*/  ULDC.64 UR8, c[0x0][0xbd8] ;  /* 0x0002f60000087ab9 */ /* 0x000fe20000000a00 */
        /* <DEDUP_REMOVED lines=10> */
[----:B------:R-:W-:Y:S02]  /*d7a0*/  MOV R20, R19 ;  /* 0x0000001300147202 */ /* 0x000fe40000000f00 */
[----:B0-----:R-:W-:Y:S02]  /*d7b0*/  MOV R21, R22 ;  /* 0x0000001600157202 */ /* 0x001fe40000000f00 */
[----:B------:R-:W-:-:S02]  /*d7c0*/  F2FP.BF16.F32.PACK_AB R88, R89, R88 ;  /* 0x000000585958723e */ /* 0x000fc400000010ff */
[----:B------:R-:W-:Y:S01]  /*d7d0*/  F2FP.BF16.F32.PACK_AB R82, R85, R84 ;  /* 0x000000545552723e */ /* 0x000fe200000010ff */
[----:B------:R-:W-:Y:S01]  /*d7e0*/  IMAD.WIDE R66, R213, 0x2, R20 ;  /* 0x00000002d5427825 */ /* 0x000fe200078e0214 */
[----:B------:R-:W-:Y:S02]  /*d7f0*/  F2FP.BF16.F32.PACK_AB R83, R158, R83 ;  /* 0x000000539e53723e */ /* 0x000fe400000010ff */
[----:B------:R-:W-:Y:S02]  /*d800*/  F2FP.BF16.F32.PACK_AB R89, R75, R90 ;  /* 0x0000005a4b59723e */ /* 0x000fe400000010ff */
[C---:B------:R-:W-:Y:S02]  /*d810*/  IADD3 R22, P1, R66.reuse, 0x20, RZ ;  /* 0x0000002042167810 */ /* 0x040fe40007f3e0ff */
[C---:B------:R-:W-:Y:S02]  /*d820*/  LOP3.LUT R7, R66.reuse, 0x380, RZ, 0xc0, !PT ;  /* 0x0000038042077812 */ /* 0x040fe400078ec0ff */
[C---:B------:R-:W-:Y:S01]  /*d830*/  IADD3 R87, P0, R66.reuse, 0x40, RZ ;  /* 0x0000004042577810 */ /* 0x040fe20007f1e0ff */
[----:B------:R-:W-:Y:S01]  /*d840*/  IMAD.X R35, RZ, RZ, R67, P1 ;  /* 0x000000ffff237224 */ /* 0x000fe200008e0643 */
[----:B------:R-:W-:-:S02]  /*d850*/  IADD3 R95, P4, R66, 0x60, RZ ;  /* 0x00000060425f7810 */ /* 0x000fc40007f9e0ff */
        /* <DEDUP_REMOVED lines=12> */
[----:B------:R-:W-:-:S02]  /*d920*/  IADD3.X R43, RZ, R67, RZ, P3, !PT ;  /* 0x00000043ff2b7210 */ /* 0x000fc40001ffe4ff */
[C---:B------:R-:W-:Y:S02]  /*d930*/  IADD3 R54, P0, R66.reuse, 0x8020, RZ ;  /* 0x0000802042367810 */ /* 0x040fe40007f1e0ff */
        /* <DEDUP_REMOVED lines=8> */
[----:B------:R-:W-:Y:S01]  /*d9c0*/  IMAD.X R63, RZ, RZ, R67, P6 ;  /* 0x000000ffff3f7224 */ /* 0x000fe200030e0643 */
[----:B------:R-:W-:-:S02]  /*d9d0*/  IADD3 R102, P1, R66, 0xc060, RZ ;  /* 0x0000c06042667810 */ /* 0x000fc40007f3e0ff */
[----:B------:R-:W-:Y:S01]  /*d9e0*/  LOP3.LUT R66, R7, R66, RZ, 0x3c, !PT ;  /* 0x0000004207427212 */ /* 0x000fe200078e3cff */
[--C-:B------:R-:W-:Y:S01]  /*d9f0*/  IMAD.X R27, RZ, RZ, R67.reuse, P2 ;  /* 0x000000ffff1b7224 */ /* 0x100fe200010e0643 */
[----:B------:R-:W-:Y:S01]  /*da00*/  LOP3.LUT R7, R22, 0x380, RZ, 0xc0, !PT ;  /* 0x0000038016077812 */ /* 0x000fe200078ec0ff */
[----:B------:R-:W-:Y:S01]  /*da10*/  IMAD.X R31, RZ, RZ, R67, P1 ;  /* 0x000000ffff1f7224 */ /* 0x000fe200008e0643 */
[----:B------:R-:W-:Y:S02]  /*da20*/  LOP3.LUT R38, R87, 0x380, RZ, 0xc0, !PT ;  /* 0x0000038057267812 */ /* 0x000fe400078ec0ff */
[----:B------:R-:W-:Y:S02]  /*da30*/  SHF.R.U64 R7, R7, 0x3, RZ ;  /* 0x0000000307077819 */ /* 0x000fe400000012ff */
[----:B------:R-:W-:Y:S02]  /*da40*/  LOP3.LUT R40, R95, 0x380, RZ, 0xc0, !PT ;  /* 0x000003805f287812 */ /* 0x000fe400078ec0ff */
[----:B------:R-:W-:-:S02]  /*da50*/  LOP3.LUT R34, R7, R22, RZ, 0x3c, !PT ;  /* 0x0000001607227212 */ /* 0x000fc400078e3cff */
[----:B------:R-:W-:Y:S02]  /*da60*/  LOP3.LUT R7, R44, 0x380, RZ, 0xc0, !PT ;  /* 0x000003802c077812 */ /* 0x000fe400078ec0ff */
[----:B------:R-:W-:Y:S02]  /*da70*/  LOP3.LUT R22, R177, 0x380, RZ, 0xc0, !PT ;  /* 0x00000380b1167812 */ /* 0x000fe400078ec0ff */
[----:B------:R-:W-:Y:S02]  /*da80*/  SHF.R.U64 R7, R7, 0x3, RZ ;  /* 0x0000000307077819 */ /* 0x000fe400000012ff */
[----:B------:R-:W-:Y:S02]  /*da90*/  SHF.R.U64 R22, R22, 0x3, RZ ;  /* 0x0000000316167819 */ /* 0x000fe400000012ff */
[----:B------:R-:W-:Y:S02]  /*daa0*/  LOP3.LUT R44, R7, R44, RZ, 0x3c, !PT ;  /* 0x0000002c072c7212 */ /* 0x000fe400078e3cff */
[----:B------:R-:W-:-:S02]  /*dab0*/  LOP3.LUT R7, R54, 0x380, RZ, 0xc0, !PT ;  /* 0x0000038036077812 */ /* 0x000fc400078ec0ff */
[----:B------:R-:W-:Y:S02]  /*dac0*/  LOP3.LUT R46, R22, R177, RZ, 0x3c, !PT ;  /* 0x000000b1162e7212 */ /* 0x000fe400078e3cff */
[----:B------:R-:W-:Y:S02]  /*dad0*/  SHF.R.U64 R7, R7, 0x3, RZ ;  /* 0x0000000307077819 */ /* 0x000fe400000012ff */
[----:B------:R-:W-:Y:S02]  /*dae0*/  LOP3.LUT R22, R183, 0x380, RZ, 0xc0, !PT ;  /* 0x00000380b7167812 */ /* 0x000fe400078ec0ff */
[----:B------:R-:W-:Y:S02]  /*daf0*/  LOP3.LUT R54, R7, R54, RZ, 0x3c, !PT ;  /* 0x0000003607367212 */ /* 0x000fe400078e3cff */
[----:B------:R-:W-:Y:S02]  /*db00*/  LOP3.LUT R7, R102, 0x380, RZ, 0xc0, !PT ;  /* 0x0000038066077812 */ /* 0x000fe400078ec0ff */
[----:B------:R-:W-:-:S02]  /*db10*/  SHF.R.U64 R22, R22, 0x3, RZ ;  /* 0x0000000316167819 */ /* 0x000fc400000012ff */
[----:B------:R-:W-:Y:S02]  /*db20*/  LOP3.LUT R26, R191, 0x380, RZ, 0xc0, !PT ;  /* 0x00000380bf1a7812 */ /* 0x000fe400078ec0ff */
[----:B------:R-:W-:Y:S02]  /*db30*/  LOP3.LUT R42, R103, 0x380, RZ, 0xc0, !PT ;  /* 0x00000380672a7812 */ /* 0x000fe400078ec0ff */
[----:B------:R-:W-:Y:S02]  /*db40*/  SHF.R.U64 R29, R7, 0x3, RZ ;  /* 0x00000003071d7819 */ /* 0x000fe400000012ff */
[----:B------:R-:W-:Y:S02]  /*db50*/  SHF.R.U64 R38, R38, 0x3, RZ ;  /* 0x0000000326267819 */ /* 0x000fe400000012ff */
[----:B------:R-:W-:Y:S02]  /*db60*/  LOP3.LUT R56, R22, R183, RZ, 0x3c, !PT ;  /* 0x000000b716387212 */ /* 0x000fe400078e3cff */
[----:B------:R-:W-:-:S02]  /*db70*/  MOV R66, R66 ;  /* 0x0000004200427202 */ /* 0x000fc40000000f00 */
[----:B------:R-:W-:Y:S01]  /*db80*/  F2FP.BF16.F32.PACK_AB R7, R173, R30 ;  /* 0x0000001ead07723e */ /* 0x000fe200000010ff */
[----:B------:R-:W-:Y:S01]  /*db90*/  BAR.SYNC.DEFER_BLOCKING 0x1, 0x100 ;  /* 0x0044000000007b1d */ /* 0x000fe20000010000 */
[----:B------:R-:W-:Y:S02]  /*dba0*/  SHF.R.U64 R40, R40, 0x3, RZ ;  /* 0x0000000328287819 */ /* 0x000fe400000012ff */
[----:B------:R-:W-:Y:S02]  /*dbb0*/  LOP3.LUT R50, R179, 0x380, RZ, 0xc0, !PT ;  /* 0x00000380b3327812 */ /* 0x000fe400078ec0ff */
[----:B------:R-:W-:Y:S02]  /*dbc0*/  LOP3.LUT R22, R189, 0x380, RZ, 0xc0, !PT ;  /* 0x00000380bd167812 */ /* 0x000fe400078ec0ff */
[----:B------:R-:W-:Y:S02]  /*dbd0*/  SHF.R.U64 R26, R26, 0x3, RZ ;  /* 0x000000031a1a7819 */ /* 0x000fe400000012ff */
[----:B------:R-:W-:-:S02]  /*dbe0*/  SHF.R.U64 R42, R42, 0x3, RZ ;  /* 0x000000032a2a7819 */ /* 0x000fc400000012ff */
[----:B------:R-:W-:Y:S02]  /*dbf0*/  LOP3.LUT R52, R181, 0x380, RZ, 0xc0, !PT ;  /* 0x00000380b5347812 */ /* 0x000fe400078ec0ff */
[----:B------:R-:W-:Y:S02]  /*dc00*/  LOP3.LUT R38, R38, R87, RZ, 0x3c, !PT ;  /* 0x0000005726267212 */ /* 0x000fe400078e3cff */
[----:B------:R-:W-:Y:S02]  /*dc10*/  LOP3.LUT R40, R40, R95, RZ, 0x3c, !PT ;  /* 0x0000005f28287212 */ /* 0x000fe400078e3cff */
[----:B------:R-:W-:Y:S02]  /*dc20*/  SHF.R.U64 R50, R50, 0x3, RZ ;  /* 0x0000000332327819 */ /* 0x000fe400000012ff */
[----:B------:R-:W-:Y:S02]  /*dc30*/  LOP3.LUT R58, R185, 0x380, RZ, 0xc0, !PT ;  /* 0x00000380b93a7812 */ /* 0x000fe400078ec0ff */
[----:B------:R-:W-:-:S02]  /*dc40*/  SHF.R.U64 R22, R22, 0x3, RZ ;  /* 0x0000000316167819 */ /* 0x000fc400000012ff */
[----:B------:R-:W-:Y:S01]  /*dc50*/  LOP3.LUT R26, R26, R191, RZ, 0x3c, !PT ;  /* 0x000000bf1a1a7212 */ /* 0x000fe200078e3cff */
[----:B------:R0:W-:Y:S01]  /*dc60*/  STSM.16.M88.4 [R66], R4 ;  /* 0x0000000442007844 */ /* 0x0001e20000000200 */
[----:B------:R-:W-:Y:S02]  /*dc70*/  LOP3.LUT R42, R42, R103, RZ, 0x3c, !PT ;  /* 0x000000672a2a7212 */ /* 0x000fe400078e3cff */
[----:B------:R-:W-:Y:S02]  /*dc80*/  SHF.R.U64 R52, R52, 0x3, RZ ;  /* 0x0000000334347819 */ /* 0x000fe400000012ff */
[----:B------:R-:W-:Y:S02]  /*dc90*/  LOP3.LUT R62, R187, 0x380, RZ, 0xc0, !PT ;  /* 0x00000380bb3e7812 */ /* 0x000fe400078ec0ff */
[----:B------:R-:W-:Y:S02]  /*dca0*/  LOP3.LUT R30, R29, R102, RZ, 0x3c, !PT ;  /* 0x000000661d1e7212 */ /* 0x000fe400078e3cff */
[----:B------:R-:W-:-:S02]  /*dcb0*/  MOV R34, R34 ;  /* 0x0000002200227202 */ /* 0x000fc40000000f00 */
[----:B------:R-:W-:Y:S02]  /*dcc0*/  MOV R38, R38 ;  /* 0x0000002600267202 */ /* 0x000fe40000000f00 */
[----:B------:R-:W-:Y:S02]  /*dcd0*/  LOP3.LUT R50, R50, R179, RZ, 0x3c, !PT ;  /* 0x000000b332327212 */ /* 0x000fe400078e3cff */
[----:B------:R-:W-:Y:S02]  /*dce0*/  SHF.R.U64 R58, R58, 0x3, RZ ;  /* 0x000000033a3a7819 */ /* 0x000fe400000012ff */
[----:B0-----:R-:W-:Y:S02]  /*dcf0*/  F2FP.BF16.F32.PACK_AB R4, R33, R32 ;  /* 0x000000202104723e */ /* 0x001fe400000010ff */
[----:B------:R-:W-:Y:S02]  /*dd00*/  F2FP.BF16.F32.PACK_AB R5, R171, R156 ;  /* 0x0000009cab05723e */ /* 0x000fe400000010ff */
[----:B------:R-:W-:-:S02]  /*dd10*/  F2FP.BF16.F32.PACK_AB R6, R37, R36 ;  /* 0x000000242506723e */ /* 0x000fc400000010ff */
[----:B------:R-:W-:Y:S02]  /*dd20*/  F2FP.BF16.F32.PACK_AB R7, R166, R155 ;  /* 0x0000009ba607723e */ /* 0x000fe400000010ff */
[----:B------:R-:W-:Y:S02]  /*dd30*/  LOP3.LUT R64, R22, R189, RZ, 0x3c, !PT ;  /* 0x000000bd16407212 */ /* 0x000fe400078e3cff */
[----:B------:R-:W-:Y:S01]  /*dd40*/  MOV R40, R40 ;  /* 0x0000002800287202 */ /* 0x000fe20000000f00 */
[----:B------:R0:W-:Y:S01]  /*dd50*/  STSM.16.M88.4 [R34], R4 ;  /* 0x0000000422007844 */ /* 0x0001e20000000200 */
[----:B------:R-:W-:Y:S02]  /*dd60*/  MOV R32, R26 ;  /* 0x0000001a00207202 */ /* 0x000fe40000000f00 */
[----:B------:R-:W-:Y:S01]  /*dd70*/  LOP3.LUT R52, R52, R181, RZ, 0x3c, !PT ;  /* 0x000000b534347212 */ /* 0x000fe200078e3cff */
[----:B------:R-:W-:Y:S01]  /*dd80*/  STSM.16.M88.4 [R38], R8 ;  /* 0x0000000826007844 */ /* 0x000fe20000000200 */
[----:B------:R-:W-:-:S02]  /*dd90*/  SHF.R.U64 R62, R62, 0x3, RZ ;  /* 0x000000033e3e7819 */ /* 0x000fc400000012ff */
[----:B------:R-:W-:Y:S01]  /*dda0*/  MOV R42, R42 ;  /* 0x0000002a002a7202 */ /* 0x000fe20000000f00 */
[----:B------:R-:W-:Y:S01]  /*ddb0*/  STSM.16.M88.4 [R40], R12 ;  /* 0x0000000c28007844 */ /* 0x000fe20000000200 */
[----:B------:R-:W-:Y:S02]  /*ddc0*/  MOV R22, R30 ;  /* 0x0000001e00167202 */ /* 0x000fe40000000f00 */
[----:B------:R-:W-:Y:S02]  /*ddd0*/  F2FP.BF16.F32.PACK_AB R26, R61, R60 ;  /* 0x0000003c3d1a723e */ /* 0x000fe400000010ff */
[----:B------:R-:W-:Y:S02]  /*dde0*/  F2FP.BF16.F32.PACK_AB R27, R165, R48 ;  /* 0x00000030a51b723e */ /* 0x000fe400000010ff */
[----:B------:R-:W-:Y:S02]  /*ddf0*/  MOV R44, R44 ;  /* 0x0000002c002c7202 */ /* 0x000fe40000000f00 */
[----:B------:R-:W-:Y:S01]  /*de00*/  F2FP.BF16.F32.PACK_AB R29, R163, R16 ;  /* 0x00000010a31d723e */ /* 0x000fe200000010ff */
[----:B------:R-:W-:Y:S01]  /*de10*/  STSM.16.M88.4 [R42], R24 ;  /* 0x000000182a007844 */ /* 0x000fe20000000200 */
[----:B------:R-:W-:-:S02]  /*de20*/  F2FP.BF16.F32.PACK_AB R30, R69, R68 ;  /* 0x00000044451e723e */ /* 0x000fc400000010ff */
[----:B------:R-:W-:Y:S02]  /*de30*/  F2FP.BF16.F32.PACK_AB R31, R161, R70 ;  /* 0x00000046a11f723e */ /* 0x000fe400000010ff */
[----:B------:R-:W-:Y:S02]  /*de40*/  MOV R46, R46 ;  /* 0x0000002e002e7202 */ /* 0x000fe40000000f00 */
[----:B0-----:R-:W-:Y:S01]  /*de50*/  F2FP.BF16.F32.PACK_AB R4, R73, R72 ;  /* 0x000000484904723e */ /* 0x001fe200000010ff */
[----:B------:R-:W-:Y:S01]  /*de60*/  STSM.16.M88.4 [R44], R28 ;  /* 0x0000001c2c007844 */ /* 0x000fe20000000200 */
[----:B------:R-:W-:Y:S02]  /*de70*/  F2FP.BF16.F32.PACK_AB R5, R159, R74 ;  /* 0x0000004a9f05723e */ /* 0x000fe400000010ff */
[----:B------:R-:W-:Y:S02]  /*de80*/  F2FP.BF16.F32.PACK_AB R6, R77, R76 ;  /* 0x0000004c4d06723e */ /* 0x000fe400000010ff */
[----:B------:R-:W-:-:S02]  /*de90*/  F2FP.BF16.F32.PACK_AB R7, R157, R78 ;  /* 0x0000004e9d07723e */ /* 0x000fc400000010ff */
[----:B------:R-:W-:Y:S02]  /*dea0*/  LOP3.LUT R58, R58, R185, RZ, 0x3c, !PT ;  /* 0x000000b93a3a7212 */ /* 0x000fe400078e3cff */
[----:B------:R-:W-:Y:S01]  /*deb0*/  MOV R50, R50 ;  /* 0x0000003200327202 */ /* 0x000fe20000000f00 */
[----:B------:R0:W-:Y:S01]  /*dec0*/  STSM.16.M88.4 [R46], R4 ;  /* 0x000000042e007844 */ /* 0x0001e20000000200 */
[----:B------:R-:W-:Y:S02]  /*ded0*/  F2FP.BF16.F32.PACK_AB R96, R97, R96 ;  /* 0x000000606160723e */ /* 0x000fe400000010ff */
[----:B------:R-:W-:Y:S01]  /*dee0*/  LOP3.LUT R62, R62, R187, RZ, 0x3c, !PT ;  /* 0x000000bb3e3e7212 */ /* 0x000fe200078e3cff */
[----:B------:R1:W-:Y:S01]  /*def0*/  STSM.16.M88.4 [R50], R80 ;  /* 0x0000005032007844 */ /* 0x0003e20000000200 */
[----:B------:R-:W-:Y:S02]  /*df00*/  MOV R52, R52 ;  /* 0x0000003400347202 */ /* 0x000fe40000000f00 */
[----:B------:R-:W-:-:S02]  /*df10*/  F2FP.BF16.F32.PACK_AB R90, R93, R92 ;  /* 0x0000005c5d5a723e */ /* 0x000fc400000010ff */
[----:B------:R-:W-:Y:S02]  /*df20*/  F2FP.BF16.F32.PACK_AB R91, R94, R91 ;  /* 0x0000005b5e5b723e */ /* 0x000fe400000010ff */
[----:B------:R-:W-:Y:S02]  /*df30*/  F2FP.BF16.F32.PACK_AB R97, R71, R98 ;  /* 0x000000624761723e */ /* 0x000fe400000010ff */
[----:B------:R-:W-:Y:S01]  /*df40*/  F2FP.BF16.F32.PACK_AB R104, R105, R104 ;  /* 0x000000686968723e */ /* 0x000fe200000010ff */
[----:B------:R1:W-:Y:S01]  /*df50*/  STSM.16.M88.4 [R52], R88 ;  /* 0x0000005834007844 */ /* 0x0003e20000000200 */
[----:B------:R-:W-:Y:S02]  /*df60*/  IADD3.X R65, RZ, R67, RZ, P5, !PT ;  /* 0x00000043ff417210 */ /* 0x000fe40002ffe4ff */
[----:B------:R-:W-:Y:S02]  /*df70*/  MOV R54, R54 ;  /* 0x0000003600367202 */ /* 0x000fe40000000f00 */
[----:B------:R-:W-:-:S02]  /*df80*/  F2FP.BF16.F32.PACK_AB R98, R101, R100 ;  /* 0x000000646562723e */ /* 0x000fc400000010ff */
[----:B------:R-:W-:Y:S02]  /*df90*/  F2FP.BF16.F32.PACK_AB R99, R86, R99 ;  /* 0x000000635663723e */ /* 0x000fe400000010ff */
[----:B------:R-:W-:Y:S02]  /*dfa0*/  F2FP.BF16.F32.PACK_AB R105, R107, R106 ;  /* 0x0000006a6b69723e */ /* 0x000fe400000010ff */
[----:B------:R-:W-:Y:S01]  /*dfb0*/  F2FP.BF16.F32.PACK_AB R112, R113, R112 ;  /* 0x000000707170723e */ /* 0x000fe200000010ff */
[----:B------:R1:W-:Y:S01]  /*dfc0*/  STSM.16.M88.4 [R54], R96 ;  /* 0x0000006036007844 */ /* 0x0003e20000000200 */
[----:B------:R-:W-:Y:S02]  /*dfd0*/  MOV R56, R56 ;  /* 0x0000003800387202 */ /* 0x000fe40000000f00 */
        /* <DEDUP_REMOVED lines=11> */
[----:B------:R-:W-:Y:S02]  /*e090*/  MOV R62, R62 ;  /* 0x0000003e003e7202 */ /* 0x000fe40000000f00 */
[----:B------:R-:W-:Y:S02]  /*e0a0*/  F2FP.BF16.F32.PACK_AB R122, R125, R124 ;  /* 0x0000007c7d7a723e */ /* 0x000fe400000010ff */
        /* <DEDUP_REMOVED lines=8> */
[----:B------:R-:W-:Y:S01]  /*e130*/  F2FP.BF16.F32.PACK_AB R144, R145, R144 ;  /* 0x000000909190723e */ /* 0x000fe200000010ff */
[----:B------:R1:W-:Y:S01]  /*e140*/  STSM.16.M88.4 [R64], R128 ;  /* 0x0000008040007844 */ /* 0x0003e20000000200 */
[----:B------:R-:W-:Y:S02]  /*e150*/  F2FP.BF16.F32.PACK_AB R138, R141, R140 ;  /* 0x0000008c8d8a723e */ /* 0x000fe400000010ff */
[----:B------:R-:W-:-:S02]  /*e160*/  F2FP.BF16.F32.PACK_AB R139, R143, R142 ;  /* 0x0000008e8f8b723e */ /* 0x000fc400000010ff */
[----:B------:R-:W-:Y:S02]  /*e170*/  F2FP.BF16.F32.PACK_AB R145, R147, R146 ;  /* 0x000000929391723e */ /* 0x000fe400000010ff */
[----:B------:R-:W-:Y:S01]  /*e180*/  F2FP.BF16.F32.PACK_AB R146, R149, R148 ;  /* 0x000000949592723e */ /* 0x000fe200000010ff */
[----:B------:R1:W-:Y:S01]  /*e190*/  STSM.16.M88.4 [R32], R136 ;  /* 0x0000008820007844 */ /* 0x0003e20000000200 */
[----:B------:R-:W-:Y:S02]  /*e1a0*/  F2FP.BF16.F32.PACK_AB R147, R151, R150 ;  /* 0x000000969793723e */ /* 0x000fe400000010ff */
[----:B------:R-:W-:Y:S02]  /*e1b0*/  R2UR UR4, R208 ;  /* 0x00000000d00472ca */ /* 0x000fe400000e0000 */
[----:B------:R-:W-:Y:S01]  /*e1c0*/  PLOP3.LUT P1, PT, PT, PT, UP0, 0x80, 0x0 ;  /* 0x000000000000781c */ /* 0x000fe20003f2f008 */
[----:B------:R1:W-:Y:S10]  /*e1d0*/  STSM.16.M88.4 [R22], R144 ;  /* 0x0000009016007844 */ /* 0x0003f40000000200 */
[----:B------:R-:W-:-:S06]  /*e1e0*/  UIMAD.WIDE UR8, UR4, 0x4, UR8 ;  /* 0x00000004040878a5 */ /* 0x000fcc000f8e0208 */
[----:B0-----:R-:W-:Y:S02]  /*e1f0*/  IMAD.U32 R4, RZ, RZ, UR8 ;  /* 0x00000008ff047e24 */ /* 0x001fe4000f8e00ff */
[----:B------:R-:W-:Y:S01]  /*e200*/  IMAD.U32 R5, RZ, RZ, UR9 ;  /* 0x00000009ff057e24 */ /* 0x000fe2000f8e00ff */
[----:B------:R-:W-:Y:S06]  /*e210*/  BAR.SYNC.DEFER_BLOCKING 0x1, 0x100 ;  /* 0x0044000000007b1d */ /* 0x000fec0000010000 */
[----:B------:R-:W-:Y:S01]  /*e220*/  ULDC.64 UR8, c[0x0][0xbe0] ;  /* 0x0002f80000087ab9 */ /* 0x000fe20000000a00 */
[----:B------:R-:W2:Y:S01]  /*e230*/  @P1 LDG.E R3, desc[UR10][R4.64] ;  /* 0x0000000a04031981 */ /* 0x000ea2000c1e1900 */
[----:B------:R-:W-:Y:S01]  /*e240*/  UISETP.NE.U32.AND UP1, UPT, UR8, URZ, UPT ;  /* 0x0000003f0800728c */ /* 0x000fe2000bf25070 */
[----:B------:R-:W0:Y:S01]  /*e250*/  LDC R77, c[0x0][0xa88] ;  /* 0x0002a200ff4d7b82 */ /* 0x000e220000000800 */
[----:B------:R-:W-:-:S02]  /*e260*/  IMAD R7, R204, 0x40, R23 ;  /* 0x00000040cc077824 */ /* 0x000fc400078e0217 */
[----:B------:R-:W-:Y:S02]  /*e270*/  UISETP.NE.AND.EX UP1, UPT, UR9, URZ, UPT, UP1 ;  /* 0x0000003f0900728c */ /* 0x000fe4000bf25310 */
[----:B------:R-:W-:-:S04]  /*e280*/  IMAD.WIDE R20, R7, 0x2, R20 ;  /* 0x0000000207147825 */ /* 0x000fc800078e0214 */
[----:B------:R-:W-:Y:S02]  /*e290*/  PLOP3.LUT P2, PT, PT, PT, UP1, 0x80, 0x0 ;  /* 0x000000000000781c */ /* 0x000fe40003f4f018 */
[----:B------:R-:W-:-:S03]  /*e2a0*/  IADD3 R13, P0, R20, 0x1000, RZ ;  /* 0x00001000140d7810 */ /* 0x000fc60007f1e0ff */
[----:B------:R-:W-:Y:S02]  /*e2b0*/  @UP1 ULDC.64 UR8, c[0x0][0xbe0] ;  /* 0x0002f80000081ab9 */ /* 0x000fe40000000a00 */
[----:B------:R-:W-:-:S03]  /*e2c0*/  @UP1 UIMAD.WIDE UR8, UR4, 0x4, UR8 ;  /* 0x00000004040818a5 */ /* 0x000fc6000f8e0208 */
[----:B------:R-:W-:-:S03]  /*e2d0*/  UMOV UR4, URZ ;  /* 0x0000003f00047c82 */ /* 0x000fc60008000000 */
[----:B------:R-:W-:Y:S02]  /*e2e0*/  IMAD.U32 R6, RZ, RZ, UR8 ;  /* 0x00000008ff067e24 */ /* 0x000fe4000f8e00ff */
[----:B------:R-:W-:-:S05]  /*e2f0*/  IMAD.U32 R7, RZ, RZ, UR9 ;  /* 0x00000009ff077e24 */ /* 0x000fca000f8e00ff */
[----:B0-----:R1:W5:Y:S01]  /*e300*/  @P2 LDG.E R77, desc[UR10][R6.64] ;  /* 0x0000000a064d2981 */ /* 0x001362000c1e1900 */
[----:B--2---:R-:W-:Y:S01]  /*e310*/  @P1 R2UR UR4, R3 ;  /* 0x00000000030412ca */ /* 0x004fe200000e0000 */
[----:B-1----:R-:W-:-:S14]  /*e320*/  @P2 BRA `(.L_x_1159) ;  /* 0x0000000000142947 */ /* 0x002fdc0003800000 */
[----:B------:R-:W-:Y:S05]  /*e330*/  @!P1 BRA `(.L_x_1159) ;  /* 0x0000000000109947 */ /* 0x000fea0003800000 */
[----:B------:R-:W-:Y:S02]  /*e340*/  ULDC.64 UR8, c[0x0][0x208] ;  /* 0x0000820000087ab9 */ /* 0x000fe40000000a00 */
[----:B------:R-:W2:Y:S04]  /*e350*/  LDG.E R6, desc[UR8][R4.64] ;  /* 0x0000000804067981 */ /* 0x000ea8000c1e1900 */
[----:B-----5:R-:W2:Y:S02]  /*e360*/  LDG.E R77, desc[UR8][R4.64+0x4] ;  /* 0x00000408044d7981 */ /* 0x020ea4000c1e1900 */
[----:B--2---:R-:W-:-:S07]  /*e370*/  IMAD.IADD R77, R77, 0x1, -R6 ;  /* 0x000000014d4d7824 */ /* 0x004fce00078e0a06 */
.L_x_1159:
[----:B------:R-:W-:Y:S01]  /*e380*/  R2UR UR17, R207 ;  /* 0x00000000cf1172ca */ /* 0x000fe200000e0000 */
[----:B------:R-:W-:Y:S01]  /*e390*/  ULDC.64 UR12, c[0x0][0xb70] ;  /* 0x0002dc00000c7ab9 */ /* 0x000fe20000000a00 */
[----:B------:R-:W-:Y:S01]  /*e3a0*/  R2UR UR15, R208 ;  /* 0x00000000d00f72ca */ /* 0x000fe200000e0000 */
[----:B------:R-:W-:Y:S01]  /*e3b0*/  USHF.R.S32.HI UR11, URZ, 0x1f, UR4 ;  /* 0x0000001f3f0b7899 */ /* 0x000fe20008011404 */
[----:B------:R-:W-:Y:S01]  /*e3c0*/  IADD3 R5, P2, R20, 0x3000, RZ ;  /* 0x0000300014057810 */ /* 0x000fe20007f5e0ff */
[----:B------:R-:W-:Y:S01]  /*e3d0*/  UMOV UR10, UR4 ;  /* 0x00000004000a7c82 */ /* 0x000fe20008000000 */
[----:B------:R-:W-:Y:S01]  /*e3e0*/  LEA R10, R206, R211, 0x7 ;  /* 0x000000d3ce0a7211 */ /* 0x000fe200078e38ff */
[----:B------:R-:W-:Y:S01]  /*e3f0*/  ULDC.64 UR18, c[0x0][0x208] ;  /* 0x0000820000127ab9 */ /* 0x000fe20000000a00 */
[----:B------:R-:W-:Y:S02]  /*e400*/  LOP3.LUT R4, R5, 0x380, RZ, 0xc0, !PT ;  /* 0x0000038005047812 */ /* 0x000fe400078ec0ff */
[----:B------:R-:W-:-:S02]  /*e410*/  LOP3.LUT R12, R13, 0x380, RZ, 0xc0, !PT ;  /* 0x000003800d0c7812 */ /* 0x000fc400078ec0ff */
[----:B------:R-:W-:Y:S01]  /*e420*/  SHF.R.U64 R4, R4, 0x3, RZ ;  /* 0x0000000304047819 */ /* 0x000fe200000012ff */
[----:B------:R-:W-:Y:S01]  /*e430*/  USHF.R.S32.HI UR14, URZ, 0x1f, UR17 ;  /* 0x0000001f3f0e7899 */ /* 0x000fe20008011411 */
[----:B------:R-:W-:Y:S01]  /*e440*/  IADD3 R9, P1, R20, 0x2000, RZ ;  /* 0x0000200014097810 */ /* 0x000fe20007f3e0ff */
[----:B------:R-:W-:Y:S01]  /*e450*/  UIMAD.WIDE.U32 UR8, UR17, UR12, UR10 ;  /* 0x0000000c110872a5 */ /* 0x000fe2000f8e000a */
[----:B------:R-:W-:Y:S01]  /*e460*/  LOP3.LUT R4, R4, R5, RZ, 0x3c, !PT ;  /* 0x0000000504047212 */ /* 0x000fe200078e3cff */
[----:B------:R-:W-:Y:S01]  /*e470*/  UIMAD UR7, UR14, UR12, URZ ;  /* 0x0000000c0e0772a4 */ /* 0x000fe2000f8e023f */
[----:B------:R-:W-:Y:S02]  /*e480*/  SHF.R.S32.HI R3, RZ, 0x1f, R10 ;  /* 0x0000001fff037819 */ /* 0x000fe4000001140a */
[----:B------:R-:W-:Y:S01]  /*e490*/  SHF.R.U64 R12, R12, 0x3, RZ ;  /* 0x000000030c0c7819 */ /* 0x000fe200000012ff */
[----:B------:R-:W-:Y:S01]  /*e4a0*/  UIMAD UR10, UR17, UR13, UR7 ;  /* 0x0000000d110a72a4 */ /* 0x000fe2000f8e0207 */
[----:B------:R-:W-:Y:S01]  /*e4b0*/  LOP3.LUT R8, R9, 0x380, RZ, 0xc0, !PT ;  /* 0x0000038009087812 */ /* 0x000fe200078ec0ff */
[----:B------:R-:W-:Y:S01]  /*e4c0*/  USHF.R.S32.HI UR7, URZ, 0x1f, UR15 ;  /* 0x0000001f3f077899 */ /* 0x000fe2000801140f */
[----:B------:R-:W-:Y:S01]  /*e4d0*/  LOP3.LUT R12, R12, R13, RZ, 0x3c, !PT ;  /* 0x0000000d0c0c7212 */ /* 0x000fe200078e3cff */
[----:B------:R-:W-:Y:S01]  /*e4e0*/  ULDC.64 UR12, c[0x0][0xb78] ;  /* 0x0002de00000c7ab9 */ /* 0x000fe20000000a00 */
[----:B------:R-:W-:Y:S01]  /*e4f0*/  USEL UR15, UR15, URZ, !UP0 ;  /* 0x0000003f0f0f7287 */ /* 0x000fe2000c000000 */
[----:B------:R-:W-:Y:S01]  /*e500*/  SHF.R.U64 R8, R8, 0x3, RZ ;  /* 0x0000000308087819 */ /* 0x000fe200000012ff */
[----:B------:R-:W-:Y:S01]  /*e510*/  USEL UR16, UR7, URZ, !UP0 ;  /* 0x0000003f07107287 */ /* 0x000fe2000c000000 */
[--C-:B------:R-:W-:Y:S01]  /*e520*/  IMAD.X R13, RZ, RZ, R21.reuse, P0 ;  /* 0x000000ffff0d7224 */ /* 0x100fe200000e0615 */
[----:B------:R-:W-:Y:S01]  /*e530*/  UIADD3 UR9, UR9, UR10, URZ ;  /* 0x0000000a09097290 */ /* 0x000fe2000fffe03f */
[----:B------:R-:W-:Y:S01]  /*e540*/  IADD3 R69, P0, R20, 0x8000, RZ ;  /* 0x0000800014457810 */ /* 0x000fe20007f1e0ff */
[----:B------:R-:W-:Y:S01]  /*e550*/  UIMAD UR7, UR16, UR12, URZ ;  /* 0x0000000c100772a4 */ /* 0x000fe2000f8e023f */
[----:B------:R-:W-:Y:S01]  /*e560*/  LOP3.LUT R8, R8, R9, RZ, 0x3c, !PT ;  /* 0x0000000908087212 */ /* 0x000fe200078e3cff */
[----:B------:R-:W-:Y:S01]  /*e570*/  UIMAD.WIDE.U32 UR8, UR15, UR12, UR8 ;  /* 0x0000000c0f0872a5 */ /* 0x000fe2000f8e0008 */
[----:B------:R-:W-:Y:S01]  /*e580*/  IMAD.X R9, RZ, RZ, R21, P1 ;  /* 0x000000ffff097224 */ /* 0x000fe200008e0615 */
[----:B------:R-:W-:Y:S01]  /*e590*/  UIMAD UR7, UR15, UR13, UR7 ;  /* 0x0000000d0f0772a4 */ /* 0x000fe2000f8e0207 */
[----:B------:R-:W-:-:S02]  /*e5a0*/  IADD3 R61, P6, R20, 0x4000, RZ ;  /* 0x00004000143d7810 */ /* 0x000fc40007fde0ff */
[----:B------:R-:W-:Y:S02]  /*e5b0*/  IADD3 R37, P5, R20, 0x5000, RZ ;  /* 0x0000500014257810 */ /* 0x000fe40007fbe0ff */
[----:B------:R-:W-:Y:S01]  /*e5c0*/  IADD3 R5, P3, R10, UR8, RZ ;  /* 0x000000080a057c10 */ /* 0x000fe2000ff7e0ff */
[----:B------:R-:W-:Y:S01]  /*e5d0*/  IMAD.U32 R6, RZ, RZ, UR7 ;  /* 0x00000007ff067e24 */ /* 0x000fe2000f8e00ff */
[C---:B------:R-:W-:Y:S02]  /*e5e0*/  IADD3 R33, P4, R20.reuse, 0x6000, RZ ;  /* 0x0000600014217810 */ /* 0x040fe40007f9e0ff */
[----:B------:R-:W-:Y:S02]  /*e5f0*/  IADD3 R57, P1, R20, 0x9000, RZ ;  /* 0x0000900014397810 */ /* 0x000fe40007f3e0ff */
[----:B------:R-:W-:Y:S01]  /*e600*/  IADD3.X R6, R3, UR9, R6, P3, !PT ;  /* 0x0000000903067c10 */ /* 0x000fe20009ffe406 */
[----:B------:R-:W-:Y:S01]  /*e610*/  ULDC.64 UR8, c[0x0][0xb40] ;  /* 0x0002d00000087ab9 */ /* 0x000fe20000000a00 */
[----:B------:R-:W-:-:S02]  /*e620*/  LOP3.LUT R68, R69, 0x380, RZ, 0xc0, !PT ;  /* 0x0000038045447812 */ /* 0x000fc400078ec0ff */
[----:B------:R-:W-:Y:S02]  /*e630*/  LEA R16, P3, R5, UR8, 0x2 ;  /* 0x0000000805107c11 */ /* 0x000fe4000f8610ff */
[----:B------:R-:W-:Y:S02]  /*e640*/  LOP3.LUT R60, R61, 0x380, RZ, 0xc0, !PT ;  /* 0x000003803d3c7812 */ /* 0x000fe400078ec0ff */
[----:B------:R-:W-:Y:S01]  /*e650*/  LEA.HI.X R17, R5, UR9, R6, 0x2, P3 ;  /* 0x0000000905117c11 */ /* 0x000fe200098f1406 */
[----:B------:R-:W-:Y:S01]  /*e660*/  IMAD.X R5, RZ, RZ, R21, P2 ;  /* 0x000000ffff057224 */ /* 0x000fe200010e0615 */
[----:B------:R-:W-:Y:S01]  /*e670*/  IADD3 R25, P3, R20, 0x7000, RZ ;  /* 0x0000700014197810 */ /* 0x000fe20007f7e0ff */
[----:B------:R-:W-:Y:S01]  /*e680*/  VIADD R6, R10, 0x8 ;  /* 0x000000080a067836 */ /* 0x000fe20000000000 */
[----:B------:R-:W-:Y:S01]  /*e690*/  IADD3 R49, P2, R20, 0xa000, RZ ;  /* 0x0000a00014317810 */ /* 0x000fe20007f5e0ff */
[----:B------:R-:W-:Y:S01]  /*e6a0*/  ULDC.64 UR8, c[0x0][0xaa0] ;  /* 0x0002a80000087ab9 */ /* 0x000fe20000000a00 */
[----:B------:R-:W-:-:S02]  /*e6b0*/  LOP3.LUT R36, R37, 0x380, RZ, 0xc0, !PT ;  /* 0x0000038025247812 */ /* 0x000fc400078ec0ff */
[----:B------:R-:W-:Y:S02]  /*e6c0*/  LOP3.LUT R32, R33, 0x380, RZ, 0xc0, !PT ;  /* 0x0000038021207812 */ /* 0x000fe400078ec0ff */
[----:B------:R-:W-:Y:S02]  /*e6d0*/  LOP3.LUT R24, R25, 0x380, RZ, 0xc0, !PT ;  /* 0x0000038019187812 */ /* 0x000fe400078ec0ff */
[----:B------:R-:W-:Y:S02]  /*e6e0*/  LOP3.LUT R56, R57, 0x380, RZ, 0xc0, !PT ;  /* 0x0000038039387812 */ /* 0x000fe400078ec0ff */
[----:B------:R-:W-:Y:S02]  /*e6f0*/  SHF.R.U64 R68, R68, 0x3, RZ ;  /* 0x0000000344447819 */ /* 0x000fe400000012ff */
[----:B------:R-:W-:Y:S02]  /*e700*/  LOP3.LUT R48, R49, 0x380, RZ, 0xc0, !PT ;  /* 0x0000038031307812 */ /* 0x000fe400078ec0ff */
[----:B------:R-:W-:-:S02]  /*e710*/  SHF.R.U64 R60, R60, 0x3, RZ ;  /* 0x000000033c3c7819 */ /* 0x000fc400000012ff */
[----:B------:R-:W-:Y:S02]  /*e720*/  SHF.R.U64 R36, R36, 0x3, RZ ;  /* 0x0000000324247819 */ /* 0x000fe400000012ff */
[----:B------:R-:W-:Y:S02]  /*e730*/  SHF.R.U64 R32, R32, 0x3, RZ ;  /* 0x0000000320207819 */ /* 0x000fe400000012ff */
[----:B------:R-:W-:Y:S02]  /*e740*/  SHF.R.U64 R24, R24, 0x3, RZ ;  /* 0x0000000318187819 */ /* 0x000fe400000012ff */
[----:B------:R-:W-:Y:S02]  /*e750*/  SHF.R.U64 R56, R56, 0x3, RZ ;  /* 0x0000000338387819 */ /* 0x000fe400000012ff */
[----:B------:R-:W-:Y:S02]  /*e760*/  LOP3.LUT R68, R68, R69, RZ, 0x3c, !PT ;  /* 0x0000004544447212 */ /* 0x000fe400078e3cff */
[----:B------:R-:W-:-:S02]  /*e770*/  SHF.R.U64 R48, R48, 0x3, RZ ;  /* 0x0000000330307819 */ /* 0x000fc400000012ff */
[----:B------:R-:W-:Y:S02]  /*e780*/  IADD3.X R69, RZ, R21, RZ, P0, !PT ;  /* 0x00000015ff457210 */ /* 0x000fe400007fe4ff */
[----:B------:R-:W-:Y:S02]  /*e790*/  LOP3.LUT P0, RZ, R210, 0x3, RZ, 0xc0, !PT ;  /* 0x00000003d2ff7812 */ /* 0x000fe4000780c0ff */
        /* <DEDUP_REMOVED lines=13> */
[C---:B------:R-:W-:Y:S02]  /*e870*/  IADD3 R73, P5, R20.reuse, 0xc000, RZ ;  /* 0x0000c00014497810 */ /* 0x040fe40007fbe0ff */
[C---:B------:R-:W-:Y:S02]  /*e880*/  IADD3 R65, P4, R20.reuse, 0xd000, RZ ;  /* 0x0000d00014417810 */ /* 0x040fe40007f9e0ff */
[----:B------:R-:W-:Y:S02]  /*e890*/  IADD3 R53, P3, R20, 0xe000, RZ ;  /* 0x0000e00014357810 */ /* 0x000fe40007f7e0ff */
[-C--:B-----5:R-:W-:Y:S02]  /*e8a0*/  ISETP.GE.OR P1, PT, R10, R77.reuse, P0 ;  /* 0x0000004d0a00720c */ /* 0x0a0fe40000726670 */
[----:B------:R-:W-:Y:S02]  /*e8b0*/  IADD3 R10, P2, R20, 0xf000, RZ ;  /* 0x0000f000140a7810 */ /* 0x000fe40007f5e0ff */
[----:B------:R-:W-:-:S02]  /*e8c0*/  ISETP.GE.OR P0, PT, R6, R77, P0 ;  /* 0x0000004d0600720c */ /* 0x000fc40000706670 */
[----:B------:R-:W-:Y:S01]  /*e8d0*/  LOP3.LUT R40, R41, 0x380, RZ, 0xc0, !PT ;  /* 0x0000038029287812 */ /* 0x000fe200078ec0ff */
[----:B------:R-:W-:Y:S01]  /*e8e0*/  IMAD.X R45, RZ, RZ, R21, P2 ;  /* 0x000000ffff2d7224 */ /* 0x000fe200010e0615 */
[----:B------:R-:W-:Y:S02]  /*e8f0*/  LOP3.LUT R72, R73, 0x380, RZ, 0xc0, !PT ;  /* 0x0000038049487812 */ /* 0x000fe400078ec0ff */
[----:B------:R-:W-:Y:S02]  /*e900*/  LOP3.LUT R64, R65, 0x380, RZ, 0xc0, !PT ;  /* 0x0000038041407812 */ /* 0x000fe400078ec0ff */
[----:B------:R-:W-:Y:S01]  /*e910*/  LOP3.LUT R52, R53, 0x380, RZ, 0xc0, !PT ;  /* 0x0000038035347812 */ /* 0x000fe200078ec0ff */
[----:B------:R-:W-:Y:S01]  /*e920*/  @!P1 STG.E desc[UR18][R16.64], R0 ;  /* 0x0000000010009986 */ /* 0x000fe2000c101912 */
[----:B------:R-:W-:Y:S02]  /*e930*/  LOP3.LUT R3, R10, 0x380, RZ, 0xc0, !PT ;  /* 0x000003800a037812 */ /* 0x000fe400078ec0ff */
[----:B------:R-:W-:Y:S01]  /*e940*/  LOP3.LUT R7, R20, 0x380, RZ, 0xc0, !PT ;  /* 0x0000038014077812 */ /* 0x000fe200078ec0ff */
[----:B------:R0:W-:Y:S01]  /*e950*/  @!P0 STG.E desc[UR18][R16.64+0x20], R2 ;  /* 0x0000200210008986 */ /* 0x0001e2000c101912 */
[----:B------:R-:W-:-:S02]  /*e960*/  SHF.R.U64 R40, R40, 0x3, RZ ;  /* 0x0000000328287819 */ /* 0x000fc400000012ff */
[----:B------:R-:W-:Y:S01]  /*e970*/  SHF.R.U64 R72, R72, 0x3, RZ ;  /* 0x0000000348487819 */ /* 0x000fe200000012ff */
[----:B------:R-:W-:Y:S01]  /*e980*/  UIMAD UR7, UR11, UR8, URZ ;  /* 0x000000080b0772a4 */ /* 0x000fe2000f8e023f */
[----:B------:R-:W-:Y:S01]  /*e990*/  SHF.R.U64 R64, R64, 0x3, RZ ;  /* 0x0000000340407819 */ /* 0x000fe200000012ff */
[----:B------:R-:W5:Y:S01]  /*e9a0*/  LD.E.128 R12, desc[UR18][R12.64] ;  /* 0x000000120c0c7980 */ /* 0x000f62000c101d00 */
[----:B------:R-:W-:Y:S02]  /*e9b0*/  SHF.R.U64 R52, R52, 0x3, RZ ;  /* 0x0000000334347819 */ /* 0x000fe400000012ff */
[----:B------:R-:W-:Y:S01]  /*e9c0*/  SHF.R.U64 R3, R3, 0x3, RZ ;  /* 0x0000000303037819 */ /* 0x000fe200000012ff */
[----:B------:R-:W5:Y:S01]  /*e9d0*/  LD.E.128 R60, desc[UR18][R60.64] ;  /* 0x000000123c3c7980 */ /* 0x000f62000c101d00 */
        /* <DEDUP_REMOVED lines=9> */
[----:B------:R-:W-:Y:S01]  /*ea70*/  LOP3.LUT R44, R3, R10, RZ, 0x3c, !PT ;  /* 0x0000000a032c7212 */ /* 0x000fe200078e3cff */
[--C-:B0-----:R-:W-:Y:S01]  /*ea80*/  IMAD.MOV.U32 R2, RZ, RZ, R23.reuse ;  /* 0x000000ffff027224 */ /* 0x101fe200078e0017 */
[----:B------:R-:W-:Y:S01]  /*ea90*/  LOP3.LUT R20, R7, R20, RZ, 0x3c, !PT ;  /* 0x0000001407147212 */ /* 0x000fe200078e3cff */
[----:B------:R-:W5:Y:S01]  /*eaa0*/  LD.E.128 R8, desc[UR18][R8.64] ;  /* 0x0000001208087980 */ /* 0x000f62000c101d00 */
[----:B------:R-:W-:-:S02]  /*eab0*/  SHF.R.S32.HI R3, RZ, 0x1f, R23 ;  /* 0x0000001fff037819 */ /* 0x000fc40000011417 */
[----:B------:R-:W-:Y:S01]  /*eac0*/  MOV R17, UR8 ;  /* 0x0000000800117c02 */ /* 0x000fe20008000f00 */
[----:B------:R0:W5:Y:S01]  /*ead0*/  LD.E.128 R28, desc[UR18][R20.64] ;  /* 0x00000012141c7980 */ /* 0x000162000c101d00 */
[----:B------:R-:W-:-:S03]  /*eae0*/  UIMAD UR7, UR4, UR9, UR7 ;  /* 0x00000009040772a4 */ /* 0x000fc6000f8e0207 */
[----:B------:R-:W5:Y:S01]  /*eaf0*/  LD.E.128 R4, desc[UR18][R4.64] ;  /* 0x0000001204047980 */ /* 0x000f62000c101d00 */
[----:B------:R-:W-:Y:S01]  /*eb00*/  IMAD.WIDE.U32 R2, R17, UR4, R2 ;  /* 0x0000000411027c25 */ /* 0x000fe2000f8e0002 */
        /* <DEDUP_REMOVED lines=13> */
[----:B------:R-:W-:Y:S01]  /*ebe0*/  @!PT LDS RZ, [RZ] ;  /* 0x00000000fffff984 */ /* 0x000fe20000000800 */
[----:B------:R-:W-:Y:S01]  /*ebf0*/  @!PT LDS RZ, [RZ] ;  /* 0x00000000fffff984 */ /* 0x000fe20000000800 */
[----:B------:R-:W-:Y:S01]  /*ec00*/  @!PT LDS RZ, [RZ] ;  /* 0x00000000fffff984 */ /* 0x000fe20000000800 */
[----:B------:R-:W-:Y:S01]  /*ec10*/  @!PT LDS RZ, [RZ] ;  /* 0x00000000fffff984 */ /* 0x000fe20000000800 */
[----:B------:R1:W-:Y:S06]  /*ec20*/  MEMBAR.ALL.CTA ;  /* 0x0000000000007992 */ /* 0x0003ec0000008000 */
[----:B-1----:R-:W1:Y:S01]  /*ec30*/  FENCE.VIEW.ASYNC.S ;  /* 0x00000000000073c6 */ /* 0x002e620000000000 */
[----:B------:R-:W-:-:S02]  /*ec40*/  VIADD R3, R3, UR7 ;  /* 0x0000000703037c36 */ /* 0x000fc40008000000 */
[----:B------:R-:W-:Y:S01]  /*ec50*/  IMAD.U32 R17, RZ, RZ, UR8 ;  /* 0x00000008ff117e24 */ /* 0x000fe2000f8e00ff */
[----:B------:R-:W-:Y:S01]  /*ec60*/  UIMAD UR4, UR17, UR9, UR4 ;  /* 0x00000009110472a4 */ /* 0x000fe2000f8e0204 */
[----:B------:R-:W-:Y:S02]  /*ec70*/  IMAD R77, R206, -0x80, R77 ;  /* 0xffffff80ce4d7824 */ /* 0x000fe400078e024d */
[----:B------:R-:W-:Y:S01]  /*ec80*/  IMAD.WIDE.U32 R2, R17, UR17, R2 ;  /* 0x0000001111027c25 */ /* 0x000fe2000f8e0002 */
[----:B------:R-:W-:Y:S02]  /*ec90*/  ULDC.64 UR8, c[0x0][0xae8] ;  /* 0x0002ba0000087ab9 */ /* 0x000fe40000000a00 */
[CC--:B------:R-:W-:Y:S01]  /*eca0*/  ISETP.GE.AND P3, PT, R204.reuse, R77.reuse, PT ;  /* 0x0000004dcc00720c */ /* 0x0c0fe20003f66270 */
[----:B------:R-:W-:Y:S01]  /*ecb0*/  VIADD R3, R3, UR4 ;  /* 0x0000000403037c36 */ /* 0x000fe20008000000 */
[----:B------:R-:W-:Y:S01]  /*ecc0*/  UIMAD UR4, UR16, UR8, URZ ;  /* 0x00000008100472a4 */ /* 0x000fe2000f8e023f */
[C---:B------:R-:W-:Y:S01]  /*ecd0*/  VIADD R0, R204.reuse, 0x20 ;  /* 0x00000020cc007836 */ /* 0x040fe20000000000 */
[----:B------:R-:W-:Y:S01]  /*ece0*/  IADD3 R19, R19, 0x30820, RZ ;  /* 0x0003082013137810 */ /* 0x000fe20007ffe0ff */
[----:B0-----:R-:W-:Y:S01]  /*ecf0*/  IMAD.U32 R21, RZ, RZ, UR8 ;  /* 0x00000008ff157e24 */ /* 0x001fe2000f8e00ff */
[----:B------:R-:W-:Y:S01]  /*ed00*/  UIMAD UR4, UR15, UR9, UR4 ;  /* 0x000000090f0472a4 */ /* 0x000fe2000f8e0204 */
[----:B------:R-:W-:Y:S01]  /*ed10*/  VIADD R16, R204, 0x60 ;  /* 0x00000060cc107836 */ /* 0x000fe20000000000 */
[----:B------:R-:W-:Y:S01]  /*ed20*/  PRMT R19, RZ, 0x654, R19 ;  /* 0x00000654ff137816 */ /* 0x000fe20000000013 */
[----:B------:R-:W-:Y:S01]  /*ed30*/  IMAD.WIDE.U32 R20, R21, UR15, R2 ;  /* 0x0000000f15147c25 */ /* 0x000fe2000f8e0002 */
[----:B------:R-:W-:-:S02]  /*ed40*/  ISETP.GE.AND P0, PT, R0, R77, PT ;  /* 0x0000004d0000720c */ /* 0x000fc40003f06270 */
[--C-:B------:R-:W-:Y:S01]  /*ed50*/  SHF.R.S32.HI R205, RZ, 0x1f, R204.reuse ;  /* 0x0000001fffcd7819 */ /* 0x100fe200000114cc */
[----:B------:R-:W-:Y:S01]  /*ed60*/  VIADD R0, R204, 0x40 ;  /* 0x00000040cc007836 */ /* 0x000fe20000000000 */
[----:B-1----:R0:W-:Y:S01]  /*ed70*/  SYNCS.ARRIVE.TRANS64.RED.A1T0 RZ, [R19+URZ], RZ ;  /* 0x000000ff13ff79a7 */ /* 0x0021e2000810043f */
[----:B------:R-:W-:Y:S01]  /*ed80*/  VIADD R79, R21, UR4 ;  /* 0x00000004154f7c36 */ /* 0x000fe20008000000 */
[----:B------:R-:W-:Y:S01]  /*ed90*/  BSSY B1, `(.L_x_1160) ;  /* 0x000001c000017945 */ /* 0x000fe20003800000 */
[-C--:B------:R-:W-:Y:S01]  /*eda0*/  ISETP.GE.AND P2, PT, R16, R77.reuse, PT ;  /* 0x0000004d1000720c */ /* 0x080fe20003f46270 */
[----:B------:R-:W-:Y:S01]  /*edb0*/  IMAD.WIDE R16, R206, 0x80, R204 ;  /* 0x00000080ce107825 */ /* 0x000fe200078e02cc */
[----:B------:R-:W-:Y:S01]  /*edc0*/  ISETP.GE.AND P1, PT, R0, R77, PT ;  /* 0x0000004d0000720c */ /* 0x000fe20003f26270 */
[----:B------:R-:W-:-:S12]  /*edd0*/  @P3 BRA `(.L_x_1161) ;  /* 0x00000000005c3947 */ /* 0x000fd80003800000 */
[----:B------:R-:W-:Y:S01]  /*ede0*/  ULDC.64 UR8, c[0x0][0xad8] ;  /* 0x0002b60000087ab9 */ /* 0x000fe20000000a00 */
[----:B------:R-:W-:Y:S01]  /*edf0*/  IMAD.MOV.U32 R2, RZ, RZ, R20 ;  /* 0x000000ffff027224 */ /* 0x000fe200078e0014 */
[----:B------:R-:W-:Y:S01]  /*ee00*/  ULDC UR4, c[0x0][0xa8c] ;  /* 0x0002a30000047ab9 */ /* 0x000fe20000000800 */
[----:B0-----:R-:W-:Y:S01]  /*ee10*/  IMAD R19, R17, UR8, RZ ;  /* 0x0000000811137c24 */ /* 0x001fe2000f8e02ff */
[C---:B------:R-:W-:Y:S01]  /*ee20*/  ISETP.GE.AND P4, PT, R23.reuse, UR4, PT ;  /* 0x0000000417007c0c */ /* 0x040fe2000bf86270 */
[----:B------:R-:W-:Y:S01]  /*ee30*/  IMAD.MOV.U32 R3, RZ, RZ, R79 ;  /* 0x000000ffff037224 */ /* 0x000fe200078e004f */
[----:B------:R-:W-:Y:S01]  /*ee40*/  ULDC.64 UR10, c[0x0][0x208] ;  /* 0x00008200000a7ab9 */ /* 0x000fe20000000a00 */
[----:B------:R-:W-:Y:S02]  /*ee50*/  VIADD R0, R23, 0x40 ;  /* 0x0000004017007836 */ /* 0x000fe40000000000 */
        /* <DEDUP_REMOVED lines=15> */
.L_x_1161:
[----:B------:R-:W-:Y:S05]  /*ef50*/  BSYNC B1 ;  /* 0x0000000000017941 */ /* 0x000fea0003800000 */
.L_x_1160:
[----:B------:R-:W-:Y:S04]  /*ef60*/  BSSY B1, `(.L_x_1162) ;  /* 0x000001b000017945 */ /* 0x000fe80003800000 */
[----:B------:R-:W-:Y:S05]  /*ef70*/  @P0 BRA `(.L_x_1163) ;  /* 0x0000000000640947 */ /* 0x000fea0003800000 */
[----:B0-----:R-:W-:Y:S01]  /*ef80*/  IADD3 R19, P0, R16, 0x20, RZ ;  /* 0x0000002010137810 */ /* 0x001fe20007f1e0ff */
        /* <DEDUP_REMOVED lines=9> */
[C---:B------:R-:W-:Y:S01]  /*f020*/  ISETP.GE.AND P3, PT, R23.reuse, UR4, PT ;  /* 0x0000000417007c0c */ /* 0x040fe2000bf66270 */
[----:B------:R-:W-:Y:S01]  /*f030*/  IMAD R0, R0, UR8, RZ ;  /* 0x0000000800007c24 */ /* 0x000fe2000f8e02ff */
[----:B------:R-:W-:Y:S01]  /*f040*/  ULDC.64 UR10, c[0x0][0x208] ;  /* 0x00008200000a7ab9 */ /* 0x000fe20000000a00 */
[----:B------:R-:W-:-:S02]  /*f050*/  VIADD R22, R23, 0xc0 ;  /* 0x000000c017167836 */ /* 0x000fc40000000000 */
[----:B------:R-:W-:-:S03]  /*f060*/  IMAD.WIDE.U32 R2, R19, UR8, R2 ;  /* 0x0000000813027c25 */ /* 0x000fc6000f8e0002 */
[----:B------:R-:W-:Y:S01]  /*f070*/  ISETP.GE.AND P6, PT, R22, UR4, PT ;  /* 0x0000000416007c0c */ /* 0x000fe2000bfc6270 */
        /* <DEDUP_REMOVED lines=9> */
.L_x_1163:
[----:B------:R-:W-:Y:S05]  /*f110*/  BSYNC B1 ;  /* 0x0000000000017941 */ /* 0x000fea0003800000 */
.L_x_1162:
[----:B------:R-:W-:Y:S04]  /*f120*/  BSSY B1, `(.L_x_1164) ;  /* 0x000001b000017945 */ /* 0x000fe80003800000 */
[----:B------:R-:W-:Y:S05]  /*f130*/  @P1 BRA `(.L_x_1165) ;  /* 0x0000000000641947 */ /* 0x000fea0003800000 */
[----:B--2--5:R-:W-:Y:S01]  /*f140*/  IADD3 R13, P0, R16, 0x40, RZ ;  /* 0x00000040100d7810 */ /* 0x024fe20007f1e0ff */
        /* <DEDUP_REMOVED lines=9> */
[C---:B------:R-:W-:Y:S01]  /*f1e0*/  IADD3 R12, R23.reuse, 0xc0, RZ ;  /* 0x000000c0170c7810 */ /* 0x040fe20007ffe0ff */
        /* <DEDUP_REMOVED lines=14> */
.L_x_1165:
[----:B------:R-:W-:Y:S05]  /*f2d0*/  BSYNC B1 ;  /* 0x0000000000017941 */ /* 0x000fea0003800000 */
.L_x_1164:
[----:B------:R-:W-:Y:S05]  /*f2e0*/  @P2 BRA `(.L_x_1166) ;  /* 0x0000000c00a42947 */ /* 0x000fea0003800000 */
[----:B---3-5:R-:W-:Y:S01]  /*f2f0*/  IADD3 R9, P0, R16, 0x60, RZ ;  /* 0x0000006010097810 */ /* 0x028fe20007f1e0ff */
[C---:B------:R-:W-:Y:S01]  /*f300*/  VIADD R0, R23.reuse, 0x40 ;  /* 0x0000004017007836 */ /* 0x040fe20000000000 */
[----:B------:R-:W-:Y:S01]  /*f310*/  ULDC.64 UR8, c[0x0][0xad8] ;  /* 0x0002b60000087ab9 */ /* 0x000fe20000000a00 */
[----:B------:R-:W-:Y:S01]  /*f320*/  IMAD.MOV.U32 R2, RZ, RZ, R20 ;  /* 0x000000ffff027224 */ /* 0x000fe200078e0014 */
[----:B------:R-:W-:Y:S01]  /*f330*/  ULDC UR4, c[0x0][0xa8c] ;  /* 0x0002a30000047ab9 */ /* 0x000fe20000000800 */
[----:B------:R-:W-:Y:S01]  /*f340*/  IMAD.X R16, RZ, RZ, R17, P0 ;  /* 0x000000ffff107224 */ /* 0x000fe200000e0611 */
        /* <DEDUP_REMOVED lines=11> */
[----:B------:R-:W-:Y:S02]  /*f400*/  LEA R8, P0, R2, UR8, 0x1 ;  /* 0x0000000802087c11 */ /* 0x000fe4000f8008ff */
[----:B------:R-:W-:-:S04]  /*f410*/  IADD3 R3, R3, R9, RZ ;  /* 0x0000000903037210 */ /* 0x000fc80007ffe0ff */
        /* <DEDUP_REMOVED lines=9> */
.L_x_1158:
[----:B------:R-:W-:Y:S01]  /*f4b0*/  R2UR UR7, R208 ;  /* 0x00000000d00772ca */ /* 0x000fe200000e0000 */
[----:B------:R-:W-:Y:S01]  /*f4c0*/  ULDC.64 UR8, c[0x0][0xbd8] ;  /* 0x0002f60000087ab9 */ /* 0x000fe20000000a00 */
[----:B------:R-:W-:Y:S01]  /*f4d0*/  R2UR UR4, R207 ;  /* 0x00000000cf0472ca */ /* 0x000fe200000e0000 */
[----:B------:R-:W-:Y:S01]  /*f4e0*/  UISETP.NE.U32.AND UP0, UPT, UR8, URZ, UPT ;  /* 0x0000003f0800728c */ /* 0x000fe2000bf05070 */
[----:B------:R-:W-:Y:S01]  /*f4f0*/  IMAD.MOV.U32 R9, RZ, RZ, RZ ;  /* 0x000000ffff097224 */ /* 0x000fe200078e00ff */
[----:B------:R-:W-:Y:S02]  /*f500*/  ULDC.64 UR10, c[0x0][0x208] ;  /* 0x00008200000a7ab9 */ /* 0x000fe40000000a00 */
[----:B------:R-:W-:-:S03]  /*f510*/  UISETP.NE.AND.EX UP0, UPT, UR9, URZ, UPT, UP0 ;  /* 0x0000003f0900728c */ /* 0x000fc6000bf05300 */
[----:B------:R-:W-:-:S03]  /*f520*/  ULDC.64 UR8, c[0x0][0xbd8] ;  /* 0x0002f60000087ab9 */ /* 0x000fc60000000a00 */
[----:B------:R-:W-:Y:S01]  /*f530*/  UIMAD.WIDE UR8, UR7, 0x4, UR8 ;  /* 0x00000004070878a5 */ /* 0x000fe2000f8e0208 */
[----:B------:R-:W0:Y:S01]  /*f540*/  LDC R7, c[0x0][0xa88] ;  /* 0x0002a200ff077b82 */ /* 0x000e220000000800 */
[----:B------:R-:W-:-:S04]  /*f550*/  PLOP3.LUT P1, PT, PT, PT, UP0, 0x80, 0x0 ;  /* 0x000000000000781c */ /* 0x000fc80003f2f008 */
[----:B------:R-:W-:Y:S02]  /*f560*/  IMAD.U32 R2, RZ, RZ, UR8 ;  /* 0x00000008ff027e24 */ /* 0x000fe4000f8e00ff */
[----:B------:R-:W-:Y:S01]  /*f570*/  IMAD.U32 R3, RZ, RZ, UR9 ;  /* 0x00000009ff037e24 */ /* 0x000fe2000f8e00ff */
[----:B------:R-:W-:Y:S02]  /*f580*/  ULDC.64 UR8, c[0x0][0xbe0] ;  /* 0x0002f80000087ab9 */ /* 0x000fe40000000a00 */
[----:B------:R-:W-:-:S04]  /*f590*/  UISETP.NE.U32.AND UP1, UPT, UR8, URZ, UPT ;  /* 0x0000003f0800728c */ /* 0x000fc8000bf25070 */
[----:B------:R-:W-:Y:S01]  /*f5a0*/  UISETP.NE.AND.EX UP1, UPT, UR9, URZ, UPT, UP1 ;  /* 0x0000003f0900728c */ /* 0x000fe2000bf25310 */
[----:B------:R1:W5:Y:S05]  /*f5b0*/  @P1 LDG.E R9, desc[UR10][R2.64] ;  /* 0x0000000a02091981 */ /* 0x00036a000c1e1900 */
[----:B------:R-:W-:-:S05]  /*f5c0*/  PLOP3.LUT P2, PT, PT, PT, UP1, 0x80, 0x0 ;  /* 0x000000000000781c */ /* 0x000fca0003f4f018 */
[----:B------:R-:W-:Y:S02]  /*f5d0*/  @UP1 ULDC.64 UR8, c[0x0][0xbe0] ;  /* 0x0002f80000081ab9 */ /* 0x000fe40000000a00 */
[----:B------:R-:W-:-:S06]  /*f5e0*/  @UP1 UIMAD.WIDE UR8, UR7, 0x4, UR8 ;  /* 0x00000004070818a5 */ /* 0x000fcc000f8e0208 */
[----:B------:R-:W-:Y:S02]  /*f5f0*/  IMAD.U32 R4, RZ, RZ, UR8 ;  /* 0x00000008ff047e24 */ /* 0x000fe4000f8e00ff */
[----:B------:R-:W-:Y:S01]  /*f600*/  IMAD.U32 R5, RZ, RZ, UR9 ;  /* 0x00000009ff057e24 */ /* 0x000fe2000f8e00ff */
[----:B------:R-:W-:Y:S01]  /*f610*/  USHF.R.S32.HI UR8, URZ, 0x1f, UR4 ;  /* 0x0000001f3f087899 */ /* 0x000fe20008011404 */
[----:B------:R-:W-:-:S03]  /*f620*/  ISETP.GT.AND P0, PT, R215, 0x7f, PT ;  /* 0x0000007fd700780c */ /* 0x000fc60003f04270 */
[----:B0-----:R1:W5:Y:S01]  /*f630*/  @P2 LDG.E R7, desc[UR10][R4.64] ;  /* 0x0000000a04072981 */ /* 0x001362000c1e1900 */
[----:B------:R-:W-:Y:S09]  /*f640*/  @P2 BRA `(.L_x_1167) ;  /* 0x0000000000142947 */ /* 0x000ff20003800000 */
[----:B------:R-:W-:Y:S05]  /*f650*/  @!P1 BRA `(.L_x_1167) ;  /* 0x0000000000109947 */ /* 0x000fea0003800000 */
[----:B------:R-:W-:Y:S02]  /*f660*/  ULDC.64 UR10, c[0x0][0x208] ;  /* 0x00008200000a7ab9 */ /* 0x000fe40000000a00 */
[----:B------:R-:W2:Y:S04]  /*f670*/  LDG.E R0, desc[UR10][R2.64] ;  /* 0x0000000a02007981 */ /* 0x000ea8000c1e1900 */
[----:B-----5:R-:W2:Y:S02]  /*f680*/  LDG.E R7, desc[UR10][R2.64+0x4] ;  /* 0x0000040a02077981 */ /* 0x020ea4000c1e1900 */
[----:B--2---:R-:W-:-:S07]  /*f690*/  IMAD.IADD R7, R7, 0x1, -R0 ;  /* 0x0000000107077824 */ /* 0x004fce00078e0a00 */
.L_x_1167:
[----:B------:R-:W-:Y:S01]  /*f6a0*/  R2UR UR7, R208 ;  /* 0x00000000d00772ca */ /* 0x000fe200000e0000 */
[----:B------:R-:W-:Y:S01]  /*f6b0*/  BSSY B1, `(.L_x_1168) ;  /* 0x0000021000017945 */ /* 0x000fe20003800000 */
[----:B------:R-:W-:Y:S02]  /*f6c0*/  SHF.R.S32.HI R8, RZ, 0x1f, R23 ;  /* 0x0000001fff087819 */ /* 0x000fe40000011417 */
[----:B-----5:R-:W-:-:S09]  /*f6d0*/  SHF.R.S32.HI R6, RZ, 0x1f, R9 ;  /* 0x0000001fff067819 */ /* 0x020fd20000011409 */
[----:B------:R-:W-:Y:S02]  /*f6e0*/  USHF.R.S32.HI UR4, URZ, 0x1f, UR7 ;  /* 0x0000001f3f047899 */ /* 0x000fe40008011407 */
[----:B------:R-:W-:Y:S02]  /*f6f0*/  USEL UR10, UR7, URZ, !UP0 ;  /* 0x0000003f070a7287 */ /* 0x000fe4000c000000 */
[----:B------:R-:W-:Y:S01]  /*f700*/  USEL UR9, UR4, URZ, !UP0 ;  /* 0x0000003f04097287 */ /* 0x000fe2000c000000 */
[----:B------:R-:W-:Y:S11]  /*f710*/  @P0 BRA `(.L_x_1169) ;  /* 0x0000000000680947 */ /* 0x000ff60003800000 */
[----:B------:R-:W0:Y:S02]  /*f720*/  S2R R0, SR_TID.X ;  /* 0x0000000000007919 */ /* 0x000e240000002100 */
[----:B0-----:R-:W-:-:S05]  /*f730*/  IMAD R0, R206, 0x80, R0 ;  /* 0x00000080ce007824 */ /* 0x001fca00078e0200 */
[----:B------:R-:W-:-:S04]  /*f740*/  IADD3 R0, R0, -0x80, RZ ;  /* 0xffffff8000007810 */ /* 0x000fc80007ffe0ff */
        /* <DEDUP_REMOVED lines=12> */
[----:B------:R-:W-:Y:S01]  /*f810*/  UIMAD UR7, UR9, UR12, URZ ;  /* 0x0000000c090772a4 */ /* 0x000fe2000f8e023f */
[----:B------:R-:W-:Y:S02]  /*f820*/  VIADD R3, R3, UR4 ;  /* 0x0000000403037c36 */ /* 0x000fe40008000000 */
[----:B------:R-:W-:Y:S01]  /*f830*/  IMAD.U32 R5, RZ, RZ, UR12 ;  /* 0x0000000cff057e24 */ /* 0x000fe2000f8e00ff */
        /* <DEDUP_REMOVED lines=8> */
.L_x_1169:
[----:B------:R-:W-:Y:S05]  /*f8c0*/  BSYNC B1 ;  /* 0x0000000000017941 */ /* 0x000fea0003800000 */
.L_x_1168:
[----:B------:R-:W-:Y:S01]  /*f8d0*/  R2UR UR7, R207 ;  /* 0x00000000cf0772ca */ /* 0x000fe200000e0000 */
[----:B------:R-:W-:Y:S01]  /*f8e0*/  ULDC.64 UR12, c[0x0][0xaa0] ;  /* 0x0002a800000c7ab9 */ /* 0x000fe20000000a00 */
[----:B-1----:R-:W-:Y:S01]  /*f8f0*/  IMAD.MOV.U32 R2, RZ, RZ, R23 ;  /* 0x000000ffff027224 */ /* 0x002fe200078e0017 */
[----:B------:R-:W-:Y:S01]  /*f900*/  BSSY B1, `(.L_x_1170) ;  /* 0x0000034000017945 */ /* 0x000fe20003800000 */
[----:B0-----:R-:W-:Y:S02]  /*f910*/  IMAD.MOV.U32 R3, RZ, RZ, R8 ;  /* 0x000000ffff037224 */ /* 0x001fe400078e0008 */
[----:B------:R-:W-:Y:S02]  /*f920*/  IMAD R0, R6, UR12, RZ ;  /* 0x0000000c06007c24 */ /* 0x000fe4000f8e02ff */
[----:B------:R-:W-:-:S04]  /*f930*/  IMAD.WIDE.U32 R2, R9, UR12, R2 ;  /* 0x0000000c09027c25 */ /* 0x000fc8000f8e0002 */
[----:B------:R-:W-:Y:S01]  /*f940*/  IMAD R9, R9, UR13, R0 ;  /* 0x0000000d09097c24 */ /* 0x000fe2000f8e0200 */
[----:B------:R-:W-:Y:S01]  /*f950*/  ULDC.64 UR12, c[0x0][0xae0] ;  /* 0x0002b800000c7ab9 */ /* 0x000fe20000000a00 */
[----:B------:R-:W-:Y:S01]  /*f960*/  IMAD R11, R206, -0x80, R7 ;  /* 0xffffff80ce0b7824 */ /* 0x000fe200078e0207 */
[----:B------:R-:W-:Y:S02]  /*f970*/  UIMAD UR4, UR8, UR12, URZ ;  /* 0x0000000c080472a4 */ /* 0x000fe4000f8e023f */
[----:B------:R-:W-:Y:S01]  /*f980*/  MOV R5, UR12 ;  /* 0x0000000c00057c02 */ /* 0x000fe20008000f00 */
[----:B------:R-:W-:Y:S01]  /*f990*/  IMAD.IADD R3, R3, 0x1, R9 ;  /* 0x0000000103037824 */ /* 0x000fe200078e0209 */
[----:B------:R-:W-:Y:S01]  /*f9a0*/  SHF.R.S32.HI R7, RZ, 0x1f, R204 ;  /* 0x0000001fff077819 */ /* 0x000fe200000114cc */
[----:B------:R-:W-:Y:S01]  /*f9b0*/  UIMAD UR4, UR7, UR13, UR4 ;  /* 0x0000000d070472a4 */ /* 0x000fe2000f8e0204 */
[----:B------:R-:W-:Y:S01]  /*f9c0*/  ISETP.GE.AND P2, PT, R204, R11, PT ;  /* 0x0000000bcc00720c */ /* 0x000fe20003f46270 */
[----:B------:R-:W-:Y:S01]  /*f9d0*/  IMAD.WIDE.U32 R2, R5, UR7, R2 ;  /* 0x0000000705027c25 */ /* 0x000fe2000f8e0002 */
[----:B------:R-:W-:-:S03]  /*f9e0*/  ULDC.64 UR12, c[0x0][0xae8] ;  /* 0x0002ba00000c7ab9 */ /* 0x000fc60000000a00 */
[----:B------:R-:W-:Y:S01]  /*f9f0*/  VIADD R3, R3, UR4 ;  /* 0x0000000403037c36 */ /* 0x000fe20008000000 */
[----:B------:R-:W-:Y:S01]  /*fa00*/  UIMAD UR4, UR9, UR12, URZ ;  /* 0x0000000c090472a4 */ /* 0x000fe2000f8e023f */
[C---:B------:R-:W-:Y:S02]  /*fa10*/  VIADD R4, R204.reuse, 0x40 ;  /* 0x00000040cc047836 */ /* 0x040fe40000000000 */
[----:B------:R-:W-:Y:S01]  /*fa20*/  IMAD.U32 R5, RZ, RZ, UR12 ;  /* 0x0000000cff057e24 */ /* 0x000fe2000f8e00ff */
[----:B------:R-:W-:Y:S01]  /*fa30*/  UIMAD UR4, UR10, UR13, UR4 ;  /* 0x0000000d0a0472a4 */ /* 0x000fe2000f8e0204 */
[----:B------:R-:W-:Y:S01]  /*fa40*/  VIADD R0, R204, 0x20 ;  /* 0x00000020cc007836 */ /* 0x000fe20000000000 */
[----:B------:R-:W-:Y:S01]  /*fa50*/  ISETP.GE.AND P0, PT, R4, R11, PT ;  /* 0x0000000b0400720c */ /* 0x000fe20003f06270 */
[----:B------:R-:W-:-:S03]  /*fa60*/  IMAD.WIDE.U32 R4, R5, UR10, R2 ;  /* 0x0000000a05047c25 */ /* 0x000fc6000f8e0002 */
[----:B------:R-:W-:Y:S01]  /*fa70*/  ISETP.GE.AND P1, PT, R0, R11, PT ;  /* 0x0000000b0000720c */ /* 0x000fe20003f26270 */
[----:B------:R-:W-:Y:S02]  /*fa80*/  IMAD.MOV.U32 R6, RZ, RZ, R204 ;  /* 0x000000ffff067224 */ /* 0x000fe400078e00cc */
[----:B------:R-:W-:Y:S02]  /*fa90*/  VIADD R13, R5, UR4 ;  /* 0x00000004050d7c36 */ /* 0x000fe40008000000 */
[----:B------:R-:W-:-:S04]  /*faa0*/  IMAD.WIDE R6, R206, 0x80, R6 ;  /* 0x00000080ce067825 */ /* 0x000fc800078e0206 */
[----:B------:R-:W-:Y:S01]  /*fab0*/  VIADD R0, R204, 0x60 ;  /* 0x00000060cc007836 */ /* 0x000fe20000000000 */
[----:B------:R-:W-:Y:S06]  /*fac0*/  @P2 BRA `(.L_x_1171) ;  /* 0x00000000005c2947 */ /* 0x000fec0003800000 */
[C---:B------:R-:W-:Y:S01]  /*fad0*/  VIADD R2, R23.reuse, 0x40 ;  /* 0x0000004017027836 */ /* 0x040fe20000000000 */
[C---:B------:R-:W-:Y:S01]  /*fae0*/  IADD3 R3, R23.reuse, 0x80, RZ ;  /* 0x0000008017037810 */ /* 0x040fe20007ffe0ff */
[----:B------:R-:W-:Y:S01]  /*faf0*/  ULDC UR4, c[0x0][0xa8c] ;  /* 0x0002a30000047ab9 */ /* 0x000fe20000000800 */
[----:B------:R-:W-:Y:S01]  /*fb00*/  ULDC.64 UR8, c[0x0][0xad8] ;  /* 0x0002b60000087ab9 */ /* 0x000fe20000000a00 */
[----:B------:R-:W-:Y:S01]  /*fb10*/  VIADD R8, R23, 0xc0 ;  /* 0x000000c017087836 */ /* 0x000fe20000000000 */
[----:B------:R-:W-:Y:S01]  /*fb20*/  ISETP.GE.AND P4, PT, R2, UR4, PT ;  /* 0x0000000402007c0c */ /* 0x000fe2000bf86270 */
[----:B------:R-:W-:Y:S01]  /*fb30*/  IMAD R9, R7, UR8, RZ ;  /* 0x0000000807097c24 */ /* 0x000fe2000f8e02ff */
[----:B------:R-:W-:Y:S01]  /*fb40*/  ISETP.GE.AND P5, PT, R3, UR4, PT ;  /* 0x0000000403007c0c */ /* 0x000fe2000bfa6270 */
[----:B------:R-:W-:Y:S01]  /*fb50*/  IMAD.MOV.U32 R2, RZ, RZ, R4 ;  /* 0x000000ffff027224 */ /* 0x000fe200078e0004 */
[----:B------:R-:W-:Y:S01]  /*fb60*/  ISETP.GE.AND P3, PT, R23, UR4, PT ;  /* 0x0000000417007c0c */ /* 0x000fe2000bf66270 */
[----:B------:R-:W-:Y:S01]  /*fb70*/  IMAD.MOV.U32 R3, RZ, RZ, R13 ;  /* 0x000000ffff037224 */ /* 0x000fe200078e000d */
[----:B------:R-:W-:Y:S01]  /*fb80*/  ISETP.GE.AND P6, PT, R8, UR4, PT ;  /* 0x0000000408007c0c */ /* 0x000fe2000bfc6270 */
[C---:B------:R-:W-:Y:S01]  /*fb90*/  IMAD R9, R6.reuse, UR9, R9 ;  /* 0x0000000906097c24 */ /* 0x040fe2000f8e0209 */
[----:B------:R-:W-:Y:S01]  /*fba0*/  ULDC.64 UR10, c[0x0][0x208] ;  /* 0x00008200000a7ab9 */ /* 0x000fe20000000a00 */
        /* <DEDUP_REMOVED lines=9> */
.L_x_1171:
[----:B------:R-:W-:Y:S05]  /*fc40*/  BSYNC B1 ;  /* 0x0000000000017941 */ /* 0x000fea0003800000 */
.L_x_1170:
[----:B------:R-:W-:Y:S01]  /*fc50*/  BSSY B1, `(.L_x_1172) ;  /* 0x000001c000017945 */ /* 0x000fe20003800000 */
[----:B------:R-:W-:-:S03]  /*fc60*/  ISETP.GE.AND P2, PT, R0, R11, PT ;  /* 0x0000000b0000720c */ /* 0x000fc60003f46270 */
[----:B------:R-:W-:Y:S10]  /*fc70*/  @P1 BRA `(.L_x_1173) ;  /* 0x0000000000641947 */ /* 0x000ff40003800000 */
[----:B0-----:R-:W-:Y:S01]  /*fc80*/  IADD3 R9, P1, R6, 0x20, RZ ;  /* 0x0000002006097810 */ /* 0x001fe20007f3e0ff */
[C---:B------:R-:W-:Y:S01]  /*fc90*/  VIADD R2, R23.reuse, 0x40 ;  /* 0x0000004017027836 */ /* 0x040fe20000000000 */
[----:B------:R-:W-:Y:S01]  /*fca0*/  ULDC UR4, c[0x0][0xa8c] ;  /* 0x0002a30000047ab9 */ /* 0x000fe20000000800 */
[C---:B------:R-:W-:Y:S01]  /*fcb0*/  VIADD R3, R23.reuse, 0x80 ;  /* 0x0000008017037836 */ /* 0x040fe20000000000 */
[----:B------:R-:W-:Y:S01]  /*fcc0*/  ULDC.64 UR8, c[0x0][0xad8] ;  /* 0x0002b60000087ab9 */ /* 0x000fe20000000a00 */
[----:B------:R-:W-:Y:S01]  /*fcd0*/  IMAD.X R0, RZ, RZ, R7, P1 ;  /* 0x000000ffff007224 */ /* 0x000fe200008e0607 */
        /* <DEDUP_REMOVED lines=19> */
.L_x_1173:
[----:B------:R-:W-:Y:S05]  /*fe10*/  BSYNC B1 ;  /* 0x0000000000017941 */ /* 0x000fea0003800000 */
.L_x_1172:
[----:B------:R-:W-:Y:S04]  /*fe20*/  BSSY B1, `(.L_x_1174) ;  /* 0x000001b000017945 */ /* 0x000fe80003800000 */
[----:B------:R-:W-:Y:S05]  /*fe30*/  @P0 BRA `(.L_x_1175) ;  /* 0x0000000000640947 */ /* 0x000fea0003800000 */
[----:B01----:R-:W-:Y:S01]  /*fe40*/  IADD3 R9, P0, R6, 0x40, RZ ;  /* 0x0000004006097810 */ /* 0x003fe20007f1e0ff */
        /* <DEDUP_REMOVED lines=24> */
.L_x_1175:
[----:B------:R-:W-:Y:S05]  /*ffd0*/  BSYNC B1 ;  /* 0x0000000000017941 */ /* 0x000fea0003800000 */
.L_x_1174:
[----:B------:R-:W-:Y:S05]  /*ffe0*/  @P2 BRA `(.L_x_1166) ;  /* 0x0000000000642947 */ /* 0x000fea0003800000 */
[----:B------:R-:W-:Y:S01]  /*fff0*/  IADD3 R5, P0, R6, 0x60, RZ ;  /* 0x0000006006057810 */ /* 0x000fe20007f1e0ff */
[C---:B------:R-:W-:Y:S01]  /*10000*/  VIADD R0, R23.reuse, 0x40 ;  /* 0x0000004017007836 */ /* 0x040fe20000000000 */
[----:B------:R-:W-:Y:S01]  /*10010*/  ULDC UR4, c[0x0][0xa8c] ;  /* 0x0002a30000047ab9 */ /* 0x000fe20000000800 */
[----:B------:R-:W-:Y:S01]  /*10020*/  ULDC.64 UR8, c[0x0][0xad8] ;  /* 0x0002b60000087ab9 */ /* 0x000fe20000000a00 */
[----:B------:R-:W-:Y:S01]  /*10030*/  IMAD.MOV.U32 R2, RZ, RZ, R4 ;  /* 0x000000ffff027224 */ /* 0x000fe200078e0004 */
[C---:B------:R-:W-:Y:S01]  /*10040*/  ISETP.GE.AND P1, PT, R23.reuse, UR4, PT ;  /* 0x0000000417007c0c */ /* 0x040fe2000bf26270 */
[----:B------:R-:W-:Y:S01]  /*10050*/  IMAD.X R6, RZ, RZ, R7, P0 ;  /* 0x000000ffff067224 */ /* 0x000fe200000e0607 */
[----:B------:R-:W-:Y:S01]  /*10060*/  ISETP.GE.AND P2, PT, R0, UR4, PT ;  /* 0x0000000400007c0c */ /* 0x000fe2000bf46270 */
[----:B------:R-:W-:Y:S01]  /*10070*/  IMAD.MOV.U32 R3, RZ, RZ, R13 ;  /* 0x000000ffff037224 */ /* 0x000fe200078e000d */
[----:B------:R-:W-:Y:S01]  /*10080*/  ULDC.64 UR10, c[0x0][0x208] ;  /* 0x00008200000a7ab9 */ /* 0x000fe20000000a00 */
[----:B------:R-:W-:-:S02]  /*10090*/  VIADD R4, R23, 0x80 ;  /* 0x0000008017047836 */ /* 0x000fc40000000000 */
[----:B------:R-:W-:Y:S02]  /*100a0*/  IMAD R6, R6, UR8, RZ ;  /* 0x0000000806067c24 */ /* 0x000fe4000f8e02ff */
        /* <DEDUP_REMOVED lines=13> */
.L_x_1166:
[----:B------:R-:W-:Y:S05]  /*10180*/  BSYNC B0 ;  /* 0x0000000000007941 */ /* 0x000fea0003800000 */
.L_x_1157:
[----:B------:R-:W-:Y:S02]  /*10190*/  ULDC UR4, c[0x0][0xc14] ;  /* 0x0003050000047ab9 */ /* 0x000fe40000000800 */
[----:B------:R-:W-:-:S06]  /*101a0*/  UISETP.GE.AND UP0, UPT, UR5, UR4, UPT ;  /* 0x000000040500728c */ /* 0x000fcc000bf06270 */
[----:B------:R-:W-:-:S13]  /*101b0*/  PLOP3.LUT P0, PT, PT, PT, UP0, 0x80, 0x0 ;  /* 0x000000000000781c */ /* 0x000fda0003f0f008 */
[----:B------:R-:W-:Y:S05]  /*101c0*/  @!P0 BRA `(.L_x_1176) ;  /* 0xffffff0800f88947 */ /* 0x000fea000383ffff */
[----:B------:R-:W-:Y:S05]  /*101d0*/  EXIT ;  /* 0x000000000000794d */ /* 0x000fea0003800000 */
.L_x_1075:
        /* <DEDUP_REMOVED lines=9> */
[----:B------:R-:W-:Y:S01]  /*10270*/  IMAD.MOV.U32 R10, RZ, RZ, RZ ;  /* 0x000000ffff0a7224 */ /* 0x000fe200078e00ff */
        /* <DEDUP_REMOVED lines=13> */
[----:B------:R-:W-:-:S09]  /*10350*/  LOP3.LUT R0, R0, 0xfffffffe, RZ, 0xc0, !PT ;  /* 0xfffffffe00007812 */ /* 0x000fd200078ec0ff */
[----:B------:R-:W-:-:S04]  /*10360*/  @P1 LOP3.LUT R0, R0, 0x1, RZ, 0xfc, !PT ;  /* 0x0000000100001812 */ /* 0x000fc800078efcff */
[----:B------:R-:W-:-:S04]  /*10370*/  LOP3.LUT R0, R0, 0xffffffef, RZ, 0xc0, !PT ;  /* 0xffffffef00007812 */ /* 0x000fc800078ec0ff */
[----:B------:R-:W-:-:S04]  /*10380*/  @P0 LOP3.LUT R0, R0, 0x10, RZ, 0xfc, !PT ;  /* 0x0000001000000812 */ /* 0x000fc800078efcff */
[----:B------:R-:W-:Y:S01]  /*10390*/  LOP3.LUT R0, R0, 0xfffffff7, RZ, 0xc0, !PT ;  /* 0xfffffff700007812 */ /* 0x000fe200078ec0ff */
[----:B--2---:R-:W1:Y:S02]  /*103a0*/  SHFL.UP PT, R4, R10, 0x1, RZ ;  /* 0x042000000a047989 */ /* 0x004e6400000e00ff */
[----:B-1----:R-:W-:-:S04]  /*103b0*/  SEL R5, R4, RZ, P1 ;  /* 0x000000ff04057207 */ /* 0x002fc80000800000 */
[----:B------:R-:W-:-:S05]  /*103c0*/  IADD3 R5, R10, R5, RZ ;  /* 0x000000050a057210 */ /* 0x000fca0007ffe0ff */
[----:B------:R-:W1:Y:S02]  /*103d0*/  SHFL.UP PT, R4, R5, 0x2, RZ ;  /* 0x0440000005047989 */ /* 0x000e6400000e00ff */
[----:B-1----:R-:W-:Y:S02]  /*103e0*/  SEL R4, R4, RZ, P0 ;  /* 0x000000ff04047207 */ /* 0x002fe40000000000 */
[----:B------:R-:W-:-:S03]  /*103f0*/  ISETP.GE.U32.AND P0, PT, R7, 0x4, PT ;  /* 0x000000040700780c */ /* 0x000fc60003f06070 */
[----:B------:R-:W-:-:S05]  /*10400*/  IMAD.IADD R4, R5, 0x1, R4 ;  /* 0x0000000105047824 */ /* 0x000fca00078e0204 */
[----:B------:R-:W1:Y:S05]  /*10410*/  SHFL.UP PT, R6, R4, 0x4, RZ ;  /* 0x0480000004067989 */ /* 0x000e6a00000e00ff */
[----:B------:R-:W-:-:S04]  /*10420*/  @P0 LOP3.LUT R0, R0, 0x8, RZ, 0xfc, !PT ;  /* 0x0000000800000812 */ /* 0x000fc800078efcff */
[----:B------:R-:W-:Y:S02]  /*10430*/  LOP3.LUT R0, R0, 0xfffffffb, RZ, 0xc0, !PT ;  /* 0xfffffffb00007812 */ /* 0x000fe400078ec0ff */
[----:B-1----:R-:W-:Y:S01]  /*10440*/  SEL R3, R6, RZ, P0 ;  /* 0x000000ff06037207 */ /* 0x002fe20000000000 */
[----:B------:R-:W-:Y:S01]  /*10450*/  IMAD.MOV.U32 R6, RZ, RZ, RZ ;  /* 0x000000ffff067224 */ /* 0x000fe200078e00ff */
        /* <DEDUP_REMOVED lines=22> */
.L_x_1181:
[----:B------:R-:W-:Y:S02]  /*105c0*/  VIADD R6, R6, 0x1f ;  /* 0x0000001f06067836 */ /* 0x000fe40000000000 */
[----:B------:R-:W-:-:S03]  /*105d0*/  IMAD.U32 R19, RZ, RZ, UR7 ;  /* 0x00000007ff137e24 */ /* 0x000fc6000f8e00ff */
[----:B------:R-:W-:-:S13]  /*105e0*/  ISETP.GE.AND P0, PT, R6, UR5, PT ;  /* 0x0000000506007c0c */ /* 0x000fda000bf06270 */
[----:B------:R-:W-:Y:S05]  /*105f0*/  @P0 BRA `(.L_x_1178) ;  /* 0x0000000400cc0947 */ /* 0x000fea0003800000 */
[----:B------:R-:W0:Y:S01]  /*10600*/  S2R R2, SR_TID.X ;  /* 0x0000000000027919 */ /* 0x000e220000002100 */
        /* <DEDUP_REMOVED lines=11> */
.L_x_1180:
[----:B------:R-:W-:Y:S05]  /*106c0*/  BSYNC B0 ;  /* 0x0000000000007941 */ /* 0x000fea0003800000 */
.L_x_1179:
        /* <DEDUP_REMOVED lines=18> */
[----:B0-----:R-:W-:-:S04]  /*107f0*/  SEL R9, R8, RZ, P0 ;  /* 0x000000ff08097207 */ /* 0x001fc80000000000 */
[----:B------:R-:W-:-:S05]  /*10800*/  IADD3 R4, R4, R9, RZ ;  /* 0x0000000904047210 */ /* 0x000fca0007ffe0ff */
[----:B------:R-:W0:Y:S02]  /*10810*/  SHFL.IDX PT, R3, R4, 0x1f, 0x1f ;  /* 0x03e01f0004037f89 */ /* 0x000e2400000e0000 */
[----:B0-----:R-:W-:-:S04]  /*10820*/  IMAD R2, R3, UR4, RZ ;  /* 0x0000000403027c24 */ /* 0x001fc8000f8e02ff */
[----:B------:R-:W-:-:S05]  /*10830*/  IMAD.IADD R5, R2, 0x1, R5 ;  /* 0x0000000102057824 */ /* 0x000fca00078e0205 */
[----:B------:R-:W-:-:S13]  /*10840*/  ISETP.GT.AND P0, PT, R5, UR6, PT ;  /* 0x0000000605007c0c */ /* 0x000fda000bf04270 */
[----:B------:R-:W-:Y:S05]  /*10850*/  @!P0 BRA `(.L_x_1181) ;  /* 0xfffffffc00588947 */ /* 0x000fea000383ffff */
.L_x_1177:
[----:B------:R-:W-:Y:S01]  /*10860*/  IMAD.IADD R7, R5, 0x1, -R2 ;  /* 0x0000000105077824 */ /* 0x000fe200078e0a02 */
[----:B------:R-:W-:-:S03]  /*10870*/  ULDC.64 UR8, c[0x0][0x208] ;  /* 0x0000820000087ab9 */ /* 0x000fc60000000a00 */
[----:B------:R-:W-:-:S05]  /*10880*/  IMAD R2, R4, UR4, R7 ;  /* 0x0000000404027c24 */ /* 0x000fca000f8e0207 */
[----:B------:R-:W-:Y:S02]  /*10890*/  ISETP.GT.AND P0, PT, R2, UR6, PT ;  /* 0x0000000602007c0c */ /* 0x000fe4000bf04270 */
[----:B------:R-:W0:Y:S11]  /*108a0*/  LDC.64 R2, c[0x0][0xc68] ;  /* 0x00031a00ff027b82 */ /* 0x000e360000000a00 */
[----:B------:R-:W-:-:S04]  /*108b0*/  VOTE.ANY R9, PT, !P0 ;  /* 0x0000000000097806 */ /* 0x000fc800040e0100 */
[----:B------:R-:W1:Y:S02]  /*108c0*/  POPC R5, R9 ;  /* 0x0000000900057309 */ /* 0x000e640000000000 */
[----:B-1----:R-:W-:-:S04]  /*108d0*/  IMAD.IADD R19, R5, 0x1, R6 ;  /* 0x0000000105137824 */ /* 0x002fc800078e0206 */
[----:B0-----:R-:W-:-:S05]  /*108e0*/  IMAD.WIDE R2, R19, 0x4, R2 ;  /* 0x0000000413027825 */ /* 0x001fca00078e0202 */
[----:B------:R-:W2:Y:S01]  /*108f0*/  LDG.E R8, desc[UR8][R2.64] ;  /* 0x0000000802087981 */ /* 0x000ea2000c1e1900 */
[----:B------:R-:W-:-:S03]  /*10900*/  ISETP.NE.AND P0, PT, R9, RZ, PT ;  /* 0x000000ff0900720c */ /* 0x000fc60003f05270 */
[----:B------:R-:W2:Y:S02]  /*10910*/  SHFL.IDX PT, R17, R10, R5, 0x1f ;  /* 0x00001f050a117589 */ /* 0x000ea400000e0000 */
[----:B--2---:R-:W-:-:S05]  /*10920*/  IMAD R6, R17, R8, RZ ;  /* 0x0000000811067224 */ /* 0x004fca00078e02ff */
[----:B------:R-:W-:-:S04]  /*10930*/  IABS R11, R6 ;  /* 0x00000006000b7213 */ /* 0x000fc80000000000 */
[----:B------:R-:W0:Y:S08]  /*10940*/  I2F.RP R12, R11 ;  /* 0x0000000b000c7306 */ /* 0x000e300000209400 */
[----:B0-----:R-:W0:Y:S02]  /*10950*/  MUFU.RCP R12, R12 ;  /* 0x0000000c000c7308 */ /* 0x001e240000001000 */
[----:B0-----:R-:W-:-:S06]  /*10960*/  VIADD R13, R12, 0xffffffe ;  /* 0x0ffffffe0c0d7836 */ /* 0x001fcc0000000000 */
[----:B------:R0:W1:Y:S01]  /*10970*/  F2I.FTZ.U32.TRUNC.NTZ R3, R13 ;  /* 0x0000000d00037305 */ /* 0x000062000021f000 */
[----:B------:R-:W-:Y:S05]  /*10980*/  @!P0 BRA `(.L_x_1182) ;  /* 0x0000000000088947 */ /* 0x000fea0003800000 */
[----:B------:R-:W-:-:S05]  /*10990*/  VIADD R5, R5, 0xffffffff ;  /* 0xffffffff05057836 */ /* 0x000fca0000000000 */
[----:B------:R2:W3:Y:S02]  /*109a0*/  SHFL.IDX PT, R16, R4, R5, 0x1f ;  /* 0x00001f0504107589 */ /* 0x0004e400000e0000 */
.L_x_1182:
[----:B-1----:R-:W-:Y:S01]  /*109b0*/  IMAD.MOV R2, RZ, RZ, -R3 ;  /* 0x000000ffff027224 */ /* 0x002fe200078e0a03 */
[----:B--2---:R-:W-:Y:S01]  /*109c0*/  IABS R4, R6 ;  /* 0x0000000600047213 */ /* 0x004fe20000000000 */
[----:B---3--:R-:W-:Y:S02]  /*109d0*/  IMAD R16, R16, UR4, R7 ;  /* 0x0000000410107c24 */ /* 0x008fe4000f8e0207 */
[----:B------:R-:W-:Y:S02]  /*109e0*/  IMAD R5, R2, R11, RZ ;  /* 0x0000000b02057224 */ /* 0x000fe400078e02ff */
[----:B------:R-:W-:Y:S02]  /*109f0*/  IMAD.MOV.U32 R2, RZ, RZ, RZ ;  /* 0x000000ffff027224 */ /* 0x000fe400078e00ff */
[----:B------:R-:W-:Y:S02]  /*10a00*/  IMAD.MOV R4, RZ, RZ, -R4 ;  /* 0x000000ffff047224 */ /* 0x000fe400078e0a04 */
[----:B------:R-:W-:Y:S01]  /*10a10*/  IMAD.HI.U32 R2, R3, R5, R2 ;  /* 0x0000000503027227 */ /* 0x000fe200078e0002 */
[----:B------:R-:W-:-:S04]  /*10a20*/  IADD3 R5, -R16, UR6, RZ ;  /* 0x0000000610057c10 */ /* 0x000fc8000fffe1ff */
[----:B------:R-:W-:-:S05]  /*10a30*/  IABS R3, R5 ;  /* 0x0000000500037213 */ /* 0x000fca0000000000 */
[----:B------:R-:W-:-:S04]  /*10a40*/  IMAD.HI.U32 R9, R2, R3, RZ ;  /* 0x0000000302097227 */ /* 0x000fc800078e00ff */
[----:B------:R-:W-:-:S05]  /*10a50*/  IMAD R2, R9, R4, R3 ;  /* 0x0000000409027224 */ /* 0x000fca00078e0203 */
[----:B------:R-:W-:-:S13]  /*10a60*/  ISETP.GT.U32.AND P0, PT, R11, R2, PT ;  /* 0x000000020b00720c */ /* 0x000fda0003f04070 */
[----:B------:R-:W-:Y:S01]  /*10a70*/  @!P0 IMAD.IADD R2, R2, 0x1, -R11 ;  /* 0x0000000102028824 */ /* 0x000fe200078e0a0b */
[----:B------:R-:W-:-:S04]  /*10a80*/  @!P0 IADD3 R9, R9, 0x1, RZ ;  /* 0x0000000109098810 */ /* 0x000fc80007ffe0ff */
[----:B------:R-:W-:Y:S02]  /*10a90*/  ISETP.GE.U32.AND P0, PT, R2, R11, PT ;  /* 0x0000000b0200720c */ /* 0x000fe40003f06070 */
[----:B------:R-:W-:-:S11]  /*10aa0*/  LOP3.LUT R2, R5, R6, RZ, 0x3c, !PT ;  /* 0x0000000605027212 */ /* 0x000fd600078e3cff */
[----:B------:R-:W-:Y:S01]  /*10ab0*/  @P0 VIADD R9, R9, 0x1 ;  /* 0x0000000109090836 */ /* 0x000fe20000000000 */
[----:B------:R-:W-:-:S13]  /*10ac0*/  ISETP.GE.AND P0, PT, R2, RZ, PT ;  /* 0x000000ff0200720c */ /* 0x000fda0003f06270 */
[----:B------:R-:W-:Y:S01]  /*10ad0*/  @!P0 IMAD.MOV R9, RZ, RZ, -R9 ;  /* 0x000000ffff098224 */ /* 0x000fe200078e0a09 */
[----:B------:R-:W-:-:S13]  /*10ae0*/  ISETP.NE.AND P0, PT, R6, RZ, PT ;  /* 0x000000ff0600720c */ /* 0x000fda0003f05270 */
[----:B------:R-:W-:-:S05]  /*10af0*/  @!P0 LOP3.LUT R9, RZ, R6, RZ, 0x33, !PT ;  /* 0x00000006ff098212 */ /* 0x000fca00078e33ff */
[----:B------:R-:W-:Y:S02]  /*10b00*/  IMAD R4, R8, R9, RZ ;  /* 0x0000000908047224 */ /* 0x000fe400078e02ff */
[----:B------:R-:W-:Y:S02]  /*10b10*/  IMAD.MOV R9, RZ, RZ, -R9 ;  /* 0x000000ffff097224 */ /* 0x000fe400078e0a09 */
[----:B------:R-:W-:Y:S02]  /*10b20*/  IMAD.MOV R3, RZ, RZ, -R4 ;  /* 0x000000ffff037224 */ /* 0x000fe400078e0a04 */
[----:B------:R-:W-:-:S03]  /*10b30*/  IMAD R5, R6, R9, R5 ;  /* 0x0000000906057224 */ /* 0x000fc600078e0205 */
[----:B------:R-:W-:Y:S01]  /*10b40*/  VIADDMNMX R8, R3, UR4, R8, PT ;  /* 0x0000000403087c46 */ /* 0x000fe2000b800108 */
[----:B------:R-:W-:-:S03]  /*10b50*/  IMAD.IADD R4, R5, 0x1, R4 ;  /* 0x0000000105047824 */ /* 0x000fc600078e0204 */
[----:B------:R-:W-:-:S04]  /*10b60*/  IABS R7, R8 ;  /* 0x0000000800077213 */ /* 0x000fc80000000000 */
[----:B------:R-:W1:Y:S08]  /*10b70*/  I2F.RP R10, R7 ;  /* 0x00000007000a7306 */ /* 0x000e700000209400 */
[----:B-1----:R-:W1:Y:S02]  /*10b80*/  MUFU.RCP R10, R10 ;  /* 0x0000000a000a7308 */ /* 0x002e640000001000 */
[----:B-1----:R-:W-:-:S06]  /*10b90*/  VIADD R2, R10, 0xffffffe ;  /* 0x0ffffffe0a027836 */ /* 0x002fcc0000000000 */
[----:B------:R1:W2:Y:S02]  /*10ba0*/  F2I.FTZ.U32.TRUNC.NTZ R3, R2 ;  /* 0x0000000200037305 */ /* 0x0002a4000021f000 */
[----:B-1----:R-:W-:Y:S02]  /*10bb0*/  IMAD.MOV.U32 R2, RZ, RZ, RZ ;  /* 0x000000ffff027224 */ /* 0x002fe400078e00ff */
[----:B--2---:R-:W-:-:S04]  /*10bc0*/  IMAD.MOV R6, RZ, RZ, -R3 ;  /* 0x000000ffff067224 */ /* 0x004fc800078e0a03 */
[----:B------:R-:W-:Y:S01]  /*10bd0*/  IMAD R9, R6, R7, RZ ;  /* 0x0000000706097224 */ /* 0x000fe200078e02ff */
[----:B------:R-:W-:-:S03]  /*10be0*/  IABS R6, R5 ;  /* 0x0000000500067213 */ /* 0x000fc60000000000 */
[----:B------:R-:W-:Y:S01]  /*10bf0*/  IMAD.HI.U32 R3, R3, R9, R2 ;  /* 0x0000000903037227 */ /* 0x000fe200078e0002 */
[----:B------:R-:W-:-:S04]  /*10c00*/  IABS R9, R8 ;  /* 0x0000000800097213 */ /* 0x000fc80000000000 */
[----:B------:R-:W-:Y:S01]  /*10c10*/  IADD3 R2, RZ, -R9, RZ ;  /* 0x80000009ff027210 */ /* 0x000fe20007ffe0ff */
        /* <DEDUP_REMOVED lines=11> */
[----:B------:R-:W-:Y:S01]  /*10cd0*/  @!P0 LOP3.LUT R3, RZ, R8, RZ, 0x33, !PT ;  /* 0x00000008ff038212 */ /* 0x000fe200078e33ff */
[----:B------:R-:W-:-:S03]  /*10ce0*/  IMAD.MOV R8, RZ, RZ, -R8 ;  /* 0x000000ffff087224 */ /* 0x000fc600078e0a08 */
[----:B------:R-:W-:Y:S01]  /*10cf0*/  LOP3.LUT R2, RZ, R3, RZ, 0x33, !PT ;  /* 0x00000003ff027212 */ /* 0x000fe200078e33ff */
[----:B------:R-:W-:-:S04]  /*10d00*/  IMAD R18, R3, R8, R4 ;  /* 0x0000000803127224 */ /* 0x000fc800078e0204 */
[----:B------:R-:W-:Y:S01]  /*10d10*/  IMAD.IADD R17, R17, 0x1, R2 ;  /* 0x0000000111117824 */ /* 0x000fe200078e0202 */
[----:B------:R-:W-:Y:S06]  /*10d20*/  BRA `(.L_x_1183) ;  /* 0x00000000000c7947 */ /* 0x000fec0003800000 */
.L_x_1178:
[----:B------:R-:W-:Y:S01]  /*10d30*/  IMAD.MOV.U32 R17, RZ, RZ, RZ ;  /* 0x000000ffff117224 */ /* 0x000fe200078e00ff */
[----:B------:R-:W-:Y:S01]  /*10d40*/  MOV R16, UR6 ;  /* 0x0000000600107c02 */ /* 0x000fe20008000f00 */
[----:B------:R-:W-:-:S07]  /*10d50*/  IMAD.MOV.U32 R18, RZ, RZ, RZ ;  /* 0x000000ffff127224 */ /* 0x000fce00078e00ff */
.L_x_1183:
[----:B------:R-:W1:Y:S01]  /*10d60*/  S2R R2, SR_TID.X ;  /* 0x0000000000027919 */ /* 0x000e620000002100 */
[----:B------:R-:W-:Y:S01]  /*10d70*/  STL [R1], RZ ;  /* 0x000000ff01007387 */ /* 0x000fe20000100800 */
[----:B-1----:R-:W-:-:S04]  /*10d80*/  LOP3.LUT R2, R2, 0x1f, RZ, 0xc0, !PT ;  /* 0x0000001f02027812 */ /* 0x002fc800078ec0ff */
[----:B------:R-:W-:-:S13]  /*10d90*/  ISETP.NE.AND P0, PT, R2, RZ, PT ;  /* 0x000000ff0200720c */ /* 0x000fda0003f05270 */
[----:B------:R-:W1:Y:S01]  /*10da0*/  @!P0 S2R R3, SR_CgaCtaId ;  /* 0x0000000000038919 */ /* 0x000e620000008800 */
[----:B------:R-:W-:-:S04]  /*10db0*/  @!P0 MOV R0, 0x400 ;  /* 0x0000040000008802 */ /* 0x000fc80000000f00 */
[----:B-1----:R-:W-:-:S05]  /*10dc0*/  @!P0 LEA R0, R3, R0, 0x18 ;  /* 0x0000000003008211 */ /* 0x002fca00078ec0ff */
[----:B------:R1:W-:Y:S01]  /*10dd0*/  @!P0 STS.128 [R0+0x308d0], R16 ;  /* 0x0308d01000008388 */ /* 0x0003e20000000c00 */
[----:B------:R-:W-:Y:S06]  /*10de0*/  BAR.ARV 0x5, 0x120 ;  /* 0x0144800000007b1d */ /* 0x000fec0000002000 */
[----:B------:R-:W-:Y:S01]  /*10df0*/  ISETP.GE.AND P0, PT, R19, UR5, PT ;  /* 0x0000000513007c0c */ /* 0x000fe2000bf06270 */
[----:B-1----:R-:W-:-:S05]  /*10e00*/  IMAD.MOV.U32 R0, RZ, RZ, 0x1 ;  /* 0x00000001ff007424 */ /* 0x002fca00078e00ff */
[----:B------:R1:W-:Y:S04]  /*10e10*/  STL [R1+0x8], R0 ;  /* 0x0000080001007387 */ /* 0x0003e80000100800 */
[----:B------:R1:W-:Y:S03]  /*10e20*/  STL [R1+0x18], RZ ;  /* 0x000018ff01007387 */ /* 0x0003e60000100800 */
[----:B------:R-:W-:Y:S05]  /*10e30*/  @P0 BRA `(.L_x_1184) ;  /* 0x0000004800880947 */ /* 0x000fea0003800000 */
[----:B-1----:R-:W-:Y:S01]  /*10e40*/  IMAD.MOV.U32 R0, RZ, RZ, 0x1 ;  /* 0x00000001ff007424 */ /* 0x002fe200078e00ff */
[----:B------:R1:W-:Y:S01]  /*10e50*/  STL [R1+0x18], RZ ;  /* 0x000018ff01007387 */ /* 0x0003e20000100800 */
[----:B------:R-:W-:Y:S01]  /*10e60*/  ULDC UR38, c[0x0][0xc] ;  /* 0x0000030000267ab9 */ /* 0x000fe20000000800 */
[----:B------:R-:W-:Y:S02]  /*10e70*/  ULDC.64 UR36, c[0x0][0x198] ;  /* 0x0000660000247ab9 */ /* 0x000fe40000000a00 */
[----:B------:R1:W-:Y:S04]  /*10e80*/  STL [R1+0x8], R0 ;  /* 0x0000080001007387 */ /* 0x0003e80000100800 */
[----:B------:R1:W-:Y:S02]  /*10e90*/  STL [R1], RZ ;  /* 0x000000ff01007387 */ /* 0x0003e40000100800 */
.L_x_1260:
[----:B------:R-:W-:Y:S05]  /*10ea0*/  YIELD ;  /* 0x0000000000007946 */ /* 0x000fea0003800000 */
[----:B------:R-:W-:Y:S01]  /*10eb0*/  ULDC.64 UR4, c[0x0][0xa28] ;  /* 0x00028a0000047ab9 */ /* 0x000fe20000000a00 */
[----:B------:R-:W-:Y:S01]  /*10ec0*/  IMAD.MOV.U32 R4, RZ, RZ, RZ ;  /* 0x000000ffff047224 */ /* 0x000fe200078e00ff */
[----:B------:R-:W-:Y:S01]  /*10ed0*/  ISETP.NE.U32.AND P0, PT, RZ, UR4, PT ;  /* 0x00000004ff007c0c */ /* 0x000fe2000bf05070 */
[----:B------:R-:W-:-:S03]  /*10ee0*/  ULDC.64 UR6, c[0x0][0x208] ;  /* 0x0000820000067ab9 */ /* 0x000fc60000000a00 */
[----:B------:R-:W-:Y:S01]  /*10ef0*/  ISETP.NE.AND.EX P0, PT, RZ, UR5, PT, P0 ;  /* 0x00000005ff007c0c */ /* 0x000fe2000bf05300 */
[----:B------:R-:W-:-:S12]  /*10f00*/  ULDC.64 UR4, c[0x0][0xa00] ;  /* 0x0002800000047ab9 */ /* 0x000fd80000000a00 */
[----:B--2---:R-:W2:Y:S01]  /*10f10*/  @P0 LDC.64 R2, c[0x0][0xa28] ;  /* 0x00028a00ff020b82 */ /* 0x004ea20000000a00 */
[----:B------:R-:W-:Y:S01]  /*10f20*/  ISETP.NE.U32.AND P2, PT, RZ, UR4, PT ;  /* 0x00000004ff007c0c */ /* 0x000fe2000bf45070 */
[----:B--2---:R-:W-:-:S05]  /*10f30*/  @P0 IMAD.WIDE R2, R19, 0x4, R2 ;  /* 0x0000000413020825 */ /* 0x004fca00078e0202 */
[----:B------:R2:W5:Y:S01]  /*10f40*/  @P0 LDG.E R4, desc[UR6][R2.64] ;  /* 0x0000000602040981 */ /* 0x000562000c1e1900 */
[----:B------:R-:W-:Y:S01]  /*10f50*/  ISETP.NE.AND.EX P2, PT, RZ, UR5, PT, P2 ;  /* 0x00000005ff007c0c */ /* 0x000fe2000bf45320 */
[----:B-1----:R-:W-:Y:S01]  /*10f60*/  IMAD.MOV.U32 R0, RZ, RZ, RZ ;  /* 0x000000ffff007224 */ /* 0x002fe200078e00ff */
[----:B------:R-:W-:Y:S01]  /*10f70*/  ULDC.64 UR4, c[0x0][0xa18] ;  /* 0x0002860000047ab9 */ /* 0x000fe20000000a00 */
[----:B--2---:R-:W1:Y:S02]  /*10f80*/  LDC.64 R2, c[0x0][0xa00] ;  /* 0x00028000ff027b82 */ /* 0x004e640000000a00 */
[----:B-1----:R-:W-:-:S08]  /*10f90*/  IMAD.WIDE R2, R19, 0x4, R2 ;  /* 0x0000000413027825 */ /* 0x002fd000078e0202 */
[----:B------:R-:W2:Y:S01]  /*10fa0*/  @P2 LDG.E R0, desc[UR6][R2.64] ;  /* 0x0000000602002981 */ /* 0x000ea2000c1e1900 */
[----:B------:R-:W-:Y:S01]  /*10fb0*/  ISETP.NE.U32.AND P1, PT, RZ, UR4, PT ;  /* 0x00000004ff007c0c */ /* 0x000fe2000bf25070 */
[----:B------:R-:W-:-:S03]  /*10fc0*/  ULDC UR4, c[0x0][0x288] ;  /* 0x0000a20000047ab9 */ /* 0x000fc60000000800 */
[----:B------:R-:W-:-:S13]  /*10fd0*/  ISETP.NE.AND.EX P1, PT, RZ, UR5, PT, P1 ;  /* 0x00000005ff007c0c */ /* 0x000fda000bf25310 */
[----:B------:R-:W1:Y:S02]  /*10fe0*/  @P1 LDC.64 R6, c[0x0][0xa18] ;  /* 0x00028600ff061b82 */ /* 0x000e640000000a00 */
[----:B-1----:R-:W-:Y:S01]  /*10ff0*/  @P1 IMAD.WIDE R6, R19, 0x4, R6 ;  /* 0x0000000413061825 */ /* 0x002fe200078e0206 */
[----:B--2---:R1:W-:Y:S03]  /*11000*/  STL [R1+0x1c], R0 ;  /* 0x00001c0001007387 */ /* 0x0043e60000100800 */
[----:B-1----:R-:W-:Y:S01]  /*11010*/  IMAD.U32 R0, RZ, RZ, UR4 ;  /* 0x00000004ff007e24 */ /* 0x002fe2000f8e00ff */
[----:B------:R-:W-:Y:S02]  /*11020*/  ULDC.64 UR4, c[0x0][0x3f8] ;  /* 0x0000fe0000047ab9 */ /* 0x000fe40000000a00 */
[----:B------:R-:W-:-:S03]  /*11030*/  UISETP.NE.U32.AND UP0, UPT, UR4, URZ, UPT ;  /* 0x0000003f0400728c */ /* 0x000fc6000bf05070 */
[----:B------:R-:W-:Y:S01]  /*11040*/  ULDC UR4, c[0x0][0x404] ;  /* 0x0001010000047ab9 */ /* 0x000fe20000000800 */
[----:B------:R-:W-:Y:S01]  /*11050*/  UISETP.NE.AND.EX UP0, UPT, UR5, URZ, UPT, UP0 ;  /* 0x0000003f0500728c */ /* 0x000fe2000bf05300 */
[----:B------:R1:W5:Y:S01]  /*11060*/  @P1 LDG.E R0, desc[UR6][R6.64] ;  /* 0x0000000606001981 */ /* 0x000362000c1e1900 */
[----:B------:R-:W-:Y:S01]  /*11070*/  ULDC.64 UR6, c[0x0][0xa08] ;  /* 0x0002820000067ab9 */ /* 0x000fe20000000a00 */
[----:B------:R-:W-:Y:S01]  /*11080*/  ULDC UR5, c[0x0][0x2e0] ;  /* 0x0000b80000057ab9 */ /* 0x000fe20000000800 */
[----:B------:R-:W-:Y:S01]  /*11090*/  USEL UR4, UR4, 0x1, UP0 ;  /* 0x0000000104047887 */ /* 0x000fe20008000000 */
[----:B------:R-:W-:-:S03]  /*110a0*/  ISETP.NE.U32.AND P0, PT, RZ, UR6, PT ;  /* 0x00000006ff007c0c */ /* 0x000fc6000bf05070 */
[----:B------:R-:W-:Y:S01]  /*110b0*/  UIMAD UR4, UR4, UR5, URZ ;  /* 0x00000005040472a4 */ /* 0x000fe2000f8e023f */
[----:B------:R-:W-:-:S05]  /*110c0*/  ISETP.NE.AND.EX P0, PT, RZ, UR7, PT, P0 ;  /* 0x00000007ff007c0c */ /* 0x000fca000bf05300 */
[----:B------:R-:W-:Y:S01]  /*110d0*/  IMAD.U32 R5, RZ, RZ, UR4 ;  /* 0x00000004ff057e24 */ /* 0x000fe2000f8e00ff */
[----:B-1----:R-:W-:Y:S07]  /*110e0*/  @P1 BRA `(.L_x_1185) ;  /* 0x0000000000141947 */ /* 0x002fee0003800000 */
[----:B------:R-:W-:Y:S05]  /*110f0*/  @!P2 BRA `(.L_x_1185) ;  /* 0x000000000010a947 */ /* 0x000fea0003800000 */
[----:B------:R-:W-:Y:S02]  /*11100*/  ULDC.64 UR4, c[0x0][0x208] ;  /* 0x0000820000047ab9 */ /* 0x000fe40000000a00 */
[----:B------:R-:W2:Y:S04]  /*11110*/  LDG.E R7, desc[UR4][R2.64] ;  /* 0x0000000402077981 */ /* 0x000ea8000c1e1900 */
[----:B-----5:R-:W2:Y:S02]  /*11120*/  LDG.E R0, desc[UR4][R2.64+0x4] ;  /* 0x0000040402007981 */ /* 0x020ea4000c1e1900 */
[----:B--2---:R-:W-:-:S07]  /*11130*/  IMAD.IADD R0, R0, 0x1, -R7 ;  /* 0x0000000100007824 */ /* 0x004fce00078e0a07 */
.L_x_1185:
[----:B------:R-:W1:Y:S01]  /*11140*/  LDC.64 R2, c[0x0][0xa08] ;  /* 0x00028200ff027b82 */ /* 0x000e620000000a00 */
[----:B------:R-:W-:Y:S01]  /*11150*/  MOV R7, RZ ;  /* 0x000000ff00077202 */ /* 0x000fe20000000f00 */
[----:B------:R-:W-:Y:S01]  /*11160*/  ULDC.64 UR4, c[0x0][0x208] ;  /* 0x0000820000047ab9 */ /* 0x000fe20000000a00 */
[----:B-1----:R-:W-:-:S05]  /*11170*/  IMAD.WIDE R2, R19, 0x4, R2 ;  /* 0x0000000413027825 */ /* 0x002fca00078e0202 */
[----:B------:R-:W2:Y:S01]  /*11180*/  @P0 LDG.E R7, desc[UR4][R2.64] ;  /* 0x0000000402070981 */ /* 0x000ea2000c1e1900 */
[----:B------:R-:W-:Y:S02]  /*11190*/  ULDC.64 UR4, c[0x0][0xa20] ;  /* 0x0002880000047ab9 */ /* 0x000fe40000000a00 */
[----:B------:R-:W-:-:S04]  /*111a0*/  ISETP.NE.U32.AND P1, PT, RZ, UR4, PT ;  /* 0x00000004ff007c0c */ /* 0x000fc8000bf25070 */
[----:B------:R-:W-:Y:S01]  /*111b0*/  ISETP.NE.AND.EX P1, PT, RZ, UR5, PT, P1 ;  /* 0x00000005ff007c0c */ /* 0x000fe2000bf25310 */
[----:B--2--5:R-:W-:-:S05]  /*111c0*/  IMAD.IADD R6, R7, 0x1, R4 ;  /* 0x0000000107067824 */ /* 0x024fca00078e0204 */
[----:B------:R1:W-:Y:S07]  /*111d0*/  STL [R1+0x4], R6 ;  /* 0x0000040601007387 */ /* 0x0003ee0000100800 */
[----:B------:R-:W-:Y:S05]  /*111e0*/  @!P1 BRA `(.L_x_1186) ;  /* 0x0000000000149947 */ /* 0x000fea0003800000 */
[----:B------:R-:W2:Y:S01]  /*111f0*/  LDC.64 R2, c[0x0][0xa20] ;  /* 0x00028800ff027b82 */ /* 0x000ea20000000a00 */
[----:B------:R-:W-:Y:S01]  /*11200*/  ULDC.64 UR4, c[0x0][0x208] ;  /* 0x0000820000047ab9 */ /* 0x000fe20000000a00 */
[----:B--2---:R-:W-:-:S05]  /*11210*/  IMAD.WIDE R2, R19, 0x4, R2 ;  /* 0x0000000413027825 */ /* 0x004fca00078e0202 */
[----:B------:R2:W5:Y:S01]  /*11220*/  LDG.E R5, desc[UR4][R2.64] ;  /* 0x0000000402057981 */ /* 0x000562000c1e1900 */
[----:B------:R-:W-:Y:S05]  /*11230*/  BRA `(.L_x_1187) ;  /* 0x0000000000147947 */ /* 0x000fea0003800000 */
.L_x_1186:
[----:B------:R-:W-:Y:S05]  /*11240*/  @!P0 BRA `(.L_x_1187) ;  /* 0x0000000000108947 */ /* 0x000fea0003800000 */
[----:B------:R-:W-:Y:S02]  /*11250*/  ULDC.64 UR4, c[0x0][0x208] ;  /* 0x0000820000047ab9 */ /* 0x000fe40000000a00 */
[----:B-1----:R-:W2:Y:S04]  /*11260*/  LDG.E R6, desc[UR4][R2.64] ;  /* 0x0000000402067981 */ /* 0x002ea8000c1e1900 */
[----:B------:R-:W2:Y:S02]  /*11270*/  LDG.E R5, desc[UR4][R2.64+0x4] ;  /* 0x0000040402057981 */ /* 0x000ea4000c1e1900 */
[----:B--2---:R-:W-:-:S07]  /*11280*/  IMAD.IADD R5, R5, 0x1, -R6 ;  /* 0x0000000105057824 */ /* 0x004fce00078e0a06 */
.L_x_1187:
[----:B--2---:R-:W2:Y:S01]  /*11290*/  LDC.64 R2, c[0x0][0x9e0] ;  /* 0x00027800ff027b82 */ /* 0x004ea20000000a00 */
[----:B-----5:R-:W-:Y:S01]  /*112a0*/  IMAD.IADD R7, R5, 0x1, -R4 ;  /* 0x0000000105077824 */ /* 0x020fe200078e0a04 */
[----:B------:R-:W-:-:S04]  /*112b0*/  LEA R9, R17, 0x80, 0x7 ;  /* 0x0000008011097811 */ /* 0x000fc800078e38ff */
[----:B------:R-:W-:Y:S02]  /*112c0*/  IADD3 R9, R7, R9, -R0 ;  /* 0x0000000907097210 */ /* 0x000fe40007ffe800 */
[----:B--2---:R-:W-:-:S03]  /*112d0*/  ISETP.GE.AND P0, PT, R3, 0x1, PT ;  /* 0x000000010300780c */ /* 0x004fc60003f06270 */
[----:B------:R-:W-:-:S10]  /*112e0*/  IMAD.IADD R2, R9, 0x1, R2 ;  /* 0x0000000109027824 */ /* 0x000fd400078e0202 */
[----:B------:R-:W-:Y:S05]  /*112f0*/  @!P0 BRA `(.L_x_1188) ;  /* 0x0000000000488947 */ /* 0x000fea0003800000 */
[C---:B------:R-:W-:Y:S01]  /*11300*/  ISETP.GT.AND P1, PT, R9.reuse, RZ, PT ;  /* 0x000000ff0900720c */ /* 0x040fe20003f24270 */
[----:B------:R-:W-:Y:S01]  /*11310*/  BSSY B0, `(.L_x_1189) ;  /* 0x000000e000007945 */ /* 0x000fe20003800000 */
[----:B-1----:R-:W-:-:S11]  /*11320*/  VIADD R6, R9, 0xffffffff ;  /* 0xffffffff09067836 */ /* 0x002fd60000000000 */
[----:B------:R-:W-:Y:S05]  /*11330*/  @P1 BRA `(.L_x_1190) ;  /* 0x00000000001c1947 */ /* 0x000fea0003800000 */
[----:B------:R-:W-:Y:S01]  /*11340*/  ISETP.NE.AND P1, PT, R3, 0x1, PT ;  /* 0x000000010300780c */ /* 0x000fe20003f25270 */
[----:B------:R-:W-:-:S12]  /*11350*/  IMAD.MOV R9, RZ, RZ, -R9 ;  /* 0x000000ffff097224 */ /* 0x000fd800078e0a09 */
[----:B------:R-:W1:Y:S02]  /*11360*/  @P1 LDC.64 R4, c[0x0][0x9e8] ;  /* 0x00027a00ff041b82 */ /* 0x000e640000000a00 */
[----:B-1----:R-:W-:-:S05]  /*11370*/  @P1 IMAD.HI.U32 R4, R9, R4, RZ ;  /* 0x0000000409041227 */ /* 0x002fca00078e00ff */
[----:B------:R-:W-:-:S04]  /*11380*/  @P1 SHF.R.U32.HI R9, RZ, R5, R4 ;  /* 0x00000005ff091219 */ /* 0x000fc80000011604 */
[----:B------:R-:W-:Y:S01]  /*11390*/  LOP3.LUT R6, RZ, R9, RZ, 0x33, !PT ;  /* 0x00000009ff067212 */ /* 0x000fe200078e33ff */
[----:B------:R-:W-:Y:S06]  /*113a0*/  BRA `(.L_x_1191) ;  /* 0x0000000000107947 */ /* 0x000fec0003800000 */
.L_x_1190:
[----:B------:R-:W-:-:S13]  /*113b0*/  ISETP.NE.AND P1, PT, R3, 0x1, PT ;  /* 0x000000010300780c */ /* 0x000fda0003f25270 */
[----:B------:R-:W1:Y:S02]  /*113c0*/  @P1 LDC.64 R4, c[0x0][0x9e8] ;  /* 0x00027a00ff041b82 */ /* 0x000e640000000a00 */
[----:B-1----:R-:W-:-:S05]  /*113d0*/  @P1 IMAD.HI.U32 R4, R6, R4, RZ ;  /* 0x0000000406041227 */ /* 0x002fca00078e00ff */
[----:B------:R-:W-:-:S07]  /*113e0*/  @P1 SHF.R.U32.HI R6, RZ, R5, R4 ;  /* 0x00000005ff061219 */ /* 0x000fce0000011604 */
.L_x_1191:
[----:B------:R-:W-:Y:S05]  /*113f0*/  BSYNC B0 ;  /* 0x0000000000007941 */ /* 0x000fea0003800000 */
.L_x_1189:
[----:B------:R-:W-:-:S05]  /*11400*/  IMAD R5, R6, R3, R3 ;  /* 0x0000000306057224 */ /* 0x000fca00078e0203 */
[----:B------:R-:W-:-:S07]  /*11410*/  VIMNMX R2, R2, R5, PT ;  /* 0x0000000502027248 */ /* 0x000fce0003fe0100 */
.L_x_1188:
[----:B------:R-:W-:Y:S01]  /*11420*/  VIADD R2, R2, 0x3f ;  /* 0x0000003f02027836 */ /* 0x000fe20000000000 */
[----:B------:R-:W-:Y:S01]  /*11430*/  LEA R0, R17, -R0, 0x7 ;  /* 0x8000000011007211 */ /* 0x000fe200078e38ff */
[----:B------:R-:W-:-:S03]  /*11440*/  ULDC UR4, c[0x0][0x9dc] ;  /* 0x0002770000047ab9 */ /* 0x000fc60000000800 */
[----:B------:R-:W-:-:S04]  /*11450*/  SHF.R.S32.HI R5, RZ, 0x1f, R2 ;  /* 0x0000001fff057819 */ /* 0x000fc80000011402 */
[----:B------:R-:W-:Y:S01]  /*11460*/  LEA.HI R4, R5, R2, RZ, 0x6 ;  /* 0x0000000205047211 */ /* 0x000fe200078f30ff */
[----:B------:R-:W-:-:S03]  /*11470*/  VIADD R2, R7, 0x3f ;  /* 0x0000003f07027836 */ /* 0x000fc60000000000 */
[----:B------:R-:W-:Y:S02]  /*11480*/  SHF.R.S32.HI R4, RZ, 0x6, R4 ;  /* 0x00000006ff047819 */ /* 0x000fe40000011404 */
[----:B------:R-:W-:-:S04]  /*11490*/  SHF.R.S32.HI R5, RZ, 0x1f, R2 ;  /* 0x0000001fff057819 */ /* 0x000fc80000011402 */
[----:B------:R-:W-:Y:S01]  /*114a0*/  LEA.HI R5, R5, R2, RZ, 0x6 ;  /* 0x0000000205057211 */ /* 0x000fe200078f30ff */
[----:B------:R-:W-:-:S03]  /*114b0*/  IMAD.IADD R2, R7, 0x1, R0 ;  /* 0x0000000107027824 */ /* 0x000fc600078e0200 */
[----:B------:R-:W-:Y:S01]  /*114c0*/  SHF.R.S32.HI R5, RZ, 0x6, R5 ;  /* 0x00000006ff057819 */ /* 0x000fe20000011405 */
[----:B------:R-:W-:-:S03]  /*114d0*/  VIADD R0, R2, -UR4 ;  /* 0x8000000402007c36 */ /* 0x000fc60008000000 */
[----:B-1----:R-:W-:-:S05]  /*114e0*/  VIMNMX R6, R5, R4, PT ;  /* 0x0000000405067248 */ /* 0x002fca0003fe0100 */
[----:B------:R1:W-:Y:S01]  /*114f0*/  STL [R1+0x14], R6 ;  /* 0x0000140601007387 */ /* 0x0003e20000100800 */
[----:B------:R-:W-:Y:S05]  /*11500*/  @!P0 BRA `(.L_x_1192) ;  /* 0x0000000000448947 */ /* 0x000fea0003800000 */
[----:B------:R-:W-:Y:S01]  /*11510*/  ISETP.GT.AND P0, PT, R2, -0x1, PT ;  /* 0xffffffff0200780c */ /* 0x000fe20003f04270 */
[----:B------:R-:W-:-:S12]  /*11520*/  BSSY B0, `(.L_x_1193) ;  /* 0x000000d000007945 */ /* 0x000fd80003800000 */
[----:B------:R-:W-:Y:S05]  /*11530*/  @P0 BRA `(.L_x_1194) ;  /* 0x00000000001c0947 */ /* 0x000fea0003800000 */
[----:B------:R-:W-:Y:S02]  /*11540*/  ISETP.NE.AND P0, PT, R3, 0x1, PT ;  /* 0x000000010300780c */ /* 0x000fe40003f05270 */
[----:B------:R-:W-:-:S11]  /*11550*/  LOP3.LUT R7, RZ, R2, RZ, 0x33, !PT ;  /* 0x00000002ff077212 */ /* 0x000fd600078e33ff */
[----:B------:R-:W2:Y:S02]  /*11560*/  @P0 LDC.64 R4, c[0x0][0x9e8] ;  /* 0x00027a00ff040b82 */ /* 0x000ea40000000a00 */
[----:B--2---:R-:W-:-:S05]  /*11570*/  @P0 IMAD.HI.U32 R4, R7, R4, RZ ;  /* 0x0000000407040227 */ /* 0x004fca00078e00ff */
[----:B------:R-:W-:-:S04]  /*11580*/  @P0 SHF.R.U32.HI R7, RZ, R5, R4 ;  /* 0x00000005ff070219 */ /* 0x000fc80000011604 */
[----:B------:R-:W-:Y:S01]  /*11590*/  LOP3.LUT R2, RZ, R7, RZ, 0x33, !PT ;  /* 0x00000007ff027212 */ /* 0x000fe200078e33ff */
[----:B------:R-:W-:Y:S06]  /*115a0*/  BRA `(.L_x_1195) ;  /* 0x0000000000107947 */ /* 0x000fec0003800000 */
.L_x_1194:
[----:B------:R-:W-:-:S13]  /*115b0*/  ISETP.NE.AND P0, PT, R3, 0x1, PT ;  /* 0x000000010300780c */ /* 0x000fda0003f05270 */
[----:B------:R-:W2:Y:S02]  /*115c0*/  @P0 LDC.64 R4, c[0x0][0x9e8] ;  /* 0x00027a00ff040b82 */ /* 0x000ea40000000a00 */
[----:B--2---:R-:W-:-:S05]  /*115d0*/  @P0 IMAD.HI.U32 R4, R2, R4, RZ ;  /* 0x0000000402040227 */ /* 0x004fca00078e00ff */
[----:B------:R-:W-:-:S07]  /*115e0*/  @P0 SHF.R.U32.HI R2, RZ, R5, R4 ;  /* 0x00000005ff020219 */ /* 0x000fce0000011604 */
.L_x_1195:
[----:B------:R-:W-:Y:S05]  /*115f0*/  BSYNC B0 ;  /* 0x0000000000007941 */ /* 0x000fea0003800000 */
.L_x_1193:
[----:B------:R-:W-:-:S05]  /*11600*/  IMAD R3, R2, R3, RZ ;  /* 0x0000000302037224 */ /* 0x000fca00078e02ff */
[----:B------:R-:W-:-:S07]  /*11610*/  VIMNMX R0, R0, R3, !PT ;  /* 0x0000000300007248 */ /* 0x000fce0007fe0100 */
.L_x_1192:
[----:B------:R-:W-:Y:S01]  /*11620*/  SHF.R.S32.HI R3, RZ, 0x1f, R0 ;  /* 0x0000001fff037819 */ /* 0x000fe20000011400 */
[----:B------:R-:W-:Y:S03]  /*11630*/  BSSY B6, `(.L_x_1196) ;  /* 0x000035e000067945 */ /* 0x000fe60003800000 */
[----:B------:R-:W-:-:S04]  /*11640*/  LEA.HI R3, R3, R0, RZ, 0x6 ;  /* 0x0000000003037211 */ /* 0x000fc800078f30ff */
[----:B------:R-:W-:-:S04]  /*11650*/  SHF.R.S32.HI R3, RZ, 0x6, R3 ;  /* 0x00000006ff037819 */ /* 0x000fc80000011403 */
[----:B------:R-:W-:-:S04]  /*11660*/  VIMNMX R2, RZ, R3, !PT ;  /* 0x00000003ff027248 */ /* 0x000fc80007fe0100 */
[----:B------:R-:W-:Y:S01]  /*11670*/  ISETP.GT.AND P0, PT, R6, R2, PT ;  /* 0x000000020600720c */ /* 0x000fe20003f04270 */
[----:B------:R2:W-:-:S12]  /*11680*/  STL [R1+0x10], R2 ;  /* 0x0000100201007387 */ /* 0x0005d80000100800 */
[----:B--2---:R-:W-:Y:S05]  /*11690*/  @P0 BRA `(.L_x_1197) ;  /* 0x0000000000480947 */ /* 0x004fea0003800000 */
[----:B------:R-:W2:Y:S02]  /*116a0*/  S2R R2, SR_TID.X ;  /* 0x0000000000027919 */ /* 0x000ea40000002100 */
[----:B--2---:R-:W-:-:S04]  /*116b0*/  LOP3.LUT R2, R2, 0x1f, RZ, 0xc0, !PT ;  /* 0x0000001f02027812 */ /* 0x004fc800078ec0ff */
[----:B------:R-:W-:-:S13]  /*116c0*/  ISETP.NE.AND P1, PT, R2, RZ, PT ;  /* 0x000000ff0200720c */ /* 0x000fda0003f25270 */
[----:B------:R-:W-:Y:S05]  /*116d0*/  @P1 BRA `(.L_x_1198) ;  /* 0x00000034004c1947 */ /* 0x000fea0003800000 */
[----:B------:R-:W2:Y:S01]  /*116e0*/  S2R R7, SR_LANEID ;  /* 0x0000000000077919 */ /* 0x000ea20000000000 */
[----:B------:R-:W-:Y:S01]  /*116f0*/  VOTEU.ANY UR4, UPT, PT ;  /* 0x0000000000047886 */ /* 0x000fe200038e0100 */
[----:B------:R-:W3:Y:S01]  /*11700*/  LDC.64 R2, c[0x0][0xc38] ;  /* 0x00030e00ff027b82 */ /* 0x000ee20000000a00 */
[----:B------:R-:W2:Y:S01]  /*11710*/  FLO.U32 R0, UR4 ;  /* 0x0000000400007d00 */ /* 0x000ea200080e0000 */
[----:B------:R-:W-:-:S07]  /*11720*/  ULDC.64 UR6, c[0x0][0x208] ;  /* 0x0000820000067ab9 */ /* 0x000fce0000000a00 */
[----:B------:R-:W3:Y:S01]  /*11730*/  POPC R5, UR4 ;  /* 0x0000000400057d09 */ /* 0x000ee20008000000 */
[----:B--2---:R-:W-:-:S13]  /*11740*/  ISETP.EQ.U32.AND P0, PT, R0, R7, PT ;  /* 0x000000070000720c */ /* 0x004fda0003f02070 */
[----:B---3--:R-:W2:Y:S01]  /*11750*/  @P0 ATOMG.E.ADD.STRONG.GPU PT, R3, desc[UR6][R2.64], R5 ;  /* 0x00000005020309a8 */ /* 0x008ea200081ee1c6 */
[----:B------:R-:W3:Y:S02]  /*11760*/  S2R R4, SR_LTMASK ;  /* 0x0000000000047919 */ /* 0x000ee40000003900 */
[----:B---3--:R-:W-:-:S04]  /*11770*/  LOP3.LUT R4, R4, UR4, RZ, 0xc0, !PT ;  /* 0x0000000404047c12 */ /* 0x008fc8000f8ec0ff */
[----:B------:R-:W3:Y:S01]  /*11780*/  POPC R7, R4 ;  /* 0x0000000400077309 */ /* 0x000ee20000000000 */
[----:B--2---:R-:W3:Y:S02]  /*11790*/  SHFL.IDX PT, R0, R3, R0, 0x1f ;  /* 0x00001f0003007589 */ /* 0x004ee400000e0000 */
[----:B---3--:R-:W-:Y:S01]  /*117a0*/  IADD3 R16, R0, UR38, R7 ;  /* 0x0000002600107c10 */ /* 0x008fe2000fffe007 */
[----:B------:R-:W-:Y:S06]  /*117b0*/  BRA `(.L_x_1198) ;  /* 0x0000003400147947 */ /* 0x000fec0003800000 */
.L_x_1197:
[----:B------:R-:W2:Y:S01]  /*117c0*/  S2R R3, SR_CgaCtaId ;  /* 0x0000000000037919 */ /* 0x000ea20000008800 */
[----:B------:R-:W-:-:S04]  /*117d0*/  MOV R0, 0x400 ;  /* 0x0000040000007802 */ /* 0x000fc80000000f00 */
[----:B--2---:R-:W-:-:S05]  /*117e0*/  LEA R2, R3, R0, 0x18 ;  /* 0x0000000003027211 */ /* 0x004fca00078ec0ff */
[----:B------:R2:W-:Y:S01]  /*117f0*/  STL [R1+0xc], R2 ;  /* 0x00000c0201007387 */ /* 0x0005e20000100800 */
[----:B------:R-:W-:-:S05]  /*11800*/  VIADD R0, R2, 0x20400 ;  /* 0x0002040002007836 */ /* 0x000fca0000000000 */
[----:B------:R-:W-:-:S13]  /*11810*/  LOP3.LUT P0, RZ, R0, 0x3ff, RZ, 0xc0, !PT ;  /* 0x000003ff00ff7812 */ /* 0x000fda000780c0ff */
[----:B--2---:R-:W-:Y:S05]  /*11820*/  @!P0 BRA `(.L_x_1199) ;  /* 0x0000000000408947 */ /* 0x004fea0003800000 */
[----:B------:R-:W-:Y:S01]  /*11830*/  MOV R2, 0x0 ;  /* 0x0000000000027802 */ /* 0x000fe20000000f00 */
[----:B------:R-:W-:Y:S01]  /*11840*/  ULDC.64 UR6, c[0x4][0xa8] ;  /* 0x01002a0000067ab9 */ /* 0x000fe20000000a00 */
[----:B------:R-:W-:Y:S01]  /*11850*/  ULDC.64 UR8, c[0x4][0xb0] ;  /* 0x01002c0000087ab9 */ /* 0x000fe20000000a00 */
[----:B------:R-:W-:Y:S01]  /*11860*/  ULDC.64 UR4, c[0x4][0x30] ;  /* 0x01000c0000047ab9 */ /* 0x000fe20000000a00 */
[----:B------:R-:W-:Y:S01]  /*11870*/  IMAD.U32 R4, RZ, RZ, UR6 ;  /* 0x00000006ff047e24 */ /* 0x000fe2000f8e00ff */
[----:B------:R-:W-:Y:S01]  /*11880*/  MOV R11, UR5 ;  /* 0x00000005000b7c02 */ /* 0x000fe20008000f00 */
[----:B------:R-:W2:Y:S01]  /*11890*/  LDC.64 R2, c[0x4][R2] ;  /* 0x0100000002027b82 */ /* 0x000ea20000000a00 */
[----:B------:R-:W-:Y:S02]  /*118a0*/  IMAD.U32 R5, RZ, RZ, UR7 ;  /* 0x00000007ff057e24 */ /* 0x000fe4000f8e00ff */
[----:B-1----:R-:W-:Y:S02]  /*118b0*/  IMAD.U32 R6, RZ, RZ, UR8 ;  /* 0x00000008ff067e24 */ /* 0x002fe4000f8e00ff */
[----:B------:R-:W-:-:S02]  /*118c0*/  IMAD.U32 R7, RZ, RZ, UR9 ;  /* 0x00000009ff077e24 */ /* 0x000fc4000f8e00ff */
[----:B------:R-:W-:Y:S02]  /*118d0*/  IMAD.U32 R10, RZ, RZ, UR4 ;  /* 0x00000004ff0a7e24 */ /* 0x000fe4000f8e00ff */
[----:B------:R-:W-:Y:S02]  /*118e0*/  IMAD.MOV.U32 R8, RZ, RZ, 0x70 ;  /* 0x00000070ff087424 */ /* 0x000fe400078e00ff */
[----:B------:R-:W-:Y:S02]  /*118f0*/  IMAD.MOV.U32 R12, RZ, RZ, 0x1 ;  /* 0x00000001ff0c7424 */ /* 0x000fe400078e00ff */
[----:B0-----:R-:W-:-:S07]  /*11900*/  IMAD.MOV.U32 R13, RZ, RZ, RZ ;  /* 0x000000ffff0d7224 */ /* 0x001fce00078e00ff */
[----:B------:R-:W-:-:S07]  /*11910*/  LEPC R20, `(.L_x_1199) ;  /* 0x000000001014794e */ /* 0x000fce0000000000 */
[----:B--2---:R-:W-:Y:S05]  /*11920*/  CALL.ABS.NOINC R2 ;  /* 0x0000000002007343 */ /* 0x004fea0003c00000 */
.L_x_1199:
        /* <DEDUP_REMOVED lines=8> */
[----:B------:R2:W3:Y:S01]  /*119b0*/  LDC.64 R2, c[0x4][R0] ;  /* 0x0100000000027b82 */ /* 0x0004e20000000a00 */
[----:B------:R-:W-:Y:S01]  /*119c0*/  IMAD.U32 R4, RZ, RZ, UR6 ;  /* 0x00000006ff047e24 */ /* 0x000fe2000f8e00ff */
[----:B------:R-:W-:Y:S01]  /*119d0*/  MOV R10, UR4 ;  /* 0x00000004000a7c02 */ /* 0x000fe20008000f00 */
[----:B------:R-:W-:Y:S02]  /*119e0*/  IMAD.U32 R5, RZ, RZ, UR7 ;  /* 0x00000007ff057e24 */ /* 0x000fe4000f8e00ff */
[----:B-1----:R-:W-:Y:S02]  /*119f0*/  IMAD.U32 R6, RZ, RZ, UR8 ;  /* 0x00000008ff067e24 */ /* 0x002fe4000f8e00ff */
[----:B------:R-:W-:-:S02]  /*11a00*/  IMAD.U32 R7, RZ, RZ, UR9 ;  /* 0x00000009ff077e24 */ /* 0x000fc4000f8e00ff */
[----:B------:R-:W-:Y:S02]  /*11a10*/  IMAD.U32 R11, RZ, RZ, UR5 ;  /* 0x00000005ff0b7e24 */ /* 0x000fe4000f8e00ff */
[----:B------:R-:W-:Y:S02]  /*11a20*/  IMAD.MOV.U32 R8, RZ, RZ, 0x70 ;  /* 0x00000070ff087424 */ /* 0x000fe400078e00ff */
[----:B------:R-:W-:Y:S02]  /*11a30*/  IMAD.MOV.U32 R12, RZ, RZ, 0x1 ;  /* 0x00000001ff0c7424 */ /* 0x000fe400078e00ff */
[----:B0-2---:R-:W-:-:S07]  /*11a40*/  IMAD.MOV.U32 R13, RZ, RZ, RZ ;  /* 0x000000ffff0d7224 */ /* 0x005fce00078e00ff */
[----:B------:R-:W-:-:S07]  /*11a50*/  LEPC R20, `(.L_x_1201) ;  /* 0x000000001014794e */ /* 0x000fce0000000000 */
[----:B---3--:R-:W-:Y:S05]  /*11a60*/  CALL.ABS.NOINC R2 ;  /* 0x0000000002007343 */ /* 0x008fea0003c00000 */
.L_x_1201:
        /* <DEDUP_REMOVED lines=16> */
.L_x_1200:
[----:B-1----:R-:W2:Y:S01]  /*11b70*/  LDL.LU R6, [R1+0x1c] ;  /* 0x00001c0001067983 */ /* 0x002ea20000300800 */
[----:B------:R-:W1:Y:S01]  /*11b80*/  LDC R0, c[0x0][0x428] ;  /* 0x00010a00ff007b82 */ /* 0x000e620000000800 */
[----:B------:R-:W-:Y:S01]  /*11b90*/  IMAD.MOV.U32 R4, RZ, RZ, R18 ;  /* 0x000000ffff047224 */ /* 0x000fe200078e0012 */
[----:B------:R-:W-:Y:S01]  /*11ba0*/  ULDC.64 UR4, c[0x0][0x9f8] ;  /* 0x00027e0000047ab9 */ /* 0x000fe20000000a00 */
[----:B------:R-:W3:Y:S01]  /*11bb0*/  S2R R7, SR_TID.X ;  /* 0x0000000000077919 */ /* 0x000ee20000002100 */
[----:B------:R-:W-:Y:S01]  /*11bc0*/  ULDC.64 UR6, c[0x0][0x208] ;  /* 0x0000820000067ab9 */ /* 0x000fe20000000a00 */
[----:B-1----:R-:W-:Y:S02]  /*11bd0*/  ISETP.NE.AND P0, PT, R0, 0x1, PT ;  /* 0x000000010000780c */ /* 0x002fe40003f05270 */
[----:B---3--:R-:W-:-:S11]  /*11be0*/  LOP3.LUT R7, R7, 0x1f, RZ, 0xc0, !PT ;  /* 0x0000001f07077812 */ /* 0x008fd600078ec0ff */
[----:B------:R-:W1:Y:S08]  /*11bf0*/  @P0 LDC R3, c[0x0][0x42c] ;  /* 0x00010b00ff030b82 */ /* 0x000e700000000800 */
[----:B------:R-:W3:Y:S01]  /*11c00*/  @P0 LDC R5, c[0x0][0x430] ;  /* 0x00010c00ff050b82 */ /* 0x000ee20000000800 */
[----:B-1----:R-:W-:-:S05]  /*11c10*/  @P0 IMAD.HI.U32 R0, R18, R3, RZ ;  /* 0x0000000312000227 */ /* 0x002fca00078e00ff */
[----:B---3--:R-:W-:Y:S01]  /*11c20*/  @P0 SHF.R.U32.HI R4, RZ, R5, R0 ;  /* 0x00000005ff040219 */ /* 0x008fe20000011600 */
[----:B------:R-:W-:Y:S01]  /*11c30*/  IMAD.MOV.U32 R0, RZ, RZ, R19 ;  /* 0x000000ffff007224 */ /* 0x000fe200078e0013 */
[----:B------:R-:W-:-:S04]  /*11c40*/  ISETP.NE.U32.AND P0, PT, RZ, UR4, PT ;  /* 0x00000004ff007c0c */ /* 0x000fc8000bf05070 */
[----:B------:R-:W-:Y:S01]  /*11c50*/  ISETP.NE.AND.EX P0, PT, RZ, UR5, PT, P0 ;  /* 0x00000005ff007c0c */ /* 0x000fe2000bf05300 */
[----:B------:R-:W-:-:S12]  /*11c60*/  ULDC.64 UR4, c[0x0][0xa00] ;  /* 0x0002800000047ab9 */ /* 0x000fd80000000a00 */
[----:B------:R-:W1:Y:S01]  /*11c70*/  @P0 LDC.64 R2, c[0x0][0x9f8] ;  /* 0x00027e00ff020b82 */ /* 0x000e620000000a00 */
[----:B------:R-:W-:-:S04]  /*11c80*/  ISETP.NE.AND P6, PT, R7, RZ, PT ;  /* 0x000000ff0700720c */ /* 0x000fc80003fc5270 */
[----:B------:R-:W-:-:S09]  /*11c90*/  PLOP3.LUT P1, PT, P6, PT, PT, 0x8, 0x0 ;  /* 0x000000000000781c */ /* 0x000fd2000372e170 */
[----:B------:R-:W-:Y:S01]  /*11ca0*/  VOTEU.ALL UP1, P6 ;  /* 0x00000000003f7886 */ /* 0x000fe20003020000 */
[----:B-1----:R-:W-:-:S05]  /*11cb0*/  @P0 IMAD.WIDE R2, R19, 0x4, R2 ;  /* 0x0000000413020825 */ /* 0x002fca00078e0202 */
[----:B------:R1:W5:Y:S01]  /*11cc0*/  @P0 LDG.E R0, desc[UR6][R2.64] ;  /* 0x0000000602000981 */ /* 0x000362000c1e1900 */
[----:B------:R-:W-:Y:S01]  /*11cd0*/  ISETP.NE.U32.AND P0, PT, RZ, UR4, PT ;  /* 0x00000004ff007c0c */ /* 0x000fe2000bf05070 */
[----:B------:R-:W-:-:S03]  /*11ce0*/  @!UP1 UIADD3 UR8, UP0, UR36, 0x270, URZ ;  /* 0x0000027024089890 */ /* 0x000fc6000ff1e03f */
[----:B------:R-:W-:Y:S01]  /*11cf0*/  ISETP.NE.AND.EX P0, PT, RZ, UR5, PT, P0 ;  /* 0x00000005ff007c0c */ /* 0x000fe2000bf05300 */
[----:B------:R-:W-:-:S03]  /*11d00*/  @!UP1 UIADD3.X UR9, URZ, UR37, URZ, UP0, !UPT ;  /* 0x000000253f099290 */ /* 0x000fc600087fe43f */
[----:B------:R-:W-:Y:S01]  /*11d10*/  SEL R7, R19, RZ, !P0 ;  /* 0x000000ff13077207 */ /* 0x000fe20004000000 */
[----:B------:R-:W-:Y:S01]  /*11d20*/  VOTEU.ALL UP0, P6 ;  /* 0x00000000003f7886 */ /* 0x000fe20003000000 */
[----:B-12---:R-:W-:-:S07]  /*11d30*/  IMAD R8, R17, 0x80, R6 ;  /* 0x0000008011087824 */ /* 0x006fce00078e0206 */
.L_x_1202:
        /* <DEDUP_REMOVED lines=16> */
.L_x_1203:
        /* <DEDUP_REMOVED lines=15> */
.L_x_1204:
        /* <DEDUP_REMOVED lines=15> */
.L_x_1205:
        /* <DEDUP_REMOVED lines=9> */
[----:B------:R-:W2:Y:S01]  /*120b0*/  LDL R5, [R1+0x14] ;  /* 0x0000140001057983 */ /* 0x000ea20000100800 */
[----:B------:R-:W1:Y:S01]  /*120c0*/  LDC.64 R2, c[0x0][0x3f8] ;  /* 0x0000fe00ff027b82 */ /* 0x000e620000000a00 */
[----:B------:R-:W-:Y:S02]  /*120d0*/  ULDC.64 UR4, c[0x0][0xa08] ;  /* 0x0002820000047ab9 */ /* 0x000fe40000000a00 */
[----:B-1----:R-:W-:Y:S01]  /*120e0*/  LOP3.LUT P0, RZ, R2, UR4, RZ, 0xfc, !PT ;  /* 0x0000000402ff7c12 */ /* 0x002fe2000f80fcff */
[----:B------:R-:W-:-:S03]  /*120f0*/  UMOV UR4, 0xffffffff ;  /* 0xffffffff00047882 */ /* 0x000fc60000000000 */
[----:B------:R-:W-:-:S04]  /*12100*/  LOP3.LUT P0, RZ, R3, UR5, RZ, 0xfc, P0 ;  /* 0x0000000503ff7c12 */ /* 0x000fc8000800fcff */
[----:B-----5:R-:W-:Y:S01]  /*12110*/  SEL R6, R0, RZ, !P0 ;  /* 0x000000ff00067207 */ /* 0x020fe20004000000 */
[----:B--2---:R-:W-:Y:S01]  /*12120*/  VIADD R5, R5, 0xffffffff ;  /* 0xffffffff05057836 */ /* 0x004fe20000000000 */
[----:B------:R-:W-:Y:S07]  /*12130*/  BRA.DIV UR4, `(.L_x_1206) ;  /* 0x0000003e04987947 */ /* 0x000fee000b800000 */
.L_x_1276:
[----:B------:R-:W-:Y:S01]  /*12140*/  UMOV UR4, 0xffffffff ;  /* 0xffffffff00047882 */ /* 0x000fe20000000000 */
[----:B------:R-:W-:Y:S02]  /*12150*/  SHF.R.S32.HI R17, RZ, 0x1f, R0 ;  /* 0x0000001fff117819 */ /* 0x000fe40000011400 */
[----:B------:R-:W-:Y:S05]  /*12160*/  BRA.DIV UR4, `(.L_x_1207) ;  /* 0x0000003e04c07947 */ /* 0x000fea000b800000 */
[----:B------:R-:W-:-:S13]  /*12170*/  ELECT P6, URZ, PT ;  /* 0x00000000003f782f */ /* 0x000fda00038c0000 */
.L_x_1279:
[----:B------:R-:W-:Y:S05]  /*12180*/  @!P6 BRA `(.L_x_1208) ;  /* 0x00000004003ce947 */ /* 0x000fea0003800000 */
[----:B------:R-:W-:-:S04]  /*12190*/  ISETP.NE.U32.AND P0, PT, R2, RZ, PT ;  /* 0x000000ff0200720c */ /* 0x000fc80003f05070 */
[----:B------:R-:W-:-:S13]  /*121a0*/  ISETP.NE.AND.EX P0, PT, R3, RZ, PT, P0 ;  /* 0x000000ff0300720c */ /* 0x000fda0003f05300 */
[----:B------:R-:W-:Y:S05]  /*121b0*/  @!P0 BRA `(.L_x_1209) ;  /* 0x00000000004c8947 */ /* 0x000fea0003800000 */
        /* <DEDUP_REMOVED lines=9> */
[--C-:B------:R-:W-:Y:S02]  /*12250*/  IMAD.MOV R9, RZ, RZ, -R6.reuse ;  /* 0x000000ffff097224 */ /* 0x100fe400078e0a06 */
[----:B------:R-:W-:Y:S02]  /*12260*/  IMAD.MOV.U32 R10, RZ, RZ, R6 ;  /* 0x000000ffff0a7224 */ /* 0x000fe400078e0006 */
[----:B------:R-:W-:Y:S02]  /*12270*/  IMAD R5, R12, R9, R5 ;  /* 0x000000090c057224 */ /* 0x000fe400078e0205 */
[----:B------:R-:W-:Y:S02]  /*12280*/  IMAD R9, R17, UR4, RZ ;  /* 0x0000000411097c24 */ /* 0x000fe4000f8e02ff */
[----:B------:R-:W-:-:S04]  /*12290*/  IMAD.WIDE.U32 R10, R0, UR4, R10 ;  /* 0x00000004000a7c25 */ /* 0x000fc8000f8e000a */
[----:B------:R-:W-:Y:S01]  /*122a0*/  IMAD R9, R0, UR5, R9 ;  /* 0x0000000500097c24 */ /* 0x000fe2000f8e0209 */
[----:B------:R-:W-:-:S03]  /*122b0*/  LEA R12, P0, R10, R2, 0x2 ;  /* 0x000000020a0c7211 */ /* 0x000fc600078010ff */
[----:B------:R-:W-:-:S05]  /*122c0*/  IMAD.IADD R6, R11, 0x1, R9 ;  /* 0x000000010b067824 */ /* 0x000fca00078e0209 */
[----:B0-----:R-:W-:-:S05]  /*122d0*/  LEA.HI.X R13, R10, R3, R6, 0x2, P0 ;  /* 0x000000030a0d7211 */ /* 0x001fca00000f1406 */
[----:B------:R1:W5:Y:S02]  /*122e0*/  LDG.E R6, desc[UR6][R12.64] ;  /* 0x000000060c067981 */ /* 0x000364000c1e1900 */
.L_x_1209:
[----:B------:R-:W2:Y:S01]  /*122f0*/  LDL R9, [R1] ;  /* 0x0000000001097983 */ /* 0x000ea20000100800 */
[----:B------:R-:W-:-:S03]  /*12300*/  MOV R11, 0x400 ;  /* 0x00000400000b7802 */ /* 0x000fc60000000f00 */
[----:B------:R-:W3:Y:S01]  /*12310*/  LDL R10, [R1+0x8] ;  /* 0x00000800010a7983 */ /* 0x000ee20000100800 */
[----:B-1----:R-:W1:Y:S02]  /*12320*/  S2R R12, SR_CgaCtaId ;  /* 0x00000000000c7919 */ /* 0x002e640000008800 */
[----:B-1----:R-:W-:-:S05]  /*12330*/  LEA R11, R12, R11, 0x18 ;  /* 0x0000000b0c0b7211 */ /* 0x002fca00078ec0ff */
[----:B--2---:R-:W-:Y:S01]  /*12340*/  IMAD R9, R9, 0x8, R11 ;  /* 0x0000000809097824 */ /* 0x004fe200078e020b */
[----:B---3--:R-:W-:-:S04]  /*12350*/  SHF.L.U32 R10, R10, 0x1f, RZ ;  /* 0x0000001f0a0a7819 */ /* 0x008fc800000006ff */
[----:B------:R-:W1:Y:S02]  /*12360*/  SYNCS.PHASECHK.TRANS64.TRYWAIT P0, [R9+URZ+0x30840], R10 ;  /* 0x0308400a090075a7 */ /* 0x000e64000800017f */
[----:B-1----:R-:W-:Y:S05]  /*12370*/  @!P0 BRA `(.L_x_1210) ;  /* 0x0000003c005c8947 */ /* 0x002fea0003800000 */
.L_x_1280:
        /* <DEDUP_REMOVED lines=11> */
.L_x_1211:
[----:B------:R-:W2:Y:S01]  /*12430*/  LDL R11, [R1] ;  /* 0x00000000010b7983 */ /* 0x000ea20000100800 */
[----:B------:R-:W-:-:S03]  /*12440*/  MOV R12, 0x400 ;  /* 0x00000400000c7802 */ /* 0x000fc60000000f00 */
[----:B-1----:R-:W3:Y:S01]  /*12450*/  LDL R10, [R1+0x4] ;  /* 0x00000400010a7983 */ /* 0x002ee20000100800 */
[----:B0-----:R-:W0:Y:S01]  /*12460*/  S2R R13, SR_CgaCtaId ;  /* 0x00000000000d7919 */ /* 0x001e220000008800 */
[----:B------:R-:W-:Y:S02]  /*12470*/  R2UR UR9, R9 ;  /* 0x00000000090972ca */ /* 0x000fe400000e0000 */
[----:B------:R-:W-:Y:S01]  /*12480*/  R2UR UR11, R5 ;  /* 0x00000000050b72ca */ /* 0x000fe200000e0000 */
[----:B------:R-:W-:Y:S01]  /*12490*/  UIADD3 UR4, UP0, UR36, 0x370, URZ ;  /* 0x0000037024047890 */ /* 0x000fe2000ff1e03f */
[----:B------:R-:W-:Y:S02]  /*124a0*/  R2UR UR12, R4 ;  /* 0x00000000040c72ca */ /* 0x000fe400000e0000 */
[----:B-----5:R-:W-:Y:S02]  /*124b0*/  R2UR UR13, R6 ;  /* 0x00000000060d72ca */ /* 0x020fe400000e0000 */
[----:B0-----:R-:W-:-:S05]  /*124c0*/  LEA R12, R13, R12, 0x18 ;  /* 0x0000000c0d0c7211 */ /* 0x001fca00078ec0ff */
[----:B------:R-:W-:Y:S01]  /*124d0*/  UIADD3 UR9, UR9, 0x30830, URZ ;  /* 0x0003083009097890 */ /* 0x000fe2000fffe03f */
[----:B------:R-:W-:Y:S01]  /*124e0*/  UMOV UR10, URZ ;  /* 0x0000003f000a7c82 */ /* 0x000fe20008000000 */
[----:B------:R-:W-:Y:S01]  /*124f0*/  UMOV UR6, 0x0 ;  /* 0x0000000000067882 */ /* 0x000fe20000000000 */
[----:B------:R-:W-:Y:S01]  /*12500*/  UMOV UR7, 0x14f00000 ;  /* 0x14f0000000077882 */ /* 0x000fe20000000000 */
[----:B------:R-:W-:Y:S01]  /*12510*/  UMOV UR16, 0x40 ;  /* 0x0000004000107882 */ /* 0x000fe20000000000 */
[----:B--2---:R-:W-:Y:S01]  /*12520*/  IMAD R9, R11, 0x8000, R12 ;  /* 0x000080000b097824 */ /* 0x004fe200078e020c */
[----:B---3--:R-:W-:-:S04]  /*12530*/  R2UR UR5, R10 ;  /* 0x000000000a0572ca */ /* 0x008fc800000e0000 */
[----:B------:R-:W-:-:S09]  /*12540*/  R2UR UR14, R9 ;  /* 0x00000000090e72ca */ /* 0x000fd200000e0000 */
[----:B------:R-:W-:-:S04]  /*12550*/  ULEA UR11, UR11, UR5, 0x6 ;  /* 0x000000050b0b7291 */ /* 0x000fc8000f8e303f */
[----:B------:R-:W-:Y:S02]  /*12560*/  UIADD3 UR8, UR14, 0x20400, URZ ;  /* 0x000204000e087890 */ /* 0x000fe4000fffe03f */
        /* <DEDUP_REMOVED lines=17> */
.L_x_1208:
[----:B------:R-:W2:Y:S01]  /*12680*/  LDL.LU R12, [R1+0x18] ;  /* 0x00001800010c7983 */ /* 0x000ea20000300800 */
[----:B------:R-:W-:Y:S01]  /*12690*/  MOV R10, 0x400 ;  /* 0x00000400000a7802 */ /* 0x000fe20000000f00 */
[----:B------:R-:W-:Y:S05]  /*126a0*/  WARPSYNC.ALL ;  /* 0x0000000000007948 */ /* 0x000fea0003800000 */
[----:B------:R-:W1:Y:S01]  /*126b0*/  S2R R11, SR_CgaCtaId ;  /* 0x00000000000b7919 */ /* 0x000e620000008800 */
[----:B------:R-:W-:-:S13]  /*126c0*/  ELECT P0, URZ, PT ;  /* 0x00000000003f782f */ /* 0x000fda0003800000 */
[C---:B------:R-:W-:Y:S01]  /*126d0*/  @P0 R2UR UR13, R7.reuse ;  /* 0x00000000070d02ca */ /* 0x040fe200000e0000 */
[----:B------:R-:W-:Y:S01]  /*126e0*/  UIADD3 UR4, UP0, UR36, 0x270, URZ ;  /* 0x0000027024047890 */ /* 0x000fe2000ff1e03f */
[----:B------:R-:W-:Y:S01]  /*126f0*/  @P0 R2UR UR12, R18 ;  /* 0x00000000120c02ca */ /* 0x000fe200000e0000 */
[----:B------:R-:W-:Y:S01]  /*12700*/  UMOV UR6, 0x0 ;  /* 0x0000000000067882 */ /* 0x000fe20000000000 */
[----:B------:R-:W-:Y:S01]  /*12710*/  @P0 R2UR UR11, R8 ;  /* 0x00000000080b02ca */ /* 0x000fe200000e0000 */
        /* <DEDUP_REMOVED lines=13> */
[----:B-1----:R-:W-:Y:S01]  /*127f0*/  LEA R10, R11, R10, 0x18 ;  /* 0x0000000a0b0a7211 */ /* 0x002fe200078ec0ff */
        /* <DEDUP_REMOVED lines=9> */
[----:B---3--:R-:W-:Y:S01]  /*12890*/  @P0 R2UR UR13, R7 ;  /* 0x00000000070d02ca */ /* 0x008fe200000e0000 */
[----:B------:R-:W-:Y:S01]  /*128a0*/  UIADD3 UR8, UR24, 0x18400, URZ ;  /* 0x0001840018087890 */ /* 0x000fe2000fffe03f */
[----:B------:R-:W-:Y:S01]  /*128b0*/  @P0 R2UR UR12, R18 ;  /* 0x00000000120c02ca */ /* 0x000fe200000e0000 */
[----:B------:R-:W-:Y:S01]  /*128c0*/  UMOV UR10, 0x80 ;  /* 0x00000080000a7882 */ /* 0x000fe20000000000 */
[----:B------:R-:W-:Y:S01]  /*128d0*/  @P0 R2UR UR11, R8 ;  /* 0x00000000080b02ca */ /* 0x000fe200000e0000 */
[----:B------:R-:W-:Y:S01]  /*128e0*/  UMOV UR6, 0x0 ;  /* 0x0000000000067882 */ /* 0x000fe20000000000 */
[----:B------:R-:W-:-:S11]  /*128f0*/  UMOV UR7, 0x12f00000 ;  /* 0x12f0000000077882 */ /* 0x000fd60000000000 */
[----:B------:R3:W-:Y:S02]  /*12900*/  UTMALDG.4D [UR8], [UR4], desc[UR22] ;  /* 0x00001608040075b4 */ /* 0x0007e40008019000 */
[----:B---3--:R-:W-:Y:S01]  /*12910*/  @P0 R2UR UR13, R7 ;  /* 0x00000000070d02ca */ /* 0x008fe200000e0000 */
        /* <DEDUP_REMOVED lines=8> */
[----:B------:R-:W-:-:S04]  /*129a0*/  LOP3.LUT R7, R7, 0xfffffffe, RZ, 0xc0, !PT ;  /* 0xfffffffe07077812 */ /* 0x000fc800078ec0ff */
[----:B------:R-:W-:-:S04]  /*129b0*/  IADD3 R7, R12, -R7, RZ ;  /* 0x800000070c077210 */ /* 0x000fc80007ffe0ff */
[----:B------:R-:W-:-:S04]  /*129c0*/  SHF.L.U32 R7, R7, 0x1f, RZ ;  /* 0x0000001f07077819 */ /* 0x000fc800000006ff */
[----:B------:R-:W2:Y:S02]  /*129d0*/  SYNCS.PHASECHK.TRANS64.TRYWAIT P0, [R10+URZ+0x30820], R7 ;  /* 0x030820070a0075a7 */ /* 0x000ea4000800017f */
[----:B-12---:R-:W-:Y:S05]  /*129e0*/  @!P0 BRA `(.L_x_1213) ;  /* 0x0000003400d48947 */ /* 0x006fea0003800000 */
.L_x_1281:
[----:B------:R-:W-:Y:S05]  /*129f0*/  BSYNC B0 ;  /* 0x0000000000007941 */ /* 0x000fea0003800000 */
.L_x_1212:
[----:B------:R-:W2:Y:S04]  /*12a00*/  LDL R9, [R1+0x14] ;  /* 0x0000140001097983 */ /* 0x000ea80000100800 */
[----:B-1----:R-:W3:Y:S01]  /*12a10*/  LDL R8, [R1+0x10] ;  /* 0x0000100001087983 */ /* 0x002ee20000100800 */
[----:B------:R-:W-:Y:S01]  /*12a20*/  BSSY B0, `(.L_x_1214) ;  /* 0x00001c6000007945 */ /* 0x000fe20003800000 */
[----:B--2---:R-:W-:-:S05]  /*12a30*/  VIADD R7, R9, 0xfffffffe ;  /* 0xfffffffe09077836 */ /* 0x004fca0000000000 */
[----:B---3--:R-:W-:-:S13]  /*12a40*/  ISETP.GE.AND P0, PT, R7, R8, PT ;  /* 0x000000080700720c */ /* 0x008fda0003f06270 */
[----:B------:R-:W-:Y:S05]  /*12a50*/  @!P0 BRA `(.L_x_1215) ;  /* 0x0000001c00088947 */ /* 0x000fea0003800000 */
[----:B0-----:R-:W-:Y:S01]  /*12a60*/  LOP3.LUT R13, RZ, R8, RZ, 0x33, !PT ;  /* 0x00000008ff0d7212 */ /* 0x001fe200078e33ff */
[----:B------:R-:W-:Y:S01]  /*12a70*/  IMAD.MOV R8, RZ, RZ, -R9 ;  /* 0x000000ffff087224 */ /* 0x000fe200078e0a09 */
[----:B------:R-:W-:Y:S04]  /*12a80*/  BSSY B1, `(.L_x_1216) ;  /* 0x000009c000017945 */ /* 0x000fe80003800000 */
[----:B------:R-:W-:-:S05]  /*12a90*/  VIADDMNMX R13, R8, 0x1, R13, !PT ;  /* 0x00000001080d7846 */ /* 0x000fca000780010d */
[----:B------:R-:W-:-:S05]  /*12aa0*/  IMAD.IADD R8, R9, 0x1, R13 ;  /* 0x0000000109087824 */ /* 0x000fca00078e020d */
        /* <DEDUP_REMOVED lines=34> */
.L_x_1220:
[----:B0-----:R-:W0:Y:S01]  /*12cd0*/  S2R R3, SR_CgaCtaId ;  /* 0x0000000000037919 */ /* 0x001e220000008800 */
[----:B------:R-:W-:-:S04]  /*12ce0*/  MOV R2, 0x400 ;  /* 0x0000040000027802 */ /* 0x000fc80000000f00 */
[----:B0-----:R-:W-:Y:S02]  /*12cf0*/  LEA R2, R3, R2, 0x18 ;  /* 0x0000000203027211 */ /* 0x001fe400078ec0ff */
[----:B------:R-:W-:Y:S02]  /*12d00*/  SHF.L.U32 R3, R14, 0x1f, RZ ;  /* 0x0000001f0e037819 */ /* 0x000fe400000006ff */
[----:B------:R-:W-:-:S04]  /*12d10*/  LEA R2, R12, R2, 0x3 ;  /* 0x000000020c027211 */ /* 0x000fc800078e18ff */
[----:B------:R-:W0:Y:S02]  /*12d20*/  SYNCS.PHASECHK.TRANS64.TRYWAIT P0, [R2+URZ+0x30840], R3 ;  /* 0x03084003020075a7 */ /* 0x000e24000800017f */
[----:B0-----:R-:W-:Y:S05]  /*12d30*/  @!P0 BRA `(.L_x_1221) ;  /* 0x0000003400208947 */ /* 0x001fea0003800000 */
.L_x_1282:
        /* <DEDUP_REMOVED lines=11> */
.L_x_1222:
        /* <DEDUP_REMOVED lines=26> */
[----:B------:R-:W-:Y:S02]  /*12f90*/  ULEA UR11, UR11, UR5, 0x6 ;  /* 0x000000050b0b7291 */ /* 0x000fe4000f8e303f */
        /* <DEDUP_REMOVED lines=15> */
.L_x_1283:
        /* <DEDUP_REMOVED lines=13> */
.L_x_1224:
[----:B01----:R-:W2:Y:S01]  /*13160*/  LDL.LU R2, [R1] ;  /* 0x0000000001027983 */ /* 0x003ea20000300800 */
[----:B------:R-:W-:-:S03]  /*13170*/  MOV R10, 0x400 ;  /* 0x00000400000a7802 */ /* 0x000fc60000000f00 */
[----:B------:R-:W3:Y:S01]  /*13180*/  LDL R3, [R1+0x4] ;  /* 0x0000040001037983 */ /* 0x000ee20000100800 */
[----:B------:R-:W0:Y:S01]  /*13190*/  S2R R11, SR_CgaCtaId ;  /* 0x00000000000b7919 */ /* 0x000e220000008800 */
[----:B------:R-:W-:Y:S01]  /*131a0*/  R2UR UR11, R5 ;  /* 0x00000000050b72ca */ /* 0x000fe200000e0000 */
[----:B------:R-:W-:Y:S01]  /*131b0*/  UIADD3 UR4, UP0, UR36, 0x470, URZ ;  /* 0x0000047024047890 */ /* 0x000fe2000ff1e03f */
[----:B------:R-:W-:Y:S02]  /*131c0*/  R2UR UR13, R6 ;  /* 0x00000000060d72ca */ /* 0x000fe400000e0000 */
[----:B------:R-:W-:Y:S02]  /*131d0*/  R2UR UR12, R4 ;  /* 0x00000000040c72ca */ /* 0x000fe400000e0000 */
[----:B0-----:R-:W-:Y:S01]  /*131e0*/  LEA R10, R11, R10, 0x18 ;  /* 0x0000000a0b0a7211 */ /* 0x001fe200078ec0ff */
[----:B------:R-:W-:Y:S01]  /*131f0*/  UMOV UR10, URZ ;  /* 0x0000003f000a7c82 */ /* 0x000fe20008000000 */
[----:B------:R-:W-:Y:S01]  /*13200*/  UMOV UR6, 0x0 ;  /* 0x0000000000067882 */ /* 0x000fe20000000000 */
[----:B------:R-:W-:Y:S01]  /*13210*/  UMOV UR7, 0x14f00000 ;  /* 0x14f0000000077882 */ /* 0x000fe20000000000 */
[----:B------:R-:W-:Y:S01]  /*13220*/  UMOV UR17, 0x40 ;  /* 0x0000004000117882 */ /* 0x000fe20000000000 */
[----:B------:R-:W-:-:S02]  /*13230*/  IMAD.MOV.U32 R6, RZ, RZ, R8 ;  /* 0x000000ffff067224 */ /* 0x000fc400078e0008 */
[----:B------:R-:W-:Y:S02]  /*13240*/  IMAD.MOV.U32 R5, RZ, RZ, R7 ;  /* 0x000000ffff057224 */ /* 0x000fe400078e0007 */
[----:B--2---:R-:W-:-:S04]  /*13250*/  IMAD.MOV.U32 R9, RZ, RZ, R2 ;  /* 0x000000ffff097224 */ /* 0x004fc800078e0002 */
[----:B------:R-:W-:Y:S01]  /*13260*/  IMAD R2, R9, 0x8, R10 ;  /* 0x0000000809027824 */ /* 0x000fe200078e020a */
[----:B---3--:R-:W-:-:S04]  /*13270*/  R2UR UR5, R3 ;  /* 0x00000000030572ca */ /* 0x008fc800000e0000 */
[----:B------:R-:W-:Y:S02]  /*13280*/  R2UR UR9, R2 ;  /* 0x00000000020972ca */ /* 0x000fe400000e0000 */
[----:B------:R-:W-:-:S04]  /*13290*/  LEA R2, R9, R10, 0xf ;  /* 0x0000000a09027211 */ /* 0x000fc800078e78ff */
[----:B------:R-:W-:-:S03]  /*132a0*/  R2UR UR16, R2 ;  /* 0x00000000021072ca */ /* 0x000fc600000e0000 */
[----:B------:R-:W-:Y:S02]  /*132b0*/  ULEA UR11, UR11, UR5, 0x6 ;  /* 0x000000050b0b7291 */ /* 0x000fe4000f8e303f */
[----:B------:R-:W-:Y:S02]  /*132c0*/  UIADD3.X UR5, URZ, UR37, URZ, UP0, !UPT ;  /* 0x000000253f057290 */ /* 0x000fe400087fe43f */
[----:B------:R-:W-:-:S06]  /*132d0*/  UIADD3 UR9, UR9, 0x30850, URZ ;  /* 0x0003085009097890 */ /* 0x000fcc000fffe03f */
[----:B------:R-:W-:Y:S02]  /*132e0*/  UIADD3 UR8, UR16, 0x400, URZ ;  /* 0x0000040010087890 */ /* 0x000fe4000fffe03f */
        /* <DEDUP_REMOVED lines=16> */
.L_x_1219:
[----:B------:R-:W-:Y:S05]  /*133f0*/  BSYNC B2 ;  /* 0x0000000000027941 */ /* 0x000fea0003800000 */
.L_x_1218:
[----:B------:R-:W2:Y:S04]  /*13400*/  LDL R2, [R1+0x14] ;  /* 0x0000140001027983 */ /* 0x000ea80000100800 */
[----:B------:R0:W-:Y:S04]  /*13410*/  STL [R1], R12 ;  /* 0x0000000c01007387 */ /* 0x0001e80000100800 */
[----:B------:R0:W-:Y:S02]  /*13420*/  STL [R1+0x8], R14 ;  /* 0x0000080e01007387 */ /* 0x0001e40000100800 */
[----:B0-2---:R-:W-:-:S07]  /*13430*/  VIADD R7, R2, 0xfffffffd ;  /* 0xfffffffd02077836 */ /* 0x005fce0000000000 */
.L_x_1217:
[----:B------:R-:W-:Y:S05]  /*13440*/  BSYNC B1 ;  /* 0x0000000000017941 */ /* 0x000fea0003800000 */
.L_x_1216:
[----:B------:R-:W2:Y:S01]  /*13450*/  LDL.LU R2, [R1+0x14] ;  /* 0x0000140001027983 */ /* 0x000ea20000300800 */
[----:B------:R-:W-:Y:S01]  /*13460*/  VIADD R13, R13, 0xfffffffe ;  /* 0xfffffffe0d0d7836 */ /* 0x000fe20000000000 */
[----:B--2---:R-:W-:-:S04]  /*13470*/  LOP3.LUT R2, RZ, R2, RZ, 0x33, !PT ;  /* 0x00000002ff027212 */ /* 0x004fc800078e33ff */
[----:B------:R-:W-:-:S13]  /*13480*/  ISETP.NE.AND P0, PT, R13, R2, PT ;  /* 0x000000020d00720c */ /* 0x000fda0003f05270 */
[----:B------:R-:W-:Y:S05]  /*13490*/  @!P0 BRA `(.L_x_1215) ;  /* 0x0000001000788947 */ /* 0x000fea0003800000 */
[----:B------:R-:W-:-:S07]  /*134a0*/  IMAD.MOV.U32 R10, RZ, RZ, R6 ;  /* 0x000000ffff0a7224 */ /* 0x000fce00078e0006 */
.L_x_1239:
        /* <DEDUP_REMOVED lines=33> */
.L_x_1227:
[----:B------:R-:W1:Y:S01]  /*136c0*/  S2R R3, SR_CgaCtaId ;  /* 0x0000000000037919 */ /* 0x000e620000008800 */
[----:B------:R-:W-:-:S04]  /*136d0*/  MOV R2, 0x400 ;  /* 0x0000040000027802 */ /* 0x000fc80000000f00 */
[----:B-1----:R-:W-:Y:S02]  /*136e0*/  LEA R2, R3, R2, 0x18 ;  /* 0x0000000203027211 */ /* 0x002fe400078ec0ff */
[----:B------:R-:W-:-:S03]  /*136f0*/  SHF.L.U32 R3, R9, 0x1f, RZ ;  /* 0x0000001f09037819 */ /* 0x000fc600000006ff */
[----:B------:R-:W-:-:S04]  /*13700*/  IMAD R2, R8, 0x8, R2 ;  /* 0x0000000808027824 */ /* 0x000fc800078e0202 */
[----:B------:R-:W1:Y:S02]  /*13710*/  SYNCS.PHASECHK.TRANS64.TRYWAIT P0, [R2+URZ+0x30840], R3 ;  /* 0x03084003020075a7 */ /* 0x000e64000800017f */
[----:B-1----:R-:W-:Y:S05]  /*13720*/  @!P0 BRA `(.L_x_1228) ;  /* 0x0000002800cc8947 */ /* 0x002fea0003800000 */
.L_x_1284:
        /* <DEDUP_REMOVED lines=11> */
.L_x_1229:
        /* <DEDUP_REMOVED lines=42> */
.L_x_1285:
        /* <DEDUP_REMOVED lines=8> */
.L_x_1231:
[----:B0-----:R-:W2:Y:S01]  /*13b00*/  LDL.LU R2, [R1] ;  /* 0x0000000001027983 */ /* 0x001ea20000300800 */
[----:B------:R-:W-:-:S03]  /*13b10*/  MOV R13, 0x400 ;  /* 0x00000400000d7802 */ /* 0x000fc60000000f00 */
[----:B------:R-:W3:Y:S01]  /*13b20*/  LDL R11, [R1+0x4] ;  /* 0x00000400010b7983 */ /* 0x000ee20000100800 */
[----:B------:R-:W0:Y:S01]  /*13b30*/  S2R R14, SR_CgaCtaId ;  /* 0x00000000000e7919 */ /* 0x000e220000008800 */
[----:B------:R-:W-:Y:S02]  /*13b40*/  R2UR UR11, R5 ;  /* 0x00000000050b72ca */ /* 0x000fe400000e0000 */
[----:B------:R-:W-:Y:S01]  /*13b50*/  R2UR UR9, R3 ;  /* 0x00000000030972ca */ /* 0x000fe200000e0000 */
[----:B------:R-:W-:Y:S01]  /*13b60*/  UIADD3 UR4, UP0, UR36, 0x470, URZ ;  /* 0x0000047024047890 */ /* 0x000fe2000ff1e03f */
[----:B------:R-:W-:Y:S02]  /*13b70*/  R2UR UR13, R6 ;  /* 0x00000000060d72ca */ /* 0x000fe400000e0000 */
[----:B------:R-:W-:Y:S02]  /*13b80*/  R2UR UR12, R4 ;  /* 0x00000000040c72ca */ /* 0x000fe400000e0000 */
[----:B0-----:R-:W-:-:S07]  /*13b90*/  LEA R13, R14, R13, 0x18 ;  /* 0x0000000d0e0d7211 */ /* 0x001fce00078ec0ff */
[----:B------:R-:W-:Y:S01]  /*13ba0*/  UIADD3 UR9, UR9, 0x50, URZ ;  /* 0x0000005009097890 */ /* 0x000fe2000fffe03f */
[----:B------:R-:W-:Y:S01]  /*13bb0*/  UMOV UR10, URZ ;  /* 0x0000003f000a7c82 */ /* 0x000fe20008000000 */
[----:B------:R-:W-:Y:S01]  /*13bc0*/  UMOV UR6, 0x0 ;  /* 0x0000000000067882 */ /* 0x000fe20000000000 */
[----:B------:R-:W-:Y:S01]  /*13bd0*/  UMOV UR7, 0x14f00000 ;  /* 0x14f0000000077882 */ /* 0x000fe20000000000 */
[----:B------:R-:W-:Y:S01]  /*13be0*/  UMOV UR17, 0x40 ;  /* 0x0000004000117882 */ /* 0x000fe20000000000 */
[----:B------:R-:W-:Y:S01]  /*13bf0*/  MOV R5, R12 ;  /* 0x0000000c00057202 */ /* 0x000fe20000000f00 */
[----:B------:R-:W-:Y:S02]  /*13c00*/  IMAD.MOV.U32 R6, RZ, RZ, R10 ;  /* 0x000000ffff067224 */ /* 0x000fe400078e000a */
        /* <DEDUP_REMOVED lines=22> */
.L_x_1226:
[----:B------:R-:W-:Y:S05]  /*13d70*/  BSYNC B1 ;  /* 0x0000000000017941 */ /* 0x000fea0003800000 */
.L_x_1225:
[----:B------:R-:W-:Y:S01]  /*13d80*/  VIADD R3, R8, 0x1 ;  /* 0x0000000108037836 */ /* 0x000fe20000000000 */
[----:B------:R-:W-:Y:S01]  /*13d90*/  BSSY B1, `(.L_x_1232) ;  /* 0x000008a000017945 */ /* 0x000fe20003800000 */
[----:B------:R-:W-:-:S03]  /*13da0*/  VIADD R13, R7, 0xffffffff ;  /* 0xffffffff070d7836 */ /* 0x000fc60000000000 */
        /* <DEDUP_REMOVED lines=8> */
[----:B------:R-:W-:Y:S01]  /*13e30*/  IMAD.MOV.U32 R12, RZ, RZ, R13 ;  /* 0x000000ffff0c7224 */ /* 0x000fe200078e000d */
        /* <DEDUP_REMOVED lines=21> */
.L_x_1234:
[----:B------:R-:W2:Y:S01]  /*13f90*/  S2R R3, SR_CgaCtaId ;  /* 0x0000000000037919 */ /* 0x000ea20000008800 */
[----:B------:R-:W-:-:S04]  /*13fa0*/  MOV R2, 0x400 ;  /* 0x0000040000027802 */ /* 0x000fc80000000f00 */
[----:B--2---:R-:W-:Y:S02]  /*13fb0*/  LEA R2, R3, R2, 0x18 ;  /* 0x0000000203027211 */ /* 0x004fe400078ec0ff */
[----:B------:R-:W-:-:S03]  /*13fc0*/  SHF.L.U32 R3, R14, 0x1f, RZ ;  /* 0x0000001f0e037819 */ /* 0x000fc600000006ff */
[----:B------:R-:W-:-:S04]  /*13fd0*/  IMAD R2, R15, 0x8, R2 ;  /* 0x000000080f027824 */ /* 0x000fc800078e0202 */
[----:B------:R-:W2:Y:S02]  /*13fe0*/  SYNCS.PHASECHK.TRANS64.TRYWAIT P0, [R2+URZ+0x30840], R3 ;  /* 0x03084003020075a7 */ /* 0x000ea4000800017f */
[----:B--2---:R-:W-:Y:S05]  /*13ff0*/  @!P0 BRA `(.L_x_1235) ;  /* 0x0000002000c08947 */ /* 0x004fea0003800000 */
.L_x_1286:
        /* <DEDUP_REMOVED lines=11> */
.L_x_1236:
        /* <DEDUP_REMOVED lines=23> */
[----:B------:R-:W-:Y:S02]  /*14220*/  ULEA UR11, UR11, UR5, 0x6 ;  /* 0x000000050b0b7291 */ /* 0x000fe4000f8e303f */
        /* <DEDUP_REMOVED lines=18> */
.L_x_1287:
        /* <DEDUP_REMOVED lines=8> */
.L_x_1238:
[----:B-1----:R-:W2:Y:S01]  /*143d0*/  LDL R3, [R1+0x4] ;  /* 0x0000040001037983 */ /* 0x002ea20000100800 */
[----:B0-----:R-:W-:Y:S01]  /*143e0*/  MOV R9, 0x400 ;  /* 0x0000040000097802 */ /* 0x001fe20000000f00 */
[----:B------:R-:W0:Y:S01]  /*143f0*/  S2R R11, SR_CgaCtaId ;  /* 0x00000000000b7919 */ /* 0x000e220000008800 */
[----:B------:R-:W-:Y:S02]  /*14400*/  R2UR UR11, R5 ;  /* 0x00000000050b72ca */ /* 0x000fe400000e0000 */
        /* <DEDUP_REMOVED lines=16> */
[----:B------:R-:W-:Y:S02]  /*14510*/  IMAD.MOV.U32 R5, RZ, RZ, R12 ;  /* 0x000000ffff057224 */ /* 0x000fe400078e000c */
[----:B------:R-:W-:Y:S01]  /*14520*/  IMAD.MOV.U32 R6, RZ, RZ, R10 ;  /* 0x000000ffff067224 */ /* 0x000fe200078e000a */
[----:B--2---:R-:W-:-:S13]  /*14530*/  R2UR UR5, R3 ;  /* 0x00000000030572ca */ /* 0x004fda00000e0000 */
[----:B------:R-:W-:Y:S02]  /*14540*/  ULEA UR11, UR11, UR5, 0x6 ;  /* 0x000000050b0b7291 */ /* 0x000fe4000f8e303f */
        /* <DEDUP_REMOVED lines=14> */
.L_x_1233:
[----:B------:R-:W-:Y:S05]  /*14630*/  BSYNC B1 ;  /* 0x0000000000017941 */ /* 0x000fea0003800000 */
.L_x_1232:
[----:B------:R-:W2:Y:S01]  /*14640*/  LDL R2, [R1+0x10] ;  /* 0x0000100001027983 */ /* 0x000ea20000100800 */
[----:B------:R-:W-:Y:S02]  /*14650*/  IADD3 R7, R7, -0x2, RZ ;  /* 0xfffffffe07077810 */ /* 0x000fe40007ffe0ff */
[----:B--2---:R-:W-:-:S13]  /*14660*/  ISETP.GT.AND P0, PT, R13, R2, PT ;  /* 0x000000020d00720c */ /* 0x004fda0003f04270 */
[----:B------:R-:W-:Y:S05]  /*14670*/  @P0 BRA `(.L_x_1239) ;  /* 0xffffffec008c0947 */ /* 0x000fea000383ffff */
.L_x_1215:
[----:B------:R-:W-:Y:S05]  /*14680*/  BSYNC B0 ;  /* 0x0000000000007941 */ /* 0x000fea0003800000 */
.L_x_1214:
        /* <DEDUP_REMOVED lines=18> */
.L_x_1241:
[----:B------:R-:W-:Y:S05]  /*147b0*/  BSYNC B0 ;  /* 0x0000000000007941 */ /* 0x000fea0003800000 */
.L_x_1240:
        /* <DEDUP_REMOVED lines=11> */
.L_x_1288:
        /* <DEDUP_REMOVED lines=11> */
.L_x_1245:
[----:B------:R-:W2:Y:S01]  /*14920*/  LDL.LU R8, [R1+0x4] ;  /* 0x0000040001087983 */ /* 0x000ea20000300800 */
[----:B------:R-:W-:-:S03]  /*14930*/  MOV R2, 0x400 ;  /* 0x0000040000027802 */ /* 0x000fc60000000f00 */
[----:B-1----:R-:W3:Y:S01]  /*14940*/  LDL R0, [R1] ;  /* 0x0000000001007983 */ /* 0x002ee20000100800 */
[----:B------:R-:W1:Y:S01]  /*14950*/  S2R R7, SR_CgaCtaId ;  /* 0x0000000000077919 */ /* 0x000e620000008800 */
[----:B------:R-:W-:Y:S02]  /*14960*/  R2UR UR11, R5 ;  /* 0x00000000050b72ca */ /* 0x000fe400000e0000 */
[----:B------:R-:W-:Y:S01]  /*14970*/  R2UR UR9, R3 ;  /* 0x00000000030972ca */ /* 0x000fe200000e0000 */
[----:B------:R-:W-:Y:S01]  /*14980*/  UIADD3 UR4, UP0, UR36, 0x470, URZ ;  /* 0x0000047024047890 */ /* 0x000fe2000ff1e03f */
[----:B------:R-:W-:Y:S02]  /*14990*/  R2UR UR12, R4 ;  /* 0x00000000040c72ca */ /* 0x000fe400000e0000 */
[----:B------:R-:W-:Y:S02]  /*149a0*/  R2UR UR13, R6 ;  /* 0x00000000060d72ca */ /* 0x000fe400000e0000 */
[----:B-1----:R-:W-:-:S07]  /*149b0*/  LEA R2, R7, R2, 0x18 ;  /* 0x0000000207027211 */ /* 0x002fce00078ec0ff */
[----:B------:R-:W-:Y:S01]  /*149c0*/  UIADD3 UR9, UR9, 0x30850, URZ ;  /* 0x0003085009097890 */ /* 0x000fe2000fffe03f */
[----:B------:R-:W-:Y:S01]  /*149d0*/  UMOV UR10, URZ ;  /* 0x0000003f000a7c82 */ /* 0x000fe20008000000 */
[----:B------:R-:W-:Y:S01]  /*149e0*/  UMOV UR6, 0x0 ;  /* 0x0000000000067882 */ /* 0x000fe20000000000 */
[----:B------:R-:W-:Y:S01]  /*149f0*/  UMOV UR7, 0x14f00000 ;  /* 0x14f0000000077882 */ /* 0x000fe20000000000 */
[----:B------:R-:W-:Y:S01]  /*14a00*/  UMOV UR17, 0x40 ;  /* 0x0000004000117882 */ /* 0x000fe20000000000 */
[----:B--2---:R-:W-:Y:S01]  /*14a10*/  R2UR UR5, R8 ;  /* 0x00000000080572ca */ /* 0x004fe200000e0000 */
[----:B---3--:R-:W-:-:S05]  /*14a20*/  IMAD R0, R0, 0x8000, R2 ;  /* 0x0000800000007824 */ /* 0x008fca00078e0202 */
[----:B------:R-:W-:-:S07]  /*14a30*/  R2UR UR14, R0 ;  /* 0x00000000000e72ca */ /* 0x000fce00000e0000 */
[----:B------:R-:W-:Y:S02]  /*14a40*/  ULEA UR11, UR11, UR5, 0x6 ;  /* 0x000000050b0b7291 */ /* 0x000fe4000f8e303f */
[----:B------:R-:W-:-:S04]  /*14a50*/  UIADD3.X UR5, URZ, UR37, URZ, UP0, !UPT ;  /* 0x000000253f057290 */ /* 0x000fc800087fe43f */
        /* <DEDUP_REMOVED lines=17> */
.L_x_1243:
[----:B------:R-:W-:Y:S05]  /*14b70*/  BSYNC B0 ;  /* 0x0000000000007941 */ /* 0x000fea0003800000 */
.L_x_1242:
        /* <DEDUP_REMOVED lines=9> */
.L_x_1198:
[----:B------:R-:W-:Y:S05]  /*14c10*/  BSYNC B6 ;  /* 0x0000000000067941 */ /* 0x000fea0003800000 */
.L_x_1196:
[----:B------:R-:W-:-:S03]  /*14c20*/  UMOV UR4, 0xffffffff ;  /* 0xffffffff00047882 */ /* 0x000fc60000000000 */
[----:B------:R-:W-:Y:S05]  /*14c30*/  BRA.DIV UR4, `(.L_x_1246) ;  /* 0x0000001604ec7947 */ /* 0x000fea000b800000 */
[----:B------:R2:W3:Y:S04]  /*14c40*/  SHFL.IDX PT, R4, R16, RZ, 0x1f ;  /* 0x00001fff10047589 */ /* 0x0004e800000e0000 */
[----:B------:R-:W4:Y:S02]  /*14c50*/  SHFL.IDX PT, R16, R16, 0x1, 0x1f ;  /* 0x00201f0010107f89 */ /* 0x000f2400000e0000 */
.L_x_1292:
[----:B-1----:R-:W1:Y:S01]  /*14c60*/  S2R R0, SR_TID.X ;  /* 0x0000000000007919 */ /* 0x002e620000002100 */
[----:B------:R-:W-:Y:S01]  /*14c70*/  ULDC UR4, c[0x0][0xc14] ;  /* 0x0003050000047ab9 */ /* 0x000fe20000000800 */
[----:B------:R-:W-:Y:S01]  /*14c80*/  BSSY B0, `(.L_x_1247) ;  /* 0x000000c000007945 */ /* 0x000fe20003800000 */
[----:B------:R-:W-:Y:S01]  /*14c90*/  IMAD.MOV.U32 R17, RZ, RZ, RZ ;  /* 0x000000ffff117224 */ /* 0x000fe200078e00ff */
[----:B-1----:R-:W-:Y:S01]  /*14ca0*/  LOP3.LUT R6, R0, 0x1f, RZ, 0xc0, !PT ;  /* 0x0000001f00067812 */ /* 0x002fe200078ec0ff */
[----:B------:R-:W-:-:S03]  /*14cb0*/  IMAD.U32 R0, RZ, RZ, UR4 ;  /* 0x00000004ff007e24 */ /* 0x000fc6000f8e00ff */
[C---:B------:R-:W-:Y:S01]  /*14cc0*/  ISETP.NE.AND P0, PT, R6.reuse, 0x1f, PT ;  /* 0x0000001f0600780c */ /* 0x040fe20003f05270 */
[----:B------:R-:W-:-:S05]  /*14cd0*/  IMAD.IADD R5, R6, 0x1, R19 ;  /* 0x0000000106057824 */ /* 0x000fca00078e0213 */
[----:B------:R-:W-:-:S13]  /*14ce0*/  ISETP.GE.OR P0, PT, R5, R0, !P0 ;  /* 0x000000000500720c */ /* 0x000fda0004706670 */
[----:B------:R-:W-:Y:S05]  /*14cf0*/  @P0 BRA `(.L_x_1248) ;  /* 0x0000000000100947 */ /* 0x000fea0003800000 */
[----:B------:R-:W1:Y:S01]  /*14d00*/  LDC.64 R2, c[0x0][0xc58] ;  /* 0x00031600ff027b82 */ /* 0x000e620000000a00 */
[----:B------:R-:W-:Y:S01]  /*14d10*/  ULDC.64 UR4, c[0x0][0x208] ;  /* 0x0000820000047ab9 */ /* 0x000fe20000000a00 */
[----:B-1----:R-:W-:-:S05]  /*14d20*/  IMAD.WIDE R2, R5, 0x4, R2 ;  /* 0x0000000405027825 */ /* 0x002fca00078e0202 */
[----:B------:R1:W5:Y:S02]  /*14d30*/  LDG.E R17, desc[UR4][R2.64] ;  /* 0x0000000402117981 */ /* 0x000364000c1e1900 */
.L_x_1248:
[----:B------:R-:W-:Y:S05]  /*14d40*/  BSYNC B0 ;  /* 0x0000000000007941 */ /* 0x000fea0003800000 */
.L_x_1247:
[----:B------:R-:W-:-:S03]  /*14d50*/  UMOV UR4, 0xffffffff ;  /* 0xffffffff00047882 */ /* 0x000fc60000000000 */
[----:B------:R-:W-:Y:S05]  /*14d60*/  BRA.DIV UR4, `(.L_x_1249) ;  /* 0x0000001604ec7947 */ /* 0x000fea000b800000 */
[----:B0----5:R-:W0:Y:S01]  /*14d70*/  SHFL.UP PT, R14, R17, 0x1, RZ ;  /* 0x04200000110e7989 */ /* 0x021e2200000e00ff */
[C---:B------:R-:W-:Y:S02]  /*14d80*/  ISETP.NE.AND P0, PT, R6.reuse, RZ, PT ;  /* 0x000000ff0600720c */ /* 0x040fe40003f05270 */
[----:B------:R-:W-:Y:S02]  /*14d90*/  ISETP.GE.U32.AND P1, PT, R6, 0x2, PT ;  /* 0x000000020600780c */ /* 0x000fe40003f26070 */
[----:B0-----:R-:W-:Y:S02]  /*14da0*/  SEL R14, R14, RZ, P0 ;  /* 0x000000ff0e0e7207 */ /* 0x001fe40000000000 */
[----:B------:R-:W-:-:S03]  /*14db0*/  ISETP.GE.U32.AND P0, PT, R6, 0x4, PT ;  /* 0x000000040600780c */ /* 0x000fc60003f06070 */
[----:B------:R-:W-:-:S05]  /*14dc0*/  IMAD.IADD R13, R17, 0x1, R14 ;  /* 0x00000001110d7824 */ /* 0x000fca00078e020e */
[----:B------:R-:W1:Y:S02]  /*14dd0*/  SHFL.UP PT, R14, R13, 0x2, RZ ;  /* 0x044000000d0e7989 */ /* 0x000e6400000e00ff */
[----:B-1----:R-:W-:Y:S02]  /*14de0*/  SEL R2, R14, RZ, P1 ;  /* 0x000000ff0e027207 */ /* 0x002fe40000800000 */
[----:B------:R-:W-:Y:S02]  /*14df0*/  ISETP.GE.U32.AND P1, PT, R6, 0x8, PT ;  /* 0x000000080600780c */ /* 0x000fe40003f26070 */
[----:B------:R-:W-:-:S05]  /*14e00*/  IADD3 R2, R13, R2, RZ ;  /* 0x000000020d027210 */ /* 0x000fca0007ffe0ff */
        /* <DEDUP_REMOVED lines=11> */
.L_x_1300:
[----:B------:R-:W-:Y:S02]  /*14ec0*/  ULDC UR4, c[0x0][0xc10] ;  /* 0x0003040000047ab9 */ /* 0x000fe40000000800 */
[----:B------:R-:W-:-:S04]  /*14ed0*/  IMAD.U32 R5, RZ, RZ, UR4 ;  /* 0x00000004ff057e24 */ /* 0x000fc8000f8e00ff */
[----:B-1----:R-:W-:-:S04]  /*14ee0*/  IMAD R3, R14, R5, RZ ;  /* 0x000000050e037224 */ /* 0x002fc800078e02ff */
[----:B--2-4-:R-:W-:-:S05]  /*14ef0*/  IMAD.IADD R16, R16, 0x1, R3 ;  /* 0x0000000110107824 */ /* 0x014fca00078e0203 */
[----:B---3--:R-:W-:-:S13]  /*14f00*/  ISETP.GT.AND P0, PT, R16, R4, PT ;  /* 0x000000041000720c */ /* 0x008fda0003f04270 */
[----:B------:R-:W-:Y:S05]  /*14f10*/  @P0 BRA `(.L_x_1250) ;  /* 0x0000000000b80947 */ /* 0x000fea0003800000 */
[----:B------:R-:W1:Y:S02]  /*14f20*/  LDC R0, c[0x0][0xc14] ;  /* 0x00030500ff007b82 */ /* 0x000e640000000800 */
.L_x_1255:
[----:B------:R-:W-:-:S05]  /*14f30*/  VIADD R19, R19, 0x1f ;  /* 0x0000001f13137836 */ /* 0x000fca0000000000 */
        /* <DEDUP_REMOVED lines=14> */
.L_x_1253:
[----:B------:R-:W-:Y:S05]  /*15020*/  BSYNC B0 ;  /* 0x0000000000007941 */ /* 0x000fea0003800000 */
.L_x_1252:
[----:B------:R-:W-:-:S03]  /*15030*/  UMOV UR4, 0xffffffff ;  /* 0xffffffff00047882 */ /* 0x000fc60000000000 */
[----:B------:R-:W-:Y:S05]  /*15040*/  BRA.DIV UR4, `(.L_x_1254) ;  /* 0x0000001a04047947 */ /* 0x000fea000b800000 */
[----:B-----5:R-:W1:Y:S01]  /*15050*/  SHFL.UP PT, R14, R17, 0x1, RZ ;  /* 0x04200000110e7989 */ /* 0x020e6200000e00ff */
[C---:B------:R-:W-:Y:S02]  /*15060*/  ISETP.NE.AND P0, PT, R6.reuse, RZ, PT ;  /* 0x000000ff0600720c */ /* 0x040fe40003f05270 */
[----:B------:R-:W-:Y:S02]  /*15070*/  ISETP.GE.U32.AND P1, PT, R6, 0x2, PT ;  /* 0x000000020600780c */ /* 0x000fe40003f26070 */
        /* <DEDUP_REMOVED lines=18> */
.L_x_1308:
[----:B------:R-:W-:Y:S02]  /*151a0*/  ULDC UR4, c[0x0][0xc10] ;  /* 0x0003040000047ab9 */ /* 0x000fe40000000800 */
[----:B------:R-:W-:-:S04]  /*151b0*/  IMAD.U32 R5, RZ, RZ, UR4 ;  /* 0x00000004ff057e24 */ /* 0x000fc8000f8e00ff */
[----:B-1----:R-:W-:-:S04]  /*151c0*/  IMAD R3, R14, R5, RZ ;  /* 0x000000050e037224 */ /* 0x002fc800078e02ff */
[----:B------:R-:W-:-:S05]  /*151d0*/  IMAD.IADD R16, R3, 0x1, R16 ;  /* 0x0000000103107824 */ /* 0x000fca00078e0210 */
[----:B------:R-:W-:-:S13]  /*151e0*/  ISETP.GT.AND P0, PT, R16, R4, PT ;  /* 0x000000041000720c */ /* 0x000fda0003f04270 */
[----:B------:R-:W-:Y:S05]  /*151f0*/  @!P0 BRA `(.L_x_1255) ;  /* 0xfffffffc004c8947 */ /* 0x000fea000383ffff */
.L_x_1250:
        /* <DEDUP_REMOVED lines=8> */
.L_x_1312:
[----:B------:R-:W-:Y:S01]  /*15280*/  ISETP.NE.AND P0, PT, R3, RZ, PT ;  /* 0x000000ff0300720c */ /* 0x000fe20003f05270 */
[----:B------:R-:W-:-:S12]  /*15290*/  IMAD.MOV.U32 R7, RZ, RZ, RZ ;  /* 0x000000ffff077224 */ /* 0x000fd800078e00ff */
[----:B------:R-:W-:Y:S05]  /*152a0*/  @!P0 BRA `(.L_x_1257) ;  /* 0x0000000000108947 */ /* 0x000fea0003800000 */
[----:B------:R-:W-:Y:S01]  /*152b0*/  UMOV UR4, 0xffffffff ;  /* 0xffffffff00047882 */ /* 0x000fe20000000000 */
[----:B------:R-:W-:Y:S02]  /*152c0*/  IADD3 R12, R6, -0x1, RZ ;  /* 0xffffffff060c7810 */ /* 0x000fe40007ffe0ff */
[----:B------:R-:W-:Y:S05]  /*152d0*/  BRA.DIV UR4, `(.L_x_1258) ;  /* 0x0000001a04787947 */ /* 0x000fea000b800000 */
[----:B------:R3:W4:Y:S02]  /*152e0*/  SHFL.IDX PT, R7, R2, R12, 0x1f ;  /* 0x00001f0c02077589 */ /* 0x00072400000e0000 */
.L_x_1257:
[----:B0--3--:R-:W0:Y:S01]  /*152f0*/  LDC.64 R2, c[0x0][0xc68] ;  /* 0x00031a00ff027b82 */ /* 0x009e220000000a00 */
[----:B------:R-:W-:Y:S01]  /*15300*/  IMAD.IADD R19, R6, 0x1, R19 ;  /* 0x0000000106137824 */ /* 0x000fe200078e0213 */
[----:B------:R-:W-:-:S03]  /*15310*/  ULDC.64 UR4, c[0x0][0x208] ;  /* 0x0000820000047ab9 */ /* 0x000fc60000000a00 */
[----:B0-----:R-:W-:-:S05]  /*15320*/  IMAD.WIDE R2, R19, 0x4, R2 ;  /* 0x0000000413027825 */ /* 0x001fca00078e0202 */
[----:B------:R0:W1:Y:S01]  /*15330*/  LDG.E R8, desc[UR4][R2.64] ;  /* 0x0000000402087981 */ /* 0x000062000c1e1900 */
[----:B----4-:R-:W-:-:S04]  /*15340*/  IMAD R16, R7, R5, R16 ;  /* 0x0000000507107224 */ /* 0x010fc800078e0210 */
[----:B------:R-:W-:Y:S02]  /*15350*/  IMAD.IADD R7, R4, 0x1, -R16 ;  /* 0x0000000104077824 */ /* 0x000fe400078e0a10 */
[----:B0-----:R-:W-:Y:S02]  /*15360*/  IMAD.MOV.U32 R2, RZ, RZ, RZ ;  /* 0x000000ffff027224 */ /* 0x001fe400078e00ff */
[----:B-12---:R-:W-:-:S05]  /*15370*/  IMAD R6, R17, R8, RZ ;  /* 0x0000000811067224 */ /* 0x006fca00078e02ff */
[-C--:B------:R-:W-:Y:S02]  /*15380*/  IABS R9, R6.reuse ;  /* 0x0000000600097213 */ /* 0x080fe40000000000 */
[----:B------:R-:W-:Y:S02]  /*15390*/  IABS R4, R6 ;  /* 0x0000000600047213 */ /* 0x000fe40000000000 */
[----:B------:R-:W0:Y:S03]  /*153a0*/  I2F.RP R10, R9 ;  /* 0x00000009000a7306 */ /* 0x000e260000209400 */
[----:B------:R-:W-:-:S05]  /*153b0*/  IMAD.MOV R4, RZ, RZ, -R4 ;  /* 0x000000ffff047224 */ /* 0x000fca00078e0a04 */
[----:B0-----:R-:W0:Y:S02]  /*153c0*/  MUFU.RCP R10, R10 ;  /* 0x0000000a000a7308 */ /* 0x001e240000001000 */
[----:B0-----:R-:W-:-:S06]  /*153d0*/  VIADD R11, R10, 0xffffffe ;  /* 0x0ffffffe0a0b7836 */ /* 0x001fcc0000000000 */
[----:B------:R-:W0:Y:S02]  /*153e0*/  F2I.FTZ.U32.TRUNC.NTZ R3, R11 ;  /* 0x0000000b00037305 */ /* 0x000e24000021f000 */
[----:B0-----:R-:W-:-:S04]  /*153f0*/  IMAD.MOV R12, RZ, RZ, -R3 ;  /* 0x000000ffff0c7224 */ /* 0x001fc800078e0a03 */
[----:B------:R-:W-:-:S04]  /*15400*/  IMAD R13, R12, R9, RZ ;  /* 0x000000090c0d7224 */ /* 0x000fc800078e02ff */
[----:B------:R-:W-:Y:S01]  /*15410*/  IMAD.HI.U32 R2, R3, R13, R2 ;  /* 0x0000000d03027227 */ /* 0x000fe200078e0002 */
[----:B------:R-:W-:-:S05]  /*15420*/  IABS R3, R7 ;  /* 0x0000000700037213 */ /* 0x000fca0000000000 */
[----:B------:R-:W-:-:S04]  /*15430*/  IMAD.HI.U32 R2, R2, R3, RZ ;  /* 0x0000000302027227 */ /* 0x000fc800078e00ff */
[----:B------:R-:W-:Y:S01]  /*15440*/  IMAD R4, R2, R4, R3 ;  /* 0x0000000402047224 */ /* 0x000fe200078e0203 */
[----:B------:R-:W-:-:S04]  /*15450*/  LOP3.LUT R3, R7, R6, RZ, 0x3c, !PT ;  /* 0x0000000607037212 */ /* 0x000fc800078e3cff */
[----:B------:R-:W-:-:S13]  /*15460*/  ISETP.GT.U32.AND P0, PT, R9, R4, PT ;  /* 0x000000040900720c */ /* 0x000fda0003f04070 */
[----:B------:R-:W-:Y:S02]  /*15470*/  @!P0 IMAD.IADD R4, R4, 0x1, -R9 ;  /* 0x0000000104048824 */ /* 0x000fe400078e0a09 */
[----:B------:R-:W-:-:S03]  /*15480*/  @!P0 VIADD R2, R2, 0x1 ;  /* 0x0000000102028836 */ /* 0x000fc60000000000 */
[----:B------:R-:W-:-:S13]  /*15490*/  ISETP.GE.U32.AND P0, PT, R4, R9, PT ;  /* 0x000000090400720c */ /* 0x000fda0003f06070 */
[----:B------:R-:W-:Y:S02]  /*154a0*/  @P0 IADD3 R2, R2, 0x1, RZ ;  /* 0x0000000102020810 */ /* 0x000fe40007ffe0ff */
[----:B------:R-:W-:-:S03]  /*154b0*/  ISETP.GE.AND P0, PT, R3, RZ, PT ;  /* 0x000000ff0300720c */ /* 0x000fc60003f06270 */
[----:B------:R-:W-:-:S10]  /*154c0*/  IMAD.MOV.U32 R9, RZ, RZ, R2 ;  /* 0x000000ffff097224 */ /* 0x000fd400078e0002 */
[----:B------:R-:W-:Y:S01]  /*154d0*/  @!P0 IMAD.MOV R9, RZ, RZ, -R9 ;  /* 0x000000ffff098224 */ /* 0x000fe200078e0a09 */
[----:B------:R-:W-:-:S13]  /*154e0*/  ISETP.NE.AND P0, PT, R6, RZ, PT ;  /* 0x000000ff0600720c */ /* 0x000fda0003f05270 */
[----:B------:R-:W-:-:S05]  /*154f0*/  @!P0 LOP3.LUT R9, RZ, R6, RZ, 0x33, !PT ;  /* 0x00000006ff098212 */ /* 0x000fca00078e33ff */
[----:B------:R-:W-:Y:S02]  /*15500*/  IMAD R4, R8, R9, RZ ;  /* 0x0000000908047224 */ /* 0x000fe400078e02ff */
[----:B------:R-:W-:Y:S02]  /*15510*/  IMAD.MOV R9, RZ, RZ, -R9 ;  /* 0x000000ffff097224 */ /* 0x000fe400078e0a09 */
[----:B------:R-:W-:Y:S02]  /*15520*/  IMAD.MOV R2, RZ, RZ, -R4 ;  /* 0x000000ffff027224 */ /* 0x000fe400078e0a04 */
[----:B------:R-:W-:-:S03]  /*15530*/  IMAD R7, R6, R9, R7 ;  /* 0x0000000906077224 */ /* 0x000fc600078e0207 */
[----:B------:R-:W-:Y:S01]  /*15540*/  VIADDMNMX R8, R2, R5, R8, PT ;  /* 0x0000000502087246 */ /* 0x000fe20003800108 */
[----:B------:R-:W-:-:S03]  /*15550*/  IMAD.IADD R4, R7, 0x1, R4 ;  /* 0x0000000107047824 */ /* 0x000fc600078e0204 */
[----:B------:R-:W-:-:S04]  /*15560*/  IABS R5, R8 ;  /* 0x0000000800057213 */ /* 0x000fc80000000000 */
[----:B------:R-:W0:Y:S08]  /*15570*/  I2F.RP R10, R5 ;  /* 0x00000005000a7306 */ /* 0x000e300000209400 */
[----:B0-----:R-:W0:Y:S02]  /*15580*/  MUFU.RCP R10, R10 ;  /* 0x0000000a000a7308 */ /* 0x001e240000001000 */
[----:B0-----:R-:W-:-:S06]  /*15590*/  VIADD R2, R10, 0xffffffe ;  /* 0x0ffffffe0a027836 */ /* 0x001fcc0000000000 */
[----:B------:R0:W1:Y:S02]  /*155a0*/  F2I.FTZ.U32.TRUNC.NTZ R3, R2 ;  /* 0x0000000200037305 */ /* 0x000064000021f000 */
[----:B0-----:R-:W-:Y:S02]  /*155b0*/  IMAD.MOV.U32 R2, RZ, RZ, RZ ;  /* 0x000000ffff027224 */ /* 0x001fe400078e00ff */
[----:B-1----:R-:W-:-:S04]  /*155c0*/  IMAD.MOV R6, RZ, RZ, -R3 ;  /* 0x000000ffff067224 */ /* 0x002fc800078e0a03 */
[----:B------:R-:W-:Y:S01]  /*155d0*/  IMAD R9, R6, R5, RZ ;  /* 0x0000000506097224 */ /* 0x000fe200078e02ff */
[----:B------:R-:W-:-:S03]  /*155e0*/  IABS R6, R7 ;  /* 0x0000000700067213 */ /* 0x000fc60000000000 */
[----:B------:R-:W-:Y:S01]  /*155f0*/  IMAD.HI.U32 R3, R3, R9, R2 ;  /* 0x0000000903037227 */ /* 0x000fe200078e0002 */
[----:B------:R-:W-:-:S05]  /*15600*/  IABS R9, R8 ;  /* 0x0000000800097213 */ /* 0x000fca0000000000 */
        /* <DEDUP_REMOVED lines=18> */
.L_x_1251:
[----:B------:R-:W-:Y:S01]  /*15730*/  UMOV UR4, URZ ;  /* 0x0000003f00047c82 */ /* 0x000fe20008000000 */
[----:B------:R-:W-:Y:S01]  /*15740*/  UMOV UR5, URZ ;  /* 0x0000003f00057c82 */ /* 0x000fe20008000000 */
[----:B------:R-:W-:Y:S01]  /*15750*/  ULDC UR6, c[0x0][0xc14] ;  /* 0x0003050000067ab9 */ /* 0x000fe20000000800 */
[----:B------:R-:W-:Y:S01]  /*15760*/  IMAD.MOV.U32 R16, RZ, RZ, R4 ;  /* 0x000000ffff107224 */ /* 0x000fe200078e0004 */
[----:B------:R-:W-:Y:S01]  /*15770*/  MOV R18, UR5 ;  /* 0x0000000500127c02 */ /* 0x000fe20008000f00 */
[----:B------:R-:W-:Y:S02]  /*15780*/  IMAD.U32 R17, RZ, RZ, UR4 ;  /* 0x00000004ff117e24 */ /* 0x000fe4000f8e00ff */
[----:B------:R-:W-:-:S07]  /*15790*/  IMAD.U32 R19, RZ, RZ, UR6 ;  /* 0x00000006ff137e24 */ /* 0x000fce000f8e00ff */
.L_x_1259:
        /* <DEDUP_REMOVED lines=12> */
.L_x_1184:
[----:B-1----:R-:W3:Y:S01]  /*15860*/  LDL.LU R0, [R1+0x18] ;  /* 0x0000180001007983 */ /* 0x002ee20000300800 */
[----:B------:R-:W-:Y:S01]  /*15870*/  BSSY B0, `(.L_x_1261) ;  /* 0x000000b000007945 */ /* 0x000fe20003800000 */
[----:B------:R-:W1:Y:S01]  /*15880*/  S2R R5, SR_CgaCtaId ;  /* 0x0000000000057919 */ /* 0x000e620000008800 */
[----:B---3--:R-:W-:-:S05]  /*15890*/  VIADD R0, R0, 0x1 ;  /* 0x0000000100007836 */ /* 0x008fca0000000000 */
[----:B--2---:R-:W-:-:S04]  /*158a0*/  LEA.HI R2, R0, R0, RZ, 0x1 ;  /* 0x0000000000027211 */ /* 0x004fc800078f08ff */
[----:B------:R-:W-:-:S05]  /*158b0*/  LOP3.LUT R3, R2, 0xfffffffe, RZ, 0xc0, !PT ;  /* 0xfffffffe02037812 */ /* 0x000fca00078ec0ff */
[----:B------:R-:W-:Y:S01]  /*158c0*/  IMAD.IADD R3, R0, 0x1, -R3 ;  /* 0x0000000100037824 */ /* 0x000fe200078e0a03 */
[----:B------:R-:W-:-:S04]  /*158d0*/  MOV R0, 0x400 ;  /* 0x0000040000007802 */ /* 0x000fc80000000f00 */
[----:B-1----:R-:W-:Y:S02]  /*158e0*/  LEA R0, R5, R0, 0x18 ;  /* 0x0000000005007211 */ /* 0x002fe400078ec0ff */
[----:B------:R-:W-:-:S04]  /*158f0*/  SHF.L.U32 R3, R3, 0x1f, RZ ;  /* 0x0000001f03037819 */ /* 0x000fc800000006ff */
[----:B------:R-:W1:Y:S02]  /*15900*/  SYNCS.PHASECHK.TRANS64.TRYWAIT P0, [R0+URZ+0x30820], R3 ;  /* 0x03082003000075a7 */ /* 0x000e64000800017f */
[----:B-1----:R-:W-:Y:S05]  /*15910*/  @!P0 BRA `(.L_x_1262) ;  /* 0x0000001400108947 */ /* 0x002fea0003800000 */
.L_x_1315:
[----:B------:R-:W-:Y:S05]  /*15920*/  BSYNC B0 ;  /* 0x0000000000007941 */ /* 0x000fea0003800000 */
.L_x_1261:
[----:B------:R-:W-:-:S03]  /*15930*/  UMOV UR4, 0xffffffff ;  /* 0xffffffff00047882 */ /* 0x000fc60000000000 */
[----:B------:R-:W-:Y:S05]  /*15940*/  BRA.DIV UR4, `(.L_x_1263) ;  /* 0x0000001604187947 */ /* 0x000fea000b800000 */
[----:B------:R-:W2:Y:S02]  /*15950*/  S2R R2, SR_TID.X ;  /* 0x0000000000027919 */ /* 0x000ea40000002100 */
[----:B--2---:R-:W-:-:S04]  /*15960*/  SHF.R.U32.HI R2, RZ, 0x5, R2 ;  /* 0x00000005ff027819 */ /* 0x004fc80000011602 */
[----:B------:R-:W-:-:S05]  /*15970*/  LOP3.LUT R2, R2, 0x3, RZ, 0xc0, !PT ;  /* 0x0000000302027812 */ /* 0x000fca00078ec0ff */
[----:B------:R2:W3:Y:S02]  /*15980*/  SHFL.IDX PT, R14, R2, RZ, 0x1f ;  /* 0x00001fff020e7589 */ /* 0x0004e400000e0000 */
.L_x_1318:
[----:B---3--:R-:W-:Y:S01]  /*15990*/  ISETP.NE.AND P0, PT, R14, RZ, PT ;  /* 0x000000ff0e00720c */ /* 0x008fe20003f05270 */
[----:B------:R-:W-:-:S12]  /*159a0*/  BSSY B0, `(.L_x_1264) ;  /* 0x0000029000007945 */ /* 0x000fd80003800000 */
[----:B------:R-:W-:Y:S05]  /*159b0*/  @P0 BRA `(.L_x_1265) ;  /* 0x00000000009c0947 */ /* 0x000fea0003800000 */
[----:B------:R-:W-:-:S03]  /*159c0*/  UMOV UR4, 0xffffffff ;  /* 0xffffffff00047882 */ /* 0x000fc60000000000 */
[----:B------:R-:W-:Y:S05]  /*159d0*/  BRA.DIV UR4, `(.L_x_1266) ;  /* 0x0000001604287947 */ /* 0x000fea000b800000 */
[----:B------:R-:W-:-:S13]  /*159e0*/  ELECT P6, URZ, PT ;  /* 0x00000000003f782f */ /* 0x000fda00038c0000 */
.L_x_1321:
        /* <DEDUP_REMOVED lines=8> */
.L_x_1267:
[----:B-1----:R-:W2:Y:S04]  /*15a70*/  LDL R3, [R1] ;  /* 0x0000000001037983 */ /* 0x002ea80000100800 */
[----:B------:R-:W3:Y:S01]  /*15a80*/  LDL.LU R7, [R1+0x8] ;  /* 0x0000080001077983 */ /* 0x000ee20000300800 */
[----:B------:R-:W-:-:S04]  /*15a90*/  VIADD R2, R0, 0x30840 ;  /* 0x0003084000027836 */ /* 0x000fc80000000000 */
[C---:B--2---:R-:W-:Y:S02]  /*15aa0*/  IMAD R6, R3.reuse, 0x8, R2 ;  /* 0x0000000803067824 */ /* 0x044fe400078e0202 */
[----:B------:R-:W-:Y:S01]  /*15ab0*/  VIADD R3, R3, 0x1 ;  /* 0x0000000103037836 */ /* 0x000fe20000000000 */
[----:B---3--:R-:W-:-:S04]  /*15ac0*/  SHF.L.U32 R5, R7, 0x1f, RZ ;  /* 0x0000001f07057819 */ /* 0x008fc800000006ff */
[C---:B------:R-:W-:Y:S01]  /*15ad0*/  ISETP.NE.AND P1, PT, R3.reuse, 0x2, PT ;  /* 0x000000020300780c */ /* 0x040fe20003f25270 */
[----:B------:R-:W1:Y:S03]  /*15ae0*/  SYNCS.PHASECHK.TRANS64.TRYWAIT P0, [R6+URZ], R5 ;  /* 0x00000005060075a7 */ /* 0x000e66000800017f */
[----:B------:R-:W-:Y:S02]  /*15af0*/  SEL R4, RZ, 0x1, P1 ;  /* 0x00000001ff047807 */ /* 0x000fe40000800000 */
[----:B------:R-:W-:Y:S02]  /*15b00*/  SEL R3, R3, RZ, P1 ;  /* 0x000000ff03037207 */ /* 0x000fe40000800000 */
[----:B------:R-:W-:-:S03]  /*15b10*/  LOP3.LUT R4, R7, R4, RZ, 0x3c, !PT ;  /* 0x0000000407047212 */ /* 0x000fc600078e3cff */
[----:B------:R-:W-:Y:S01]  /*15b20*/  IMAD R7, R3, 0x8, R2 ;  /* 0x0000000803077824 */ /* 0x000fe200078e0202 */
[----:B------:R-:W-:Y:S01]  /*15b30*/  SHF.L.U32 R2, R4, 0x1f, RZ ;  /* 0x0000001f04027819 */ /* 0x000fe200000006ff */
[----:B-1----:R-:W-:Y:S06]  /*15b40*/  @!P0 BRA `(.L_x_1268) ;  /* 0x0000001000ec8947 */ /* 0x002fec0003800000 */
.L_x_1322:
[----:B------:R-:W2:Y:S02]  /*15b50*/  SYNCS.PHASECHK.TRANS64.TRYWAIT P0, [R7+URZ], R2 ;  /* 0x00000002070075a7 */ /* 0x000ea4000800017f */
[----:B--2---:R-:W-:Y:S05]  /*15b60*/  @!P0 BRA `(.L_x_1269) ;  /* 0x0000001000f88947 */ /* 0x004fea0003800000 */
.L_x_1323:
[----:B------:R-:W-:Y:S05]  /*15b70*/  @!P2 BRA `(.L_x_1270) ;  /* 0x000000000004a947 */ /* 0x000fea0003800000 */
[----:B------:R-:W-:Y:S01]  /*15b80*/  BPT.TRAP 0x1 ;  /* 0x000000040000795c */ /* 0x000fe20000300000 */
.L_x_1270:
[----:B------:R-:W3:Y:S01]  /*15b90*/  LDL.LU R4, [R1] ;  /* 0x0000000001047983 */ /* 0x000ee20000300800 */
[----:B------:R-:W-:-:S05]  /*15ba0*/  IADD3 R0, R0, 0x30860, RZ ;  /* 0x0003086000007810 */ /* 0x000fca0007ffe0ff */
[----:B---3--:R-:W-:-:S04]  /*15bb0*/  IMAD R4, R4, 0x8, R0 ;  /* 0x0000000804047824 */ /* 0x008fc800078e0200 */
[----:B------:R-:W3:Y:S02]  /*15bc0*/  SYNCS.PHASECHK.TRANS64.TRYWAIT P0, [R4+URZ], R5 ;  /* 0x00000005040075a7 */ /* 0x000ee4000800017f */
[----:B---3--:R-:W-:Y:S05]  /*15bd0*/  @!P0 BRA `(.L_x_1271) ;  /* 0x0000001000f08947 */ /* 0x008fea0003800000 */
.L_x_1324:
[----:B------:R-:W-:-:S07]  /*15be0*/  IMAD R3, R3, 0x8, R0 ;  /* 0x0000000803037824 */ /* 0x000fce00078e0200 */
.L_x_1272:
[----:B----4-:R4:W0:Y:S02]  /*15bf0*/  SYNCS.PHASECHK.TRANS64.TRYWAIT P0, [R3+URZ], R2 ;  /* 0x00000002030075a7 */ /* 0x010824000800017f */
[----:B0-----:R-:W-:Y:S05]  /*15c00*/  @!P0 NANOSLEEP.SYNCS 0x989680 ;  /* 0x009896800000895d */ /* 0x001fea0003900000 */
[----:B------:R-:W0:Y:S02]  /*15c10*/  @!P0 SYNCS.PHASECHK.TRANS64 P0, [R3+URZ], R2 ;  /* 0x00000002030085a7 */ /* 0x000e24000800007f */
[----:B0-----:R-:W-:Y:S05]  /*15c20*/  @!P0 BRA `(.L_x_1272) ;  /* 0xfffffffc00f08947 */ /* 0x001fea000383ffff */
.L_x_1265:
[----:B------:R-:W-:Y:S05]  /*15c30*/  BSYNC B0 ;  /* 0x0000000000007941 */ /* 0x000fea0003800000 */
.L_x_1264:
[----:B------:R-:W-:Y:S05]  /*15c40*/  EXIT ;  /* 0x000000000000794d */ /* 0x000fea0003800000 */
.L_x_1088:
[----:B0-----:R-:W-:-:S04]  /*15c50*/  IMAD.U32 R3, RZ, RZ, UR39 ;  /* 0x00000027ff037e24 */ /* 0x001fc8000f8e00ff */
[----:B------:R0:W1:Y:S03]  /*15c60*/  SYNCS.PHASECHK.TRANS64.TRYWAIT P1, [R3+URZ+0x30800], R0 ;  /* 0x03080000030075a7 */ /* 0x000066000802017f */
[----:B-1----:R-:W-:Y:S05]  /*15c70*/  @!P1 NANOSLEEP.SYNCS 0x989680 ;  /* 0x009896800000995d */ /* 0x002fea0003900000 */
[----:B------:R-:W1:Y:S02]  /*15c80*/  @!P1 SYNCS.PHASECHK.TRANS64 P1, [R3+URZ+0x30800], R0 ;  /* 0x03080000030095a7 */ /* 0x000e64000802007f */
[----:B-1----:R-:W-:Y:S05]  /*15c90*/  @!P1 BRA `(.L_x_1088) ;  /* 0xfffffffc00ec9947 */ /* 0x002fea000383ffff */
[----:B------:R-:W-:Y:S05]  /*15ca0*/  BRA `(.L_x_1273) ;  /* 0xfffffec000087947 */ /* 0x000fea000383ffff */
.L_x_1092:
[----:B-1----:R1:W2:Y:S02]  /*15cb0*/  SYNCS.PHASECHK.TRANS64.TRYWAIT P2, [R5+URZ+0x30830], R0 ;  /* 0x03083000050075a7 */ /* 0x0022a4000804017f */
[----:B--2---:R-:W-:Y:S05]  /*15cc0*/  @!P2 NANOSLEEP.SYNCS 0x989680 ;  /* 0x009896800000a95d */ /* 0x004fea0003900000 */
[----:B------:R-:W2:Y:S02]  /*15cd0*/  @!P2 SYNCS.PHASECHK.TRANS64 P2, [R5+URZ+0x30830], R0 ;  /* 0x030830000500a5a7 */ /* 0x000ea4000804007f */
[----:B--2---:R-:W-:Y:S05]  /*15ce0*/  @!P2 BRA `(.L_x_1092) ;  /* 0xfffffffc00f0a947 */ /* 0x004fea000383ffff */
[----:B------:R-:W-:Y:S05]  /*15cf0*/  BRA `(.L_x_1091) ;  /* 0xfffffec0002c7947 */ /* 0x000fea000383ffff */
.L_x_1108:
[----:B-1----:R-:W-:-:S04]  /*15d00*/  IMAD.U32 R153, RZ, RZ, UR6 ;  /* 0x00000006ff997e24 */ /* 0x002fc8000f8e00ff */
[----:B------:R1:W2:Y:S03]  /*15d10*/  SYNCS.PHASECHK.TRANS64.TRYWAIT P2, [R153+URZ+0x30830], R152 ;  /* 0x03083098990075a7 */ /* 0x0002a6000804017f */
[----:B--2---:R-:W-:Y:S05]  /*15d20*/  @!P2 NANOSLEEP.SYNCS 0x989680 ;  /* 0x009896800000a95d */ /* 0x004fea0003900000 */
[----:B------:R-:W2:Y:S02]  /*15d30*/  @!P2 SYNCS.PHASECHK.TRANS64 P2, [R153+URZ+0x30830], R152 ;  /* 0x030830989900a5a7 */ /* 0x000ea4000804007f */
[----:B--2---:R-:W-:Y:S05]  /*15d40*/  @!P2 BRA `(.L_x_1108) ;  /* 0xfffffffc00eca947 */ /* 0x004fea000383ffff */
[----:B------:R-:W-:Y:S05]  /*15d50*/  BRA `(.L_x_1107) ;  /* 0xfffffee800d47947 */ /* 0x000fea000383ffff */
.L_x_1112:
[----:B-1----:R-:W-:-:S04]  /*15d60*/  IMAD.U32 R219, RZ, RZ, UR14 ;  /* 0x0000000effdb7e24 */ /* 0x002fc8000f8e00ff */
[----:B------:R1:W2:Y:S03]  /*15d70*/  SYNCS.PHASECHK.TRANS64.TRYWAIT P2, [R219+URZ+0x30850], R0 ;  /* 0x03085000db0075a7 */ /* 0x0002a6000804017f */
[----:B--2---:R-:W-:Y:S05]  /*15d80*/  @!P2 NANOSLEEP.SYNCS 0x989680 ;  /* 0x009896800000a95d */ /* 0x004fea0003900000 */
[----:B------:R-:W2:Y:S02]  /*15d90*/  @!P2 SYNCS.PHASECHK.TRANS64 P2, [R219+URZ+0x30850], R0 ;  /* 0x03085000db00a5a7 */ /* 0x000ea4000804007f */
[----:B--2---:R-:W-:Y:S05]  /*15da0*/  @!P2 BRA `(.L_x_1112) ;  /* 0xfffffffc00eca947 */ /* 0x004fea000383ffff */
[----:B------:R-:W-:Y:S05]  /*15db0*/  BRA `(.L_x_1111) ;  /* 0xfffffef8006c7947 */ /* 0x000fea000383ffff */
.L_x_1129:
[----:B-1----:R-:W-:-:S04]  /*15dc0*/  IMAD.U32 R5, RZ, RZ, UR6 ;  /* 0x00000006ff057e24 */ /* 0x002fc8000f8e00ff */
[----:B------:R1:W2:Y:S03]  /*15dd0*/  SYNCS.PHASECHK.TRANS64.TRYWAIT P2, [R5+URZ+0x30830], R4 ;  /* 0x03083004050075a7 */ /* 0x0002a6000804017f */
[----:B--2---:R-:W-:Y:S05]  /*15de0*/  @!P2 NANOSLEEP.SYNCS 0x989680 ;  /* 0x009896800000a95d */ /* 0x004fea0003900000 */
[----:B------:R-:W2:Y:S02]  /*15df0*/  @!P2 SYNCS.PHASECHK.TRANS64 P2, [R5+URZ+0x30830], R4 ;  /* 0x030830040500a5a7 */ /* 0x000ea4000804007f */
[----:B--2---:R-:W-:Y:S05]  /*15e00*/  @!P2 BRA `(.L_x_1129) ;  /* 0xfffffffc00eca947 */ /* 0x004fea000383ffff */
[----:B------:R-:W-:Y:S05]  /*15e10*/  BRA `(.L_x_1128) ;  /* 0xffffff1400f07947 */ /* 0x000fea000383ffff */
.L_x_1133:
[----:B-1----:R-:W-:-:S04]  /*15e20*/  IMAD.U32 R5, RZ, RZ, UR14 ;  /* 0x0000000eff057e24 */ /* 0x002fc8000f8e00ff */
[----:B------:R1:W3:Y:S03]  /*15e30*/  SYNCS.PHASECHK.TRANS64.TRYWAIT P2, [R5+URZ+0x30850], R0 ;  /* 0x03085000050075a7 */ /* 0x0002e6000804017f */
[----:B---3--:R-:W-:Y:S05]  /*15e40*/  @!P2 NANOSLEEP.SYNCS 0x989680 ;  /* 0x009896800000a95d */ /* 0x008fea0003900000 */
[----:B------:R-:W3:Y:S02]  /*15e50*/  @!P2 SYNCS.PHASECHK.TRANS64 P2, [R5+URZ+0x30850], R0 ;  /* 0x030850000500a5a7 */ /* 0x000ee4000804007f */
[----:B---3--:R-:W-:Y:S05]  /*15e60*/  @!P2 BRA `(.L_x_1133) ;  /* 0xfffffffc00eca947 */ /* 0x008fea000383ffff */
[----:B------:R-:W-:Y:S05]  /*15e70*/  BRA `(.L_x_1132) ;  /* 0xffffff2400887947 */ /* 0x000fea000383ffff */
.L_x_1139:
[----:B-1----:R-:W-:-:S04]  /*15e80*/  IMAD.U32 R5, RZ, RZ, UR6 ;  /* 0x00000006ff057e24 */ /* 0x002fc8000f8e00ff */
[----:B------:R1:W2:Y:S03]  /*15e90*/  SYNCS.PHASECHK.TRANS64.TRYWAIT P2, [R5+URZ+0x30830], R4 ;  /* 0x03083004050075a7 */ /* 0x0002a6000804017f */
[----:B--2---:R-:W-:Y:S05]  /*15ea0*/  @!P2 NANOSLEEP.SYNCS 0x989680 ;  /* 0x009896800000a95d */ /* 0x004fea0003900000 */
[----:B------:R-:W2:Y:S02]  /*15eb0*/  @!P2 SYNCS.PHASECHK.TRANS64 P2, [R5+URZ+0x30830], R4 ;  /* 0x030830040500a5a7 */ /* 0x000ea4000804007f */
[----:B--2---:R-:W-:Y:S05]  /*15ec0*/  @!P2 BRA `(.L_x_1139) ;  /* 0xfffffffc00eca947 */ /* 0x004fea000383ffff */
[----:B------:R-:W-:Y:S05]  /*15ed0*/  BRA `(.L_x_1138) ;  /* 0xffffff3800107947 */ /* 0x000fea000383ffff */
.L_x_1143:
[----:B-1----:R-:W-:-:S04]  /*15ee0*/  MOV R5, UR14 ;  /* 0x0000000e00057c02 */ /* 0x002fc80008000f00 */
[----:B------:R1:W3:Y:S03]  /*15ef0*/  SYNCS.PHASECHK.TRANS64.TRYWAIT P2, [R5+URZ+0x30850], R0 ;  /* 0x03085000050075a7 */ /* 0x0002e6000804017f */
[----:B---3--:R-:W-:Y:S05]  /*15f00*/  @!P2 NANOSLEEP.SYNCS 0x989680 ;  /* 0x009896800000a95d */ /* 0x008fea0003900000 */
[----:B------:R-:W3:Y:S02]  /*15f10*/  @!P2 SYNCS.PHASECHK.TRANS64 P2, [R5+URZ+0x30850], R0 ;  /* 0x030850000500a5a7 */ /* 0x000ee4000804007f */
[----:B---3--:R-:W-:Y:S05]  /*15f20*/  @!P2 BRA `(.L_x_1143) ;  /* 0xfffffffc00eca947 */ /* 0x008fea000383ffff */
[----:B------:R-:W-:Y:S05]  /*15f30*/  BRA `(.L_x_1142) ;  /* 0xffffff4400a87947 */ /* 0x000fea000383ffff */
.L_x_1156:
[----:B-1----:R-:W-:-:S04]  /*15f40*/  IMAD.U32 R3, RZ, RZ, UR5 ;  /* 0x00000005ff037e24 */ /* 0x002fc8000f8e00ff */
[----:B------:R1:W2:Y:S03]  /*15f50*/  SYNCS.PHASECHK.TRANS64.TRYWAIT P0, [R3+URZ+0x30850], R0 ;  /* 0x03085000030075a7 */ /* 0x0002a6000800017f */
[----:B--2---:R-:W-:Y:S05]  /*15f60*/  @!P0 NANOSLEEP.SYNCS 0x989680 ;  /* 0x009896800000895d */ /* 0x004fea0003900000 */
[----:B------:R-:W2:Y:S02]  /*15f70*/  @!P0 SYNCS.PHASECHK.TRANS64 P0, [R3+URZ+0x30850], R0 ;  /* 0x03085000030085a7 */ /* 0x000ea4000800007f */
[----:B--2---:R-:W-:Y:S05]  /*15f80*/  @!P0 BRA `(.L_x_1156) ;  /* 0xfffffffc00ec8947 */ /* 0x004fea000383ffff */
[----:B------:R-:W-:Y:S05]  /*15f90*/  BRA `(.L_x_1155) ;  /* 0xffffff68006c7947 */ /* 0x000fea000383ffff */
.L_x_1206:
[----:B------:R-:W1:Y:S01]  /*15fa0*/  S2R R9, SR_TID.X ;  /* 0x0000000000097919 */ /* 0x000e620000002100 */
[----:B------:R-:W-:Y:S01]  /*15fb0*/  BSSY B0, `(.L_x_1274) ;  /* 0x000000a000007945 */ /* 0x000fe20003800000 */
[----:B------:R-:W-:Y:S02]  /*15fc0*/  IMAD.MOV.U32 R12, RZ, RZ, RZ ;  /* 0x000000ffff0c7224 */ /* 0x000fe400078e00ff */
[----:B------:R-:W-:Y:S02]  /*15fd0*/  IMAD.MOV.U32 R11, RZ, RZ, 0x1f ;  /* 0x0000001fff0b7424 */ /* 0x000fe400078e00ff */
[----:B------:R-:W-:Y:S01]  /*15fe0*/  IMAD.MOV.U32 R15, RZ, RZ, -0x1 ;  /* 0xffffffffff0f7424 */ /* 0x000fe200078e00ff */
[----:B-1----:R-:W-:-:S04]  /*15ff0*/  SHF.R.U32.HI R9, RZ, 0x5, R9 ;  /* 0x00000005ff097819 */ /* 0x002fc80000011609 */
[----:B------:R-:W-:-:S05]  /*16000*/  LOP3.LUT R9, R9, 0x3, RZ, 0xc0, !PT ;  /* 0x0000000309097812 */ /* 0x000fca00078ec0ff */
[----:B0-----:R-:W-:-:S07]  /*16010*/  IMAD.MOV.U32 R13, RZ, RZ, R9 ;  /* 0x000000ffff0d7224 */ /* 0x001fce00078e0009 */
[----:B------:R-:W-:Y:S05]  /*16020*/  WARPSYNC.COLLECTIVE R15, `(.L_x_1275) ;  /* 0x000000000f087348 */ /* 0x000fea0003c00000 */
[----:B------:R0:W1:Y:S02]  /*16030*/  SHFL.IDX P6, R14, R13, R12, R11 ;  /* 0x0000000c0d0e7389 */ /* 0x00006400000c000b */
[----:B01----:R-:W-:Y:S01]  /*16040*/  ENDCOLLECTIVE ;  /* 0x000000000000791b */ /* 0x003fe20003800000 */
.L_x_1275:
[----:B------:R-:W-:Y:S05]  /*16050*/  BSYNC B0 ;  /* 0x0000000000007941 */ /* 0x000fea0003800000 */
.L_x_1274:
[----:B------:R-:W-:Y:S05]  /*16060*/  BRA `(.L_x_1276) ;  /* 0xffffffc000347947 */ /* 0x000fea000383ffff */
.L_x_1207:
[----:B------:R-:W-:Y:S01]  /*16070*/  BSSY B0, `(.L_x_1277) ;  /* 0x0000006000007945 */ /* 0x000fe20003800000 */
[----:B------:R-:W-:-:S07]  /*16080*/  IMAD.MOV.U32 R15, RZ, RZ, -0x1 ;  /* 0xffffffffff0f7424 */ /* 0x000fce00078e00ff */
[----:B0-----:R-:W-:Y:S05]  /*16090*/  WARPSYNC.COLLECTIVE R15, `(.L_x_1278) ;  /* 0x000000000f0c7348 */ /* 0x001fea0003c00000 */
[----:B------:R-:W-:Y:S02]  /*160a0*/  ELECT P6, UR62, PT ;  /* 0x00000000003e782f */ /* 0x000fe400038c0000 */
[----:B------:R-:W-:Y:S01]  /*160b0*/  MOV R14, UR62 ;  /* 0x0000003e000e7c02 */ /* 0x000fe20008000f00 */
[----:B0-----:R-:W-:Y:S10]  /*160c0*/  ENDCOLLECTIVE ;  /* 0x000000000000791b */ /* 0x001ff40003800000 */
.L_x_1278:
[----:B------:R-:W-:Y:S05]  /*160d0*/  BSYNC B0 ;  /* 0x0000000000007941 */ /* 0x000fea0003800000 */
.L_x_1277:
[----:B------:R-:W-:Y:S05]  /*160e0*/  BRA `(.L_x_1279) ;  /* 0xffffffc000247947 */ /* 0x000fea000383ffff */
.L_x_1210:
[----:B-1----:R1:W2:Y:S02]  /*160f0*/  SYNCS.PHASECHK.TRANS64.TRYWAIT P0, [R9+URZ+0x30840], R10 ;  /* 0x0308400a090075a7 */ /* 0x0022a4000800017f */
[----:B--2---:R-:W-:Y:S05]  /*16100*/  @!P0 NANOSLEEP.SYNCS 0x989680 ;  /* 0x009896800000895d */ /* 0x004fea0003900000 */
[----:B------:R-:W2:Y:S02]  /*16110*/  @!P0 SYNCS.PHASECHK.TRANS64 P0, [R9+URZ+0x30840], R10 ;  /* 0x0308400a090085a7 */ /* 0x000ea4000800007f */
[----:B--2---:R-:W-:Y:S05]  /*16120*/  @!P0 BRA `(.L_x_1210) ;  /* 0xfffffffc00f08947 */ /* 0x004fea000383ffff */
[----:B------:R-:W-:Y:S05]  /*16130*/  BRA `(.L_x_1280) ;  /* 0xffffffc000907947 */ /* 0x000fea000383ffff */
.L_x_1213:
        /* <DEDUP_REMOVED lines=8> */
.L_x_1221:
[----:B0-----:R0:W1:Y:S02]  /*161c0*/  SYNCS.PHASECHK.TRANS64.TRYWAIT P0, [R2+URZ+0x30840], R3 ;  /* 0x03084003020075a7 */ /* 0x001064000800017f */
[----:B-1----:R-:W-:Y:S05]  /*161d0*/  @!P0 NANOSLEEP.SYNCS 0x989680 ;  /* 0x009896800000895d */ /* 0x002fea0003900000 */
[----:B------:R-:W1:Y:S02]  /*161e0*/  @!P0 SYNCS.PHASECHK.TRANS64 P0, [R2+URZ+0x30840], R3 ;  /* 0x03084003020085a7 */ /* 0x000e64000800007f */
[----:B-1----:R-:W-:Y:S05]  /*161f0*/  @!P0 BRA `(.L_x_1221) ;  /* 0xfffffffc00f08947 */ /* 0x002fea000383ffff */
[----:B------:R-:W-:Y:S05]  /*16200*/  BRA `(.L_x_1282) ;  /* 0xffffffc800cc7947 */ /* 0x000fea000383ffff */
.L_x_1223:
[----:B0-----:R0:W1:Y:S02]  /*16210*/  SYNCS.PHASECHK.TRANS64.TRYWAIT P0, [R3+URZ+0x60], R2 ;  /* 0x00006002030075a7 */ /* 0x001064000800017f */
[----:B-1----:R-:W-:Y:S05]  /*16220*/  @!P0 NANOSLEEP.SYNCS 0x989680 ;  /* 0x009896800000895d */ /* 0x002fea0003900000 */
[----:B------:R-:W1:Y:S02]  /*16230*/  @!P0 SYNCS.PHASECHK.TRANS64 P0, [R3+URZ+0x60], R2 ;  /* 0x00006002030085a7 */ /* 0x000e64000800007f */
[----:B-1----:R-:W-:Y:S05]  /*16240*/  @!P0 BRA `(.L_x_1223) ;  /* 0xfffffffc00f08947 */ /* 0x002fea000383ffff */
[----:B------:R-:W-:Y:S05]  /*16250*/  BRA `(.L_x_1283) ;  /* 0xffffffcc008c7947 */ /* 0x000fea000383ffff */
.L_x_1228:
[----:B-1----:R1:W2:Y:S02]  /*16260*/  SYNCS.PHASECHK.TRANS64.TRYWAIT P0, [R2+URZ+0x30840], R3 ;  /* 0x03084003020075a7 */ /* 0x0022a4000800017f */
[----:B--2---:R-:W-:Y:S05]  /*16270*/  @!P0 NANOSLEEP.SYNCS 0x989680 ;  /* 0x009896800000895d */ /* 0x004fea0003900000 */
[----:B------:R-:W2:Y:S02]  /*16280*/  @!P0 SYNCS.PHASECHK.TRANS64 P0, [R2+URZ+0x30840], R3 ;  /* 0x03084003020085a7 */ /* 0x000ea4000800007f */
[----:B--2---:R-:W-:Y:S05]  /*16290*/  @!P0 BRA `(.L_x_1228) ;  /* 0xfffffffc00f08947 */ /* 0x004fea000383ffff */
[----:B------:R-:W-:Y:S05]  /*162a0*/  BRA `(.L_x_1284) ;  /* 0xffffffd400207947 */ /* 0x000fea000383ffff */
.L_x_1230:
[----:B0-----:R0:W1:Y:S02]  /*162b0*/  SYNCS.PHASECHK.TRANS64.TRYWAIT P1, [R3+URZ+0x60], R2 ;  /* 0x00006002030075a7 */ /* 0x001064000802017f */
[----:B-1----:R-:W-:Y:S05]  /*162c0*/  @!P1 NANOSLEEP.SYNCS 0x989680 ;  /* 0x009896800000995d */ /* 0x002fea0003900000 */
[----:B------:R-:W1:Y:S02]  /*162d0*/  @!P1 SYNCS.PHASECHK.TRANS64 P1, [R3+URZ+0x60], R2 ;  /* 0x00006002030095a7 */ /* 0x000e64000802007f */
[----:B-1----:R-:W-:Y:S05]  /*162e0*/  @!P1 BRA `(.L_x_1230) ;  /* 0xfffffffc00f09947 */ /* 0x002fea000383ffff */
[----:B------:R-:W-:Y:S05]  /*162f0*/  BRA `(.L_x_1285) ;  /* 0xffffffd400e07947 */ /* 0x000fea000383ffff */
.L_x_1235:
[----:B--2---:R2:W3:Y:S02]  /*16300*/  SYNCS.PHASECHK.TRANS64.TRYWAIT P0, [R2+URZ+0x30840], R3 ;  /* 0x03084003020075a7 */ /* 0x0044e4000800017f */
[----:B---3--:R-:W-:Y:S05]  /*16310*/  @!P0 NANOSLEEP.SYNCS 0x989680 ;  /* 0x009896800000895d */ /* 0x008fea0003900000 */
[----:B------:R-:W3:Y:S02]  /*16320*/  @!P0 SYNCS.PHASECHK.TRANS64 P0, [R2+URZ+0x30840], R3 ;  /* 0x03084003020085a7 */ /* 0x000ee4000800007f */
[----:B---3--:R-:W-:Y:S05]  /*16330*/  @!P0 BRA `(.L_x_1235) ;  /* 0xfffffffc00f08947 */ /* 0x008fea000383ffff */
[----:B------:R-:W-:Y:S05]  /*16340*/  BRA `(.L_x_1286) ;  /* 0xffffffdc002c7947 */ /* 0x000fea000383ffff */
.L_x_1237:
[----:B0-----:R0:W1:Y:S02]  /*16350*/  SYNCS.PHASECHK.TRANS64.TRYWAIT P1, [R2+URZ+0x60], R9 ;  /* 0x00006009020075a7 */ /* 0x001064000802017f */
[----:B-1----:R-:W-:Y:S05]  /*16360*/  @!P1 NANOSLEEP.SYNCS 0x989680 ;  /* 0x009896800000995d */ /* 0x002fea0003900000 */
[----:B------:R-:W1:Y:S02]  /*16370*/  @!P1 SYNCS.PHASECHK.TRANS64 P1, [R2+URZ+0x60], R9 ;  /* 0x00006009020095a7 */ /* 0x000e64000802007f */
[----:B-1----:R-:W-:Y:S05]  /*16380*/  @!P1 BRA `(.L_x_1237) ;  /* 0xfffffffc00f09947 */ /* 0x002fea000383ffff */
[----:B------:R-:W-:Y:S05]  /*16390*/  BRA `(.L_x_1287) ;  /* 0xffffffdc00ec7947 */ /* 0x000fea000383ffff */
.L_x_1244:
[----:B-1----:R1:W2:Y:S02]  /*163a0*/  SYNCS.PHASECHK.TRANS64.TRYWAIT P0, [R3+URZ+0x30860], R0 ;  /* 0x03086000030075a7 */ /* 0x0022a4000800017f */
[----:B--2---:R-:W-:Y:S05]  /*163b0*/  @!P0 NANOSLEEP.SYNCS 0x989680 ;  /* 0x009896800000895d */ /* 0x004fea0003900000 */
[----:B------:R-:W2:Y:S02]  /*163c0*/  @!P0 SYNCS.PHASECHK.TRANS64 P0, [R3+URZ+0x30860], R0 ;  /* 0x03086000030085a7 */ /* 0x000ea4000800007f */
[----:B--2---:R-:W-:Y:S05]  /*163d0*/  @!P0 BRA `(.L_x_1244) ;  /* 0xfffffffc00f08947 */ /* 0x004fea000383ffff */
[----:B------:R-:W-:Y:S05]  /*163e0*/  BRA `(.L_x_1288) ;  /* 0xffffffe400207947 */ /* 0x000fea000383ffff */
.L_x_1246:
        /* <DEDUP_REMOVED lines=8> */
.L_x_1290:
[----:B------:R-:W-:Y:S05]  /*16470*/  BSYNC B0 ;  /* 0x0000000000007941 */ /* 0x000fea0003800000 */
.L_x_1289:
[----:B------:R-:W-:Y:S02]  /*16480*/  IMAD.MOV.U32 R13, RZ, RZ, R16 ;  /* 0x000000ffff0d7224 */ /* 0x000fe400078e0010 */
[----:B------:R-:W-:Y:S02]  /*16490*/  IMAD.MOV.U32 R12, RZ, RZ, 0x1 ;  /* 0x00000001ff0c7424 */ /* 0x000fe400078e00ff */
[----:B------:R-:W-:Y:S02]  /*164a0*/  IMAD.MOV.U32 R11, RZ, RZ, 0x1f ;  /* 0x0000001fff0b7424 */ /* 0x000fe400078e00ff */
[----:B------:R-:W-:Y:S02]  /*164b0*/  IMAD.MOV.U32 R15, RZ, RZ, -0x1 ;  /* 0xffffffffff0f7424 */ /* 0x000fe400078e00ff */
[----:B------:R-:W-:-:S07]  /*164c0*/  IMAD.MOV.U32 R4, RZ, RZ, R14 ;  /* 0x000000ffff047224 */ /* 0x000fce00078e000e */
[----:B------:R-:W-:Y:S05]  /*164d0*/  WARPSYNC.COLLECTIVE R15, `(.L_x_1291) ;  /* 0x000000000f087348 */ /* 0x000fea0003c00000 */
[----:B------:R0:W1:Y:S02]  /*164e0*/  SHFL.IDX P6, R14, R13, R12, R11 ;  /* 0x0000000c0d0e7389 */ /* 0x00006400000c000b */
[----:B01----:R-:W-:Y:S01]  /*164f0*/  ENDCOLLECTIVE ;  /* 0x000000000000791b */ /* 0x003fe20003800000 */
.L_x_1291:
[----:B------:R-:W-:Y:S01]  /*16500*/  IMAD.MOV.U32 R16, RZ, RZ, R14 ;  /* 0x000000ffff107224 */ /* 0x000fe200078e000e */
[----:B------:R-:W-:Y:S06]  /*16510*/  BRA `(.L_x_1292) ;  /* 0xffffffe400d07947 */ /* 0x000fec000383ffff */
.L_x_1249:
[----:B------:R-:W-:Y:S01]  /*16520*/  BSSY B0, `(.L_x_1293) ;  /* 0x0000008000007945 */ /* 0x000fe20003800000 */
[----:B0----5:R-:W-:Y:S01]  /*16530*/  IMAD.MOV.U32 R13, RZ, RZ, R17 ;  /* 0x000000ffff0d7224 */ /* 0x021fe200078e0011 */
[----:B------:R-:W-:Y:S01]  /*16540*/  MOV R12, 0x1 ;  /* 0x00000001000c7802 */ /* 0x000fe20000000f00 */
[----:B------:R-:W-:Y:S02]  /*16550*/  IMAD.MOV.U32 R11, RZ, RZ, RZ ;  /* 0x000000ffff0b7224 */ /* 0x000fe400078e00ff */
[----:B------:R-:W-:-:S07]  /*16560*/  IMAD.MOV.U32 R15, RZ, RZ, -0x1 ;  /* 0xffffffffff0f7424 */ /* 0x000fce00078e00ff */
[----:B-1234-:R-:W-:Y:S05]  /*16570*/  WARPSYNC.COLLECTIVE R15, `(.L_x_1294) ;  /* 0x000000000f087348 */ /* 0x01efea0003c00000 */
[----:B------:R0:W0:Y:S02]  /*16580*/  SHFL.UP P6, R14, R13, R12, R11 ;  /* 0x0400000c0d0e7389 */ /* 0x00002400000c000b */
[----:B01234-:R-:W-:Y:S01]  /*16590*/  ENDCOLLECTIVE ;  /* 0x000000000000791b */ /* 0x01ffe20003800000 */
.L_x_1294:
[----:B------:R-:W-:Y:S05]  /*165a0*/  BSYNC B0 ;  /* 0x0000000000007941 */ /* 0x000fea0003800000 */
.L_x_1293:
        /* <DEDUP_REMOVED lines=10> */
.L_x_1295:
        /* <DEDUP_REMOVED lines=8> */
.L_x_1296:
        /* <DEDUP_REMOVED lines=8> */
.L_x_1297:
        /* <DEDUP_REMOVED lines=8> */
.L_x_1298:
        /* <DEDUP_REMOVED lines=8> */
.L_x_1299:
[----:B------:R-:W-:Y:S05]  /*16850*/  BRA `(.L_x_1300) ;  /* 0xffffffe400987947 */ /* 0x000fea000383ffff */
.L_x_1254:
[----:B------:R-:W-:Y:S01]  /*16860*/  BSSY B0, `(.L_x_1301) ;  /* 0x0000008000007945 */ /* 0x000fe20003800000 */
[----:B-----5:R-:W-:Y:S02]  /*16870*/  IMAD.MOV.U32 R13, RZ, RZ, R17 ;  /* 0x000000ffff0d7224 */ /* 0x020fe400078e0011 */
[----:B------:R-:W-:Y:S02]  /*16880*/  IMAD.MOV.U32 R12, RZ, RZ, 0x1 ;  /* 0x00000001ff0c7424 */ /* 0x000fe400078e00ff */
[----:B------:R-:W-:Y:S02]  /*16890*/  IMAD.MOV.U32 R11, RZ, RZ, RZ ;  /* 0x000000ffff0b7224 */ /* 0x000fe400078e00ff */
[----:B------:R-:W-:-:S07]  /*168a0*/  IMAD.MOV.U32 R15, RZ, RZ, -0x1 ;  /* 0xffffffffff0f7424 */ /* 0x000fce00078e00ff */
[----:B0-----:R-:W-:Y:S05]  /*168b0*/  WARPSYNC.COLLECTIVE R15, `(.L_x_1302) ;  /* 0x000000000f087348 */ /* 0x001fea0003c00000 */
[----:B------:R1:W2:Y:S02]  /*168c0*/  SHFL.UP P6, R14, R13, R12, R11 ;  /* 0x0400000c0d0e7389 */ /* 0x0002a400000c000b */
[----:B012---:R-:W-:Y:S01]  /*168d0*/  ENDCOLLECTIVE ;  /* 0x000000000000791b */ /* 0x007fe20003800000 */
.L_x_1302:
[----:B------:R-:W-:Y:S05]  /*168e0*/  BSYNC B0 ;  /* 0x0000000000007941 */ /* 0x000fea0003800000 */
.L_x_1301:
[----:B------:R-:W-:Y:S01]  /*168f0*/  ISETP.NE.AND P0, PT, R6, RZ, PT ;  /* 0x000000ff0600720c */ /* 0x000fe20003f05270 */
[----:B------:R-:W-:Y:S01]  /*16900*/  IMAD.MOV.U32 R12, RZ, RZ, 0x2 ;  /* 0x00000002ff0c7424 */ /* 0x000fe200078e00ff */
[----:B------:R-:W-:Y:S01]  /*16910*/  MOV R11, RZ ;  /* 0x000000ff000b7202 */ /* 0x000fe20000000f00 */
[----:B------:R-:W-:Y:S01]  /*16920*/  IMAD.MOV.U32 R15, RZ, RZ, -0x1 ;  /* 0xffffffffff0f7424 */ /* 0x000fe200078e00ff */
[----:B------:R-:W-:Y:S02]  /*16930*/  SEL R14, R14, RZ, P0 ;  /* 0x000000ff0e0e7207 */ /* 0x000fe40000000000 */
[----:B------:R-:W-:-:S03]  /*16940*/  ISETP.GE.U32.AND P0, PT, R6, 0x2, PT ;  /* 0x000000020600780c */ /* 0x000fc60003f06070 */
[----:B------:R-:W-:-:S10]  /*16950*/  IMAD.IADD R13, R17, 0x1, R14 ;  /* 0x00000001110d7824 */ /* 0x000fd400078e020e */
[----:B------:R-:W-:Y:S05]  /*16960*/  WARPSYNC.COLLECTIVE R15, `(.L_x_1303) ;  /* 0x000000000f087348 */ /* 0x000fea0003c00000 */
[----:B------:R0:W1:Y:S02]  /*16970*/  SHFL.UP P6, R14, R13, R12, R11 ;  /* 0x0400000c0d0e7389 */ /* 0x00006400000c000b */
[----:B01----:R-:W-:Y:S01]  /*16980*/  ENDCOLLECTIVE ;  /* 0x000000000000791b */ /* 0x003fe20003800000 */
.L_x_1303:
        /* <DEDUP_REMOVED lines=8> */
.L_x_1304:
        /* <DEDUP_REMOVED lines=8> */
.L_x_1305:
[----:B------:R-:W-:Y:S01]  /*16a90*/  IMAD.MOV.U32 R12, RZ, RZ, 0x10 ;  /* 0x00000010ff0c7424 */ /* 0x000fe200078e00ff */
[----:B------:R-:W-:Y:S02]  /*16aa0*/  SEL R14, R14, RZ, P0 ;  /* 0x000000ff0e0e7207 */ /* 0x000fe40000000000 */
[----:B------:R-:W-:Y:S02]  /*16ab0*/  ISETP.GE.U32.AND P0, PT, R6, 0x10, PT ;  /* 0x000000100600780c */ /* 0x000fe40003f06070 */
[----:B------:R-:W-:-:S05]  /*16ac0*/  IADD3 R5, R3, R14, RZ ;  /* 0x0000000e03057210 */ /* 0x000fca0007ffe0ff */
[----:B------:R-:W-:-:S07]  /*16ad0*/  IMAD.MOV.U32 R13, RZ, RZ, R5 ;  /* 0x000000ffff0d7224 */ /* 0x000fce00078e0005 */
[----:B------:R-:W-:Y:S05]  /*16ae0*/  WARPSYNC.COLLECTIVE R15, `(.L_x_1306) ;  /* 0x000000000f087348 */ /* 0x000fea0003c00000 */
[----:B------:R0:W1:Y:S02]  /*16af0*/  SHFL.UP P6, R14, R13, R12, R11 ;  /* 0x0400000c0d0e7389 */ /* 0x00006400000c000b */
[----:B01----:R-:W-:Y:S01]  /*16b00*/  ENDCOLLECTIVE ;  /* 0x000000000000791b */ /* 0x003fe20003800000 */
.L_x_1306:
        /* <DEDUP_REMOVED lines=8> */
.L_x_1307:
[----:B------:R-:W-:Y:S05]  /*16b90*/  BRA `(.L_x_1308) ;  /* 0xffffffe400807947 */ /* 0x000fea000383ffff */
.L_x_1256:
[----:B------:R-:W-:Y:S01]  /*16ba0*/  BSSY B0, `(.L_x_1309) ;  /* 0x0000006000007945 */ /* 0x000fe20003800000 */
[----:B------:R-:W-:Y:S01]  /*16bb0*/  PLOP3.LUT P6, PT, P6, PT, PT, 0x8, 0x0 ;  /* 0x000000000000781c */ /* 0x000fe200037ce170 */
[----:B------:R-:W-:-:S12]  /*16bc0*/  IMAD.MOV.U32 R15, RZ, RZ, -0x1 ;  /* 0xffffffffff0f7424 */ /* 0x000fd800078e00ff */
[----:B0-----:R-:W-:Y:S05]  /*16bd0*/  WARPSYNC.COLLECTIVE R15, `(.L_x_1310) ;  /* 0x000000000f087348 */ /* 0x001fea0003c00000 */
[----:B------:R-:W-:Y:S01]  /*16be0*/  VOTE.ANY R14, PT, P6 ;  /* 0x00000000000e7806 */ /* 0x000fe200030e0100 */
[----:B0-----:R-:W-:Y:S06]  /*16bf0*/  ENDCOLLECTIVE ;  /* 0x000000000000791b */ /* 0x001fec0003800000 */
.L_x_1310:
[----:B------:R-:W-:Y:S05]  /*16c00*/  BSYNC B0 ;  /* 0x0000000000007941 */ /* 0x000fea0003800000 */
.L_x_1309:
[----:B------:R-:W-:Y:S01]  /*16c10*/  MOV R3, R14 ;  /* 0x0000000e00037202 */ /* 0x000fe20000000f00 */
[----:B------:R-:W-:Y:S02]  /*16c20*/  IMAD.MOV.U32 R13, RZ, RZ, R17 ;  /* 0x000000ffff0d7224 */ /* 0x000fe400078e0011 */
[----:B------:R-:W-:Y:S01]  /*16c30*/  IMAD.MOV.U32 R11, RZ, RZ, 0x1f ;  /* 0x0000001fff0b7424 */ /* 0x000fe200078e00ff */
[----:B------:R-:W0:Y:S01]  /*16c40*/  POPC R6, R3 ;  /* 0x0000000300067309 */ /* 0x000e220000000000 */
[----:B------:R-:W-:Y:S02]  /*16c50*/  IMAD.MOV.U32 R15, RZ, RZ, -0x1 ;  /* 0xffffffffff0f7424 */ /* 0x000fe400078e00ff */
[----:B0-----:R-:W-:-:S07]  /*16c60*/  IMAD.MOV.U32 R12, RZ, RZ, R6 ;  /* 0x000000ffff0c7224 */ /* 0x001fce00078e0006 */
[----:B------:R-:W-:Y:S05]  /*16c70*/  WARPSYNC.COLLECTIVE R15, `(.L_x_1311) ;  /* 0x000000000f087348 */ /* 0x000fea0003c00000 */
[----:B------:R0:W1:Y:S02]  /*16c80*/  SHFL.IDX P6, R14, R13, R12, R11 ;  /* 0x0000000c0d0e7389 */ /* 0x00006400000c000b */
[----:B01----:R-:W-:Y:S01]  /*16c90*/  ENDCOLLECTIVE ;  /* 0x000000000000791b */ /* 0x003fe20003800000 */
.L_x_1311:
[----:B------:R-:W-:Y:S01]  /*16ca0*/  IMAD.MOV.U32 R17, RZ, RZ, R14 ;  /* 0x000000ffff117224 */ /* 0x000fe200078e000e */
[----:B------:R-:W-:Y:S06]  /*16cb0*/  BRA `(.L_x_1312) ;  /* 0xffffffe400707947 */ /* 0x000fec000383ffff */
.L_x_1258:
[----:B------:R-:W-:Y:S01]  /*16cc0*/  BSSY B0, `(.L_x_1313) ;  /* 0x0000007000007945 */ /* 0x000fe20003800000 */
[----:B------:R-:W-:Y:S01]  /*16cd0*/  IMAD.MOV.U32 R13, RZ, RZ, R2 ;  /* 0x000000ffff0d7224 */ /* 0x000fe200078e0002 */
[----:B------:R-:W-:Y:S01]  /*16ce0*/  MOV R15, 0xffffffff ;  /* 0xffffffff000f7802 */ /* 0x000fe20000000f00 */
[----:B------:R-:W-:-:S07]  /*16cf0*/  IMAD.MOV.U32 R11, RZ, RZ, 0x1f ;  /* 0x0000001fff0b7424 */ /* 0x000fce00078e00ff */
[----:B012---:R-:W-:Y:S05]  /*16d00*/  WARPSYNC.COLLECTIVE R15, `(.L_x_1314) ;  /* 0x000000000f087348 */ /* 0x007fea0003c00000 */
[----:B------:R3:W4:Y:S02]  /*16d10*/  SHFL.IDX P6, R14, R13, R12, R11 ;  /* 0x0000000c0d0e7389 */ /* 0x00072400000c000b */
[----:B01234-:R-:W-:Y:S01]  /*16d20*/  ENDCOLLECTIVE ;  /* 0x000000000000791b */ /* 0x01ffe20003800000 */
.L_x_1314:
[----:B------:R-:W-:Y:S05]  /*16d30*/  BSYNC B0 ;  /* 0x0000000000007941 */ /* 0x000fea0003800000 */
.L_x_1313:
[----:B------:R-:W-:Y:S01]  /*16d40*/  IMAD.MOV.U32 R7, RZ, RZ, R14 ;  /* 0x000000ffff077224 */ /* 0x000fe200078e000e */
[----:B------:R-:W-:Y:S06]  /*16d50*/  BRA `(.L_x_1257) ;  /* 0xffffffe400647947 */ /* 0x000fec000383ffff */
.L_x_1262:
[----:B-1----:R1:W2:Y:S02]  /*16d60*/  SYNCS.PHASECHK.TRANS64.TRYWAIT P0, [R0+URZ+0x30820], R3 ;  /* 0x03082003000075a7 */ /* 0x0022a4000800017f */
[----:B--2---:R-:W-:Y:S05]  /*16d70*/  @!P0 NANOSLEEP.SYNCS 0x989680 ;  /* 0x009896800000895d */ /* 0x004fea0003900000 */
[----:B------:R-:W2:Y:S02]  /*16d80*/  @!P0 SYNCS.PHASECHK.TRANS64 P0, [R0+URZ+0x30820], R3 ;  /* 0x03082003000085a7 */ /* 0x000ea4000800007f */
[----:B--2---:R-:W-:Y:S05]  /*16d90*/  @!P0 BRA `(.L_x_1262) ;  /* 0xfffffffc00f08947 */ /* 0x004fea000383ffff */
[----:B------:R-:W-:Y:S05]  /*16da0*/  BRA `(.L_x_1315) ;  /* 0xffffffe800dc7947 */ /* 0x000fea000383ffff */
.L_x_1263:
[----:B------:R-:W2:Y:S01]  /*16db0*/  S2R R2, SR_TID.X ;  /* 0x0000000000027919 */ /* 0x000ea20000002100 */
[----:B------:R-:W-:Y:S01]  /*16dc0*/  BSSY B0, `(.L_x_1316) ;  /* 0x000000a000007945 */ /* 0x000fe20003800000 */
[----:B------:R-:W-:Y:S02]  /*16dd0*/  IMAD.MOV.U32 R12, RZ, RZ, RZ ;  /* 0x000000ffff0c7224 */ /* 0x000fe400078e00ff */
[----:B------:R-:W-:Y:S02]  /*16de0*/  IMAD.MOV.U32 R11, RZ, RZ, 0x1f ;  /* 0x0000001fff0b7424 */ /* 0x000fe400078e00ff */
[----:B------:R-:W-:Y:S01]  /*16df0*/  IMAD.MOV.U32 R15, RZ, RZ, -0x1 ;  /* 0xffffffffff0f7424 */ /* 0x000fe200078e00ff */
[----:B--2---:R-:W-:-:S04]  /*16e00*/  SHF.R.U32.HI R2, RZ, 0x5, R2 ;  /* 0x00000005ff027819 */ /* 0x004fc80000011602 */
[----:B------:R-:W-:-:S05]  /*16e10*/  LOP3.LUT R2, R2, 0x3, RZ, 0xc0, !PT ;  /* 0x0000000302027812 */ /* 0x000fca00078ec0ff */
[----:B0-----:R-:W-:-:S07]  /*16e20*/  IMAD.MOV.U32 R13, RZ, RZ, R2 ;  /* 0x000000ffff0d7224 */ /* 0x001fce00078e0002 */
[----:B-1----:R-:W-:Y:S05]  /*16e30*/  WARPSYNC.COLLECTIVE R15, `(.L_x_1317) ;  /* 0x000000000f087348 */ /* 0x002fea0003c00000 */
[----:B------:R0:W2:Y:S02]  /*16e40*/  SHFL.IDX P6, R14, R13, R12, R11 ;  /* 0x0000000c0d0e7389 */ /* 0x0000a400000c000b */
[----:B012---:R-:W-:Y:S01]  /*16e50*/  ENDCOLLECTIVE ;  /* 0x000000000000791b */ /* 0x007fe20003800000 */
.L_x_1317:
[----:B------:R-:W-:Y:S05]  /*16e60*/  BSYNC B0 ;  /* 0x0000000000007941 */ /* 0x000fea0003800000 */
.L_x_1316:
[----:B------:R-:W-:Y:S05]  /*16e70*/  BRA `(.L_x_1318) ;  /* 0xffffffe800c47947 */ /* 0x000fea000383ffff */
.L_x_1266:
[----:B------:R-:W-:Y:S01]  /*16e80*/  BSSY B1, `(.L_x_1319) ;  /* 0x0000006000017945 */ /* 0x000fe20003800000 */
[----:B------:R-:W-:-:S07]  /*16e90*/  IMAD.MOV.U32 R15, RZ, RZ, -0x1 ;  /* 0xffffffffff0f7424 */ /* 0x000fce00078e00ff */
[----:B012---:R-:W-:Y:S05]  /*16ea0*/  WARPSYNC.COLLECTIVE R15, `(.L_x_1320) ;  /* 0x000000000f0c7348 */ /* 0x007fea0003c00000 */
[----:B------:R-:W-:Y:S02]  /*16eb0*/  ELECT P6, UR62, PT ;  /* 0x00000000003e782f */ /* 0x000fe400038c0000 */
[----:B------:R-:W-:Y:S01]  /*16ec0*/  MOV R14, UR62 ;  /* 0x0000003e000e7c02 */ /* 0x000fe20008000f00 */
[----:B012---:R-:W-:Y:S10]  /*16ed0*/  ENDCOLLECTIVE ;  /* 0x000000000000791b */ /* 0x007ff40003800000 */
.L_x_1320:
[----:B------:R-:W-:Y:S05]  /*16ee0*/  BSYNC B1 ;  /* 0x0000000000017941 */ /* 0x000fea0003800000 */
.L_x_1319:
[----:B------:R-:W-:Y:S05]  /*16ef0*/  BRA `(.L_x_1321) ;  /* 0xffffffe800bc7947 */ /* 0x000fea000383ffff */
.L_x_1268:
[----:B-1----:R1:W2:Y:S02]  /*16f00*/  SYNCS.PHASECHK.TRANS64.TRYWAIT P0, [R6+URZ], R5 ;  /* 0x00000005060075a7 */ /* 0x0022a4000800017f */
[----:B--2---:R-:W-:Y:S05]  /*16f10*/  @!P0 NANOSLEEP.SYNCS 0x989680 ;  /* 0x009896800000895d */ /* 0x004fea0003900000 */
[----:B------:R-:W2:Y:S02]  /*16f20*/  @!P0 SYNCS.PHASECHK.TRANS64 P0, [R6+URZ], R5 ;  /* 0x00000005060085a7 */ /* 0x000ea4000800007f */
[----:B--2---:R-:W-:Y:S05]  /*16f30*/  @!P0 BRA `(.L_x_1268) ;  /* 0xfffffffc00f08947 */ /* 0x004fea000383ffff */
[----:B------:R-:W-:Y:S05]  /*16f40*/  BRA `(.L_x_1322) ;  /* 0xffffffec00007947 */ /* 0x000fea000383ffff */
.L_x_1269:
[----:B--2---:R2:W3:Y:S02]  /*16f50*/  SYNCS.PHASECHK.TRANS64.TRYWAIT P0, [R7+URZ], R2 ;  /* 0x00000002070075a7 */ /* 0x0044e4000800017f */
[----:B---3--:R-:W-:Y:S05]  /*16f60*/  @!P0 NANOSLEEP.SYNCS 0x989680 ;  /* 0x009896800000895d */ /* 0x008fea0003900000 */
[----:B------:R-:W3:Y:S02]  /*16f70*/  @!P0 SYNCS.PHASECHK.TRANS64 P0, [R7+URZ], R2 ;  /* 0x00000002070085a7 */ /* 0x000ee4000800007f */
[----:B---3--:R-:W-:Y:S05]  /*16f80*/  @!P0 BRA `(.L_x_1269) ;  /* 0xfffffffc00f08947 */ /* 0x008fea000383ffff */
[----:B------:R-:W-:Y:S05]  /*16f90*/  BRA `(.L_x_1323) ;  /* 0xffffffe800f47947 */ /* 0x000fea000383ffff */
.L_x_1271:
[----:B---3--:R3:W4:Y:S02]  /*16fa0*/  SYNCS.PHASECHK.TRANS64.TRYWAIT P0, [R4+URZ], R5 ;  /* 0x00000005040075a7 */ /* 0x008724000800017f */
[----:B----4-:R-:W-:Y:S05]  /*16fb0*/  @!P0 NANOSLEEP.SYNCS 0x989680 ;  /* 0x009896800000895d */ /* 0x010fea0003900000 */
[----:B------:R-:W4:Y:S02]  /*16fc0*/  @!P0 SYNCS.PHASECHK.TRANS64 P0, [R4+URZ], R5 ;  /* 0x00000005040085a7 */ /* 0x000f24000800007f */
[----:B----4-:R-:W-:Y:S05]  /*16fd0*/  @!P0 BRA `(.L_x_1271) ;  /* 0xfffffffc00f08947 */ /* 0x010fea000383ffff */
[----:B------:R-:W-:Y:S05]  /*16fe0*/  BRA `(.L_x_1324) ;  /* 0xffffffe800fc7947 */ /* 0x000fea000383ffff */
.L_x_1325:
        /* <DEDUP_REMOVED lines=9> */
.L_x_2843:


//--------------------- .text._ZN7cutlass13device_kernelIN5flash11enable_sm90INS1_16FlashAttnFwdSm90INS1_25CollectiveMainloopFwdSm90ILi2EN4cute5tupleIJNS5_1CILi1EEES8_S8_EEENS6_IJNS7_ILi128EEENS7_ILi64EEENS7_ILi256EEEEEELi256ENS_10bfloat16_tEfNS_4arch4Sm90ELb0ELb1ELb1ELb1ELb0ELb1ELb0ELb1ELb1ELb0ELb0ELb0EEENS1_21CollectiveEpilogueFwdINS6_IJSA_SC_SB_EEES9_SE_SG_Li256ELb1ELb0ELb0ELb0EEENS1_36VarlenDynamicPersistentTileSchedulerILi128ELi64ELi256ELi32ELb0ELb0ELb1ELb1ELb0ELb1EEEEEEEEEvNT_6ParamsE --------------------------
	.section	.text._ZN7cutlass13device_kernelIN5flash11enable_sm90INS1_16FlashAttnFwdSm90INS1_25CollectiveMainloopFwdSm90ILi2EN4cute5tupleIJNS5_1CILi1EEES8_S8_EEENS6_IJNS7_ILi128EEENS7_ILi64EEENS7_ILi256EEEEEELi256ENS_10bfloat16_tEfNS_4arch4Sm90ELb0ELb1ELb1ELb1ELb0ELb1ELb0ELb1ELb1ELb0ELb0ELb0EEENS1_21CollectiveEpilogueFwdINS6_IJSA_SC_SB_EEES9_SE_SG_Li256ELb1ELb0ELb0ELb0EEENS1_36VarlenDynamicPersistentTileSchedulerILi128ELi64ELi256ELi32ELb0ELb0ELb1ELb1ELb0ELb1EEEEEEEEEvNT_6ParamsE,"ax",@progbits
	.align	128
.text._ZN7cutlass13device_kernelIN5flash11enable_sm90INS1_16FlashAttnFwdSm90INS1_25CollectiveMainloopFwdSm90ILi2EN4cute5tupleIJNS5_1CILi1EEES8_S8_EEENS6_IJNS7_ILi128EEENS7_ILi64EEENS7_ILi256EEEEEELi256ENS_10bfloat16_tEfNS_4arch4Sm90ELb0ELb1ELb1ELb1ELb0ELb1ELb0ELb1ELb1ELb0ELb0ELb0EEENS1_21CollectiveEpilogueFwdINS6_IJSA_SC_SB_EEES9_SE_SG_Li256ELb1ELb0ELb0ELb0EEENS1_36VarlenDynamicPersistentTileSchedulerILi128ELi64ELi256ELi32ELb0ELb0ELb1ELb1ELb0ELb1EEEEEEEEEvNT_6ParamsE:
        .type           _ZN7cutlass13device_kernelIN5flash11enable_sm90INS1_16FlashAttnFwdSm90INS1_25CollectiveMainloopFwdSm90ILi2EN4cute5tupleIJNS5_1CILi1EEES8_S8_EEENS6_IJNS7_ILi128EEENS7_ILi64EEENS7_ILi256EEEEEELi256ENS_10bfloat16_tEfNS_4arch4Sm90ELb0ELb1ELb1ELb1ELb0ELb1ELb0ELb1ELb1ELb0ELb0ELb0EEENS1_21CollectiveEpilogueFwdINS6_IJSA_SC_SB_EEES9_SE_SG_Li256ELb1ELb0ELb0ELb0EEENS1_36VarlenDynamicPersistentTileSchedulerILi128ELi64ELi256ELi32ELb0ELb0ELb1ELb1ELb0ELb1EEEEEEEEEvNT_6ParamsE,@function
        .size           _ZN7cutlass13device_kernelIN5flash11enable_sm90INS1_16FlashAttnFwdSm90INS1_25CollectiveMainloopFwdSm90ILi2EN4cute5tupleIJNS5_1CILi1EEES8_S8_EEENS6_IJNS7_ILi128EEENS7_ILi64EEENS7_ILi256EEEEEELi256ENS_10bfloat16_tEfNS_4arch4Sm90ELb0ELb1ELb1ELb1ELb0ELb1ELb0ELb1ELb1ELb0ELb0ELb0EEENS1_21CollectiveEpilogueFwdINS6_IJSA_SC_SB_EEES9_SE_SG_Li256ELb1ELb0ELb0ELb0EEENS1_36VarlenDynamicPersistentTileSchedulerILi128ELi64ELi256ELi32ELb0ELb0ELb1ELb1ELb0ELb1EEEEEEEEEvNT_6ParamsE,(.L_x_2844 - _ZN7cutlass13device_kernelIN5flash11enable_sm90INS1_16FlashAttnFwdSm90INS1_25CollectiveMainloopFwdSm90ILi2EN4cute5tupleIJNS5_1CILi1EEES8_S8_EEENS6_IJNS7_ILi128EEENS7_ILi64EEENS7_ILi256EEEEEELi256ENS_10bfloat16_tEfNS_4arch4Sm90ELb0ELb1ELb1ELb1ELb0ELb1ELb0ELb1ELb1ELb0ELb0ELb0EEENS1_21CollectiveEpilogueFwdINS6_IJSA_SC_SB_EEES9_SE_SG_Li256ELb1ELb0ELb0ELb0EEENS1_36VarlenDynamicPersistentTileSchedulerILi128ELi64ELi256ELi32ELb0ELb0ELb1ELb1ELb0ELb1EEEEEEEEEvNT_6ParamsE)
        .other          _ZN7cutlass13device_kernelIN5flash11enable_sm90INS1_16FlashAttnFwdSm90INS1_25CollectiveMainloopFwdSm90ILi2EN4cute5tupleIJNS5_1CILi1EEES8_S8_EEENS6_IJNS7_ILi128EEENS7_ILi64EEENS7_ILi256EEEEEELi256ENS_10bfloat16_tEfNS_4arch4Sm90ELb0ELb1ELb1ELb1ELb0ELb1ELb0ELb1ELb1ELb0ELb0ELb0EEENS1_21CollectiveEpilogueFwdINS6_IJSA_SC_SB_EEES9_SE_SG_Li256ELb1ELb0ELb0ELb0EEENS1_36VarlenDynamicPersistentTileSchedulerILi128ELi64ELi256ELi32ELb0ELb0ELb1ELb1ELb0ELb1EEEEEEEEEvNT_6ParamsE,@"STO_CUDA_ENTRY STV_DEFAULT"
_ZN7cutlass13device_kernelIN5flash11enable_sm90INS1_16FlashAttnFwdSm90INS1_25CollectiveMainloopFwdSm90ILi2EN4cute5tupleIJNS5_1CILi1EEES8_S8_EEENS6_IJNS7_ILi128EEENS7_ILi64EEENS7_ILi256EEEEEELi256ENS_10bfloat16_tEfNS_4arch4Sm90ELb0ELb1ELb1ELb1ELb0ELb1ELb0ELb1ELb1ELb0ELb0ELb0EEENS1_21CollectiveEpilogueFwdINS6_IJSA_SC_SB_EEES9_SE_SG_Li256ELb1ELb0ELb0ELb0EEENS1_36VarlenDynamicPersistentTileSchedulerILi128ELi64ELi256ELi32ELb0ELb0ELb1ELb1ELb0ELb1EEEEEEEEEvNT_6ParamsE:
        /* <DEDUP_REMOVED lines=27> */
.L_x_1327:
[----:B------:R-:W-:Y:S05]  /*01b0*/  BSYNC B0 ;  /* 0x0000000000007941 */ /* 0x000fea0003800000 */
.L_x_1326:
        /* <DEDUP_REMOVED lines=41> */
.L_x_1328:
        /* <DEDUP_REMOVED lines=22> */
.L_x_1329:
        /* <DEDUP_REMOVED lines=18> */
.L_x_1330:
        /* <DEDUP_REMOVED lines=22> */
.L_x_1331:
        /* <DEDUP_REMOVED lines=22> */
.L_x_1332:
[----:B0-----:R-:W-:Y:S01]  /*0990*/  UMOV UR4, 0x1 ;  /* 0x0000000100047882 */ /* 0x001fe20000000000 */
[----:B------:R-:W-:Y:S01]  /*09a0*/  PLOP3.LUT P0, PT, PT, PT, UP0, 0x80, 0x0 ;  /* 0x000000000000781c */ /* 0x000fe20003f0f008 */
[----:B------:R-:W-:Y:S01]  /*09b0*/  USEL UR4, UR4, 0x2, !UP0 ;  /* 0x0000000204047887 */ /* 0x000fe2000c000000 */
[----:B------:R-:W-:Y:S01]  /*09c0*/  NOP ;  /* 0x0000000000007918 */ /* 0x000fe20000000000 */
[----:B------:R-:W-:Y:S04]  /*09d0*/  BSSY B7, `(.L_x_1333) ;  /* 0x00028a5000077945 */ /* 0x000fe80003800000 */
[----:B------:R-:W-:-:S05]  /*09e0*/  IMAD.U32 R2, RZ, RZ, UR4 ;  /* 0x00000004ff027e24 */ /* 0x000fca000f8e00ff */
[----:B------:R0:W-:Y:S01]  /*09f0*/  STL [R1+0x98], R2 ;  /* 0x0000980201007387 */ /* 0x0001e20000100800 */
[----:B-12-4-:R-:W-:Y:S06]  /*0a00*/  BAR.SYNC.DEFER_BLOCKING 0x0 ;  /* 0x0000000000007b1d */ /* 0x016fec0000010000 */
[----:B------:R-:W-:Y:S05]  /*0a10*/  @!P0 BRA `(.L_x_1334) ;  /* 0x0000021800ec8947 */ /* 0x000fea0003800000 */
.L_x_1335:
        /* <DEDUP_REMOVED lines=15> */
[----:B0-----:R-:W2:Y:S01]  /*0b10*/  LDL R2, [R1+0x98] ;  /* 0x0000980001027983 */ /* 0x001ea20000100800 */
[----:B------:R-:W-:Y:S02]  /*0b20*/  IMAD.MOV.U32 R236, RZ, RZ, RZ ;  /* 0x000000ffffec7224 */ /* 0x000fe400078e00ff */
[----:B------:R-:W-:Y:S01]  /*0b30*/  IMAD.MOV.U32 R218, RZ, RZ, RZ ;  /* 0x000000ffffda7224 */ /* 0x000fe200078e00ff */
[----:B------:R-:W0:Y:S01]  /*0b40*/  S2R R0, SR_TID.X ;  /* 0x0000000000007919 */ /* 0x000e220000002100 */
[----:B------:R-:W-:Y:S02]  /*0b50*/  IMAD.MOV.U32 R22, RZ, RZ, RZ ;  /* 0x000000ffff167224 */ /* 0x000fe400078e00ff */
[----:B0-----:R-:W-:-:S05]  /*0b60*/  VIADD R0, R0, 0xffffff80 ;  /* 0xffffff8000007836 */ /* 0x001fca0000000000 */
[----:B------:R-:W-:-:S04]  /*0b70*/  SHF.R.S32.HI R3, RZ, 0x1f, R0 ;  /* 0x0000001fff037819 */ /* 0x000fc80000011400 */
[CC--:B------:R-:W-:Y:S02]  /*0b80*/  LEA.HI R4, R3.reuse, R0.reuse, RZ, 0x4 ;  /* 0x0000000003047211 */ /* 0x0c0fe400078f20ff */
[CC--:B------:R-:W-:Y:S02]  /*0b90*/  LEA.HI R18, R3.reuse, R0.reuse, RZ, 0x3 ;  /* 0x0000000003127211 */ /* 0x0c0fe400078f18ff */
[CC--:B------:R-:W-:Y:S02]  /*0ba0*/  LEA.HI R6, R3.reuse, R0.reuse, RZ, 0x5 ;  /* 0x0000000003067211 */ /* 0x0c0fe400078f28ff */
[----:B------:R-:W-:Y:S02]  /*0bb0*/  LEA.HI R11, R3, R0, RZ, 0x6 ;  /* 0x00000000030b7211 */ /* 0x000fe400078f30ff */
[----:B------:R-:W-:Y:S01]  /*0bc0*/  LOP3.LUT R9, R18, 0xfffffff8, RZ, 0xc0, !PT ;  /* 0xfffffff812097812 */ /* 0x000fe200078ec0ff */
[----:B------:R-:W-:Y:S01]  /*0bd0*/  IMAD.SHL.U32 R6, R6, 0x20, RZ ;  /* 0x0000002006067824 */ /* 0x000fe200078e00ff */
[----:B------:R-:W-:Y:S01]  /*0be0*/  SHF.R.S32.HI R7, RZ, 0x4, R4 ;  /* 0x00000004ff077819 */ /* 0x000fe20000011404 */
[----:B------:R-:W-:Y:S01]  /*0bf0*/  IMAD.SHL.U32 R11, R11, 0x8, RZ ;  /* 0x000000080b0b7824 */ /* 0x000fe200078e00ff */
[----:B------:R-:W-:Y:S01]  /*0c00*/  SHF.R.S32.HI R18, RZ, 0x3, R18 ;  /* 0x00000003ff127819 */ /* 0x000fe20000011412 */
[----:B------:R-:W-:Y:S01]  /*0c10*/  IMAD.IADD R12, R0, 0x1, -R9 ;  /* 0x00000001000c7824 */ /* 0x000fe200078e0a09 */
[----:B------:R-:W-:-:S03]  /*0c20*/  LOP3.LUT R6, R6, 0xfffffc00, RZ, 0xc0, !PT ;  /* 0xfffffc0006067812 */ /* 0x000fc600078ec0ff */
[C---:B------:R-:W-:Y:S02]  /*0c30*/  IMAD.SHL.U32 R208, R12.reuse, 0x4, RZ ;  /* 0x000000040cd07824 */ /* 0x040fe400078e00ff */
[----:B------:R-:W-:Y:S02]  /*0c40*/  IMAD.SHL.U32 R228, R12, 0x8, RZ ;  /* 0x000000080ce47824 */ /* 0x000fe400078e00ff */
[----:B------:R-:W-:Y:S02]  /*0c50*/  VIADD R237, R208, 0x40 ;  /* 0x00000040d0ed7836 */ /* 0x000fe40000000000 */
[----:B------:R-:W-:Y:S02]  /*0c60*/  VIADD R233, R18, 0x20 ;  /* 0x0000002012e97836 */ /* 0x000fe40000000000 */
[----:B------:R-:W-:Y:S01]  /*0c70*/  IMAD.IADD R225, R208, 0x1, R237 ;  /* 0x00000001d0e17824 */ /* 0x000fe200078e02ed */
[----:B--2---:R-:W-:Y:S02]  /*0c80*/  R2UR UR4, R2 ;  /* 0x00000000020472ca */ /* 0x004fe400000e0000 */
[----:B------:R-:W-:-:S02]  /*0c90*/  LEA.HI R2, R3, R0, RZ, 0x7 ;  /* 0x0000000003027211 */ /* 0x000fc400078f38ff */
[----:B------:R-:W-:Y:S02]  /*0ca0*/  LOP3.LUT R3, R4, 0x3fffff0, RZ, 0xc0, !PT ;  /* 0x03fffff004037812 */ /* 0x000fe400078ec0ff */
[----:B------:R-:W-:Y:S02]  /*0cb0*/  LOP3.LUT R5, R2, 0xffffff80, RZ, 0xc0, !PT ;  /* 0xffffff8002057812 */ /* 0x000fe400078ec0ff */
[----:B------:R-:W-:-:S03]  /*0cc0*/  LEA.HI R4, R4, R7, RZ, 0x1 ;  /* 0x0000000704047211 */ /* 0x000fc600078f08ff */
[----:B------:R-:W-:Y:S01]  /*0cd0*/  IMAD.IADD R24, R0, 0x1, -R5 ;  /* 0x0000000100187824 */ /* 0x000fe200078e0a05 */
[----:B------:R-:W-:Y:S01]  /*0ce0*/  LOP3.LUT R4, R4, 0x1ffffffe, RZ, 0xc0, !PT ;  /* 0x1ffffffe04047812 */ /* 0x000fe200078ec0ff */
[----:B------:R-:W-:Y:S01]  /*0cf0*/  IMAD.IADD R5, R0, 0x1, -R3 ;  /* 0x0000000100057824 */ /* 0x000fe200078e0a03 */
[----:B------:R-:W-:Y:S01]  /*0d00*/  SHF.R.S32.HI R3, RZ, 0x7, R2 ;  /* 0x00000007ff037819 */ /* 0x000fe20000011402 */
[----:B------:R-:W-:Y:S01]  /*0d10*/  ULOP3.LUT UR4, UR4, 0x1, URZ, 0xfc, !UPT ;  /* 0x0000000104047892 */ /* 0x000fe2000f8efc3f */
[----:B------:R-:W-:Y:S01]  /*0d20*/  SHF.R.S32.HI R8, RZ, 0x1f, R24 ;  /* 0x0000001fff087819 */ /* 0x000fe20000011418 */
[----:B------:R-:W-:Y:S01]  /*0d30*/  IMAD R5, R5, 0x40, R6 ;  /* 0x0000004005057824 */ /* 0x000fe200078e0206 */
[----:B------:R-:W-:Y:S01]  /*0d40*/  LEA.HI R2, R2, R3, RZ, 0x1 ;  /* 0x0000000302027211 */ /* 0x000fe200078f08ff */
[----:B------:R-:W-:Y:S01]  /*0d50*/  IMAD.IADD R4, R7, 0x1, -R4 ;  /* 0x0000000107047824 */ /* 0x000fe200078e0a04 */
[-C--:B------:R-:W-:Y:S01]  /*0d60*/  LEA.HI R10, R8, R24.reuse, RZ, 0x2 ;  /* 0x00000018080a7211 */ /* 0x080fe200078f10ff */
[----:B------:R-:W-:Y:S01]  /*0d70*/  VIADD R6, R18, 0x60 ;  /* 0x0000006012067836 */ /* 0x000fe20000000000 */
[----:B------:R-:W-:Y:S01]  /*0d80*/  LOP3.LUT R2, R2, 0x3fffffe, RZ, 0xc0, !PT ;  /* 0x03fffffe02027812 */ /* 0x000fe200078ec0ff */
[----:B------:R-:W-:Y:S01]  /*0d90*/  IMAD R4, R4, 0x8, R5 ;  /* 0x0000000804047824 */ /* 0x000fe200078e0205 */
[--C-:B------:R-:W-:Y:S01]  /*0da0*/  SHF.R.S32.HI R0, RZ, 0x2, R10.reuse ;  /* 0x00000002ff007819 */ /* 0x100fe2000001140a */
[----:B------:R-:W-:Y:S01]  /*0db0*/  STL [R1+0x74], R24 ;  /* 0x0000741801007387 */ /* 0x000fe20000100800 */
[----:B------:R-:W-:Y:S01]  /*0dc0*/  SHF.R.S32.HI R9, RZ, 0x1f, R10 ;  /* 0x0000001fff097819 */ /* 0x000fe2000001140a */
[----:B------:R-:W-:Y:S01]  /*0dd0*/  IMAD.IADD R2, R3, 0x1, -R2 ;  /* 0x0000000103027824 */ /* 0x000fe200078e0a02 */
[----:B------:R-:W-:Y:S01]  /*0de0*/  LEA.HI R8, R8, R24, RZ, 0x5 ;  /* 0x0000001808087211 */ /* 0x000fe200078f28ff */
[----:B------:R-:W-:Y:S01]  /*0df0*/  STL [R1+0x20], R12 ;  /* 0x0000200c01007387 */ /* 0x000fe20000100800 */
[----:B------:R-:W-:-:S02]  /*0e00*/  LEA.HI R9, R9, R0, RZ, 0x3 ;  /* 0x0000000009097211 */ /* 0x000fc400078f18ff */
[----:B------:R-:W-:Y:S01]  /*0e10*/  SHF.R.S32.HI R8, RZ, 0x5, R8 ;  /* 0x00000005ff087819 */ /* 0x000fe20000011408 */
[----:B------:R0:W-:Y:S01]  /*0e20*/  STL [R1+0x94], R4 ;  /* 0x0000940401007387 */ /* 0x0001e20000100800 */
[----:B------:R-:W-:Y:S02]  /*0e30*/  LOP3.LUT R9, R9, 0xfffffff8, RZ, 0xc0, !PT ;  /* 0xfffffff809097812 */ /* 0x000fe400078ec0ff */
[----:B------:R-:W-:Y:S01]  /*0e40*/  SHF.R.S32.HI R5, RZ, 0x1f, R6 ;  /* 0x0000001fff057819 */ /* 0x000fe20000011406 */
[----:B------:R1:W-:Y:S01]  /*0e50*/  STL [R1+0x6c], R6 ;  /* 0x00006c0601007387 */ /* 0x0003e20000100800 */
[----:B------:R-:W-:Y:S01]  /*0e60*/  LOP3.LUT R234, R10, 0x7ffffffc, RZ, 0xc0, !PT ;  /* 0x7ffffffc0aea7812 */ /* 0x000fe200078ec0ff */
[----:B------:R-:W-:Y:S01]  /*0e70*/  IMAD.IADD R9, R0, 0x1, -R9 ;  /* 0x0000000100097824 */ /* 0x000fe200078e0a09 */
[----:B------:R-:W-:Y:S01]  /*0e80*/  LEA.HI R5, R5, R6, RZ, 0x3 ;  /* 0x0000000605057211 */ /* 0x000fe200078f18ff */
[----:B------:R-:W-:Y:S02]  /*0e90*/  VIADD R0, R18, 0x40 ;  /* 0x0000004012007836 */ /* 0x000fe40000000000 */
[----:B0-----:R-:W-:-:S02]  /*0ea0*/  IMAD.SHL.U32 R4, R6, 0x40, RZ ;  /* 0x0000004006047824 */ /* 0x001fc400078e00ff */
[----:B------:R-:W-:Y:S01]  /*0eb0*/  IMAD R9, R8, 0x10, R9 ;  /* 0x0000001008097824 */ /* 0x000fe200078e0209 */
[----:B------:R-:W-:Y:S01]  /*0ec0*/  SHF.R.S32.HI R3, RZ, 0x1f, R0 ;  /* 0x0000001fff037819 */ /* 0x000fe20000011400 */
[----:B------:R-:W-:Y:S01]  /*0ed0*/  IMAD.SHL.U32 R17, R5, 0x40, RZ ;  /* 0x0000004005117824 */ /* 0x000fe200078e00ff */
[----:B------:R-:W-:Y:S01]  /*0ee0*/  LOP3.LUT R8, R4, 0x1c0, RZ, 0xc0, !PT ;  /* 0x000001c004087812 */ /* 0x000fe200078ec0ff */
[----:B------:R-:W-:Y:S01]  /*0ef0*/  IMAD.IADD R234, R24, 0x1, -R234 ;  /* 0x0000000118ea7824 */ /* 0x000fe200078e0aea */
[----:B------:R-:W-:Y:S01]  /*0f00*/  LEA.HI R3, R3, R0, RZ, 0x3 ;  /* 0x0000000003037211 */ /* 0x000fe200078f18ff */
[----:B------:R-:W-:Y:S01]  /*0f10*/  IMAD.SHL.U32 R0, R0, 0x40, RZ ;  /* 0x0000004000007824 */ /* 0x000fe200078e00ff */
[----:B------:R-:W-:Y:S02]  /*0f20*/  SHF.R.S32.HI R4, RZ, 0x1f, R225 ;  /* 0x0000001fff047819 */ /* 0x000fe400000114e1 */
[----:B------:R-:W-:Y:S01]  /*0f30*/  LOP3.LUT R19, R17, 0xfffffe00, RZ, 0xc0, !PT ;  /* 0xfffffe0011137812 */ /* 0x000fe200078ec0ff */
[----:B-1----:R-:W-:Y:S01]  /*0f40*/  IMAD.SHL.U32 R6, R3, 0x40, RZ ;  /* 0x0000004003067824 */ /* 0x002fe200078e00ff */
[----:B------:R-:W-:-:S02]  /*0f50*/  LOP3.LUT R0, R0, 0x1c0, RZ, 0xc0, !PT ;  /* 0x000001c000007812 */ /* 0x000fc400078ec0ff */
[----:B------:R-:W-:Y:S02]  /*0f60*/  LEA.HI R5, R4, R225, RZ, 0x3 ;  /* 0x000000e104057211 */ /* 0x000fe400078f18ff */
[C---:B------:R-:W-:Y:S02]  /*0f70*/  LOP3.LUT R3, R0.reuse, 0x38, R228, 0xf8, !PT ;  /* 0x0000003800037812 */ /* 0x040fe400078ef8e4 */
[----:B------:R-:W-:Y:S02]  /*0f80*/  SHF.R.U32.HI R7, RZ, 0x3, R0 ;  /* 0x00000003ff077819 */ /* 0x000fe40000011600 */
[----:B------:R-:W-:Y:S02]  /*0f90*/  LOP3.LUT R0, R0, 0x38, R5, 0xf8, !PT ;  /* 0x0000003800007812 */ /* 0x000fe400078ef805 */
[----:B------:R-:W-:Y:S02]  /*0fa0*/  LOP3.LUT R6, R6, 0xfffffe00, RZ, 0xc0, !PT ;  /* 0xfffffe0006067812 */ /* 0x000fe400078ec0ff */
[----:B------:R-:W-:Y:S01]  /*0fb0*/  LOP3.LUT R17, R0, R7, RZ, 0x3c, !PT ;  /* 0x0000000700117212 */ /* 0x000fe200078e3cff */
[----:B------:R-:W-:Y:S01]  /*0fc0*/  IMAD R0, R2, 0x40, R9 ;  /* 0x0000004002007824 */ /* 0x000fe200078e0209 */
[----:B------:R-:W-:-:S02]  /*0fd0*/  SHF.R.S32.HI R2, RZ, 0x1f, R233 ;  /* 0x0000001fff027819 */ /* 0x000fc400000114e9 */
[----:B------:R-:W-:Y:S01]  /*0fe0*/  LOP3.LUT R21, R6, R3, R7, 0xf6, !PT ;  /* 0x0000000306157212 */ /* 0x000fe200078ef607 */
[----:B------:R-:W-:Y:S01]  /*0ff0*/  IMAD.SHL.U32 R7, R18, 0x40, RZ ;  /* 0x0000004012077824 */ /* 0x000fe200078e00ff */
[----:B------:R0:W-:Y:S01]  /*1000*/  STL [R1+0x54], R0 ;  /* 0x0000540001007387 */ /* 0x0001e20000100800 */
[----:B------:R-:W-:Y:S02]  /*1010*/  LEA.HI R2, R2, R233, RZ, 0x3 ;  /* 0x000000e902027211 */ /* 0x000fe400078f18ff */
[----:B------:R-:W-:Y:S01]  /*1020*/  LOP3.LUT R12, R8, 0x38, R228, 0xf8, !PT ;  /* 0x00000038080c7812 */ /* 0x000fe200078ef8e4 */
[----:B------:R1:W-:Y:S01]  /*1030*/  STL [R1+0x38], R7 ;  /* 0x0000380701007387 */ /* 0x0003e20000100800 */
[----:B------:R-:W-:Y:S01]  /*1040*/  SHF.R.U32.HI R20, RZ, 0x3, R8 ;  /* 0x00000003ff147819 */ /* 0x000fe20000011608 */
[----:B------:R-:W-:Y:S01]  /*1050*/  IMAD.SHL.U32 R2, R2, 0x40, RZ ;  /* 0x0000004002027824 */ /* 0x000fe200078e00ff */
[----:B------:R-:W-:Y:S02]  /*1060*/  LOP3.LUT R25, R8, 0x38, R5, 0xf8, !PT ;  /* 0x0000003808197812 */ /* 0x000fe400078ef805 */
[----:B------:R-:W-:Y:S01]  /*1070*/  LOP3.LUT R3, R7, 0x1c0, RZ, 0xc0, !PT ;  /* 0x000001c007037812 */ /* 0x000fe200078ec0ff */
[----:B0-----:R-:W-:Y:S01]  /*1080*/  IMAD.SHL.U32 R0, R233, 0x40, RZ ;  /* 0x00000040e9007824 */ /* 0x001fe200078e00ff */
[----:B------:R-:W-:-:S02]  /*1090*/  LOP3.LUT R23, R19, R12, R20, 0xf6, !PT ;  /* 0x0000000c13177212 */ /* 0x000fc400078ef614 */
[----:B------:R-:W-:Y:S02]  /*10a0*/  LOP3.LUT R25, R25, R20, RZ, 0x3c, !PT ;  /* 0x0000001419197212 */ /* 0x000fe400078e3cff */
[----:B------:R-:W-:Y:S02]  /*10b0*/  LOP3.LUT R27, R0, 0x1c0, RZ, 0xc0, !PT ;  /* 0x000001c0001b7812 */ /* 0x000fe400078ec0ff */
[----:B------:R-:W-:Y:S02]  /*10c0*/  LEA.HI R4, R4, R225, RZ, 0x6 ;  /* 0x000000e104047211 */ /* 0x000fe400078f30ff */
[----:B------:R-:W-:Y:S02]  /*10d0*/  LOP3.LUT R20, R11, 0xfffffe00, RZ, 0xc0, !PT ;  /* 0xfffffe000b147812 */ /* 0x000fe400078ec0ff */
[----:B------:R-:W-:Y:S01]  /*10e0*/  LOP3.LUT R0, R5, 0x38, RZ, 0xc0, !PT ;  /* 0x0000003805007812 */ /* 0x000fe200078ec0ff */
[----:B------:R-:W-:Y:S01]  /*10f0*/  IMAD.SHL.U32 R4, R4, 0x80, RZ ;  /* 0x0000008004047824 */ /* 0x000fe200078e00ff */
[----:B------:R-:W-:Y:S01]  /*1100*/  SHF.R.U32.HI R26, RZ, 0x3, R3 ;  /* 0x00000003ff1a7819 */ /* 0x000fe20000011603 */
[----:B------:R-:W-:Y:S01]  /*1110*/  STL [R1+0x48], R20 ;  /* 0x0000481401007387 */ /* 0x000fe20000100800 */
[----:B------:R-:W-:-:S02]  /*1120*/  SHF.R.U32.HI R12, RZ, 0x3, R27 ;  /* 0x00000003ff0c7819 */ /* 0x000fc4000001161b */
[----:B------:R-:W-:Y:S01]  /*1130*/  LOP3.LUT R5, R27, 0x38, R5, 0xf8, !PT ;  /* 0x000000381b057812 */ /* 0x000fe200078ef805 */
[----:B------:R-:W-:Y:S01]  /*1140*/  STL [R1+0x34], R27 ;  /* 0x0000341b01007387 */ /* 0x000fe20000100800 */
[----:B------:R-:W-:Y:S01]  /*1150*/  LOP3.LUT R8, R2, 0xfffffe00, RZ, 0xc0, !PT ;  /* 0xfffffe0002087812 */ /* 0x000fe200078ec0ff */
[----:B------:R-:W-:Y:S01]  /*1160*/  IMAD.U32 R2, RZ, RZ, UR4 ;  /* 0x00000004ff027e24 */ /* 0x000fe2000f8e00ff */
[----:B------:R-:W-:Y:S01]  /*1170*/  LOP3.LUT R0, R0, 0x1c0, R7, 0xf8, !PT ;  /* 0x000001c000007812 */ /* 0x000fe200078ef807 */
[----:B------:R-:W-:Y:S01]  /*1180*/  STL [R1+0x44], R26 ;  /* 0x0000441a01007387 */ /* 0x000fe20000100800 */
[----:B-1----:R-:W-:Y:S02]  /*1190*/  LOP3.LUT R7, R5, R12, RZ, 0x3c, !PT ;  /* 0x0000000c05077212 */ /* 0x002fe400078e3cff */
[----:B------:R-:W-:Y:S01]  /*11a0*/  LOP3.LUT R4, R4, 0xffffe000, RZ, 0xc0, !PT ;  /* 0xffffe00004047812 */ /* 0x000fe200078ec0ff */
[----:B------:R-:W-:Y:S01]  /*11b0*/  STL [R1+0x3c], R12 ;  /* 0x00003c0c01007387 */ /* 0x000fe20000100800 */
[----:B------:R-:W-:Y:S01]  /*11c0*/  LOP3.LUT R5, R0, R26, RZ, 0x3c, !PT ;  /* 0x0000001a00057212 */ /* 0x000fe200078e3cff */
[----:B------:R-:W-:Y:S01]  /*11d0*/  VIADD R0, R16, 0x10400 ;  /* 0x0001040010007836 */ /* 0x000fe20000000000 */
[-C--:B------:R-:W-:Y:S01]  /*11e0*/  IADD3 R9, R17, R4.reuse, R6 ;  /* 0x0000000411097210 */ /* 0x080fe20007ffe006 */
[----:B------:R-:W-:Y:S01]  /*11f0*/  STL [R1+0x40], R8 ;  /* 0x0000400801007387 */ /* 0x000fe20000100800 */
[-C--:B------:R-:W-:Y:S01]  /*1200*/  IADD3 R25, R25, R4.reuse, R19 ;  /* 0x0000000419197210 */ /* 0x080fe20007ffe013 */
[----:B------:R-:W-:Y:S01]  /*1210*/  VIADD R6, R208, 0x60 ;  /* 0x00000060d0067836 */ /* 0x000fe20000000000 */
[-C--:B------:R-:W-:Y:S01]  /*1220*/  IADD3 R7, R7, R4.reuse, R8 ;  /* 0x0000000407077210 */ /* 0x080fe20007ffe008 */
[----:B------:R-:W-:Y:S01]  /*1230*/  STL [R1+0x4], R13 ;  /* 0x0000040d01007387 */ /* 0x000fe20000100800 */
[----:B------:R-:W-:Y:S01]  /*1240*/  IADD3 R5, R5, R4, R20 ;  /* 0x0000000405057210 */ /* 0x000fe20007ffe014 */
[----:B------:R-:W-:Y:S01]  /*1250*/  IMAD.MOV.U32 R17, RZ, RZ, RZ ;  /* 0x000000ffff117224 */ /* 0x000fe200078e00ff */
[----:B------:R-:W-:Y:S01]  /*1260*/  SHF.R.S32.HI R4, RZ, 0x1f, R233 ;  /* 0x0000001fff047819 */ /* 0x000fe200000114e9 */
[----:B------:R-:W-:Y:S01]  /*1270*/  STL [R1+0x8], R14 ;  /* 0x0000080e01007387 */ /* 0x000fe20000100800 */
[----:B------:R-:W-:-:S02]  /*1280*/  LOP3.LUT R3, R3, 0x38, R228, 0xf8, !PT ;  /* 0x0000003803037812 */ /* 0x000fc400078ef8e4 */
[----:B------:R-:W-:Y:S01]  /*1290*/  SHF.R.S32.HI R19, RZ, 0x1f, R18 ;  /* 0x0000001fff137819 */ /* 0x000fe20000011412 */
[----:B------:R-:W-:Y:S04]  /*12a0*/  STL [R1+0xc], R15 ;  /* 0x00000c0f01007387 */ /* 0x000fe80000100800 */
[----:B------:R-:W-:Y:S04]  /*12b0*/  STL [R1+0x68], RZ ;  /* 0x000068ff01007387 */ /* 0x000fe80000100800 */
[----:B------:R0:W-:Y:S04]  /*12c0*/  STL [R1+0x30], R2 ;  /* 0x0000300201007387 */ /* 0x0001e80000100800 */
[----:B------:R1:W-:Y:S01]  /*12d0*/  STL [R1+0x5c], R4 ;  /* 0x00005c0401007387 */ /* 0x0003e20000100800 */
[----:B0-----:R-:W-:-:S02]  /*12e0*/  VIADD R2, R208, 0x20 ;  /* 0x00000020d0027836 */ /* 0x001fc40000000000 */
[----:B-1----:R-:W-:-:S03]  /*12f0*/  VIADD R4, R228, 0x80 ;  /* 0x00000080e4047836 */ /* 0x002fc60000000000 */
[----:B------:R0:W-:Y:S01]  /*1300*/  STL [R1+0x10], R2 ;  /* 0x0000100201007387 */ /* 0x0001e20000100800 */
[----:B------:R-:W-:-:S03]  /*1310*/  LOP3.LUT R4, R20, R3, R26, 0xf6, !PT ;  /* 0x0000000314047212 */ /* 0x000fc600078ef61a */
[----:B------:R1:W-:Y:S04]  /*1320*/  STL [R1+0x14], R6 ;  /* 0x0000140601007387 */ /* 0x0003e80000100800 */
[----:B------:R-:W-:Y:S01]  /*1330*/  STL [R1+0x58], R4 ;  /* 0x0000580401007387 */ /* 0x000fe20000100800 */
[----:B0-----:R-:W-:-:S04]  /*1340*/  LOP3.LUT R2, R27, 0x38, R228, 0xf8, !PT ;  /* 0x000000381b027812 */ /* 0x001fc800078ef8e4 */
[----:B------:R-:W-:Y:S01]  /*1350*/  LOP3.LUT R3, R8, R2, R12, 0xf6, !PT ;  /* 0x0000000208037212 */ /* 0x000fe200078ef60c */
[--C-:B------:R-:W-:Y:S02]  /*1360*/  IMAD R2, R21, 0x2, R0.reuse ;  /* 0x0000000215027824 */ /* 0x100fe400078e0200 */
[----:B-1----:R-:W-:Y:S02]  /*1370*/  VIADD R6, R228, 0xc0 ;  /* 0x000000c0e4067836 */ /* 0x002fe40000000000 */
[--C-:B------:R-:W-:Y:S01]  /*1380*/  IMAD R6, R23, 0x2, R0.reuse ;  /* 0x0000000217067824 */ /* 0x100fe200078e0200 */
[----:B------:R0:W-:Y:S01]  /*1390*/  STL [R1+0x84], R2 ;  /* 0x0000840201007387 */ /* 0x0001e20000100800 */
[----:B------:R-:W-:-:S03]  /*13a0*/  IMAD R3, R3, 0x2, R0 ;  /* 0x0000000203037824 */ /* 0x000fc600078e0200 */
[----:B------:R1:W-:Y:S04]  /*13b0*/  STL [R1+0x7c], R6 ;  /* 0x00007c0601007387 */ /* 0x0003e80000100800 */
[----:B------:R2:W-:Y:S01]  /*13c0*/  STL [R1+0x8c], R3 ;  /* 0x00008c0301007387 */ /* 0x0005e20000100800 */
[--C-:B0-----:R-:W-:Y:S02]  /*13d0*/  IMAD R2, R7, 0x2, R0.reuse ;  /* 0x0000000207027824 */ /* 0x101fe400078e0200 */
[----:B-1----:R-:W-:-:S03]  /*13e0*/  IMAD R6, R9, 0x2, R0 ;  /* 0x0000000209067824 */ /* 0x002fc600078e0200 */
[----:B------:R0:W-:Y:S01]  /*13f0*/  STL [R1+0x88], R2 ;  /* 0x0000880201007387 */ /* 0x0001e20000100800 */
[----:B--2---:R-:W-:-:S03]  /*1400*/  IMAD R3, R25, 0x2, R0 ;  /* 0x0000000219037824 */ /* 0x004fc600078e0200 */
[----:B------:R1:W-:Y:S04]  /*1410*/  STL [R1+0x80], R6 ;  /* 0x0000800601007387 */ /* 0x0003e80000100800 */
[----:B------:R1:W-:Y:S01]  /*1420*/  STL [R1+0x78], R3 ;  /* 0x0000780301007387 */ /* 0x0003e20000100800 */
[--C-:B0-----:R-:W-:Y:S02]  /*1430*/  IMAD R2, R5, 0x2, R0.reuse ;  /* 0x0000000205027824 */ /* 0x101fe400078e0200 */
[----:B------:R-:W-:-:S05]  /*1440*/  IMAD R0, R4, 0x2, R0 ;  /* 0x0000000204007824 */ /* 0x000fca00078e0200 */
[----:B------:R1:W-:Y:S04]  /*1450*/  STL [R1+0x4c], R0 ;  /* 0x00004c0001007387 */ /* 0x0003e80000100800 */
[----:B------:R1:W-:Y:S02]  /*1460*/  STL [R1+0x90], R2 ;  /* 0x0000900201007387 */ /* 0x0003e40000100800 */
.L_x_1649:
[----:B-12--5:R-:W2:Y:S01]  /*1470*/  LDL R12, [R1+0x4] ;  /* 0x00000400010c7983 */ /* 0x026ea20000100800 */
[----:B------:R-:W-:Y:S01]  /*1480*/  ULDC.64 UR4, c[0x0][0xa28] ;  /* 0x00028a0000047ab9 */ /* 0x000fe20000000a00 */
[----:B0---4-:R-:W0:Y:S02]  /*1490*/  LDC.64 R4, c[0x0][0xa08] ;  /* 0x00028200ff047b82 */ /* 0x011e240000000a00 */
[----:B------:R-:W3:Y:S04]  /*14a0*/  LDL R27, [R1+0x8] ;  /* 0x00000800011b7983 */ /* 0x000ee80000100800 */
[----:B------:R-:W4:Y:S01]  /*14b0*/  LDL R28, [R1+0xc] ;  /* 0x00000c00011c7983 */ /* 0x000f220000100800 */
[----:B------:R-:W-:-:S04]  /*14c0*/  ISETP.NE.U32.AND P0, PT, RZ, UR4, PT ;  /* 0x00000004ff007c0c */ /* 0x000fc8000bf05070 */
[----:B------:R-:W-:Y:S01]  /*14d0*/  ISETP.NE.AND.EX P0, PT, RZ, UR5, PT, P0 ;  /* 0x00000005ff007c0c */ /* 0x000fe2000bf05300 */
[----:B------:R-:W-:Y:S02]  /*14e0*/  ULDC.64 UR4, c[0x0][0xa18] ;  /* 0x0002860000047ab9 */ /* 0x000fe40000000a00 */
[----:B------:R-:W-:-:S04]  /*14f0*/  ISETP.NE.U32.AND P1, PT, RZ, UR4, PT ;  /* 0x00000004ff007c0c */ /* 0x000fc8000bf25070 */
[----:B------:R-:W-:Y:S01]  /*1500*/  ISETP.NE.AND.EX P1, PT, RZ, UR5, PT, P1 ;  /* 0x00000005ff007c0c */ /* 0x000fe2000bf25310 */
[----:B------:R-:W-:-:S05]  /*1510*/  ULDC.64 UR4, c[0x0][0xa08] ;  /* 0x0002820000047ab9 */ /* 0x000fca0000000a00 */
[----:B-1----:R-:W1:Y:S08]  /*1520*/  @P0 LDC.64 R2, c[0x0][0xa28] ;  /* 0x00028a00ff020b82 */ /* 0x002e700000000a00 */
[----:B------:R-:W1:Y:S01]  /*1530*/  @P1 LDC.64 R6, c[0x0][0xa18] ;  /* 0x00028600ff061b82 */ /* 0x000e620000000a00 */
[----:B------:R-:W-:Y:S01]  /*1540*/  ISETP.NE.U32.AND P3, PT, RZ, UR4, PT ;  /* 0x00000004ff007c0c */ /* 0x000fe2000bf65070 */
[----:B------:R-:W-:-:S03]  /*1550*/  ULDC UR4, c[0x0][0x288] ;  /* 0x0000a20000047ab9 */ /* 0x000fc60000000800 */
[----:B------:R-:W-:Y:S01]  /*1560*/  ISETP.NE.AND.EX P3, PT, RZ, UR5, PT, P3 ;  /* 0x00000005ff007c0c */ /* 0x000fe2000bf65330 */
[----:B------:R-:W-:Y:S01]  /*1570*/  IMAD.U32 R224, RZ, RZ, UR4 ;  /* 0x00000004ffe07e24 */ /* 0x000fe2000f8e00ff */
[----:B------:R-:W-:Y:S01]  /*1580*/  ULDC.64 UR4, c[0x0][0x3f8] ;  /* 0x0000fe0000047ab9 */ /* 0x000fe20000000a00 */
[----:B------:R-:W-:Y:S01]  /*1590*/  IMAD.MOV.U32 R0, RZ, RZ, RZ ;  /* 0x000000ffff007224 */ /* 0x000fe200078e00ff */
[----:B------:R-:W-:Y:S01]  /*15a0*/  UISETP.NE.U32.AND UP0, UPT, UR4, URZ, UPT ;  /* 0x0000003f0400728c */ /* 0x000fe2000bf05070 */
[----:B------:R-:W-:Y:S01]  /*15b0*/  IMAD.MOV.U32 R26, RZ, RZ, RZ ;  /* 0x000000ffff1a7224 */ /* 0x000fe200078e00ff */
[----:B------:R-:W-:Y:S01]  /*15c0*/  ULDC.64 UR6, c[0x0][0x208] ;  /* 0x0000820000067ab9 */ /* 0x000fe20000000a00 */
[----:B------:R-:W-:Y:S01]  /*15d0*/  ULDC UR4, c[0x0][0x404] ;  /* 0x0001010000047ab9 */ /* 0x000fe20000000800 */
[----:B------:R-:W-:-:S03]  /*15e0*/  UISETP.NE.AND.EX UP0, UPT, UR5, URZ, UPT, UP0 ;  /* 0x0000003f0500728c */ /* 0x000fc6000bf05300 */
[----:B------:R-:W-:Y:S01]  /*15f0*/  ULDC UR5, c[0x0][0x2e0] ;  /* 0x0000b80000057ab9 */ /* 0x000fe20000000800 */
[----:B------:R-:W-:-:S04]  /*1600*/  USEL UR4, UR4, 0x1, UP0 ;  /* 0x0000000104047887 */ /* 0x000fc80008000000 */
[----:B------:R-:W-:-:S03]  /*1610*/  UIMAD UR4, UR4, UR5, URZ ;  /* 0x00000005040472a4 */ /* 0x000fc6000f8e023f */
[----:B------:R-:W-:Y:S01]  /*1620*/  ULDC UR5, c[0x0][0x338] ;  /* 0x0000ce0000057ab9 */ /* 0x000fe20000000800 */
[----:B--2---:R2:W-:Y:S04]  /*1630*/  STL [R1+0x70], R12 ;  /* 0x0000700c01007387 */ /* 0x0045e80000100800 */
[----:B---3--:R2:W-:Y:S04]  /*1640*/  STL [R1+0x60], R27 ;  /* 0x0000601b01007387 */ /* 0x0085e80000100800 */
[----:B----4-:R2:W-:Y:S01]  /*1650*/  STL [R1+0x64], R28 ;  /* 0x0000641c01007387 */ /* 0x0105e20000100800 */
[----:B0-----:R-:W-:-:S04]  /*1660*/  IMAD.WIDE R8, R28, 0x4, R4 ;  /* 0x000000041c087825 */ /* 0x001fc800078e0204 */
[C---:B-1----:R-:W-:Y:S01]  /*1670*/  @P0 IMAD.WIDE R2, R28.reuse, 0x4, R2 ;  /* 0x000000041c020825 */ /* 0x042fe200078e0202 */
[----:B------:R2:W5:Y:S03]  /*1680*/  @P3 LDG.E R26, desc[UR6][R8.64] ;  /* 0x00000006081a3981 */ /* 0x000566000c1e1900 */
[----:B------:R-:W-:Y:S01]  /*1690*/  @P1 IMAD.WIDE R4, R28, 0x4, R6 ;  /* 0x000000041c041825 */ /* 0x000fe200078e0206 */
[----:B------:R2:W5:Y:S04]  /*16a0*/  @P0 LDG.E R0, desc[UR6][R2.64] ;  /* 0x0000000602000981 */ /* 0x000568000c1e1900 */
[----:B------:R2:W5:Y:S01]  /*16b0*/  @P1 LDG.E R224, desc[UR6][R4.64] ;  /* 0x0000000604e01981 */ /* 0x000562000c1e1900 */
[----:B------:R-:W-:-:S02]  /*16c0*/  ULDC.64 UR6, c[0x0][0xa20] ;  /* 0x0002880000067ab9 */ /* 0x000fc40000000a00 */
[----:B------:R-:W-:-:S04]  /*16d0*/  ISETP.NE.U32.AND P2, PT, RZ, UR6, PT ;  /* 0x00000006ff007c0c */ /* 0x000fc8000bf45070 */
[----:B------:R-:W-:Y:S01]  /*16e0*/  ISETP.NE.AND.EX P2, PT, RZ, UR7, PT, P2 ;  /* 0x00000007ff007c0c */ /* 0x000fe2000bf45320 */
[----:B------:R-:W-:-:S12]  /*16f0*/  @P1 BRA `(.L_x_1337) ;  /* 0x0000000000281947 */ /* 0x000fd80003800000 */
[----:B------:R-:W-:Y:S02]  /*1700*/  ULDC.64 UR6, c[0x0][0xa00] ;  /* 0x0002800000067ab9 */ /* 0x000fe40000000a00 */
[----:B------:R-:W-:-:S04]  /*1710*/  ISETP.NE.U32.AND P0, PT, RZ, UR6, PT ;  /* 0x00000006ff007c0c */ /* 0x000fc8000bf05070 */
[----:B------:R-:W-:-:S13]  /*1720*/  ISETP.NE.AND.EX P0, PT, RZ, UR7, PT, P0 ;  /* 0x00000007ff007c0c */ /* 0x000fda000bf05300 */
[----:B------:R-:W-:Y:S05]  /*1730*/  @!P0 BRA `(.L_x_1337) ;  /* 0x0000000000188947 */ /* 0x000fea0003800000 */
[----:B--2---:R-:W0:Y:S01]  /*1740*/  LDC.64 R2, c[0x0][0xa00] ;  /* 0x00028000ff027b82 */ /* 0x004e220000000a00 */
[----:B------:R-:W-:Y:S01]  /*1750*/  ULDC.64 UR6, c[0x0][0x208] ;  /* 0x0000820000067ab9 */ /* 0x000fe20000000a00 */
[----:B0-----:R-:W-:-:S05]  /*1760*/  IMAD.WIDE R2, R28, 0x4, R2 ;  /* 0x000000041c027825 */ /* 0x001fca00078e0202 */
[----:B-----5:R-:W2:Y:S04]  /*1770*/  LDG.E R224, desc[UR6][R2.64] ;  /* 0x0000000602e07981 */ /* 0x020ea8000c1e1900 */
[----:B------:R-:W2:Y:S02]  /*1780*/  LDG.E R5, desc[UR6][R2.64+0x4] ;  /* 0x0000040602057981 */ /* 0x000ea4000c1e1900 */
[----:B--2---:R-:W-:-:S07]  /*1790*/  IMAD.IADD R224, R5, 0x1, -R224 ;  /* 0x0000000105e07824 */ /* 0x004fce00078e0ae0 */
.L_x_1337:
[----:B--2---:R-:W-:Y:S02]  /*17a0*/  IMAD.U32 R2, RZ, RZ, UR5 ;  /* 0x00000005ff027e24 */ /* 0x004fe4000f8e00ff */
[----:B------:R-:W-:Y:S01]  /*17b0*/  IMAD.U32 R25, RZ, RZ, UR4 ;  /* 0x00000004ff197e24 */ /* 0x000fe2000f8e00ff */
[----:B------:R-:W-:Y:S06]  /*17c0*/  @!P2 BRA `(.L_x_1338) ;  /* 0x000000000014a947 */ /* 0x000fec0003800000 */
[----:B------:R-:W0:Y:S01]  /*17d0*/  LDC.64 R4, c[0x0][0xa20] ;  /* 0x00028800ff047b82 */ /* 0x000e220000000a00 */
[----:B------:R-:W-:Y:S01]  /*17e0*/  ULDC.64 UR4, c[0x0][0x208] ;  /* 0x0000820000047ab9 */ /* 0x000fe20000000a00 */
[----:B0-----:R-:W-:-:S05]  /*17f0*/  IMAD.WIDE R4, R28, 0x4, R4 ;  /* 0x000000041c047825 */ /* 0x001fca00078e0204 */
[----:B------:R0:W5:Y:S01]  /*1800*/  LDG.E R25, desc[UR4][R4.64] ;  /* 0x0000000404197981 */ /* 0x000162000c1e1900 */
[----:B------:R-:W-:Y:S05]  /*1810*/  BRA `(.L_x_1339) ;  /* 0x0000000000147947 */ /* 0x000fea0003800000 */
.L_x_1338:
[----:B------:R-:W-:Y:S05]  /*1820*/  @!P3 BRA `(.L_x_1339) ;  /* 0x000000000010b947 */ /* 0x000fea0003800000 */
[----:B------:R-:W-:Y:S02]  /*1830*/  ULDC.64 UR4, c[0x0][0x208] ;  /* 0x0000820000047ab9 */ /* 0x000fe40000000a00 */
[----:B------:R-:W2:Y:S04]  /*1840*/  LDG.E R4, desc[UR4][R8.64] ;  /* 0x0000000408047981 */ /* 0x000ea8000c1e1900 */
[----:B------:R-:W2:Y:S02]  /*1850*/  LDG.E R25, desc[UR4][R8.64+0x4] ;  /* 0x0000040408197981 */ /* 0x000ea4000c1e1900 */
[----:B--2---:R-:W-:-:S07]  /*1860*/  IMAD.IADD R25, R25, 0x1, -R4 ;  /* 0x0000000119197824 */ /* 0x004fce00078e0a04 */
.L_x_1339:
[----:B------:R-:W-:Y:S01]  /*1870*/  ULDC.64 UR4, c[0x0][0xa10] ;  /* 0x0002840000047ab9 */ /* 0x000fe20000000a00 */
[----:B------:R-:W-:Y:S01]  /*1880*/  ULDC.64 UR6, c[0x0][0x208] ;  /* 0x0000820000067ab9 */ /* 0x000fe20000000a00 */
[----:B------:R-:W-:Y:S01]  /*1890*/  ISETP.NE.U32.AND P0, PT, RZ, UR4, PT ;  /* 0x00000004ff007c0c */ /* 0x000fe2000bf05070 */
[----:B------:R-:W1:Y:S03]  /*18a0*/  LDC.64 R10, c[0x0][0x9e0] ;  /* 0x00027800ff0a7b82 */ /* 0x000e660000000a00 */
[----:B------:R-:W-:Y:S01]  /*18b0*/  ISETP.NE.AND.EX P0, PT, RZ, UR5, PT, P0 ;  /* 0x00000005ff007c0c */ /* 0x000fe2000bf05300 */
[----:B------:R-:W-:Y:S02]  /*18c0*/  ULDC.64 UR4, c[0x0][0xa30] ;  /* 0x00028c0000047ab9 */ /* 0x000fe40000000a00 */
[----:B------:R-:W-:-:S04]  /*18d0*/  ISETP.NE.U32.AND P1, PT, RZ, UR4, PT ;  /* 0x00000004ff007c0c */ /* 0x000fc8000bf25070 */
[----:B------:R-:W-:-:S06]  /*18e0*/  ISETP.NE.AND.EX P1, PT, RZ, UR5, PT, P1 ;  /* 0x00000005ff007c0c */ /* 0x000fcc000bf25310 */
[----:B0-----:R-:W0:Y:S08]  /*18f0*/  @P0 LDC.64 R4, c[0x0][0xa10] ;  /* 0x00028400ff040b82 */ /* 0x001e300000000a00 */
[----:B------:R-:W2:Y:S01]  /*1900*/  @P1 LDC.64 R6, c[0x0][0xa30] ;  /* 0x00028c00ff061b82 */ /* 0x000ea20000000a00 */
[----:B0-----:R-:W-:-:S05]  /*1910*/  @P0 IMAD.WIDE R4, R28, 0x4, R4 ;  /* 0x000000041c040825 */ /* 0x001fca00078e0204 */
[----:B------:R-:W3:Y:S04]  /*1920*/  @P0 LDG.E R3, desc[UR6][R4.64] ;  /* 0x0000000604030981 */ /* 0x000ee8000c1e1900 */
[----:B------:R-:W3:Y:S01]  /*1930*/  @P0 LDG.E R8, desc[UR6][R4.64+0x4] ;  /* 0x0000040604080981 */ /* 0x000ee2000c1e1900 */
[----:B-----5:R-:W-:Y:S02]  /*1940*/  IMAD.MOV.U32 R100, RZ, RZ, R25 ;  /* 0x000000ffff647224 */ /* 0x020fe400078e0019 */
[----:B--2---:R-:W-:-:S04]  /*1950*/  @P1 IMAD.WIDE R6, R28, 0x4, R6 ;  /* 0x000000041c061825 */ /* 0x004fc800078e0206 */
[----:B------:R-:W-:Y:S01]  /*1960*/  IMAD.IADD R9, R25, 0x1, -R0 ;  /* 0x0000000119097824 */ /* 0x000fe200078e0a00 */
[----:B------:R0:W5:Y:S01]  /*1970*/  @P1 LDG.E R100, desc[UR6][R6.64] ;  /* 0x0000000606641981 */ /* 0x000162000c1e1900 */
[----:B-1----:R-:W-:Y:S02]  /*1980*/  ISETP.GE.AND P1, PT, R11, 0x1, PT ;  /* 0x000000010b00780c */ /* 0x002fe40003f26270 */
[----:B------:R-:W-:Y:S01]  /*1990*/  LEA R103, R12, 0x80, 0x7 ;  /* 0x000000800c677811 */ /* 0x000fe200078e38ff */
[----:B---3--:R-:W-:-:S04]  /*19a0*/  @P0 IMAD.IADD R2, R8, 0x1, -R3 ;  /* 0x0000000108020824 */ /* 0x008fc800078e0a03 */
[----:B------:R-:W-:-:S04]  /*19b0*/  IMAD.IADD R219, R9, 0x1, R2 ;  /* 0x0000000109db7824 */ /* 0x000fc800078e0202 */
[C---:B------:R-:W-:Y:S01]  /*19c0*/  VIADD R0, R219.reuse, 0x3f ;  /* 0x0000003fdb007836 */ /* 0x040fe20000000000 */
[----:B------:R-:W-:-:S04]  /*19d0*/  IADD3 R103, R219, R103, -R224 ;  /* 0x00000067db677210 */ /* 0x000fc80007ffe8e0 */
[----:B------:R-:W-:-:S04]  /*19e0*/  SHF.R.S32.HI R3, RZ, 0x1f, R0 ;  /* 0x0000001fff037819 */ /* 0x000fc80000011400 */
[----:B------:R-:W-:Y:S01]  /*19f0*/  LEA.HI R3, R3, R0, RZ, 0x6 ;  /* 0x0000000003037211 */ /* 0x000fe200078f30ff */
[----:B------:R-:W-:-:S03]  /*1a00*/  IMAD.IADD R0, R103, 0x1, R10 ;  /* 0x0000000167007824 */ /* 0x000fc600078e020a */
[----:B------:R-:W-:Y:S01]  /*1a10*/  SHF.R.S32.HI R104, RZ, 0x6, R3 ;  /* 0x00000006ff687819 */ /* 0x000fe20000011403 */
[----:B0-----:R-:W-:Y:S06]  /*1a20*/  @!P1 BRA `(.L_x_1340) ;  /* 0x0000000000489947 */ /* 0x001fec0003800000 */
[C---:B------:R-:W-:Y:S01]  /*1a30*/  ISETP.GT.AND P0, PT, R103.reuse, RZ, PT ;  /* 0x000000ff6700720c */ /* 0x040fe20003f04270 */
[----:B------:R-:W-:Y:S01]  /*1a40*/  BSSY B0, `(.L_x_1341) ;  /* 0x000000e000007945 */ /* 0x000fe20003800000 */
[----:B------:R-:W-:-:S11]  /*1a50*/  VIADD R3, R103, 0xffffffff ;  /* 0xffffffff67037836 */ /* 0x000fd60000000000 */
        /* <DEDUP_REMOVED lines=8> */
.L_x_1342:
[----:B------:R-:W-:-:S13]  /*1ae0*/  ISETP.NE.AND P0, PT, R11, 0x1, PT ;  /* 0x000000010b00780c */ /* 0x000fda0003f05270 */
[----:B------:R-:W0:Y:S02]  /*1af0*/  @P0 LDC.64 R4, c[0x0][0x9e8] ;  /* 0x00027a00ff040b82 */ /* 0x000e240000000a00 */
[----:B0-----:R-:W-:-:S05]  /*1b00*/  @P0 IMAD.HI.U32 R4, R3, R4, RZ ;  /* 0x0000000403040227 */ /* 0x001fca00078e00ff */
[----:B------:R-:W-:-:S07]  /*1b10*/  @P0 SHF.R.U32.HI R3, RZ, R5, R4 ;  /* 0x00000005ff030219 */ /* 0x000fce0000011604 */
.L_x_1343:
[----:B------:R-:W-:Y:S05]  /*1b20*/  BSYNC B0 ;  /* 0x0000000000007941 */ /* 0x000fea0003800000 */
.L_x_1341:
[----:B------:R-:W-:-:S05]  /*1b30*/  IMAD R3, R3, R11, R11 ;  /* 0x0000000b03037224 */ /* 0x000fca00078e020b */
[----:B------:R-:W-:-:S07]  /*1b40*/  VIMNMX R0, R0, R3, PT ;  /* 0x0000000300007248 */ /* 0x000fce0003fe0100 */
.L_x_1340:
[----:B------:R-:W-:Y:S01]  /*1b50*/  IMAD R4, R12, 0x80, -R224 ;  /* 0x000000800c047824 */ /* 0x000fe200078e0ae0 */
[----:B------:R-:W-:-:S03]  /*1b60*/  ULDC UR4, c[0x0][0x9dc] ;  /* 0x0002770000047ab9 */ /* 0x000fc60000000800 */
[----:B------:R-:W-:-:S04]  /*1b70*/  IMAD.IADD R101, R219, 0x1, R4 ;  /* 0x00000001db657824 */ /* 0x000fc800078e0204 */
[----:B------:R-:W-:Y:S01]  /*1b80*/  VIADD R3, R101, -UR4 ;  /* 0x8000000465037c36 */ /* 0x000fe20008000000 */
[----:B------:R-:W-:Y:S06]  /*1b90*/  @!P1 BRA `(.L_x_1344) ;  /* 0x0000000000489947 */ /* 0x000fec0003800000 */
[----:B------:R-:W-:Y:S01]  /*1ba0*/  ISETP.GT.AND P0, PT, R101, -0x1, PT ;  /* 0xffffffff6500780c */ /* 0x000fe20003f04270 */
[----:B------:R-:W-:-:S12]  /*1bb0*/  BSSY B0, `(.L_x_1345) ;  /* 0x000000e000007945 */ /* 0x000fd80003800000 */
        /* <DEDUP_REMOVED lines=8> */
.L_x_1346:
[----:B------:R-:W-:Y:S01]  /*1c40*/  ISETP.NE.AND P0, PT, R11, 0x1, PT ;  /* 0x000000010b00780c */ /* 0x000fe20003f05270 */
[----:B------:R-:W-:-:S12]  /*1c50*/  IMAD.MOV.U32 R4, RZ, RZ, R101 ;  /* 0x000000ffff047224 */ /* 0x000fd800078e0065 */
[----:B------:R-:W0:Y:S02]  /*1c60*/  @P0 LDC.64 R6, c[0x0][0x9e8] ;  /* 0x00027a00ff060b82 */ /* 0x000e240000000a00 */
[----:B0-----:R-:W-:-:S05]  /*1c70*/  @P0 IMAD.HI.U32 R6, R101, R6, RZ ;  /* 0x0000000665060227 */ /* 0x001fca00078e00ff */
[----:B------:R-:W-:-:S07]  /*1c80*/  @P0 SHF.R.U32.HI R4, RZ, R7, R6 ;  /* 0x00000007ff040219 */ /* 0x000fce0000011606 */
.L_x_1347:
[----:B------:R-:W-:Y:S05]  /*1c90*/  BSYNC B0 ;  /* 0x0000000000007941 */ /* 0x000fea0003800000 */
.L_x_1345:
[----:B------:R-:W-:-:S05]  /*1ca0*/  IMAD R4, R4, R11, RZ ;  /* 0x0000000b04047224 */ /* 0x000fca00078e02ff */
[----:B------:R-:W-:-:S07]  /*1cb0*/  VIMNMX R3, R3, R4, !PT ;  /* 0x0000000403037248 */ /* 0x000fce0007fe0100 */
.L_x_1344:
[----:B------:R-:W-:Y:S01]  /*1cc0*/  VIADD R0, R0, 0x3f ;  /* 0x0000003f00007836 */ /* 0x000fe20000000000 */
[----:B------:R-:W-:-:S04]  /*1cd0*/  SHF.R.S32.HI R4, RZ, 0x1f, R3 ;  /* 0x0000001fff047819 */ /* 0x000fc80000011403 */
[----:B------:R-:W-:Y:S02]  /*1ce0*/  SHF.R.S32.HI R5, RZ, 0x1f, R0 ;  /* 0x0000001fff057819 */ /* 0x000fe40000011400 */
[----:B------:R-:W-:Y:S02]  /*1cf0*/  LEA.HI R4, R4, R3, RZ, 0x6 ;  /* 0x0000000304047211 */ /* 0x000fe400078f30ff */
[----:B------:R-:W-:Y:S02]  /*1d00*/  LEA.HI R5, R5, R0, RZ, 0x6 ;  /* 0x0000000005057211 */ /* 0x000fe400078f30ff */
[----:B------:R-:W-:Y:S02]  /*1d10*/  SHF.R.S32.HI R4, RZ, 0x6, R4 ;  /* 0x00000006ff047819 */ /* 0x000fe40000011404 */
[----:B------:R-:W-:Y:S02]  /*1d20*/  SHF.R.S32.HI R5, RZ, 0x6, R5 ;  /* 0x00000006ff057819 */ /* 0x000fe40000011405 */
[----:B------:R-:W-:-:S02]  /*1d30*/  VIMNMX R4, RZ, R4, !PT ;  /* 0x00000004ff047248 */ /* 0x000fc40007fe0100 */
[----:B------:R-:W-:-:S03]  /*1d40*/  VIMNMX R5, R104, R5, PT ;  /* 0x0000000568057248 */ /* 0x000fc60003fe0100 */
[--C-:B------:R-:W-:Y:S02]  /*1d50*/  IMAD R4, R4, 0x40, -R9.reuse ;  /* 0x0000004004047824 */ /* 0x100fe400078e0a09 */
[----:B------:R-:W-:-:S03]  /*1d60*/  IMAD R5, R5, 0x40, -R9 ;  /* 0x0000004005057824 */ /* 0x000fc600078e0a09 */
[----:B------:R-:W-:Y:S02]  /*1d70*/  VIMNMX R4, RZ, R4, !PT ;  /* 0x00000004ff047248 */ /* 0x000fe40007fe0100 */
[----:B------:R-:W-:Y:S02]  /*1d80*/  VIMNMX R5, R5, R2, PT ;  /* 0x0000000205057248 */ /* 0x000fe40003fe0100 */
[----:B------:R-:W-:Y:S02]  /*1d90*/  SHF.R.U32.HI R23, RZ, 0x6, R4 ;  /* 0x00000006ff177819 */ /* 0x000fe40000011604 */
[----:B------:R-:W-:-:S03]  /*1da0*/  ISETP.GT.AND P0, PT, R5, R4, PT ;  /* 0x000000040500720c */ /* 0x000fc60003f04270 */
[----:B------:R-:W-:-:S10]  /*1db0*/  IMAD.MOV.U32 R24, RZ, RZ, R23 ;  /* 0x000000ffff187224 */ /* 0x000fd400078e0017 */
[----:B------:R-:W-:-:S05]  /*1dc0*/  @P0 VIADD R0, R5, 0x3f ;  /* 0x0000003f05000836 */ /* 0x000fca0000000000 */
[----:B------:R-:W-:-:S04]  /*1dd0*/  @P0 SHF.R.S32.HI R3, RZ, 0x1f, R0 ;  /* 0x0000001fff030819 */ /* 0x000fc80000011400 */
[----:B------:R-:W-:-:S04]  /*1de0*/  @P0 LEA.HI R3, R3, R0, RZ, 0x6 ;  /* 0x0000000003030211 */ /* 0x000fc800078f30ff */
[----:B------:R-:W-:Y:S02]  /*1df0*/  @P0 SHF.R.S32.HI R24, RZ, 0x6, R3 ;  /* 0x00000006ff180819 */ /* 0x000fe40000011403 */
[----:B------:R-:W-:Y:S02]  /*1e00*/  PLOP3.LUT P0, PT, PT, PT, PT, 0x80, 0x0 ;  /* 0x000000000000781c */ /* 0x000fe40003f0f070 */
[----:B------:R-:W-:-:S13]  /*1e10*/  ISETP.GT.AND P1, PT, R24, R23, PT ;  /* 0x000000171800720c */ /* 0x000fda0003f24270 */
[----:B------:R-:W-:Y:S05]  /*1e20*/  @!P1 BRA `(.L_x_1348) ;  /* 0x0000006c00009947 */ /* 0x000fea0003800000 */
        /* <DEDUP_REMOVED lines=20> */
.L_x_1350:
[----:B------:R-:W-:Y:S05]  /*1f70*/  BSYNC B6 ;  /* 0x0000000000067941 */ /* 0x000fea0003800000 */
.L_x_1349:
        /* <DEDUP_REMOVED lines=20> */
.L_x_1352:
[----:B------:R-:W-:Y:S05]  /*20c0*/  BSYNC B6 ;  /* 0x0000000000067941 */ /* 0x000fea0003800000 */
.L_x_1351:
[----:B------:R-:W-:Y:S01]  /*20d0*/  ULDC.64 UR4, c[0x0][0x9f8] ;  /* 0x00027e0000047ab9 */ /* 0x000fe20000000a00 */
[----:B------:R-:W0:Y:S01]  /*20e0*/  LDC R0, c[0x0][0x428] ;  /* 0x00010a00ff007b82 */ /* 0x000e220000000800 */
[----:B------:R-:W-:Y:S01]  /*20f0*/  ISETP.NE.U32.AND P0, PT, RZ, UR4, PT ;  /* 0x00000004ff007c0c */ /* 0x000fe2000bf05070 */
[----:B------:R-:W-:Y:S01]  /*2100*/  IMAD.MOV.U32 R3, RZ, RZ, R28 ;  /* 0x000000ffff037224 */ /* 0x000fe200078e001c */
[----:B------:R-:W-:Y:S01]  /*2110*/  ULDC.64 UR6, c[0x0][0x208] ;  /* 0x0000820000067ab9 */ /* 0x000fe20000000a00 */
[----:B------:R-:W-:Y:S01]  /*2120*/  IMAD.MOV.U32 R7, RZ, RZ, R27 ;  /* 0x000000ffff077224 */ /* 0x000fe200078e001b */
[----:B------:R-:W-:Y:S01]  /*2130*/  ISETP.NE.AND.EX P0, PT, RZ, UR5, PT, P0 ;  /* 0x00000005ff007c0c */ /* 0x000fe2000bf05300 */
[----:B------:R-:W-:Y:S01]  /*2140*/  ULDC.64 UR4, c[0x0][0x2f8] ;  /* 0x0000be0000047ab9 */ /* 0x000fe20000000a00 */
[----:B------:R-:W2:Y:S01]  /*2150*/  LDL R34, [R1+0x38] ;  /* 0x0000380001227983 */ /* 0x000ea20000100800 */
[----:B------:R-:W-:Y:S01]  /*2160*/  IMAD.IADD R77, R26, 0x1, R25 ;  /* 0x000000011a4d7824 */ /* 0x000fe200078e0219 */
[----:B------:R-:W1:Y:S01]  /*2170*/  LDC.64 R12, c[0x0][0x2f0] ;  /* 0x0000bc00ff0c7b82 */ /* 0x000e620000000a00 */
[----:B------:R-:W-:Y:S01]  /*2180*/  VIADD R20, R228, 0x80 ;  /* 0x00000080e4147836 */ /* 0x000fe20000000000 */
[----:B------:R-:W3:Y:S01]  /*2190*/  LDL R33, [R1+0x3c] ;  /* 0x00003c0001217983 */ /* 0x000ee20000100800 */
[----:B------:R-:W-:-:S03]  /*21a0*/  ULDC.64 UR8, c[0x0][0x320] ;  /* 0x0000c80000087ab9 */ /* 0x000fc60000000a00 */
[----:B------:R-:W4:Y:S02]  /*21b0*/  LDL R26, [R1+0x40] ;  /* 0x00004000011a7983 */ /* 0x000f240000100800 */
[----:B------:R-:W1:Y:S02]  /*21c0*/  LDC R32, c[0x0][0x3d4] ;  /* 0x0000f500ff207b82 */ /* 0x000e640000000800 */
[----:B------:R-:W4:Y:S06]  /*21d0*/  LDL R14, [R1+0x48] ;  /* 0x00004800010e7983 */ /* 0x000f2c0000100800 */
[----:B------:R-:W0:Y:S02]  /*21e0*/  @P0 LDC.64 R4, c[0x0][0x9f8] ;  /* 0x00027e00ff040b82 */ /* 0x000e240000000a00 */
[----:B0-----:R-:W-:Y:S01]  /*21f0*/  @P0 IMAD.WIDE R4, R28, 0x4, R4 ;  /* 0x000000041c040825 */ /* 0x001fe200078e0204 */
[----:B------:R-:W-:-:S05]  /*2200*/  SHF.R.S32.HI R31, RZ, 0x1f, R77 ;  /* 0x0000001fff1f7819 */ /* 0x000fca000001144d */
[----:B------:R-:W0:Y:S01]  /*2210*/  LDC.64 R28, c[0x0][0x3d8] ;  /* 0x0000f600ff1c7b82 */ /* 0x000e220000000a00 */
[----:B------:R1:W2:Y:S01]  /*2220*/  @P0 LDG.E R3, desc[UR6][R4.64] ;  /* 0x0000000604030981 */ /* 0x0002a2000c1e1900 */
[----:B------:R-:W-:Y:S01]  /*2230*/  ISETP.NE.AND P0, PT, R0, 0x1, PT ;  /* 0x000000010000780c */ /* 0x000fe20003f05270 */
[----:B------:R-:W-:Y:S01]  /*2240*/  ULDC UR6, c[0x0][0x2e4] ;  /* 0x0000b90000067ab9 */ /* 0x000fe20000000800 */
[-C--:B-1----:R-:W-:Y:S01]  /*2250*/  IMAD R6, R31, R12.reuse, RZ ;  /* 0x0000000c1f067224 */ /* 0x082fe200078e02ff */
[----:B------:R-:W-:Y:S01]  /*2260*/  ISETP.GE.AND P1, PT, R225, UR6, PT ;  /* 0x00000006e1007c0c */ /* 0x000fe2000bf26270 */
[----:B------:R-:W-:-:S09]  /*2270*/  IMAD.WIDE.U32 R4, R77, R12, RZ ;  /* 0x0000000c4d047225 */ /* 0x000fd200078e00ff */
[----:B------:R-:W1:Y:S08]  /*2280*/  @P0 LDC R0, c[0x0][0x42c] ;  /* 0x00010b00ff000b82 */ /* 0x000e700000000800 */
[----:B------:R-:W0:Y:S01]  /*2290*/  @P0 LDC R9, c[0x0][0x430] ;  /* 0x00010c00ff090b82 */ /* 0x000e220000000800 */
[----:B-1----:R-:W-:Y:S02]  /*22a0*/  @P0 IMAD.HI.U32 R0, R27, R0, RZ ;  /* 0x000000001b000227 */ /* 0x002fe400078e00ff */
[----:B------:R-:W4:Y:S03]  /*22b0*/  LDL R27, [R1+0x44] ;  /* 0x00004400011b7983 */ /* 0x000f260000100800 */
[----:B0-----:R-:W-:Y:S01]  /*22c0*/  @P0 SHF.R.U32.HI R7, RZ, R9, R0 ;  /* 0x00000009ff070219 */ /* 0x001fe20000011600 */
[----:B------:R-:W-:Y:S01]  /*22d0*/  IMAD R9, R77, R13, R6 ;  /* 0x0000000d4d097224 */ /* 0x000fe200078e0206 */
[----:B------:R-:W-:-:S02]  /*22e0*/  SEL R6, RZ, 0xffffffff, P1 ;  /* 0xffffffffff067807 */ /* 0x000fc40000800000 */
[----:B------:R-:W-:Y:S01]  /*22f0*/  SHF.R.S32.HI R8, RZ, 0x1f, R7 ;  /* 0x0000001fff087819 */ /* 0x000fe20000011407 */
[----:B------:R-:W-:Y:S01]  /*2300*/  IMAD.IADD R5, R5, 0x1, R9 ;  /* 0x0000000105057824 */ /* 0x000fe200078e0209 */
[----:B------:R-:W-:Y:S01]  /*2310*/  ISETP.GE.AND P0, PT, R228, UR6, PT ;  /* 0x00000006e4007c0c */ /* 0x000fe2000bf06270 */
[----:B------:R-:W-:Y:S02]  /*2320*/  IMAD.SHL.U32 R9, R6, 0x2, RZ ;  /* 0x0000000206097824 */ /* 0x000fe400078e00ff */
[----:B------:R-:W-:Y:S01]  /*2330*/  IMAD R10, R8, UR4, RZ ;  /* 0x00000004080a7c24 */ /* 0x000fe2000f8e02ff */
[----:B------:R-:W-:Y:S01]  /*2340*/  SEL R0, RZ, 0x1, P0 ;  /* 0x00000001ff007807 */ /* 0x000fe20000000000 */
[C---:B------:R-:W-:Y:S01]  /*2350*/  IMAD.WIDE.U32 R4, R7.reuse, UR4, R4 ;  /* 0x0000000407047c25 */ /* 0x040fe2000f8e0004 */
[----:B------:R-:W-:Y:S02]  /*2360*/  ISETP.GE.AND P0, PT, R20, UR6, PT ;  /* 0x0000000614007c0c */ /* 0x000fe4000bf06270 */
[----:B------:R-:W0:Y:S01]  /*2370*/  LDC.64 R20, c[0x0][0x3e8] ;  /* 0x0000fa00ff147b82 */ /* 0x000e220000000a00 */
[----:B------:R-:W-:Y:S01]  /*2380*/  IMAD R11, R7, UR5, R10 ;  /* 0x00000005070b7c24 */ /* 0x000fe2000f8e020a */
[----:B------:R-:W-:Y:S01]  /*2390*/  LOP3.LUT R0, R9, 0x2, R0, 0xe2, !PT ;  /* 0x0000000209007812 */ /* 0x000fe200078ee200 */
[----:B------:R-:W3:Y:S01]  /*23a0*/  LDL R10, [R1+0x34] ;  /* 0x00003400010a7983 */ /* 0x000ee20000100800 */
[----:B------:R-:W-:Y:S01]  /*23b0*/  ULDC.64 UR4, c[0x0][0xa08] ;  /* 0x0002820000047ab9 */ /* 0x000fe20000000a00 */
[----:B------:R-:W-:-:S02]  /*23c0*/  SEL R9, RZ, 0x4, P0 ;  /* 0x00000004ff097807 */ /* 0x000fc40000000000 */
[----:B------:R-:W-:Y:S02]  /*23d0*/  ISETP.NE.U32.AND P0, PT, RZ, UR4, PT ;  /* 0x00000004ff007c0c */ /* 0x000fe4000bf05070 */
[----:B------:R-:W-:Y:S02]  /*23e0*/  LOP3.LUT R30, R0, R9, RZ, 0xfc, !PT ;  /* 0x00000009001e7212 */ /* 0x000fe400078efcff */
[----:B------:R-:W-:Y:S01]  /*23f0*/  ISETP.NE.AND.EX P0, PT, RZ, UR5, PT, P0 ;  /* 0x00000005ff007c0c */ /* 0x000fe2000bf05300 */
[----:B------:R-:W-:Y:S01]  /*2400*/  IMAD.IADD R5, R5, 0x1, R11 ;  /* 0x0000000105057824 */ /* 0x000fe200078e020b */
[----:B------:R-:W-:Y:S01]  /*2410*/  ULDC.64 UR4, c[0x0][0x300] ;  /* 0x0000c00000047ab9 */ /* 0x000fe20000000a00 */
[----:B------:R-:W-:Y:S01]  /*2420*/  SHF.R.S32.HI R229, RZ, 0x1f, R228 ;  /* 0x0000001fffe57819 */ /* 0x000fe200000114e4 */
[----:B------:R-:W-:-:S04]  /*2430*/  IMAD R6, R8, UR8, RZ ;  /* 0x0000000808067c24 */ /* 0x000fc8000f8e02ff */
[C---:B------:R-:W-:Y:S02]  /*2440*/  IMAD R25, R7.reuse, UR9, R6 ;  /* 0x0000000907197c24 */ /* 0x040fe4000f8e0206 */
[----:B------:R-:W-:Y:S01]  /*2450*/  IMAD.WIDE.U32 R6, R7, UR8, R228 ;  /* 0x0000000807067c25 */ /* 0x000fe2000f8e00e4 */
[----:B------:R-:W-:-:S03]  /*2460*/  ISETP.GE.AND P3, PT, R228, R32, PT ;  /* 0x00000020e400720c */ /* 0x000fc60003f66270 */
[----:B------:R-:W-:Y:S01]  /*2470*/  IMAD.IADD R7, R7, 0x1, R25 ;  /* 0x0000000107077824 */ /* 0x000fe200078e0219 */
[----:B------:R-:W-:Y:S02]  /*2480*/  SHF.R.S32.HI R209, RZ, 0x1f, R208 ;  /* 0x0000001fffd17819 */ /* 0x000fe400000114d0 */
[----:B------:R-:W-:Y:S01]  /*2490*/  ISETP.GE.AND P2, PT, R225, R32, PT ;  /* 0x00000020e100720c */ /* 0x000fe20003f46270 */
[----:B------:R-:W-:-:S04]  /*24a0*/  IMAD.WIDE.U32 R78, R18, R28, R228 ;  /* 0x0000001c124e7225 */ /* 0x000fc800078e00e4 */
[----:B------:R-:W-:-:S04]  /*24b0*/  IMAD.WIDE.U32 R80, R18, R28, R208 ;  /* 0x0000001c12507225 */ /* 0x000fc800078e00d0 */
[----:B0-----:R-:W-:-:S04]  /*24c0*/  IMAD.WIDE.U32 R84, R18, R20, R208 ;  /* 0x0000001412547225 */ /* 0x001fc800078e00d0 */
[C---:B------:R-:W-:Y:S01]  /*24d0*/  IMAD.WIDE.U32 R82, R18.reuse, R20, R228 ;  /* 0x0000001412527225 */ /* 0x040fe200078e00e4 */
[----:B------:R-:W0:Y:S01]  /*24e0*/  S2R R108, SR_TID.X ;  /* 0x00000000006c7919 */ /* 0x000e220000002100 */
[----:B-----5:R-:W-:Y:S02]  /*24f0*/  SHF.R.S32.HI R25, RZ, 0x1f, R100 ;  /* 0x0000001fff197819 */ /* 0x020fe40000011464 */
[----:B------:R-:W-:-:S05]  /*2500*/  IADD3 R76, P1, R18, R77, RZ ;  /* 0x0000004d124c7210 */ /* 0x000fca0007f3e0ff */
[----:B------:R-:W-:Y:S01]  /*2510*/  IMAD.X R77, R19, 0x1, R31, P1 ;  /* 0x00000001134d7824 */ /* 0x000fe200008e061f */
[----:B0-----:R-:W-:Y:S02]  /*2520*/  LEA.HI R108, R108, 0x8, RZ, 0x19 ;  /* 0x000000086c6c7811 */ /* 0x001fe400078fc8ff */
[----:B--2---:R-:W-:Y:S02]  /*2530*/  SHF.R.S32.HI R0, RZ, 0x1f, R3 ;  /* 0x0000001fff007819 */ /* 0x004fe40000011403 */
[----:B------:R-:W-:Y:S02]  /*2540*/  SEL R87, R3, RZ, !P0 ;  /* 0x000000ff03577207 */ /* 0x000fe40004000000 */
[----:B------:R-:W-:-:S03]  /*2550*/  SEL R0, R0, RZ, !P0 ;  /* 0x000000ff00007207 */ /* 0x000fc60004000000 */
[----:B------:R-:W-:-:S04]  /*2560*/  IMAD.WIDE.U32 R88, R87, UR4, R4 ;  /* 0x0000000457587c25 */ /* 0x000fc8000f8e0004 */
[C---:B------:R-:W-:Y:S02]  /*2570*/  IMAD R4, R19.reuse, R12, RZ ;  /* 0x0000000c13047224 */ /* 0x040fe400078e02ff */
[----:B------:R-:W-:Y:S02]  /*2580*/  IMAD R8, R0, UR4, RZ ;  /* 0x0000000400087c24 */ /* 0x000fe4000f8e02ff */
[C---:B------:R-:W-:Y:S02]  /*2590*/  IMAD R15, R18.reuse, R13, R4 ;  /* 0x0000000d120f7224 */ /* 0x040fe400078e0204 */
[----:B------:R-:W-:Y:S02]  /*25a0*/  IMAD R3, R19, R20, RZ ;  /* 0x0000001413037224 */ /* 0x000fe400078e02ff */
[----:B------:R-:W-:Y:S01]  /*25b0*/  IMAD R11, R87, UR5, R8 ;  /* 0x00000005570b7c24 */ /* 0x000fe2000f8e0208 */
[----:B------:R-:W-:Y:S01]  /*25c0*/  ULDC.64 UR4, c[0x0][0x328] ;  /* 0x0000ca0000047ab9 */ /* 0x000fe20000000a00 */
[----:B------:R-:W-:-:S04]  /*25d0*/  IMAD.WIDE.U32 R4, R18, R12, R228 ;  /* 0x0000000c12047225 */ /* 0x000fc800078e00e4 */
[----:B------:R-:W-:Y:S02]  /*25e0*/  IMAD R8, R0, UR4, RZ ;  /* 0x0000000400087c24 */ /* 0x000fe4000f8e02ff */
[----:B------:R-:W-:Y:S01]  /*25f0*/  IMAD R9, R18, R21, R3 ;  /* 0x0000001512097224 */ /* 0x000fe200078e0203 */
[----:B------:R-:W-:Y:S01]  /*2600*/  IADD3 R3, P0, R88, R4, RZ ;  /* 0x0000000458037210 */ /* 0x000fe20007f1e0ff */
[----:B------:R-:W-:Y:S02]  /*2610*/  IMAD.IADD R0, R89, 0x1, R11 ;  /* 0x0000000159007824 */ /* 0x000fe400078e020b */
[----:B------:R-:W-:-:S03]  /*2620*/  IMAD R97, R87, UR5, R8 ;  /* 0x0000000557617c24 */ /* 0x000fc6000f8e0208 */
[----:B------:R-:W-:Y:S01]  /*2630*/  IADD3.X R4, R0, R5, R15, P0, !PT ;  /* 0x0000000500047210 */ /* 0x000fe200007fe40f */
[----:B------:R-:W-:Y:S02]  /*2640*/  IMAD R5, R19, R28, RZ ;  /* 0x0000001c13057224 */ /* 0x000fe400078e02ff */
[----:B------:R-:W-:-:S04]  /*2650*/  IMAD.WIDE.U32 R86, R87, UR4, R6 ;  /* 0x0000000457567c25 */ /* 0x000fc8000f8e0006 */
[----:B------:R-:W-:Y:S01]  /*2660*/  IMAD R7, R18, R29, R5 ;  /* 0x0000001d12077224 */ /* 0x000fe200078e0205 */
[C---:B------:R-:W-:Y:S02]  /*2670*/  SEL R5, R32.reuse, RZ, P3 ;  /* 0x000000ff20057207 */ /* 0x040fe40001800000 */
[----:B------:R-:W-:-:S03]  /*2680*/  SEL R6, R32, RZ, P2 ;  /* 0x000000ff20067207 */ /* 0x000fc60001000000 */
[----:B------:R-:W-:Y:S02]  /*2690*/  IMAD.IADD R5, R228, 0x1, R5 ;  /* 0x00000001e4057824 */ /* 0x000fe400078e0205 */
[----:B------:R-:W-:Y:S02]  /*26a0*/  IMAD.IADD R81, R81, 0x1, R7 ;  /* 0x0000000151517824 */ /* 0x000fe400078e0207 */
[----:B------:R-:W-:Y:S02]  /*26b0*/  IMAD.IADD R79, R7, 0x1, R79 ;  /* 0x00000001074f7824 */ /* 0x000fe400078e024f */
[----:B------:R-:W-:Y:S01]  /*26c0*/  IMAD.IADD R7, R225, 0x1, R6 ;  /* 0x00000001e1077824 */ /* 0x000fe200078e0206 */
[----:B------:R-:W-:-:S04]  /*26d0*/  SHF.R.S32.HI R6, RZ, 0x1f, R5 ;  /* 0x0000001fff067819 */ /* 0x000fc80000011405 */
[CC--:B------:R-:W-:Y:S02]  /*26e0*/  LEA.HI R35, R6.reuse, R5.reuse, RZ, 0x3 ;  /* 0x0000000506237211 */ /* 0x0c0fe400078f18ff */
[----:B------:R-:W-:Y:S02]  /*26f0*/  LEA.HI R5, R6, R5, RZ, 0x6 ;  /* 0x0000000506057211 */ /* 0x000fe400078f30ff */
[----:B------:R-:W-:Y:S01]  /*2700*/  SHF.R.S32.HI R8, RZ, 0x1f, R7 ;  /* 0x0000001fff087819 */ /* 0x000fe20000011407 */
[----:B------:R-:W-:Y:S02]  /*2710*/  IMAD.IADD R85, R85, 0x1, R9 ;  /* 0x0000000155557824 */ /* 0x000fe400078e0209 */
[----:B------:R-:W-:Y:S01]  /*2720*/  IMAD.IADD R83, R9, 0x1, R83 ;  /* 0x0000000109537824 */ /* 0x000fe200078e0253 */
[CC--:B------:R-:W-:Y:S01]  /*2730*/  LEA.HI R9, R8.reuse, R7.reuse, RZ, 0x6 ;  /* 0x0000000708097211 */ /* 0x0c0fe200078f30ff */
[----:B------:R-:W-:Y:S01]  /*2740*/  IMAD.SHL.U32 R6, R5, 0x40, RZ ;  /* 0x0000004005067824 */ /* 0x000fe200078e00ff */
[----:B------:R-:W-:-:S02]  /*2750*/  LEA.HI R91, R8, R7, RZ, 0x3 ;  /* 0x00000007085b7211 */ /* 0x000fc400078f18ff */
[----:B------:R-:W-:Y:S02]  /*2760*/  LOP3.LUT R5, R35, 0x38, RZ, 0xc0, !PT ;  /* 0x0000003823057812 */ /* 0x000fe400078ec0ff */
[C---:B---3--:R-:W-:Y:S01]  /*2770*/  LOP3.LUT R8, R10.reuse, 0x38, R35, 0xf8, !PT ;  /* 0x000000380a087812 */ /* 0x048fe200078ef823 */
[----:B------:R-:W-:Y:S01]  /*2780*/  IMAD.SHL.U32 R9, R9, 0x40, RZ ;  /* 0x0000004009097824 */ /* 0x000fe200078e00ff */
[----:B------:R-:W-:Y:S02]  /*2790*/  LOP3.LUT R7, R91, 0x38, RZ, 0xc0, !PT ;  /* 0x000000385b077812 */ /* 0x000fe400078ec0ff */
[----:B------:R-:W-:Y:S02]  /*27a0*/  LOP3.LUT R5, R5, 0x1c0, R34, 0xf8, !PT ;  /* 0x000001c005057812 */ /* 0x000fe400078ef822 */
[----:B------:R-:W-:Y:S02]  /*27b0*/  LOP3.LUT R10, R10, 0x38, R91, 0xf8, !PT ;  /* 0x000000380a0a7812 */ /* 0x000fe400078ef85b */
[----:B------:R-:W-:-:S02]  /*27c0*/  LOP3.LUT R11, R8, R33, RZ, 0x3c, !PT ;  /* 0x00000021080b7212 */ /* 0x000fc400078e3cff */
[----:B------:R-:W-:Y:S02]  /*27d0*/  LOP3.LUT R6, R6, 0xfffff000, RZ, 0xc0, !PT ;  /* 0xfffff00006067812 */ /* 0x000fe400078ec0ff */
[----:B------:R-:W-:Y:S02]  /*27e0*/  LOP3.LUT R8, R7, 0x1c0, R34, 0xf8, !PT ;  /* 0x000001c007087812 */ /* 0x000fe400078ef822 */
[----:B----4-:R-:W-:Y:S02]  /*27f0*/  LOP3.LUT R7, R5, R27, RZ, 0x3c, !PT ;  /* 0x0000001b05077212 */ /* 0x010fe400078e3cff */
[----:B------:R-:W-:Y:S02]  /*2800*/  LOP3.LUT R9, R9, 0xfffff000, RZ, 0xc0, !PT ;  /* 0xfffff00009097812 */ /* 0x000fe400078ec0ff */
[----:B------:R-:W-:Y:S02]  /*2810*/  LOP3.LUT R10, R10, R33, RZ, 0x3c, !PT ;  /* 0x000000210a0a7212 */ /* 0x000fe400078e3cff */
[----:B------:R-:W-:-:S02]  /*2820*/  IADD3 R5, R11, R6, R26 ;  /* 0x000000060b057210 */ /* 0x000fc40007ffe01a */
[----:B------:R-:W-:Y:S02]  /*2830*/  LOP3.LUT R8, R8, R27, RZ, 0x3c, !PT ;  /* 0x0000001b08087212 */ /* 0x000fe400078e3cff */
[----:B------:R-:W-:Y:S02]  /*2840*/  IADD3 R6, R7, R6, R14 ;  /* 0x0000000607067210 */ /* 0x000fe40007ffe00e */
[-C--:B------:R-:W-:Y:S01]  /*2850*/  IADD3 R7, R10, R9.reuse, R26 ;  /* 0x000000090a077210 */ /* 0x080fe20007ffe01a */
[----:B------:R-:W-:Y:S01]  /*2860*/  VIADD R26, R228, 0xc0 ;  /* 0x000000c0e41a7836 */ /* 0x000fe20000000000 */
[----:B------:R-:W-:Y:S01]  /*2870*/  IADD3 R8, R8, R9, R14 ;  /* 0x0000000908087210 */ /* 0x000fe20007ffe00e */
[C---:B------:R-:W-:Y:S02]  /*2880*/  IMAD R14, R25.reuse, R20, RZ ;  /* 0x00000014190e7224 */ /* 0x040fe400078e02ff */
[----:B------:R-:W-:Y:S01]  /*2890*/  IMAD R25, R25, R28, RZ ;  /* 0x0000001c19197224 */ /* 0x000fe200078e02ff */
[----:B------:R-:W-:Y:S01]  /*28a0*/  ISETP.GE.AND P0, PT, R26, UR6, PT ;  /* 0x000000061a007c0c */ /* 0x000fe2000bf06270 */
[----:B------:R-:W-:Y:S01]  /*28b0*/  IMAD R37, R100, R21, R14 ;  /* 0x0000001564257224 */ /* 0x000fe200078e020e */
[----:B------:R-:W-:Y:S01]  /*28c0*/  SHF.L.U64.HI R9, R12, 0x6, R13 ;  /* 0x000000060c097819 */ /* 0x000fe2000001020d */
[----:B------:R-:W-:Y:S01]  /*28d0*/  IMAD R33, R100, R29, R25 ;  /* 0x0000001d64217224 */ /* 0x000fe200078e0219 */
[----:B------:R-:W-:-:S02]  /*28e0*/  SHF.L.U64.HI R10, R12, 0x5, R13 ;  /* 0x000000050c0a7819 */ /* 0x000fc4000001020d */
[C-C-:B------:R-:W-:Y:S02]  /*28f0*/  SHF.L.U64.HI R13, R20.reuse, 0x6, R21.reuse ;  /* 0x00000006140d7819 */ /* 0x140fe40000010215 */
[----:B------:R-:W-:Y:S02]  /*2900*/  SHF.L.U64.HI R14, R20, 0x5, R21 ;  /* 0x00000005140e7819 */ /* 0x000fe40000010215 */
[C-C-:B------:R-:W-:Y:S02]  /*2910*/  SHF.L.U64.HI R21, R28.reuse, 0x6, R29.reuse ;  /* 0x000000061c157819 */ /* 0x140fe4000001021d */
[----:B------:R-:W-:Y:S02]  /*2920*/  SHF.L.U64.HI R25, R28, 0x5, R29 ;  /* 0x000000051c197819 */ /* 0x000fe4000001021d */
[----:B------:R-:W-:Y:S01]  /*2930*/  SEL R29, RZ, 0x8, P0 ;  /* 0x00000008ff1d7807 */ /* 0x000fe20000000000 */
[----:B------:R-:W-:Y:S01]  /*2940*/  IMAD.WIDE.U32 R80, R100, R28, R80 ;  /* 0x0000001c64507225 */ /* 0x000fe200078e0050 */
[----:B------:R-:W-:-:S02]  /*2950*/  SHF.R.S32.HI R34, RZ, 0x3, R35 ;  /* 0x00000003ff227819 */ /* 0x000fc40000011423 */
[----:B------:R-:W-:Y:S01]  /*2960*/  LOP3.LUT R94, R30, R29, RZ, 0xfc, !PT ;  /* 0x0000001d1e5e7212 */ /* 0x000fe200078efcff */
[CC--:B------:R-:W-:Y:S01]  /*2970*/  IMAD.WIDE.U32 R84, R100.reuse, R20.reuse, R84 ;  /* 0x0000001464547225 */ /* 0x0c0fe200078e0054 */
[----:B------:R-:W-:Y:S02]  /*2980*/  SHF.R.S32.HI R90, RZ, 0x3, R91 ;  /* 0x00000003ff5a7819 */ /* 0x000fe4000001145b */
[----:B------:R-:W-:Y:S01]  /*2990*/  LOP3.LUT R35, R35, 0xfffffff8, RZ, 0xc0, !PT ;  /* 0xfffffff823237812 */ /* 0x000fe200078ec0ff */
[----:B------:R-:W-:Y:S01]  /*29a0*/  IMAD.WIDE.U32 R82, R100, R20, R82 ;  /* 0x0000001464527225 */ /* 0x000fe200078e0052 */
[----:B------:R-:W-:-:S03]  /*29b0*/  LOP3.LUT R91, R91, 0xfffffff8, RZ, 0xc0, !PT ;  /* 0xfffffff85b5b7812 */ /* 0x000fc600078ec0ff */
[----:B------:R-:W-:Y:S01]  /*29c0*/  IMAD.WIDE.U32 R78, R100, R28, R78 ;  /* 0x0000001c644e7225 */ /* 0x000fe200078e004e */
[----:B------:R-:W-:-:S03]  /*29d0*/  LOP3.LUT R29, R30, 0x1, RZ, 0xc0, !PT ;  /* 0x000000011e1d7812 */ /* 0x000fc600078ec0ff */
[C---:B------:R-:W-:Y:S02]  /*29e0*/  IMAD.SHL.U32 R26, R28.reuse, 0x40, RZ ;  /* 0x000000401c1a7824 */ /* 0x040fe400078e00ff */
[----:B------:R-:W-:Y:S01]  /*29f0*/  IMAD.SHL.U32 R27, R28, 0x20, RZ ;  /* 0x000000201c1b7824 */ /* 0x000fe200078e00ff */
[----:B------:R-:W-:Y:S01]  /*2a00*/  LOP3.LUT R92, R94, 0x2, RZ, 0xc0, !PT ;  /* 0x000000025e5c7812 */ /* 0x000fe200078ec0ff */
[----:B------:R-:W-:Y:S01]  /*2a10*/  IMAD.SHL.U32 R28, R32, 0x2, RZ ;  /* 0x00000002201c7824 */ /* 0x000fe200078e00ff */
[----:B------:R-:W-:Y:S01]  /*2a20*/  LOP3.LUT R93, R94, 0x4, RZ, 0xc0, !PT ;  /* 0x000000045e5d7812 */ /* 0x000fe200078ec0ff */
[----:B------:R-:W-:Y:S01]  /*2a30*/  IMAD.SHL.U32 R11, R12, 0x40, RZ ;  /* 0x000000400c0b7824 */ /* 0x000fe200078e00ff */
[----:B------:R-:W-:Y:S01]  /*2a40*/  LOP3.LUT R94, R94, 0x8, RZ, 0xc0, !PT ;  /* 0x000000085e5e7812 */ /* 0x000fe200078ec0ff */
[----:B------:R-:W-:Y:S01]  /*2a50*/  IMAD.SHL.U32 R15, R20, 0x40, RZ ;  /* 0x00000040140f7824 */ /* 0x000fe200078e00ff */
[----:B------:R-:W-:Y:S01]  /*2a60*/  SHF.R.S32.HI R95, RZ, 0x1f, R35 ;  /* 0x0000001fff5f7819 */ /* 0x000fe20000011423 */
[----:B------:R-:W-:Y:S01]  /*2a70*/  IMAD.IADD R32, R81, 0x1, R33 ;  /* 0x0000000151207824 */ /* 0x000fe200078e0221 */
[----:B------:R-:W-:Y:S01]  /*2a80*/  SHF.R.S32.HI R96, RZ, 0x1f, R91 ;  /* 0x0000001fff607819 */ /* 0x000fe2000001145b */
[----:B------:R-:W-:-:S02]  /*2a90*/  IMAD.SHL.U32 R12, R12, 0x20, RZ ;  /* 0x000000200c0c7824 */ /* 0x000fc400078e00ff */
[----:B------:R-:W-:Y:S02]  /*2aa0*/  IMAD.SHL.U32 R20, R20, 0x20, RZ ;  /* 0x0000002014147824 */ /* 0x000fe400078e00ff */
[----:B------:R-:W-:Y:S02]  /*2ab0*/  IMAD.IADD R30, R85, 0x1, R37 ;  /* 0x00000001551e7824 */ /* 0x000fe400078e0225 */
[----:B------:R-:W-:Y:S02]  /*2ac0*/  IMAD.IADD R31, R37, 0x1, R83 ;  /* 0x00000001251f7824 */ /* 0x000fe400078e0253 */
[----:B------:R-:W-:Y:S02]  /*2ad0*/  IMAD.IADD R33, R33, 0x1, R79 ;  /* 0x0000000121217824 */ /* 0x000fe400078e024f */
[----:B------:R-:W-:-:S07]  /*2ae0*/  IMAD.IADD R97, R87, 0x1, R97 ;  /* 0x0000000157617824 */ /* 0x000fce00078e0261 */
.L_x_1428:
[----:B------:R-:W2:Y:S01]  /*2af0*/  LDL R41, [R1+0x58] ;  /* 0x0000580001297983 */ /* 0x000ea20000100800 */
[----:B------:R-:W0:Y:S01]  /*2b00*/  LDC R120, c[0x0][0x3d4] ;  /* 0x0000f500ff787b82 */ /* 0x000e220000000800 */
[----:B------:R-:W-:Y:S01]  /*2b10*/  VIADD R40, R24, 0xffffffff ;  /* 0xffffffff18287836 */ /* 0x000fe20000000000 */
[----:B------:R-:W-:Y:S05]  /*2b20*/  YIELD ;  /* 0x0000000000007946 */ /* 0x000fea0003800000 */
[----:B------:R-:W-:Y:S01]  /*2b30*/  SHF.R.S32.HI R39, RZ, 0x1f, R40 ;  /* 0x0000001fff277819 */ /* 0x000fe20000011428 */
[----:B------:R-:W1:Y:S01]  /*2b40*/  LDC.64 R106, c[0x0][0x2d8] ;  /* 0x0000b600ff6a7b82 */ /* 0x000e620000000a00 */
[-C--:B------:R-:W-:Y:S01]  /*2b50*/  IMAD R24, R9, R40.reuse, RZ ;  /* 0x0000002809187224 */ /* 0x080fe200078e02ff */
[----:B------:R-:W-:Y:S01]  /*2b60*/  BSSY B0, `(.L_x_1353) ;  /* 0x000057b000007945 */ /* 0x000fe20003800000 */
[----:B------:R-:W-:-:S04]  /*2b70*/  IMAD.WIDE.U32 R112, R11, R40, RZ ;  /* 0x000000280b707225 */ /* 0x000fc800078e00ff */
[----:B------:R-:W-:Y:S01]  /*2b80*/  IMAD R73, R39, R11, R24 ;  /* 0x0000000b27497224 */ /* 0x000fe200078e0218 */
[CC--:B------:R-:W-:Y:S02]  /*2b90*/  IADD3 R37, P0, R3.reuse, R112.reuse, RZ ;  /* 0x0000007003257210 */ /* 0x0c0fe40007f1e0ff */
[----:B------:R-:W-:Y:S01]  /*2ba0*/  IADD3 R24, P4, P5, R3, R112, R12 ;  /* 0x0000007003187210 */ /* 0x000fe20007d9e00c */
[----:B------:R-:W-:-:S04]  /*2bb0*/  IMAD.IADD R73, R113, 0x1, R73 ;  /* 0x0000000171497824 */ /* 0x000fc800078e0249 */
[----:B------:R-:W-:Y:S01]  /*2bc0*/  IMAD.X R38, R73, 0x1, R4, P0 ;  /* 0x0000000149267824 */ /* 0x000fe200000e0604 */
[----:B0-----:R-:W-:Y:S02]  /*2bd0*/  ISETP.GE.AND P0, PT, R120, 0x1, PT ;  /* 0x000000017800780c */ /* 0x001fe40003f06270 */
[----:B------:R-:W-:Y:S02]  /*2be0*/  IADD3.X R36, R4, R73, R10, P4, P5 ;  /* 0x0000004904247210 */ /* 0x000fe400027ea40a */
[CC--:B-1----:R-:W-:Y:S02]  /*2bf0*/  LEA R50, P1, R37.reuse, R106.reuse, 0x1 ;  /* 0x0000006a25327211 */ /* 0x0c2fe400078208ff */
[----:B------:R-:W-:Y:S02]  /*2c00*/  LEA R48, P6, R24, R106, 0x1 ;  /* 0x0000006a18307211 */ /* 0x000fe400078c08ff */
[----:B------:R-:W-:Y:S02]  /*2c10*/  LEA.HI.X R51, R37, R107, R38, 0x1, P1 ;  /* 0x0000006b25337211 */ /* 0x000fe400008f0c26 */
[----:B------:R-:W-:-:S02]  /*2c20*/  ISETP.GT.AND P1, PT, R40, R23, PT ;  /* 0x000000172800720c */ /* 0x000fc40003f24270 */
[----:B------:R-:W-:Y:S01]  /*2c30*/  LEA.HI.X R49, R24, R107, R36, 0x1, P6 ;  /* 0x0000006b18317211 */ /* 0x000fe200030f0c24 */
[----:B------:R-:W-:Y:S01]  /*2c40*/  IMAD.MOV.U32 R24, RZ, RZ, R40 ;  /* 0x000000ffff187224 */ /* 0x000fe200078e0028 */
[----:B------:R-:W-:Y:S01]  /*2c50*/  P2R R99, PR, RZ, 0x2 ;  /* 0x00000002ff637803 */ /* 0x000fe20000000000 */
[----:B--2---:R-:W-:-:S04]  /*2c60*/  IMAD R37, R17, 0x4000, R41 ;  /* 0x0000400011257824 */ /* 0x004fc800078e0229 */
[----:B------:R-:W-:Y:S01]  /*2c70*/  IMAD R102, R37, 0x2, R16 ;  /* 0x0000000225667824 */ /* 0x000fe200078e0210 */
[----:B---3--:R-:W-:Y:S06]  /*2c80*/  @!P0 BRA `(.L_x_1354) ;  /* 0x0000005000e88947 */ /* 0x008fec0003800000 */
[----:B------:R-:W-:Y:S01]  /*2c90*/  ULDC.U8 UR4, c[0x0][0x3f0] ;  /* 0x0000fc0000047ab9 */ /* 0x000fe20000000000 */
[-C--:B------:R-:W-:Y:S01]  /*2ca0*/  IMAD R37, R21, R40.reuse, RZ ;  /* 0x0000002815257224 */ /* 0x080fe200078e02ff */
[----:B------:R-:W-:Y:S01]  /*2cb0*/  ISETP.NE.AND P0, PT, RZ, UR4, PT ;  /* 0x00000004ff007c0c */ /* 0x000fe2000bf05270 */
[----:B------:R-:W-:Y:S02]  /*2cc0*/  IMAD R36, R13, R40, RZ ;  /* 0x000000280d247224 */ /* 0x000fe400078e02ff */
[C---:B------:R-:W-:Y:S02]  /*2cd0*/  IMAD R37, R39.reuse, R26, R37 ;  /* 0x0000001a27257224 */ /* 0x040fe400078e0225 */
        /* <DEDUP_REMOVED lines=8> */
[----:B------:R0:W5:Y:S04]  /*2d60*/  LDL R115, [R1+0x10] ;  /* 0x0000100001737983 */ /* 0x0001680000100800 */
[----:B------:R0:W5:Y:S01]  /*2d70*/  LDL R114, [R1+0x14] ;  /* 0x0000140001727983 */ /* 0x0001620000100800 */
[----:B------:R-:W-:Y:S01]  /*2d80*/  ISETP.GE.AND P0, PT, R18, R105, PT ;  /* 0x000000691200720c */ /* 0x000fe20003f06270 */
[----:B------:R-:W-:Y:S01]  /*2d90*/  BSSY B1, `(.L_x_1356) ;  /* 0x000002a000017945 */ /* 0x000fe20003800000 */
        /* <DEDUP_REMOVED lines=9> */
[----:B0-----:R-:W-:Y:S06]  /*2e30*/  @P0 BRA `(.L_x_1357) ;  /* 0x00000000007c0947 */ /* 0x001fec0003800000 */
        /* <DEDUP_REMOVED lines=12> */
[----:B-----5:R-:W-:-:S02]  /*2f00*/  ISETP.GE.AND P4, PT, R115, R120, PT ;  /* 0x000000787300720c */ /* 0x020fc40003f86270 */
        /* <DEDUP_REMOVED lines=18> */
.L_x_1357:
[----:B------:R-:W-:Y:S05]  /*3030*/  BSYNC B1 ;  /* 0x0000000000017941 */ /* 0x000fea0003800000 */
.L_x_1356:
[----:B------:R-:W-:Y:S01]  /*3040*/  ISETP.GE.AND P4, PT, R233, R105, PT ;  /* 0x00000069e900720c */ /* 0x000fe20003f86270 */
[----:B------:R-:W-:Y:S01]  /*3050*/  BSSY B1, `(.L_x_1358) ;  /* 0x000002a000017945 */ /* 0x000fe20003800000 */
[----:B------:R-:W-:Y:S02]  /*3060*/  CS2R R44, SRZ ;  /* 0x00000000002c7805 */ /* 0x000fe4000001ff00 */
[----:B------:R-:W-:Y:S02]  /*3070*/  CS2R R52, SRZ ;  /* 0x0000000000347805 */ /* 0x000fe4000001ff00 */
[----:B------:R-:W-:Y:S02]  /*3080*/  CS2R R56, SRZ ;  /* 0x0000000000387805 */ /* 0x000fe4000001ff00 */
[----:B------:R-:W-:Y:S02]  /*3090*/  CS2R R42, SRZ ;  /* 0x00000000002a7805 */ /* 0x000fe4000001ff00 */
[----:B------:R-:W-:-:S02]  /*30a0*/  CS2R R46, SRZ ;  /* 0x00000000002e7805 */ /* 0x000fc4000001ff00 */
[----:B------:R-:W-:Y:S01]  /*30b0*/  CS2R R54, SRZ ;  /* 0x0000000000367805 */ /* 0x000fe2000001ff00 */
[----:B-----5:R-:W-:Y:S01]  /*30c0*/  IMAD.MOV.U32 R112, RZ, RZ, R60 ;  /* 0x000000ffff707224 */ /* 0x020fe200078e003c */
[----:B------:R-:W-:Y:S01]  /*30d0*/  CS2R R58, SRZ ;  /* 0x00000000003a7805 */ /* 0x000fe2000001ff00 */
[----:B------:R-:W-:Y:S01]  /*30e0*/  IMAD.MOV.U32 R113, RZ, RZ, R61 ;  /* 0x000000ffff717224 */ /* 0x000fe200078e003d */
[----:B------:R-:W-:Y:S06]  /*30f0*/  @P4 BRA `(.L_x_1359) ;  /* 0x00000000007c4947 */ /* 0x000fec0003800000 */
[----:B------:R-:W-:Y:S01]  /*3100*/  IADD3 R70, P1, P5, R80, R70, R27 ;  /* 0x0000004650467210 */ /* 0x000fe20007d3e01b */
[----:B------:R-:W-:Y:S01]  /*3110*/  ULDC.64 UR4, c[0x0][0x3c8] ;  /* 0x0000f20000047ab9 */ /* 0x000fe20000000a00 */
[----:B------:R-:W-:Y:S01]  /*3120*/  ULDC.64 UR6, c[0x0][0x3e0] ;  /* 0x0000f80000067ab9 */ /* 0x000fe20000000a00 */
[----:B------:R-:W-:Y:S02]  /*3130*/  CS2R R56, SRZ ;  /* 0x0000000000387805 */ /* 0x000fe4000001ff00 */
[----:B0-----:R-:W-:Y:S02]  /*3140*/  IADD3.X R37, R32, R98, R25, P1, P5 ;  /* 0x0000006220257210 */ /* 0x001fe40000fea419 */
        /* <DEDUP_REMOVED lines=26> */
.L_x_1359:
[----:B------:R-:W-:Y:S05]  /*32f0*/  BSYNC B1 ;  /* 0x0000000000017941 */ /* 0x000fea0003800000 */
.L_x_1358:
[----:B01----:R-:W2:Y:S01]  /*3300*/  LDL R36, [R1+0x30] ;  /* 0x0000300001247983 */ /* 0x003ea20000100800 */
        /* <DEDUP_REMOVED lines=16> */
[----:B-----5:R-:W-:Y:S01]  /*3410*/  IMAD.MOV.U32 R39, RZ, RZ, R40 ;  /* 0x000000ffff277224 */ /* 0x020fe200078e0028 */
        /* <DEDUP_REMOVED lines=23> */
[----:B------:R-:W-:Y:S01]  /*3590*/  PRMT R114, R37, 0x7610, R114 ;  /* 0x0000761025727816 */ /* 0x000fe20000000072 */
[----:B------:R-:W-:Y:S01]  /*35a0*/  IMAD.MOV.U32 R37, RZ, RZ, R55 ;  /* 0x000000ffff257224 */ /* 0x000fe200078e0037 */
[----:B------:R-:W-:Y:S01]  /*35b0*/  PRMT R115, R38, 0x7610, R115 ;  /* 0x0000761026737816 */ /* 0x000fe20000000073 */
[----:B------:R-:W-:-:S03]  /*35c0*/  IMAD.MOV.U32 R38, RZ, RZ, R58 ;  /* 0x000000ffff267224 */ /* 0x000fc600078e003a */
[----:B------:R-:W-:Y:S02]  /*35d0*/  PRMT R119, R37, 0x7610, R119 ;  /* 0x0000761025777816 */ /* 0x000fe40000000077 */
[----:B------:R-:W-:Y:S02]  /*35e0*/  PRMT R123, R38, 0x7610, R123 ;  /* 0x00007610267b7816 */ /* 0x000fe4000000007b */
[----:B--2---:R-:W-:Y:S01]  /*35f0*/  R2UR UR4, R36 ;  /* 0x00000000240472ca */ /* 0x004fe200000e0000 */
[----:B------:R-:W-:-:S05]  /*3600*/  IMAD.MOV.U32 R36, RZ, RZ, R64 ;  /* 0x000000ffff247224 */ /* 0x000fca00078e0040 */
[----:B------:R-:W-:Y:S01]  /*3610*/  PRMT R132, R36, 0x7610, R132 ;  /* 0x0000761024847816 */ /* 0x000fe20000000084 */
[----:B------:R-:W-:-:S05]  /*3620*/  IMAD.MOV.U32 R36, RZ, RZ, R73 ;  /* 0x000000ffff247224 */ /* 0x000fca00078e0049 */
[----:B------:R-:W-:Y:S01]  /*3630*/  PRMT R69, R69, 0x5410, R36 ;  /* 0x0000541045457816 */ /* 0x000fe20000000024 */
[----:B------:R-:W-:Y:S01]  /*3640*/  IMAD.MOV.U32 R36, RZ, RZ, R63 ;  /* 0x000000ffff247224 */ /* 0x000fe200078e003f */
[----:B------:R-:W-:-:S04]  /*3650*/  UISETP.NE.AND UP0, UPT, UR4, 0x3, UPT ;  /* 0x000000030400788c */ /* 0x000fc8000bf05270 */
[----:B------:R-:W-:Y:S01]  /*3660*/  PRMT R128, R36, 0x7610, R128 ;  /* 0x0000761024807816 */ /* 0x000fe20000000080 */
[----:B------:R-:W-:Y:S01]  /*3670*/  IMAD.MOV.U32 R36, RZ, RZ, R75 ;  /* 0x000000ffff247224 */ /* 0x000fe200078e004b */
[----:B------:R-:W-:-:S04]  /*3680*/  PLOP3.LUT P1, PT, PT, PT, UP0, 0x80, 0x0 ;  /* 0x000000000000781c */ /* 0x000fc80003f2f008 */
[----:B------:R-:W-:Y:S01]  /*3690*/  PRMT R144, R36, 0x7610, R144 ;  /* 0x0000761024907816 */ /* 0x000fe20000000090 */
[----:B------:R-:W-:-:S05]  /*36a0*/  IMAD.MOV.U32 R36, RZ, RZ, R41 ;  /* 0x000000ffff247224 */ /* 0x000fca00078e0029 */
[----:B------:R-:W-:Y:S01]  /*36b0*/  PRMT R69, R36, 0x7610, R69 ;  /* 0x0000761024457816 */ /* 0x000fe20000000045 */
[----:B------:R-:W-:-:S05]  /*36c0*/  IMAD.MOV.U32 R36, RZ, RZ, R53 ;  /* 0x000000ffff247224 */ /* 0x000fca00078e0035 */
[----:B------:R-:W-:Y:S01]  /*36d0*/  PRMT R117, R36, 0x7610, R117 ;  /* 0x0000761024757816 */ /* 0x000fe20000000075 */
[----:B------:R-:W-:-:S05]  /*36e0*/  IMAD.MOV.U32 R36, RZ, RZ, R43 ;  /* 0x000000ffff247224 */ /* 0x000fca00078e002b */
[----:B------:R-:W-:Y:S01]  /*36f0*/  PRMT R71, R36, 0x7610, R71 ;  /* 0x0000761024477816 */ /* 0x000fe20000000047 */
[----:B------:R-:W-:-:S05]  /*3700*/  IMAD.MOV.U32 R36, RZ, RZ, R54 ;  /* 0x000000ffff247224 */ /* 0x000fca00078e0036 */
[----:B------:R-:W-:Y:S01]  /*3710*/  PRMT R118, R36, 0x7610, R118 ;  /* 0x0000761024767816 */ /* 0x000fe20000000076 */
[----:B------:R-:W-:Y:S06]  /*3720*/  @!P1 BRA `(.L_x_1360) ;  /* 0x0000000000049947 */ /* 0x000fec0003800000 */
[----:B------:R-:W-:Y:S01]  /*3730*/  BPT.TRAP 0x1 ;  /* 0x000000040000795c */ /* 0x000fe20000300000 */
.L_x_1360:
[----:B------:R-:W-:Y:S01]  /*3740*/  IMAD R98, R17, 0x8, R16 ;  /* 0x0000000811627824 */ /* 0x000fe200078e0210 */
[----:B------:R-:W-:Y:S01]  /*3750*/  SHF.L.U32 R109, R236, 0x1f, RZ ;  /* 0x0000001fec6d7819 */ /* 0x000fe200000006ff */
[----:B------:R-:W-:Y:S03]  /*3760*/  BSSY B1, `(.L_x_1361) ;  /* 0x0000003000017945 */ /* 0x000fe60003800000 */
[----:B------:R-:W0:Y:S02]  /*3770*/  SYNCS.PHASECHK.TRANS64.TRYWAIT P5, [R98+URZ+0x30890], R109 ;  /* 0x0308906d620075a7 */ /* 0x000e2400080a017f */
[----:B0-----:R-:W-:Y:S05]  /*3780*/  @!P5 BRA `(.L_x_1362) ;  /* 0x0000025c002cd947 */ /* 0x001fea0003800000 */
.L_x_1771:
[----:B------:R-:W-:Y:S05]  /*3790*/  BSYNC B1 ;  /* 0x0000000000017941 */ /* 0x000fea0003800000 */
.L_x_1361:
        /* <DEDUP_REMOVED lines=30> */
[----:B------:R-:W-:Y:S01]  /*3980*/  FMUL.FTZ R39, R39, R134 ;  /* 0x0000008627277220 */ /* 0x000fe20000410000 */
[----:B------:R-:W-:Y:S01]  /*3990*/  LOP3.LUT R36, R36, 0xffff0000, RZ, 0xc0, !PT ;  /* 0xffff000024247812 */ /* 0x000fe200078ec0ff */
[C---:B------:R-:W-:Y:S01]  /*39a0*/  FMUL.FTZ R143, R107.reuse, R140 ;  /* 0x0000008c6b8f7220 */ /* 0x040fe20000410000 */
[----:B------:R-:W-:Y:S01]  /*39b0*/  FMUL.FTZ R107, R107, R136 ;  /* 0x000000886b6b7220 */ /* 0x000fe20000410000 */
[----:B------:R-:W-:Y:S01]  /*39c0*/  LOP3.LUT R139, R139, 0xffff0000, RZ, 0xc0, !PT ;  /* 0xffff00008b8b7812 */ /* 0x000fe200078ec0ff */
[----:B------:R-:W-:Y:S01]  /*39d0*/  IMAD.U32 R133, R133, 0x10000, RZ ;  /* 0x0001000085857824 */ /* 0x000fe200078e00ff */
[----:B------:R-:W-:Y:S01]  /*39e0*/  LOP3.LUT R135, R135, 0xffff0000, RZ, 0xc0, !PT ;  /* 0xffff000087877812 */ /* 0x000fe200078ec0ff */
[C---:B------:R-:W-:Y:S01]  /*39f0*/  FFMA.FTZ R141, R38.reuse, R134, -R141 ;  /* 0x00000086268d7223 */ /* 0x040fe2000001088d */
[----:B------:R-:W-:Y:S01]  /*3a00*/  FFMA.FTZ R138, R38, R138, R39 ;  /* 0x0000008a268a7223 */ /* 0x000fe20000010027 */
[----:B------:R-:W-:Y:S01]  /*3a10*/  FFMA.FTZ R143, R106, R136, -R143 ;  /* 0x000000886a8f7223 */ /* 0x000fe2000001088f */
[----:B------:R-:W-:Y:S01]  /*3a20*/  FMUL.FTZ R38, R36, R137 ;  /* 0x0000008924267220 */ /* 0x000fe20000410000 */
[----:B------:R-:W-:Y:S01]  /*3a30*/  FFMA.FTZ R106, R106, R140, R107 ;  /* 0x0000008c6a6a7223 */ /* 0x000fe2000001006b */
        /* <DEDUP_REMOVED lines=13> */
.L_x_1368:
[----:B------:R-:W-:Y:S05]  /*3b10*/  BSYNC B3 ;  /* 0x0000000000037941 */ /* 0x000fea0003800000 */
.L_x_1367:
[----:B------:R-:W-:Y:S02]  /*3b20*/  ULDC.64 UR4, c[0x0][0x208] ;  /* 0x0000820000047ab9 */ /* 0x000fe40000000a00 */
[----:B--2---:R1:W-:Y:S03]  /*3b30*/  STG.E.128 desc[UR4][R50.64], R36 ;  /* 0x0000002432007986 */ /* 0x0043e6000c101d04 */
.L_x_1366:
[----:B------:R-:W-:Y:S05]  /*3b40*/  BSYNC B2 ;  /* 0x0000000000027941 */ /* 0x000fea0003800000 */
.L_x_1365:
[----:B------:R-:W-:Y:S01]  /*3b50*/  ISETP.NE.AND P0, PT, R92, RZ, PT ;  /* 0x000000ff5c00720c */ /* 0x000fe20003f05270 */
[----:B------:R-:W-:-:S12]  /*3b60*/  BSSY B2, `(.L_x_1369) ;  /* 0x0000038000027945 */ /* 0x000fd80003800000 */
[----:B------:R-:W-:Y:S05]  /*3b70*/  @!P0 BRA `(.L_x_1370) ;  /* 0x0000000000d88947 */ /* 0x000fea0003800000 */
[----:B------:R-:W2:Y:S01]  /*3b80*/  LDL R106, [R1+0x10] ;  /* 0x00001000016a7983 */ /* 0x000ea20000100800 */
[----:B------:R-:W-:Y:S03]  /*3b90*/  BSSY B3, `(.L_x_1371) ;  /* 0x0000032000037945 */ /* 0x000fe60003800000 */
[----:B-1----:R1:W3:Y:S01]  /*3ba0*/  LDS.128 R36, [R102+0x22400] ;  /* 0x0224000066247984 */ /* 0x0022e20000000c00 */
[----:B--2---:R-:W-:-:S13]  /*3bb0*/  ISETP.GE.AND P0, PT, R106, R120, PT ;  /* 0x000000786a00720c */ /* 0x004fda0003f06270 */
[----:B-1-3--:R-:W-:Y:S05]  /*3bc0*/  @P0 BRA `(.L_x_1372) ;  /* 0x0000000000b80947 */ /* 0x00afea0003800000 */
[----:B------:R-:W-:Y:S01]  /*3bd0*/  SHF.R.U64 R133, R74, 0x10, R75 ;  /* 0x000000104a857819 */ /* 0x000fe2000000124b */
[----:B------:R-:W-:Y:S01]  /*3be0*/  IMAD.U32 R74, R39, 0x10000, RZ ;  /* 0x00010000274a7824 */ /* 0x000fe200078e00ff */
        /* <DEDUP_REMOVED lines=44> */
.L_x_1372:
[----:B------:R-:W-:Y:S05]  /*3eb0*/  BSYNC B3 ;  /* 0x0000000000037941 */ /* 0x000fea0003800000 */
.L_x_1371:
[----:B------:R-:W-:Y:S02]  /*3ec0*/  ULDC.64 UR4, c[0x0][0x208] ;  /* 0x0000820000047ab9 */ /* 0x000fe40000000a00 */
[----:B------:R2:W-:Y:S03]  /*3ed0*/  STG.E.128 desc[UR4][R50.64+0x80], R36 ;  /* 0x0000802432007986 */ /* 0x0005e6000c101d04 */
.L_x_1370:
[----:B------:R-:W-:Y:S05]  /*3ee0*/  BSYNC B2 ;  /* 0x0000000000027941 */ /* 0x000fea0003800000 */
.L_x_1369:
[----:B------:R-:W-:Y:S01]  /*3ef0*/  ISETP.NE.AND P0, PT, R93, RZ, PT ;  /* 0x000000ff5d00720c */ /* 0x000fe20003f05270 */
[----:B------:R-:W-:-:S12]  /*3f00*/  BSSY B2, `(.L_x_1373) ;  /* 0x0000037000027945 */ /* 0x000fd80003800000 */
[----:B------:R-:W-:Y:S05]  /*3f10*/  @!P0 BRA `(.L_x_1374) ;  /* 0x0000000000d48947 */ /* 0x000fea0003800000 */
[----:B-12---:R1:W2:Y:S01]  /*3f20*/  LDS.128 R36, [R102+0x24400] ;  /* 0x0244000066247984 */ /* 0x0062a20000000c00 */
        /* <DEDUP_REMOVED lines=49> */
.L_x_1376:
[----:B------:R-:W-:Y:S05]  /*4240*/  BSYNC B3 ;  /* 0x0000000000037941 */ /* 0x000fea0003800000 */
.L_x_1375:
[----:B------:R-:W-:Y:S02]  /*4250*/  ULDC.64 UR4, c[0x0][0x208] ;  /* 0x0000820000047ab9 */ /* 0x000fe40000000a00 */
[----:B--2---:R3:W-:Y:S03]  /*4260*/  STG.E.128 desc[UR4][R50.64+0x100], R36 ;  /* 0x0001002432007986 */ /* 0x0047e6000c101d04 */
.L_x_1374:
[----:B------:R-:W-:Y:S05]  /*4270*/  BSYNC B2 ;  /* 0x0000000000027941 */ /* 0x000fea0003800000 */
.L_x_1373:
[----:B------:R-:W-:-:S13]  /*4280*/  ISETP.NE.AND P0, PT, R94, RZ, PT ;  /* 0x000000ff5e00720c */ /* 0x000fda0003f05270 */
[----:B------:R-:W-:Y:S05]  /*4290*/  @!P0 BRA `(.L_x_1364) ;  /* 0x0000000000d88947 */ /* 0x000fea0003800000 */
[----:B------:R-:W4:Y:S01]  /*42a0*/  LDL R64, [R1+0x14] ;  /* 0x0000140001407983 */ /* 0x000f220000100800 */
[----:B------:R-:W-:Y:S03]  /*42b0*/  BSSY B2, `(.L_x_1377) ;  /* 0x0000032000027945 */ /* 0x000fe60003800000 */
[----:B-123--:R1:W2:Y:S01]  /*42c0*/  LDS.128 R36, [R102+0x26400] ;  /* 0x0264000066247984 */ /* 0x00e2a20000000c00 */
[----:B----4-:R-:W-:-:S13]  /*42d0*/  ISETP.GE.AND P0, PT, R64, R120, PT ;  /* 0x000000784000720c */ /* 0x010fda0003f06270 */
[----:B-12---:R-:W-:Y:S05]  /*42e0*/  @P0 BRA `(.L_x_1378) ;  /* 0x0000000000b80947 */ /* 0x006fea0003800000 */
        /* <DEDUP_REMOVED lines=46> */
.L_x_1378:
[----:B------:R-:W-:Y:S05]  /*45d0*/  BSYNC B2 ;  /* 0x0000000000027941 */ /* 0x000fea0003800000 */
.L_x_1377:
[----:B------:R-:W-:Y:S02]  /*45e0*/  ULDC.64 UR4, c[0x0][0x208] ;  /* 0x0000820000047ab9 */ /* 0x000fe40000000a00 */
[----:B------:R4:W-:Y:S03]  /*45f0*/  STG.E.128 desc[UR4][R50.64+0x180], R36 ;  /* 0x0001802432007986 */ /* 0x0009e6000c101d04 */
.L_x_1364:
[----:B------:R-:W-:Y:S05]  /*4600*/  BSYNC B1 ;  /* 0x0000000000017941 */ /* 0x000fea0003800000 */
.L_x_1363:
        /* <DEDUP_REMOVED lines=54> */
.L_x_1383:
[----:B------:R-:W-:Y:S05]  /*4970*/  BSYNC B2 ;  /* 0x0000000000027941 */ /* 0x000fea0003800000 */
.L_x_1382:
[----:B------:R-:W-:Y:S02]  /*4980*/  ULDC.64 UR4, c[0x0][0x208] ;  /* 0x0000820000047ab9 */ /* 0x000fe40000000a00 */
[----:B--2---:R1:W-:Y:S03]  /*4990*/  STG.E.128 desc[UR4][R48.64], R36 ;  /* 0x0000002430007986 */ /* 0x0043e6000c101d04 */
.L_x_1381:
[----:B------:R-:W-:Y:S05]  /*49a0*/  BSYNC B1 ;  /* 0x0000000000017941 */ /* 0x000fea0003800000 */
.L_x_1380:
[----:B------:R-:W-:Y:S01]  /*49b0*/  ISETP.NE.AND P0, PT, R92, RZ, PT ;  /* 0x000000ff5c00720c */ /* 0x000fe20003f05270 */
[----:B------:R-:W-:-:S12]  /*49c0*/  BSSY B1, `(.L_x_1384) ;  /* 0x0000038000017945 */ /* 0x000fd80003800000 */
[----:B------:R-:W-:Y:S05]  /*49d0*/  @!P0 BRA `(.L_x_1385) ;  /* 0x0000000000d88947 */ /* 0x000fea0003800000 */
[----:B-1234-:R-:W2:Y:S01]  /*49e0*/  LDL R50, [R1+0x10] ;  /* 0x0000100001327983 */ /* 0x01eea20000100800 */
[----:B------:R-:W-:Y:S03]  /*49f0*/  BSSY B2, `(.L_x_1386) ;  /* 0x0000032000027945 */ /* 0x000fe60003800000 */
[----:B------:R1:W3:Y:S01]  /*4a00*/  LDS.128 R36, [R102+0x23400] ;  /* 0x0234000066247984 */ /* 0x0002e20000000c00 */
[----:B--2---:R-:W-:-:S13]  /*4a10*/  ISETP.GE.AND P0, PT, R50, R120, PT ;  /* 0x000000783200720c */ /* 0x004fda0003f06270 */
[----:B-1-3--:R-:W-:Y:S05]  /*4a20*/  @P0 BRA `(.L_x_1387) ;  /* 0x0000000000b80947 */ /* 0x00afea0003800000 */
[--C-:B------:R-:W-:Y:S01]  /*4a30*/  SHF.R.U64 R57, R54, 0x10, R55.reuse ;  /* 0x0000001036397819 */ /* 0x100fe20000001237 */
[----:B------:R-:W-:Y:S01]  /*4a40*/  IMAD.U32 R50, R38, 0x10000, RZ ;  /* 0x0001000026327824 */ /* 0x000fe200078e00ff */
[----:B------:R-:W-:Y:S02]  /*4a50*/  SHF.R.U32.HI R54, RZ, 0x10, R55 ;  /* 0x00000010ff367819 */ /* 0x000fe40000011637 */
[--C-:B------:R-:W-:Y:S02]  /*4a60*/  SHF.R.U32.HI R56, RZ, 0x10, R53.reuse ;  /* 0x00000010ff387819 */ /* 0x100fe40000011635 */
[----:B------:R-:W-:Y:S02]  /*4a70*/  PRMT R119, R119, 0x5410, R54 ;  /* 0x0000541077777816 */ /* 0x000fe40000000036 */
[----:B------:R-:W-:Y:S01]  /*4a80*/  SHF.R.U64 R59, R52, 0x10, R53 ;  /* 0x00000010343b7819 */ /* 0x000fe20000001235 */
[----:B------:R-:W-:Y:S01]  /*4a90*/  IMAD.U32 R52, R39, 0x10000, RZ ;  /* 0x0001000027347824 */ /* 0x000fe200078e00ff */
        /* <DEDUP_REMOVED lines=39> */
.L_x_1387:
[----:B------:R-:W-:Y:S05]  /*4d10*/  BSYNC B2 ;  /* 0x0000000000027941 */ /* 0x000fea0003800000 */
.L_x_1386:
[----:B------:R-:W-:Y:S02]  /*4d20*/  ULDC.64 UR4, c[0x0][0x208] ;  /* 0x0000820000047ab9 */ /* 0x000fe40000000a00 */
[----:B------:R1:W-:Y:S03]  /*4d30*/  STG.E.128 desc[UR4][R48.64+0x80], R36 ;  /* 0x0000802430007986 */ /* 0x0003e6000c101d04 */
.L_x_1385:
[----:B------:R-:W-:Y:S05]  /*4d40*/  BSYNC B1 ;  /* 0x0000000000017941 */ /* 0x000fea0003800000 */
.L_x_1384:
        /* <DEDUP_REMOVED lines=53> */
.L_x_1391:
[----:B------:R-:W-:Y:S05]  /*50a0*/  BSYNC B2 ;  /* 0x0000000000027941 */ /* 0x000fea0003800000 */
.L_x_1390:
[----:B------:R-:W-:Y:S02]  /*50b0*/  ULDC.64 UR4, c[0x0][0x208] ;  /* 0x0000820000047ab9 */ /* 0x000fe40000000a00 */
[----:B--2---:R1:W-:Y:S03]  /*50c0*/  STG.E.128 desc[UR4][R48.64+0x100], R36 ;  /* 0x0001002430007986 */ /* 0x0043e6000c101d04 */
.L_x_1389:
[----:B------:R-:W-:Y:S05]  /*50d0*/  BSYNC B1 ;  /* 0x0000000000017941 */ /* 0x000fea0003800000 */
.L_x_1388:
[----:B------:R-:W-:-:S13]  /*50e0*/  ISETP.NE.AND P0, PT, R94, RZ, PT ;  /* 0x000000ff5e00720c */ /* 0x000fda0003f05270 */
[----:B------:R-:W-:Y:S05]  /*50f0*/  @!P0 BRA `(.L_x_1379) ;  /* 0x0000003000848947 */ /* 0x000fea0003800000 */
[----:B------:R-:W5:Y:S01]  /*5100*/  LDL R44, [R1+0x14] ;  /* 0x00001400012c7983 */ /* 0x000f620000100800 */
[----:B------:R-:W-:Y:S03]  /*5110*/  BSSY B1, `(.L_x_1392) ;  /* 0x0000032000017945 */ /* 0x000fe60003800000 */
[----:B-1234-:R1:W2:Y:S01]  /*5120*/  LDS.128 R36, [R102+0x27400] ;  /* 0x0274000066247984 */ /* 0x01e2a20000000c00 */
[----:B-----5:R-:W-:-:S13]  /*5130*/  ISETP.GE.AND P0, PT, R44, R120, PT ;  /* 0x000000782c00720c */ /* 0x020fda0003f06270 */
[----:B-12---:R-:W-:Y:S05]  /*5140*/  @P0 BRA `(.L_x_1393) ;  /* 0x0000000000b80947 */ /* 0x006fea0003800000 */
[----:B------:R-:W-:Y:S02]  /*5150*/  SHF.R.U32.HI R44, RZ, 0x10, R43 ;  /* 0x00000010ff2c7819 */ /* 0x000fe4000001162b */
[----:B------:R-:W-:Y:S02]  /*5160*/  SHF.R.U32.HI R46, RZ, 0x10, R41 ;  /* 0x00000010ff2e7819 */ /* 0x000fe40000011629 */
[----:B------:R-:W-:Y:S01]  /*5170*/  SHF.R.U64 R45, R42, 0x10, R43 ;  /* 0x000000102a2d7819 */ /* 0x000fe2000000122b */
[----:B------:R-:W-:Y:S01]  /*5180*/  IMAD.U32 R42, R39, 0x10000, RZ ;  /* 0x00010000272a7824 */ /* 0x000fe200078e00ff */
        /* <DEDUP_REMOVED lines=42> */
.L_x_1393:
[----:B------:R-:W-:Y:S05]  /*5430*/  BSYNC B1 ;  /* 0x0000000000017941 */ /* 0x000fea0003800000 */
.L_x_1392:
[----:B------:R-:W-:Y:S02]  /*5440*/  ULDC.64 UR4, c[0x0][0x208] ;  /* 0x0000820000047ab9 */ /* 0x000fe40000000a00 */
[----:B------:R1:W-:Y:S01]  /*5450*/  STG.E.128 desc[UR4][R48.64+0x180], R36 ;  /* 0x0001802430007986 */ /* 0x0003e2000c101d04 */
[----:B------:R-:W-:Y:S05]  /*5460*/  BRA `(.L_x_1379) ;  /* 0x0000002c00a87947 */ /* 0x000fea0003800000 */
.L_x_1355:
        /* <DEDUP_REMOVED lines=18> */
[----:B------:R-:W-:Y:S01]  /*5590*/  LEA R56, P0, R36, UR6, 0x1 ;  /* 0x0000000624387c11 */ /* 0x000fe2000f8008ff */
[----:B------:R-:W-:Y:S01]  /*55a0*/  IMAD.X R37, R109, 0x1, R31, P5 ;  /* 0x000000016d257824 */ /* 0x000fe200028e061f */
[----:B------:R-:W-:Y:S02]  /*55b0*/  ISETP.GE.AND P5, PT, R225, R120, PT ;  /* 0x00000078e100720c */ /* 0x000fe40003fa6270 */
[----:B------:R-:W-:-:S02]  /*55c0*/  CS2R R42, SRZ ;  /* 0x00000000002a7805 */ /* 0x000fc4000001ff00 */
[----:B------:R-:W-:Y:S02]  /*55d0*/  LEA.HI.X R53, R38, UR5, R39, 0x1, P1 ;  /* 0x0000000526357c11 */ /* 0x000fe400088f0c27 */
[----:B------:R-:W-:Y:S02]  /*55e0*/  CS2R R40, SRZ ;  /* 0x0000000000287805 */ /* 0x000fe4000001ff00 */
[----:B------:R-:W-:Y:S02]  /*55f0*/  ISETP.GE.AND P1, PT, R228, R120, PT ;  /* 0x00000078e400720c */ /* 0x000fe40003f26270 */
[----:B------:R-:W-:Y:S02]  /*5600*/  CS2R R38, SRZ ;  /* 0x0000000000267805 */ /* 0x000fe4000001ff00 */
[----:B------:R-:W-:Y:S02]  /*5610*/  LEA.HI.X R57, R36, UR7, R37, 0x1, P0 ;  /* 0x0000000724397c11 */ /* 0x000fe400080f0c25 */
        /* <DEDUP_REMOVED lines=10> */
.L_x_1395:
[----:B------:R-:W-:Y:S05]  /*56c0*/  BSYNC B1 ;  /* 0x0000000000017941 */ /* 0x000fea0003800000 */
.L_x_1394:
[----:B------:R-:W-:Y:S01]  /*56d0*/  ISETP.GE.AND P0, PT, R233, R105, PT ;  /* 0x00000069e900720c */ /* 0x000fe20003f06270 */
[----:B------:R-:W-:Y:S01]  /*56e0*/  BSSY B1, `(.L_x_1396) ;  /* 0x0000024000017945 */ /* 0x000fe20003800000 */
[----:B0-----:R-:W-:Y:S02]  /*56f0*/  CS2R R52, SRZ ;  /* 0x0000000000347805 */ /* 0x001fe4000001ff00 */
        /* <DEDUP_REMOVED lines=34> */
.L_x_1397:
[----:B------:R-:W-:Y:S05]  /*5920*/  BSYNC B1 ;  /* 0x0000000000017941 */ /* 0x000fea0003800000 */
.L_x_1396:
[----:B0-----:R-:W2:Y:S01]  /*5930*/  LDL R68, [R1+0x30] ;  /* 0x0000300001447983 */ /* 0x001ea20000100800 */
        /* <DEDUP_REMOVED lines=67> */
.L_x_1398:
[----:B------:R-:W-:Y:S01]  /*5d70*/  IMAD R98, R17, 0x8, R16 ;  /* 0x0000000811627824 */ /* 0x000fe200078e0210 */
[----:B------:R-:W-:Y:S01]  /*5d80*/  SHF.L.U32 R109, R236, 0x1f, RZ ;  /* 0x0000001fec6d7819 */ /* 0x000fe200000006ff */
[----:B------:R-:W0:Y:S01]  /*5d90*/  LDC R121, c[0x0][0x2e4] ;  /* 0x0000b900ff797b82 */ /* 0x000e220000000800 */
[----:B------:R-:W-:Y:S02]  /*5da0*/  BSSY B1, `(.L_x_1399) ;  /* 0x0000004000017945 */ /* 0x000fe40003800000 */
[----:B------:R-:W1:Y:S05]  /*5db0*/  SYNCS.PHASECHK.TRANS64.TRYWAIT P5, [R98+URZ+0x30890], R109 ;  /* 0x0308906d620075a7 */ /* 0x000e6a00080a017f */
[----:B------:R-:W2:Y:S01]  /*5dc0*/  LDC.64 R110, c[0x0][0x2f0] ;  /* 0x0000bc00ff6e7b82 */ /* 0x000ea20000000a00 */
[----:B-1----:R-:W-:Y:S05]  /*5dd0*/  @!P5 BRA `(.L_x_1400) ;  /* 0x0000023400acd947 */ /* 0x002fea0003800000 */
.L_x_1772:
[----:B------:R-:W-:Y:S05]  /*5de0*/  BSYNC B1 ;  /* 0x0000000000017941 */ /* 0x000fea0003800000 */
.L_x_1399:
        /* <DEDUP_REMOVED lines=8> */
[----:B------:R-:W-:-:S04]  /*5e70*/  IMAD R131, R18, R111, R68 ;  /* 0x0000006f12837224 */ /* 0x000fc800078e0244 */
[----:B------:R-:W-:Y:S02]  /*5e80*/  IMAD.IADD R131, R131, 0x1, R115 ;  /* 0x0000000183837824 */ /* 0x000fe400078e0273 */
[----:B------:R-:W-:Y:S05]  /*5e90*/  @!P4 BRA `(.L_x_1404) ;  /* 0x00000008000cc947 */ /* 0x000fea0003800000 */
[----:B------:R-:W2:Y:S04]  /*5ea0*/  LDL R117, [R1+0x38] ;  /* 0x0000380001757983 */ /* 0x000ea80000100800 */
[----:B------:R-:W3:Y:S04]  /*5eb0*/  LDL R116, [R1+0x44] ;  /* 0x0000440001747983 */ /* 0x000ee80000100800 */
[----:B------:R-:W4:Y:S01]  /*5ec0*/  LDL R75, [R1+0x48] ;  /* 0x00004800014b7983 */ /* 0x000f220000100800 */
[----:B------:R-:W-:Y:S01]  /*5ed0*/  SEL R68, R28, R123, !P3 ;  /* 0x0000007b1c447207 */ /* 0x000fe20005800000 */
[----:B------:R-:W-:Y:S01]  /*5ee0*/  BSSY B3, `(.L_x_1405) ;  /* 0x000007b000037945 */ /* 0x000fe20003800000 */
[----:B------:R-:W-:-:S02]  /*5ef0*/  IADD3 R72, P4, P5, R88, R114, R35 ;  /* 0x0000007258487210 */ /* 0x000fc40007d9e023 */
[----:B------:R-:W-:Y:S02]  /*5f00*/  SHF.R.S32.HI R69, RZ, 0x1f, R68 ;  /* 0x0000001fff457819 */ /* 0x000fe40000011444 */
[----:B------:R-:W-:Y:S02]  /*5f10*/  IADD3.X R74, R0, R131, R95, P4, P5 ;  /* 0x00000083004a7210 */ /* 0x000fe400027ea45f */
[----:B------:R-:W-:-:S04]  /*5f20*/  LEA.HI R69, R69, R68, RZ, 0x4 ;  /* 0x0000004445457211 */ /* 0x000fc800078f20ff */
[----:B------:R-:W-:-:S05]  /*5f30*/  LEA.HI.SX32 R69, R69, R34, 0x1c ;  /* 0x0000002245457211 */ /* 0x000fca00078fe2ff */
[----:B------:R-:W-:-:S05]  /*5f40*/  IMAD.SHL.U32 R71, R69, 0x8, RZ ;  /* 0x0000000845477824 */ /* 0x000fca00078e00ff */
[----:B------:R-:W-:-:S13]  /*5f50*/  ISETP.GE.AND P4, PT, R71, R121, PT ;  /* 0x000000794700720c */ /* 0x000fda0003f86270 */
[--C-:B------:R-:W-:Y:S02]  /*5f60*/  @!P4 SHF.R.S32.HI R68, RZ, 0x1f, R71.reuse ;  /* 0x0000001fff44c819 */ /* 0x100fe40000011447 */
[----:B------:R-:W-:Y:S02]  /*5f70*/  @!P4 IADD3 R70, P5, P6, R88, R114, R71 ;  /* 0x000000725846c210 */ /* 0x000fe40007ebe047 */
[----:B------:R-:W-:Y:S02]  /*5f80*/  LOP3.LUT R71, R71, 0x38, RZ, 0xc0, !PT ;  /* 0x0000003847477812 */ /* 0x000fe400078ec0ff */
[----:B------:R-:W-:Y:S02]  /*5f90*/  @!P4 IADD3.X R73, R0, R131, R68, P5, P6 ;  /* 0x000000830049c210 */ /* 0x000fe40002fec444 */
[----:B------:R-:W-:-:S04]  /*5fa0*/  SHF.R.S32.HI R68, RZ, 0x1f, R69 ;  /* 0x0000001fff447819 */ /* 0x000fc80000011445 */
[----:B------:R-:W-:Y:S01]  /*5fb0*/  LEA.HI R68, R68, R69, RZ, 0x3 ;  /* 0x0000004544447211 */ /* 0x000fe200078f18ff */
[----:B------:R-:W-:-:S04]  /*5fc0*/  IMAD R69, R17, 0x4000, R6 ;  /* 0x0000400011457824 */ /* 0x000fc800078e0206 */
[----:B------:R-:W-:Y:S02]  /*5fd0*/  IMAD.SHL.U32 R68, R68, 0x200, RZ ;  /* 0x0000020044447824 */ /* 0x000fe400078e00ff */
[----:B------:R-:W-:-:S03]  /*5fe0*/  IMAD R69, R69, 0x2, R16 ;  /* 0x0000000245457824 */ /* 0x000fc600078e0210 */
[----:B------:R-:W-:Y:S02]  /*5ff0*/  LOP3.LUT R68, R68, 0x7ffff000, RZ, 0xc0, !PT ;  /* 0x7ffff00044447812 */ /* 0x000fe400078ec0ff */
[----:B--2---:R-:W-:-:S04]  /*6000*/  LOP3.LUT R71, R71, 0x1c0, R117, 0xf8, !PT ;  /* 0x000001c047477812 */ /* 0x004fc800078ef875 */
[----:B---3--:R-:W-:Y:S02]  /*6010*/  LOP3.LUT R71, R71, R116, RZ, 0x3c, !PT ;  /* 0x0000007447477212 */ /* 0x008fe400078e3cff */
[C---:B------:R-:W-:Y:S02]  /*6020*/  LEA R116, P5, R72.reuse, R106, 0x1 ;  /* 0x0000006a48747211 */ /* 0x040fe400078a08ff */
[----:B----4-:R-:W-:Y:S02]  /*6030*/  IADD3 R68, R71, R68, R75 ;  /* 0x0000004447447210 */ /* 0x010fe40007ffe04b */
[----:B------:R-:W-:Y:S02]  /*6040*/  LEA.HI.X R117, R72, R107, R74, 0x1, P5 ;  /* 0x0000006b48757211 */ /* 0x000fe400028f0c4a */
[----:B------:R-:W-:Y:S01]  /*6050*/  @!P4 LEA R118, P5, R70, R106, 0x1 ;  /* 0x0000006a4676c211 */ /* 0x000fe200078a08ff */
[----:B------:R-:W-:-:S03]  /*6060*/  IMAD R71, R17, 0x4000, R68 ;  /* 0x0000400011477824 */ /* 0x000fc600078e0244 */
[----:B------:R-:W-:Y:S01]  /*6070*/  @!P4 LEA.HI.X R119, R70, R107, R73, 0x1, P5 ;  /* 0x0000006b4677c211 */ /* 0x000fe200028f0c49 */
[----:B------:R-:W-:Y:S01]  /*6080*/  IMAD R72, R71, 0x2, R16 ;  /* 0x0000000247487824 */ /* 0x000fe200078e0210 */
[----:B------:R-:W-:Y:S01]  /*6090*/  ISETP.GE.AND P5, PT, R228, R120, PT ;  /* 0x00000078e400720c */ /* 0x000fe20003fa6270 */
[----:B------:R-:W0:Y:S04]  /*60a0*/  LDS.128 R68, [R69+0x20400] ;  /* 0x0204000045447984 */ /* 0x000e280000000c00 */
[----:B------:R-:W2:Y:S08]  /*60b0*/  LDS.128 R72, [R72+0x20400] ;  /* 0x0204000048487984 */ /* 0x000eb00000000c00 */
[----:B------:R-:W-:Y:S05]  /*60c0*/  @P5 BRA `(.L_x_1406) ;  /* 0x0000000400705947 */ /* 0x000fea0003800000 */
[----:B------:R-:W-:Y:S01]  /*60d0*/  SHF.R.U32.HI R156, RZ, 0x10, R49 ;  /* 0x00000010ff9c7819 */ /* 0x000fe20000011631 */
[----:B--2---:R-:W-:Y:S01]  /*60e0*/  IMAD.U32 R153, R75, 0x10000, RZ ;  /* 0x000100004b997824 */ /* 0x004fe200078e00ff */
[--C-:B------:R-:W-:Y:S01]  /*60f0*/  SHF.R.U32.HI R154, RZ, 0x10, R41.reuse ;  /* 0x00000010ff9a7819 */ /* 0x100fe20000011629 */
[----:B0-----:R-:W-:Y:S01]  /*6100*/  IMAD.U32 R150, R71, 0x10000, RZ ;  /* 0x0001000047967824 */ /* 0x001fe200078e00ff */
[----:B------:R-:W-:Y:S01]  /*6110*/  SHF.R.U64 R158, R40, 0x10, R41 ;  /* 0x00000010289e7819 */ /* 0x000fe20000001229 */
[----:B------:R-:W-:Y:S01]  /*6120*/  IMAD.U32 R41, R74, 0x10000, RZ ;  /* 0x000100004a297824 */ /* 0x000fe200078e00ff */
[--C-:B------:R-:W-:Y:S01]  /*6130*/  SHF.R.U64 R161, R42, 0x10, R43.reuse ;  /* 0x000000102aa17819 */ /* 0x100fe2000000122b */
[----:B------:R-:W-:Y:S01]  /*6140*/  IMAD.U32 R42, R68, 0x10000, RZ ;  /* 0x00010000442a7824 */ /* 0x000fe200078e00ff */
[----:B------:R-:W-:Y:S01]  /*6150*/  SHF.R.U32.HI R159, RZ, 0x10, R43 ;  /* 0x00000010ff9f7819 */ /* 0x000fe2000001162b */
[----:B------:R-:W-:Y:S01]  /*6160*/  IMAD.U32 R43, R73, 0x10000, RZ ;  /* 0x00010000492b7824 */ /* 0x000fe200078e00ff */
[----:B------:R-:W-:Y:S01]  /*6170*/  PRMT R156, R127, 0x5432, R156 ;  /* 0x000054327f9c7816 */ /* 0x000fe2000000009c */
[----:B------:R-:W-:Y:S01]  /*6180*/  IMAD.U32 R40, R70, 0x10000, RZ ;  /* 0x0001000046287824 */ /* 0x000fe200078e00ff */
[----:B------:R-:W-:Y:S01]  /*6190*/  SHF.R.U64 R155, R48, 0x10, R49 ;  /* 0x00000010309b7819 */ /* 0x000fe20000001231 */
[----:B------:R-:W-:Y:S01]  /*61a0*/  IMAD.U32 R49, R69, 0x10000, RZ ;  /* 0x0001000045317824 */ /* 0x000fe200078e00ff */
[----:B------:R-:W-:-:S02]  /*61b0*/  LOP3.LUT R152, R73, 0xffff0000, RZ, 0xc0, !PT ;  /* 0xffff000049987812 */ /* 0x000fc400078ec0ff */
[----:B------:R-:W-:Y:S02]  /*61c0*/  LOP3.LUT R149, R69, 0xffff0000, RZ, 0xc0, !PT ;  /* 0xffff000045957812 */ /* 0x000fe400078ec0ff */
[----:B------:R-:W-:Y:S02]  /*61d0*/  LOP3.LUT R73, R75, 0xffff0000, RZ, 0xc0, !PT ;  /* 0xffff00004b497812 */ /* 0x000fe400078ec0ff */
[----:B------:R-:W-:Y:S02]  /*61e0*/  LOP3.LUT R69, R71, 0xffff0000, RZ, 0xc0, !PT ;  /* 0xffff000047457812 */ /* 0x000fe400078ec0ff */
[----:B------:R-:W-:Y:S02]  /*61f0*/  PRMT R75, R126, 0x5432, R154 ;  /* 0x000054327e4b7816 */ /* 0x000fe4000000009a */
[----:B------:R-:W-:Y:S01]  /*6200*/  PRMT R71, R125, 0x5432, R158 ;  /* 0x000054327d477816 */ /* 0x000fe2000000009e */
[----:B------:R-:W-:Y:S01]  /*6210*/  IMAD.U32 R158, R156, 0x10000, RZ ;  /* 0x000100009c9e7824 */ /* 0x000fe200078e00ff */
[--C-:B------:R-:W-:Y:S01]  /*6220*/  SHF.R.U64 R157, R50, 0x10, R51.reuse ;  /* 0x00000010329d7819 */ /* 0x100fe20000001233 */
[----:B------:R-:W-:Y:S01]  /*6230*/  IMAD.U32 R50, R72, 0x10000, RZ ;  /* 0x0001000048327824 */ /* 0x000fe200078e00ff */
[----:B------:R-:W-:-:S02]  /*6240*/  SHF.R.U32.HI R162, RZ, 0x10, R51 ;  /* 0x00000010ffa27819 */ /* 0x000fc40000011633 */
[----:B------:R-:W-:Y:S01]  /*6250*/  PRMT R154, R148, 0x5410, R159 ;  /* 0x00005410949a7816 */ /* 0x000fe2000000009f */
[----:B------:R-:W-:Y:S01]  /*6260*/  IMAD.U32 R148, R75, 0x10000, RZ ;  /* 0x000100004b947824 */ /* 0x000fe200078e00ff */
[----:B------:R-:W-:Y:S01]  /*6270*/  PRMT R155, R160, 0x5410, R155 ;  /* 0x00005410a09b7816 */ /* 0x000fe2000000009b */
[----:B------:R-:W-:Y:S01]  /*6280*/  FMUL.FTZ R160, R43, R158 ;  /* 0x0000009e2ba07220 */ /* 0x000fe20000410000 */
[----:B------:R-:W-:Y:S02]  /*6290*/  PRMT R51, R124, 0x5432, R157 ;  /* 0x000054327c337816 */ /* 0x000fe4000000009d */
[----:B------:R-:W-:Y:S02]  /*62a0*/  LOP3.LUT R156, R156, 0xffff0000, RZ, 0xc0, !PT ;  /* 0xffff00009c9c7812 */ /* 0x000fe400078ec0ff */
[----:B------:R-:W-:Y:S01]  /*62b0*/  PRMT R157, R151, 0x5410, R162 ;  /* 0x00005410979d7816 */ /* 0x000fe200000000a2 */
[-C--:B------:R-:W-:Y:S01]  /*62c0*/  FMUL.FTZ R162, R43, R148.reuse ;  /* 0x000000942ba27220 */ /* 0x080fe20000410000 */
[----:B------:R-:W-:Y:S01]  /*62d0*/  FFMA.FTZ R43, R49, R148, -R160 ;  /* 0x00000094312b7223 */ /* 0x000fe200000108a0 */
[----:B------:R-:W-:Y:S01]  /*62e0*/  LOP3.LUT R75, R75, 0xffff0000, RZ, 0xc0, !PT ;  /* 0xffff00004b4b7812 */ /* 0x000fe200078ec0ff */
[----:B------:R-:W-:Y:S01]  /*62f0*/  FMUL.FTZ R148, R152, R156 ;  /* 0x0000009c98947220 */ /* 0x000fe20000410000 */
[----:B------:R-:W-:-:S02]  /*6300*/  IMAD.U32 R159, R157, 0x10000, RZ ;  /* 0x000100009d9f7824 */ /* 0x000fc400078e00ff */
[----:B------:R-:W-:Y:S01]  /*6310*/  FFMA.FTZ R49, R49, R158, R162 ;  /* 0x0000009e31317223 */ /* 0x000fe200000100a2 */
[----:B------:R-:W-:Y:S02]  /*6320*/  IMAD.U32 R151, R154, 0x10000, RZ ;  /* 0x000100009a977824 */ /* 0x000fe400078e00ff */
[-C--:B------:R-:W-:Y:S01]  /*6330*/  FMUL.FTZ R158, R152, R75.reuse ;  /* 0x0000004b989e7220 */ /* 0x080fe20000410000 */
[----:B------:R-:W-:Y:S01]  /*6340*/  FFMA.FTZ R148, R149, R75, -R148 ;  /* 0x0000004b95947223 */ /* 0x000fe20000010894 */
[----:B------:R-:W-:Y:S01]  /*6350*/  FMUL.FTZ R75, R153, R159 ;  /* 0x0000009f994b7220 */ /* 0x000fe20000410000 */
[----:B------:R-:W-:Y:S01]  /*6360*/  LOP3.LUT R152, R157, 0xffff0000, RZ, 0xc0, !PT ;  /* 0xffff00009d987812 */ /* 0x000fe200078ec0ff */
[-C--:B------:R-:W-:Y:S01]  /*6370*/  FMUL.FTZ R160, R153, R151.reuse ;  /* 0x0000009799a07220 */ /* 0x080fe20000410000 */
[----:B------:R-:W-:Y:S01]  /*6380*/  LOP3.LUT R154, R154, 0xffff0000, RZ, 0xc0, !PT ;  /* 0xffff00009a9a7812 */ /* 0x000fe200078ec0ff */
[----:B------:R-:W-:Y:S01]  /*6390*/  FFMA.FTZ R158, R149, R156, R158 ;  /* 0x0000009c959e7223 */ /* 0x000fe2000001009e */
[C---:B------:R-:W-:Y:S01]  /*63a0*/  FFMA.FTZ R151, R150.reuse, R151, -R75 ;  /* 0x0000009796977223 */ /* 0x040fe2000001084b */
[----:B------:R-:W-:Y:S01]  /*63b0*/  FFMA.FTZ R160, R150, R159, R160 ;  /* 0x0000009f96a07223 */ /* 0x000fe200000100a0 */
[----:B------:R-:W-:Y:S01]  /*63c0*/  IMAD.U32 R149, R155, 0x10000, RZ ;  /* 0x000100009b957824 */ /* 0x000fe200078e00ff */
[----:B------:R-:W-:Y:S01]  /*63d0*/  LOP3.LUT R72, R72, 0xffff0000, RZ, 0xc0, !PT ;  /* 0xffff000048487812 */ /* 0x000fe200078ec0ff */
[----:B------:R-:W-:Y:S01]  /*63e0*/  FMUL.FTZ R150, R73, R152 ;  /* 0x0000009849967220 */ /* 0x000fe20000410000 */
[----:B------:R-:W-:-:S02]  /*63f0*/  IMAD.U32 R75, R71, 0x10000, RZ ;  /* 0x00010000474b7824 */ /* 0x000fc400078e00ff */
[-C--:B------:R-:W-:Y:S01]  /*6400*/  FMUL.FTZ R156, R73, R154.reuse ;  /* 0x0000009a499c7220 */ /* 0x080fe20000410000 */
[----:B------:R-:W-:Y:S01]  /*6410*/  LOP3.LUT R155, R155, 0xffff0000, RZ, 0xc0, !PT ;  /* 0xffff00009b9b7812 */ /* 0x000fe200078ec0ff */
[----:B------:R-:W-:Y:S01]  /*6420*/  FMUL.FTZ R73, R50, R149 ;  /* 0x0000009532497220 */ /* 0x000fe20000410000 */
[----:B------:R-:W-:Y:S01]  /*6430*/  LOP3.LUT R71, R71, 0xffff0000, RZ, 0xc0, !PT ;  /* 0xffff000047477812 */ /* 0x000fe200078ec0ff */
[C---:B------:R-:W-:Y:S01]  /*6440*/  FFMA.FTZ R150, R69.reuse, R154, -R150 ;  /* 0x0000009a45967223 */ /* 0x040fe20000010896 */
[----:B------:R-:W-:Y:S01]  /*6450*/  LOP3.LUT R68, R68, 0xffff0000, RZ, 0xc0, !PT ;  /* 0xffff000044447812 */ /* 0x000fe200078ec0ff */
[----:B------:R-:W-:Y:S01]  /*6460*/  FMUL.FTZ R50, R50, R75 ;  /* 0x0000004b32327220 */ /* 0x000fe20000410000 */
[----:B------:R-:W-:Y:S01]  /*6470*/  FFMA.FTZ R153, R69, R152, R156 ;  /* 0x0000009845997223 */ /* 0x000fe2000001009c */
[----:B------:R-:W-:Y:S01]  /*6480*/  PRMT R48, R122, 0x5432, R161 ;  /* 0x000054327a307816 */ /* 0x000fe200000000a1 */
[----:B------:R-:W-:Y:S01]  /*6490*/  FMUL.FTZ R69, R72, R155 ;  /* 0x0000009b48457220 */ /* 0x000fe20000410000 */
[C---:B------:R-:W-:Y:S01]  /*64a0*/  FFMA.FTZ R73, R42.reuse, R75, -R73 ;  /* 0x0000004b2a497223 */ /* 0x040fe20000010849 */
[----:B------:R-:W-:Y:S01]  /*64b0*/  FFMA.FTZ R149, R42, R149, R50 ;  /* 0x000000952a957223 */ /* 0x000fe20000010032 */
[-C--:B------:R-:W-:Y:S01]  /*64c0*/  FMUL.FTZ R75, R72, R71.reuse ;  /* 0x00000047484b7220 */ /* 0x080fe20000410000 */
[----:B------:R-:W-:Y:S01]  /*64d0*/  FFMA.FTZ R72, R68, R71, -R69 ;  /* 0x0000004744487223 */ /* 0x000fe20000010845 */
[C---:B------:R-:W-:Y:S01]  /*64e0*/  IMAD.U32 R50, R51.reuse, 0x10000, RZ ;  /* 0x0001000033327824 */ /* 0x040fe200078e00ff */
[----:B------:R-:W-:Y:S01]  /*64f0*/  LOP3.LUT R74, R74, 0xffff0000, RZ, 0xc0, !PT ;  /* 0xffff00004a4a7812 */ /* 0x000fe200078ec0ff */
[C---:B------:R-:W-:Y:S01]  /*6500*/  IMAD.U32 R42, R48.reuse, 0x10000, RZ ;  /* 0x00010000302a7824 */ /* 0x040fe200078e00ff */
[----:B------:R-:W-:Y:S01]  /*6510*/  LOP3.LUT R69, R51, 0xffff0000, RZ, 0xc0, !PT ;  /* 0xffff000033457812 */ /* 0x000fe200078ec0ff */
[C---:B------:R-:W-:Y:S01]  /*6520*/  FMUL.FTZ R71, R41.reuse, R50 ;  /* 0x0000003229477220 */ /* 0x040fe20000410000 */
[----:B------:R-:W-:Y:S01]  /*6530*/  LOP3.LUT R51, R48, 0xffff0000, RZ, 0xc0, !PT ;  /* 0xffff000030337812 */ /* 0x000fe200078ec0ff */
[----:B------:R-:W-:Y:S01]  /*6540*/  FFMA.FTZ R68, R68, R155, R75 ;  /* 0x0000009b44447223 */ /* 0x000fe2000001004b */
[----:B------:R-:W-:Y:S01]  /*6550*/  LOP3.LUT R70, R70, 0xffff0000, RZ, 0xc0, !PT ;  /* 0xffff000046467812 */ /* 0x000fe200078ec0ff */
[-C--:B------:R-:W-:Y:S01]  /*6560*/  FMUL.FTZ R41, R41, R42.reuse ;  /* 0x0000002a29297220 */ /* 0x080fe20000410000 */
[C---:B------:R-:W-:Y:S01]  /*6570*/  FMUL.FTZ R75, R74.reuse, R69 ;  /* 0x000000454a4b7220 */ /* 0x040fe20000410000 */
[-C--:B------:R-:W-:Y:S01]  /*6580*/  FMUL.FTZ R74, R74, R51.reuse ;  /* 0x000000334a4a7220 */ /* 0x080fe20000410000 */
[C---:B------:R-:W-:Y:S01]  /*6590*/  FFMA.FTZ R71, R40.reuse, R42, -R71 ;  /* 0x0000002a28477223 */ /* 0x040fe20000010847 */
[----:B------:R-:W-:Y:S01]  /*65a0*/  FFMA.FTZ R41, R40, R50, R41 ;  /* 0x0000003228297223 */ /* 0x000fe20000010029 */
[----:B------:R-:W-:Y:S01]  /*65b0*/  FFMA.FTZ R40, R70, R51, -R75 ;  /* 0x0000003346287223 */ /* 0x000fe2000001084b */
        /* <DEDUP_REMOVED lines=12> */
[----:B------:R-:W-:-:S07]  /*6680*/  F2FP.BF16.F32.PACK_AB R74, R74, R41 ;  /* 0x000000294a4a723e */ /* 0x000fce00000010ff */
.L_x_1406:
[----:B------:R-:W-:Y:S05]  /*6690*/  BSYNC B3 ;  /* 0x0000000000037941 */ /* 0x000fea0003800000 */
.L_x_1405:
[----:B------:R-:W-:Y:S02]  /*66a0*/  ULDC.64 UR4, c[0x0][0x208] ;  /* 0x0000820000047ab9 */ /* 0x000fe40000000a00 */
[----:B0-----:R0:W-:Y:S04]  /*66b0*/  STG.E.128 desc[UR4][R116.64], R68 ;  /* 0x0000004474007986 */ /* 0x0011e8000c101d04 */
[----:B--2---:R0:W-:Y:S02]  /*66c0*/  @!P4 STG.E.128 desc[UR4][R118.64], R72 ;  /* 0x000000487600c986 */ /* 0x0041e4000c101d04 */
.L_x_1404:
[----:B------:R-:W-:Y:S05]  /*66d0*/  BSYNC B2 ;  /* 0x0000000000027941 */ /* 0x000fea0003800000 */
.L_x_1403:
[----:B------:R-:W-:-:S13]  /*66e0*/  ISETP.NE.AND P4, PT, R92, RZ, PT ;  /* 0x000000ff5c00720c */ /* 0x000fda0003f85270 */
        /* <DEDUP_REMOVED lines=17> */
[----:B------:R-:W-:Y:S02]  /*6800*/  SHF.R.S32.HI R40, RZ, 0x1f, R41 ;  /* 0x0000001fff287819 */ /* 0x000fe40000011429 */
[----:B0-----:R-:W-:-:S02]  /*6810*/  LEA R68, P5, R42, R106, 0x1 ;  /* 0x0000006a2a447211 */ /* 0x001fc400078a08ff */
[----:B------:R-:W-:Y:S01]  /*6820*/  LEA.HI R40, R40, R41, RZ, 0x3 ;  /* 0x0000002928287211 */ /* 0x000fe200078f18ff */
[----:B------:R-:W-:Y:S01]  /*6830*/  IMAD R41, R17, 0x4000, R8 ;  /* 0x0000400011297824 */ /* 0x000fe200078e0208 */
[-C--:B------:R-:W-:Y:S02]  /*6840*/  LEA.HI.X R69, R42, R107.reuse, R48, 0x1, P5 ;  /* 0x0000006b2a457211 */ /* 0x080fe400028f0c30 */
[----:B------:R-:W-:Y:S01]  /*6850*/  @!P4 LEA R70, P5, R114, R106, 0x1 ;  /* 0x0000006a7246c211 */ /* 0x000fe200078a08ff */
[----:B------:R-:W-:Y:S02]  /*6860*/  IMAD.SHL.U32 R40, R40, 0x200, RZ ;  /* 0x0000020028287824 */ /* 0x000fe400078e00ff */
[----:B------:R-:W-:Y:S01]  /*6870*/  IMAD R41, R41, 0x2, R16 ;  /* 0x0000000229297824 */ /* 0x000fe200078e0210 */
[----:B------:R-:W-:Y:S02]  /*6880*/  @!P4 LEA.HI.X R71, R114, R107, R131, 0x1, P5 ;  /* 0x0000006b7247c211 */ /* 0x000fe400028f0c83 */
[----:B------:R-:W-:-:S02]  /*6890*/  LOP3.LUT R40, R40, 0x7ffff000, RZ, 0xc0, !PT ;  /* 0x7ffff00028287812 */ /* 0x000fc400078ec0ff */
[----:B------:R-:W-:Y:S02]  /*68a0*/  ISETP.GE.AND P5, PT, R225, R120, PT ;  /* 0x00000078e100720c */ /* 0x000fe40003fa6270 */
[----:B--2---:R-:W-:-:S04]  /*68b0*/  LOP3.LUT R43, R43, 0x1c0, R51, 0xf8, !PT ;  /* 0x000001c02b2b7812 */ /* 0x004fc800078ef833 */
[----:B---3--:R-:W-:-:S04]  /*68c0*/  LOP3.LUT R43, R43, R50, RZ, 0x3c, !PT ;  /* 0x000000322b2b7212 */ /* 0x008fc800078e3cff */
[----:B----4-:R-:W-:-:S05]  /*68d0*/  IADD3 R40, R43, R40, R49 ;  /* 0x000000282b287210 */ /* 0x010fca0007ffe031 */
[----:B------:R-:W-:-:S04]  /*68e0*/  IMAD R43, R17, 0x4000, R40 ;  /* 0x00004000112b7824 */ /* 0x000fc800078e0228 */
[----:B------:R-:W-:Y:S02]  /*68f0*/  IMAD R48, R43, 0x2, R16 ;  /* 0x000000022b307824 */ /* 0x000fe400078e0210 */
[----:B------:R-:W0:Y:S04]  /*6900*/  LDS.128 R40, [R41+0x20400] ;  /* 0x0204000029287984 */ /* 0x000e280000000c00 */
[----:B------:R-:W2:Y:S01]  /*6910*/  LDS.128 R48, [R48+0x20400] ;  /* 0x0204000030307984 */ /* 0x000ea20000000c00 */
[----:B------:R-:W-:Y:S05]  /*6920*/  @P5 BRA `(.L_x_1408) ;  /* 0x00000004006c5947 */ /* 0x000fea0003800000 */
[----:B------:R-:W-:Y:S02]  /*6930*/  SHF.R.U32.HI R72, RZ, 0x10, R45 ;  /* 0x00000010ff487819 */ /* 0x000fe4000001162d */
[----:B------:R-:W-:Y:S02]  /*6940*/  SHF.R.U32.HI R116, RZ, 0x10, R37 ;  /* 0x00000010ff747819 */ /* 0x000fe40000011625 */
[--C-:B------:R-:W-:Y:S01]  /*6950*/  SHF.R.U64 R73, R38, 0x10, R39.reuse ;  /* 0x0000001026497819 */ /* 0x100fe20000001227 */
[----:B0-----:R-:W-:Y:S01]  /*6960*/  IMAD.U32 R38, R40, 0x10000, RZ ;  /* 0x0001000028267824 */ /* 0x001fe200078e00ff */
[----:B------:R-:W-:Y:S02]  /*6970*/  PRMT R147, R147, 0x5410, R72 ;  /* 0x0000541093937816 */ /* 0x000fe40000000048 */
[----:B------:R-:W-:Y:S02]  /*6980*/  PRMT R143, R143, 0x5410, R116 ;  /* 0x000054108f8f7816 */ /* 0x000fe40000000074 */
[----:B------:R-:W-:Y:S01]  /*6990*/  SHF.R.U32.HI R114, RZ, 0x10, R39 ;  /* 0x00000010ff727819 */ /* 0x000fe20000011627 */
[----:B------:R-:W-:Y:S01]  /*69a0*/  IMAD.U32 R39, R41, 0x10000, RZ ;  /* 0x0001000029277824 */ /* 0x000fe200078e00ff */
[----:B------:R-:W-:Y:S01]  /*69b0*/  SHF.R.U64 R75, R46, 0x10, R47 ;  /* 0x000000102e4b7819 */ /* 0x000fe2000000122f */
[----:B--2---:R-:W-:Y:S01]  /*69c0*/  IMAD.U32 R46, R49, 0x10000, RZ ;  /* 0x00010000312e7824 */ /* 0x004fe200078e00ff */
[----:B------:R-:W-:Y:S01]  /*69d0*/  PRMT R140, R140, 0x5410, R73 ;  /* 0x000054108c8c7816 */ /* 0x000fe20000000049 */
[----:B------:R-:W-:Y:S01]  /*69e0*/  IMAD.U32 R73, R147, 0x10000, RZ ;  /* 0x0001000093497824 */ /* 0x000fe200078e00ff */
[----:B------:R-:W-:Y:S01]  /*69f0*/  SHF.R.U32.HI R74, RZ, 0x10, R47 ;  /* 0x00000010ff4a7819 */ /* 0x000fe2000001162f */
[----:B------:R-:W-:Y:S01]  /*6a00*/  IMAD.U32 R72, R143, 0x10000, RZ ;  /* 0x000100008f487824 */ /* 0x000fe200078e00ff */
[----:B------:R-:W-:Y:S01]  /*6a10*/  PRMT R141, R141, 0x5410, R114 ;  /* 0x000054108d8d7816 */ /* 0x000fe20000000072 */
[CC--:B------:R-:W-:Y:S01]  /*6a20*/  FMUL.FTZ R114, R46.reuse, R73.reuse ;  /* 0x000000492e727220 */ /* 0x0c0fe20000410000 */
[----:B------:R-:W-:Y:S01]  /*6a30*/  PRMT R145, R145, 0x5410, R74 ;  /* 0x0000541091917816 */ /* 0x000fe2000000004a */
[-C--:B------:R-:W-:Y:S01]  /*6a40*/  FMUL.FTZ R116, R46, R72.reuse ;  /* 0x000000482e747220 */ /* 0x080fe20000410000 */
[----:B------:R-:W-:Y:S01]  /*6a50*/  LOP3.LUT R47, R49, 0xffff0000, RZ, 0xc0, !PT ;  /* 0xffff0000312f7812 */ /* 0x000fe200078ec0ff */
[----:B------:R-:W-:Y:S01]  /*6a60*/  IMAD.U32 R49, R51, 0x10000, RZ ;  /* 0x0001000033317824 */ /* 0x000fe200078e00ff */
[----:B------:R-:W-:Y:S01]  /*6a70*/  LOP3.LUT R74, R147, 0xffff0000, RZ, 0xc0, !PT ;  /* 0xffff0000934a7812 */ /* 0x000fe200078ec0ff */
[C---:B------:R-:W-:Y:S01]  /*6a80*/  FFMA.FTZ R116, R39.reuse, R73, R116 ;  /* 0x0000004927747223 */ /* 0x040fe20000010074 */
[----:B------:R-:W-:Y:S01]  /*6a90*/  PRMT R144, R144, 0x5410, R75 ;  /* 0x0000541090907816 */ /* 0x000fe2000000004b */
[----:B------:R-:W-:Y:S01]  /*6aa0*/  FFMA.FTZ R75, R39, R72, -R114 ;  /* 0x00000048274b7223 */ /* 0x000fe20000010872 */
[----:B------:R-:W-:Y:S01]  /*6ab0*/  LOP3.LUT R46, R143, 0xffff0000, RZ, 0xc0, !PT ;  /* 0xffff00008f2e7812 */ /* 0x000fe200078ec0ff */
[----:B------:R-:W-:Y:S01]  /*6ac0*/  IMAD.U32 R72, R145, 0x10000, RZ ;  /* 0x0001000091487824 */ /* 0x000fe200078e00ff */
[----:B------:R-:W-:Y:S01]  /*6ad0*/  LOP3.LUT R41, R41, 0xffff0000, RZ, 0xc0, !PT ;  /* 0xffff000029297812 */ /* 0x000fe200078ec0ff */
[----:B------:R-:W-:Y:S01]  /*6ae0*/  FMUL.FTZ R114, R47, R74 ;  /* 0x0000004a2f727220 */ /* 0x000fe20000410000 */
[----:B------:R-:W-:Y:S01]  /*6af0*/  SHF.R.U64 R115, R44, 0x10, R45 ;  /* 0x000000102c737819 */ /* 0x000fe2000000122d */
[----:B------:R-:W-:Y:S01]  /*6b00*/  IMAD.U32 R39, R141, 0x10000, RZ ;  /* 0x000100008d277824 */ /* 0x000fe200078e00ff */
[----:B------:R-:W-:Y:S01]  /*6b10*/  SHF.R.U64 R117, R36, 0x10, R37 ;  /* 0x0000001024757819 */ /* 0x000fe20000001225 */
[----:B------:R-:W-:Y:S01]  /*6b20*/  FMUL.FTZ R148, R47, R46 ;  /* 0x0000002e2f947220 */ /* 0x000fe20000410000 */
[----:B------:R-:W-:Y:S01]  /*6b30*/  FMUL.FTZ R47, R49, R72 ;  /* 0x00000048312f7220 */ /* 0x000fe20000410000 */
[----:B------:R-:W-:Y:S01]  /*6b40*/  IMAD.U32 R44, R43, 0x10000, RZ ;  /* 0x000100002b2c7824 */ /* 0x000fe200078e00ff */
[----:B------:R-:W-:Y:S01]  /*6b50*/  PRMT R146, R146, 0x5410, R115 ;  /* 0x0000541092927816 */ /* 0x000fe20000000073 */
[----:B------:R-:W-:Y:S01]  /*6b60*/  FFMA.FTZ R118, R41, R46, -R114 ;  /* 0x0000002e29767223 */ /* 0x000fe20000010872 */
[-C--:B------:R-:W-:Y:S01]  /*6b70*/  FMUL.FTZ R49, R49, R39.reuse ;  /* 0x0000002731317220 */ /* 0x080fe20000410000 */
[----:B------:R-:W-:Y:S01]  /*6b80*/  LOP3.LUT R51, R51, 0xffff0000, RZ, 0xc0, !PT ;  /* 0xffff000033337812 */ /* 0x000fe200078ec0ff */
[----:B------:R-:W-:Y:S01]  /*6b90*/  FFMA.FTZ R73, R41, R74, R148 ;  /* 0x0000004a29497223 */ /* 0x000fe20000010094 */
[----:B------:R-:W-:Y:S01]  /*6ba0*/  PRMT R142, R142, 0x5410, R117 ;  /* 0x000054108e8e7816 */ /* 0x000fe20000000075 */
[C---:B------:R-:W-:Y:S01]  /*6bb0*/  FFMA.FTZ R74, R44.reuse, R39, -R47 ;  /* 0x000000272c4a7223 */ /* 0x040fe2000001082f */
[----:B------:R-:W-:Y:S01]  /*6bc0*/  LOP3.LUT R114, R145, 0xffff0000, RZ, 0xc0, !PT ;  /* 0xffff000091727812 */ /* 0x000fe200078ec0ff */
[----:B------:R-:W-:Y:S01]  /*6bd0*/  FFMA.FTZ R72, R44, R72, R49 ;  /* 0x000000482c487223 */ /* 0x000fe20000010031 */
[----:B------:R-:W-:Y:S01]  /*6be0*/  LOP3.LUT R46, R141, 0xffff0000, RZ, 0xc0, !PT ;  /* 0xffff00008d2e7812 */ /* 0x000fe200078ec0ff */
[----:B------:R-:W-:Y:S01]  /*6bf0*/  IMAD.U32 R45, R48, 0x10000, RZ ;  /* 0x00010000302d7824 */ /* 0x000fe200078e00ff */
[----:B------:R-:W-:Y:S01]  /*6c00*/  LOP3.LUT R43, R43, 0xffff0000, RZ, 0xc0, !PT ;  /* 0xffff00002b2b7812 */ /* 0x000fe200078ec0ff */
[----:B------:R-:W-:Y:S01]  /*6c10*/  IMAD.U32 R44, R146, 0x10000, RZ ;  /* 0x00010000922c7824 */ /* 0x000fe200078e00ff */
[----:B------:R-:W-:Y:S01]  /*6c20*/  LOP3.LUT R48, R48, 0xffff0000, RZ, 0xc0, !PT ;  /* 0xffff000030307812 */ /* 0x000fe200078ec0ff */
[----:B------:R-:W-:Y:S01]  /*6c30*/  FMUL.FTZ R148, R51, R114 ;  /* 0x0000007233947220 */ /* 0x000fe20000410000 */
[----:B------:R-:W-:-:S02]  /*6c40*/  IMAD.U32 R39, R142, 0x10000, RZ ;  /* 0x000100008e277824 */ /* 0x000fc400078e00ff */
[----:B------:R-:W-:Y:S01]  /*6c50*/  FMUL.FTZ R150, R51, R46 ;  /* 0x0000002e33967220 */ /* 0x000fe20000410000 */
[----:B------:R-:W-:Y:S01]  /*6c60*/  LOP3.LUT R47, R146, 0xffff0000, RZ, 0xc0, !PT ;  /* 0xffff0000922f7812 */ /* 0x000fe200078ec0ff */
[----:B------:R-:W-:Y:S01]  /*6c70*/  FMUL.FTZ R49, R45, R44 ;  /* 0x0000002c2d317220 */ /* 0x000fe20000410000 */
[----:B------:R-:W-:Y:S01]  /*6c80*/  LOP3.LUT R40, R40, 0xffff0000, RZ, 0xc0, !PT ;  /* 0xffff000028287812 */ /* 0x000fe200078ec0ff */
[----:B------:R-:W-:Y:S01]  /*6c90*/  FFMA.FTZ R115, R43, R46, -R148 ;  /* 0x0000002e2b737223 */ /* 0x000fe20000010894 */
[----:B------:R-:W-:Y:S01]  /*6ca0*/  LOP3.LUT R41, R142, 0xffff0000, RZ, 0xc0, !PT ;  /* 0xffff00008e297812 */ /* 0x000fe200078ec0ff */
[----:B------:R-:W-:Y:S01]  /*6cb0*/  FMUL.FTZ R45, R45, R39 ;  /* 0x000000272d2d7220 */ /* 0x000fe20000410000 */
[----:B------:R-:W-:Y:S01]  /*6cc0*/  FFMA.FTZ R117, R43, R114, R150 ;  /* 0x000000722b757223 */ /* 0x000fe20000010096 */
[----:B------:R-:W-:Y:S01]  /*6cd0*/  FMUL.FTZ R43, R48, R47 ;  /* 0x0000002f302b7220 */ /* 0x000fe20000410000 */
[----:B------:R-:W-:Y:S02]  /*6ce0*/  IMAD.U32 R37, R50, 0x10000, RZ ;  /* 0x0001000032257824 */ /* 0x000fe400078e00ff */
[C---:B------:R-:W-:Y:S01]  /*6cf0*/  FFMA.FTZ R45, R38.reuse, R44, R45 ;  /* 0x0000002c262d7223 */ /* 0x040fe2000001002d */
[----:B------:R-:W-:Y:S01]  /*6d00*/  FFMA.FTZ R49, R38, R39, -R49 ;  /* 0x0000002726317223 */ /* 0x000fe20000010831 */
[-C--:B------:R-:W-:Y:S01]  /*6d10*/  FMUL.FTZ R51, R48, R41.reuse ;  /* 0x0000002930337220 */ /* 0x080fe20000410000 */
[----:B------:R-:W-:Y:S01]  /*6d20*/  FFMA.FTZ R44, R40, R41, -R43 ;  /* 0x00000029282c7223 */ /* 0x000fe2000001082b */
[----:B------:R-:W-:Y:S01]  /*6d30*/  LOP3.LUT R50, R50, 0xffff0000, RZ, 0xc0, !PT ;  /* 0xffff000032327812 */ /* 0x000fe200078ec0ff */
[C---:B------:R-:W-:Y:S01]  /*6d40*/  IMAD.U32 R41, R144.reuse, 0x10000, RZ ;  /* 0x0001000090297824 */ /* 0x040fe200078e00ff */
[----:B------:R-:W-:Y:S01]  /*6d50*/  LOP3.LUT R43, R144, 0xffff0000, RZ, 0xc0, !PT ;  /* 0xffff0000902b7812 */ /* 0x000fe200078ec0ff */
[C---:B------:R-:W-:Y:S01]  /*6d60*/  IMAD.U32 R38, R140.reuse, 0x10000, RZ ;  /* 0x000100008c267824 */ /* 0x040fe200078e00ff */
[----:B------:R-:W-:Y:S01]  /*6d70*/  LOP3.LUT R39, R140, 0xffff0000, RZ, 0xc0, !PT ;  /* 0xffff00008c277812 */ /* 0x000fe200078ec0ff */
[----:B------:R-:W-:Y:S01]  /*6d80*/  FFMA.FTZ R40, R40, R47, R51 ;  /* 0x0000002f28287223 */ /* 0x000fe20000010033 */
[----:B------:R-:W-:-:S02]  /*6d90*/  IMAD.U32 R36, R42, 0x10000, RZ ;  /* 0x000100002a247824 */ /* 0x000fc400078e00ff */
[C---:B------:R-:W-:Y:S01]  /*6da0*/  FMUL.FTZ R47, R37.reuse, R41 ;  /* 0x00000029252f7220 */ /* 0x040fe20000410000 */
[-C--:B------:R-:W-:Y:S01]  /*6db0*/  FMUL.FTZ R46, R37, R38.reuse ;  /* 0x00000026252e7220 */ /* 0x080fe20000410000 */
[----:B------:R-:W-:Y:S01]  /*6dc0*/  LOP3.LUT R42, R42, 0xffff0000, RZ, 0xc0, !PT ;  /* 0xffff00002a2a7812 */ /* 0x000fe200078ec0ff */
        /* <DEDUP_REMOVED lines=15> */
[----:B------:R-:W-:Y:S02]  /*6ec0*/  F2FP.BF16.F32.PACK_AB R51, R117, R72 ;  /* 0x000000487533723e */ /* 0x000fe400000010ff */
[----:B------:R-:W-:-:S07]  /*6ed0*/  F2FP.BF16.F32.PACK_AB R42, R36, R47 ;  /* 0x0000002f242a723e */ /* 0x000fce00000010ff */
.L_x_1408:
[----:B------:R-:W-:Y:S05]  /*6ee0*/  BSYNC B2 ;  /* 0x0000000000027941 */ /* 0x000fea0003800000 */
.L_x_1407:
[----:B------:R-:W-:Y:S02]  /*6ef0*/  ULDC.64 UR4, c[0x0][0x208] ;  /* 0x0000820000047ab9 */ /* 0x000fe40000000a00 */
[----:B0-----:R3:W-:Y:S04]  /*6f00*/  STG.E.128 desc[UR4][R68.64], R40 ;  /* 0x0000002844007986 */ /* 0x0017e8000c101d04 */
[----:B--2---:R3:W-:Y:S02]  /*6f10*/  @!P4 STG.E.128 desc[UR4][R70.64], R48 ;  /* 0x000000304600c986 */ /* 0x0047e4000c101d04 */
.L_x_1402:
[----:B------:R-:W-:Y:S05]  /*6f20*/  BSYNC B1 ;  /* 0x0000000000017941 */ /* 0x000fea0003800000 */
.L_x_1401:
[----:B------:R-:W4:Y:S01]  /*6f30*/  LDL R36, [R1+0x5c] ;  /* 0x00005c0001247983 */ /* 0x000f220000100800 */
[----:B--2---:R-:W-:-:S04]  /*6f40*/  IMAD.WIDE.U32 R112, R233, R110, R112 ;  /* 0x0000006ee9707225 */ /* 0x004fc800078e0070 */
[----:B----4-:R-:W-:-:S04]  /*6f50*/  IMAD R36, R36, R110, RZ ;  /* 0x0000006e24247224 */ /* 0x010fc800078e02ff */
[----:B---3--:R-:W-:Y:S01]  /*6f60*/  IMAD R49, R233, R111, R36 ;  /* 0x0000006fe9317224 */ /* 0x008fe200078e0224 */
[----:B------:R-:W-:Y:S06]  /*6f70*/  @P0 BRA `(.L_x_1379) ;  /* 0x0000001000e40947 */ /* 0x000fec0003800000 */
[----:B------:R-:W-:Y:S01]  /*6f80*/  ISETP.NE.AND P0, PT, R29, RZ, PT ;  /* 0x000000ff1d00720c */ /* 0x000fe20003f05270 */
[----:B------:R-:W-:Y:S01]  /*6f90*/  BSSY B1, `(.L_x_1409) ;  /* 0x0000083000017945 */ /* 0x000fe20003800000 */
[----:B------:R-:W-:-:S11]  /*6fa0*/  IMAD.IADD R49, R113, 0x1, R49 ;  /* 0x0000000171317824 */ /* 0x000fd600078e0231 */
[----:B------:R-:W-:Y:S05]  /*6fb0*/  @!P0 BRA `(.L_x_1410) ;  /* 0x0000000800008947 */ /* 0x000fea0003800000 */
[----:B------:R-:W2:Y:S04]  /*6fc0*/  LDL R39, [R1+0x34] ;  /* 0x0000340001277983 */ /* 0x000ea80000100800 */
[----:B------:R-:W3:Y:S04]  /*6fd0*/  LDL R41, [R1+0x3c] ;  /* 0x00003c0001297983 */ /* 0x000ee80000100800 */
[----:B------:R-:W4:Y:S01]  /*6fe0*/  LDL R40, [R1+0x40] ;  /* 0x0000400001287983 */ /* 0x000f220000100800 */
[----:B------:R-:W-:Y:S01]  /*6ff0*/  SEL R36, R28, R123, !P3 ;  /* 0x0000007b1c247207 */ /* 0x000fe20005800000 */
[----:B------:R-:W-:Y:S03]  /*7000*/  BSSY B2, `(.L_x_1411) ;  /* 0x0000078000027945 */ /* 0x000fe60003800000 */
[----:B------:R-:W-:-:S04]  /*7010*/  SHF.R.S32.HI R37, RZ, 0x1f, R36 ;  /* 0x0000001fff257819 */ /* 0x000fc80000011424 */
[----:B------:R-:W-:-:S04]  /*7020*/  LEA.HI R37, R37, R36, RZ, 0x4 ;  /* 0x0000002425257211 */ /* 0x000fc800078f20ff */
[----:B------:R-:W-:-:S04]  /*7030*/  LEA.HI.SX32 R37, R37, R34, 0x1c ;  /* 0x0000002225257211 */ /* 0x000fc800078fe2ff */
[----:B------:R-:W-:Y:S01]  /*7040*/  SHF.R.S32.HI R36, RZ, 0x1f, R37 ;  /* 0x0000001fff247819 */ /* 0x000fe20000011425 */
[----:B------:R-:W-:-:S03]  /*7050*/  IMAD.SHL.U32 R47, R37, 0x8, RZ ;  /* 0x00000008252f7824 */ /* 0x000fc600078e00ff */
[----:B------:R-:W-:Y:S02]  /*7060*/  LEA.HI R38, R36, R37, RZ, 0x3 ;  /* 0x0000002524267211 */ /* 0x000fe400078f18ff */
[----:B------:R-:W-:Y:S02]  /*7070*/  IADD3 R37, P4, P5, R88, R112, R35 ;  /* 0x0000007058257210 */ /* 0x000fe40007d9e023 */
[----:B------:R-:W-:-:S13]  /*7080*/  ISETP.GE.AND P0, PT, R47, R121, PT ;  /* 0x000000792f00720c */ /* 0x000fda0003f06270 */
[--C-:B------:R-:W-:Y:S02]  /*7090*/  @!P0 SHF.R.S32.HI R48, RZ, 0x1f, R47.reuse ;  /* 0x0000001fff308819 */ /* 0x100fe4000001142f */
[----:B--2---:R-:W-:Y:S01]  /*70a0*/  LOP3.LUT R36, R39, 0x38, R47, 0xf8, !PT ;  /* 0x0000003827247812 */ /* 0x004fe200078ef82f */
[----:B------:R-:W-:Y:S01]  /*70b0*/  IMAD.SHL.U32 R39, R38, 0x200, RZ ;  /* 0x0000020026277824 */ /* 0x000fe200078e00ff */
[----:B------:R-:W-:Y:S02]  /*70c0*/  IADD3.X R38, R0, R49, R95, P4, P5 ;  /* 0x0000003100267210 */ /* 0x000fe400027ea45f */
[----:B---3--:R-:W-:Y:S02]  /*70d0*/  LOP3.LUT R36, R36, R41, RZ, 0x3c, !PT ;  /* 0x0000002924247212 */ /* 0x008fe400078e3cff */
[----:B------:R-:W-:Y:S02]  /*70e0*/  LOP3.LUT R39, R39, 0x7ffff000, RZ, 0xc0, !PT ;  /* 0x7ffff00027277812 */ /* 0x000fe400078ec0ff */
[----:B------:R-:W-:-:S02]  /*70f0*/  LEA R44, P4, R37, R106, 0x1 ;  /* 0x0000006a252c7211 */ /* 0x000fc400078808ff */
[----:B----4-:R-:W-:Y:S02]  /*7100*/  IADD3 R36, R36, R39, R40 ;  /* 0x0000002724247210 */ /* 0x010fe40007ffe028 */
[----:B------:R-:W-:Y:S01]  /*7110*/  LEA.HI.X R45, R37, R107, R38, 0x1, P4 ;  /* 0x0000006b252d7211 */ /* 0x000fe200020f0c26 */
[C---:B------:R-:W-:Y:S01]  /*7120*/  IMAD R37, R17.reuse, 0x4000, R5 ;  /* 0x0000400011257824 */ /* 0x040fe200078e0205 */
[----:B------:R-:W-:Y:S01]  /*7130*/  @!P0 IADD3 R47, P4, P5, R88, R112, R47 ;  /* 0x00000070582f8210 */ /* 0x000fe20007d9e02f */
[----:B------:R-:W-:Y:S02]  /*7140*/  IMAD R39, R17, 0x4000, R36 ;  /* 0x0000400011277824 */ /* 0x000fe400078e0224 */
[----:B------:R-:W-:Y:S01]  /*7150*/  IMAD R37, R37, 0x2, R16 ;  /* 0x0000000225257824 */ /* 0x000fe200078e0210 */
[----:B------:R-:W-:Y:S01]  /*7160*/  @!P0 IADD3.X R48, R0, R49, R48, P4, P5 ;  /* 0x0000003100308210 */ /* 0x000fe200027ea430 */
[----:B------:R-:W-:Y:S01]  /*7170*/  IMAD R40, R39, 0x2, R16 ;  /* 0x0000000227287824 */ /* 0x000fe200078e0210 */
[----:B------:R-:W-:-:S02]  /*7180*/  ISETP.GE.AND P5, PT, R228, R120, PT ;  /* 0x00000078e400720c */ /* 0x000fc40003fa6270 */
[C---:B------:R-:W-:Y:S01]  /*7190*/  @!P0 LEA R46, P4, R47.reuse, R106, 0x1 ;  /* 0x0000006a2f2e8211 */ /* 0x040fe200078808ff */
[----:B------:R-:W2:Y:S03]  /*71a0*/  LDS.128 R36, [R37+0x20400] ;  /* 0x0204000025247984 */ /* 0x000ea60000000c00 */
[----:B------:R-:W-:Y:S01]  /*71b0*/  @!P0 LEA.HI.X R47, R47, R107, R48, 0x1, P4 ;  /* 0x0000006b2f2f8211 */ /* 0x000fe200020f0c30 */
[----:B------:R-:W3:Y:S06]  /*71c0*/  LDS.128 R40, [R40+0x20400] ;  /* 0x0204000028287984 */ /* 0x000eec0000000c00 */
[----:B------:R-:W-:Y:S05]  /*71d0*/  @P5 BRA `(.L_x_1412) ;  /* 0x0000000400685947 */ /* 0x000fea0003800000 */
[----:B0-----:R-:W-:Y:S01]  /*71e0*/  SHF.R.U32.HI R70, RZ, 0x10, R65 ;  /* 0x00000010ff467819 */ /* 0x001fe20000011641 */
[----:B--2---:R-:W-:Y:S01]  /*71f0*/  IMAD.U32 R48, R37, 0x10000, RZ ;  /* 0x0001000025307824 */ /* 0x004fe200078e00ff */
[--C-:B------:R-:W-:Y:S01]  /*7200*/  SHF.R.U32.HI R74, RZ, 0x10, R57.reuse ;  /* 0x00000010ff4a7819 */ /* 0x100fe20000011639 */
[----:B---3--:R-:W-:Y:S01]  /*7210*/  IMAD.U32 R51, R40, 0x10000, RZ ;  /* 0x0001000028337824 */ /* 0x008fe200078e00ff */
[----:B------:R-:W-:Y:S02]  /*7220*/  PRMT R139, R139, 0x5410, R70 ;  /* 0x000054108b8b7816 */ /* 0x000fe40000000046 */
[----:B------:R-:W-:Y:S02]  /*7230*/  PRMT R135, R135, 0x5410, R74 ;  /* 0x0000541087877816 */ /* 0x000fe4000000004a */
[----:B------:R-:W-:Y:S01]  /*7240*/  SHF.R.U64 R75, R56, 0x10, R57 ;  /* 0x00000010384b7819 */ /* 0x000fe20000001239 */
[----:B------:R-:W-:Y:S01]  /*7250*/  IMAD.U32 R57, R41, 0x10000, RZ ;  /* 0x0001000029397824 */ /* 0x000fe200078e00ff */
[----:B------:R-:W-:Y:S01]  /*7260*/  SHF.R.U64 R69, R66, 0x10, R67 ;  /* 0x0000001042457819 */ /* 0x000fe20000001243 */
[----:B------:R-:W-:Y:S01]  /*7270*/  IMAD.U32 R66, R139, 0x10000, RZ ;  /* 0x000100008b427824 */ /* 0x000fe200078e00ff */
[----:B------:R-:W-:Y:S01]  /*7280*/  SHF.R.U64 R71, R64, 0x10, R65 ;  /* 0x0000001040477819 */ /* 0x000fe20000001241 */
[----:B------:R-:W-:Y:S01]  /*7290*/  IMAD.U32 R65, R135, 0x10000, RZ ;  /* 0x0001000087417824 */ /* 0x000fe200078e00ff */
[----:B------:R-:W-:Y:S01]  /*72a0*/  SHF.R.U32.HI R68, RZ, 0x10, R67 ;  /* 0x00000010ff447819 */ /* 0x000fe20000011643 */
[----:B------:R-:W-:Y:S01]  /*72b0*/  FMUL.FTZ R67, R57, R66 ;  /* 0x0000004239437220 */ /* 0x000fe20000410000 */
[----:B------:R-:W-:-:S02]  /*72c0*/  SHF.R.U32.HI R72, RZ, 0x10, R59 ;  /* 0x00000010ff487819 */ /* 0x000fc4000001163b */
[----:B------:R-:W-:Y:S01]  /*72d0*/  SHF.R.U64 R73, R58, 0x10, R59 ;  /* 0x000000103a497819 */ /* 0x000fe2000000123b */
[-C--:B------:R-:W-:Y:S01]  /*72e0*/  FFMA.FTZ R67, R48, R65.reuse, -R67 ;  /* 0x0000004130437223 */ /* 0x080fe20000010843 */
[----:B------:R-:W-:Y:S01]  /*72f0*/  LOP3.LUT R58, R41, 0xffff0000, RZ, 0xc0, !PT ;  /* 0xffff0000293a7812 */ /* 0x000fe200078ec0ff */
[----:B------:R-:W-:Y:S01]  /*7300*/  IMAD.U32 R59, R43, 0x10000, RZ ;  /* 0x000100002b3b7824 */ /* 0x000fe200078e00ff */
[----:B------:R-:W-:Y:S02]  /*7310*/  LOP3.LUT R139, R139, 0xffff0000, RZ, 0xc0, !PT ;  /* 0xffff00008b8b7812 */ /* 0x000fe400078ec0ff */
[----:B------:R-:W-:Y:S01]  /*7320*/  PRMT R136, R136, 0x5410, R69 ;  /* 0x0000541088887816 */ /* 0x000fe20000000045 */
[----:B------:R-:W-:Y:S01]  /*7330*/  FMUL.FTZ R69, R57, R65 ;  /* 0x0000004139457220 */ /* 0x000fe20000410000 */
[----:B------:R-:W-:Y:S01]  /*7340*/  PRMT R137, R137, 0x5410, R68 ;  /* 0x0000541089897816 */ /* 0x000fe20000000044 */
[----:B------:R-:W-:Y:S01]  /*7350*/  FMUL.FTZ R65, R58, R139 ;  /* 0x0000008b3a417220 */ /* 0x000fe20000410000 */
[----:B------:R-:W-:Y:S01]  /*7360*/  PRMT R133, R133, 0x5410, R72 ;  /* 0x0000541085857816 */ /* 0x000fe20000000048 */
[----:B------:R-:W-:Y:S01]  /*7370*/  FFMA.FTZ R69, R48, R66, R69 ;  /* 0x0000004230457223 */ /* 0x000fe20000010045 */
[----:B------:R-:W-:Y:S01]  /*7380*/  LOP3.LUT R135, R135, 0xffff0000, RZ, 0xc0, !PT ;  /* 0xffff000087877812 */ /* 0x000fe200078ec0ff */
[----:B------:R-:W-:Y:S01]  /*7390*/  IMAD.U32 R57, R137, 0x10000, RZ ;  /* 0x0001000089397824 */ /* 0x000fe200078e00ff */
[----:B------:R-:W-:Y:S01]  /*73a0*/  LOP3.LUT R50, R37, 0xffff0000, RZ, 0xc0, !PT ;  /* 0xffff000025327812 */ /* 0x000fe200078ec0ff */
[----:B------:R-:W-:Y:S01]  /*73b0*/  IMAD.U32 R48, R133, 0x10000, RZ ;  /* 0x0001000085307824 */ /* 0x000fe200078e00ff */
[----:B------:R-:W-:Y:S01]  /*73c0*/  PRMT R138, R138, 0x5410, R71 ;  /* 0x000054108a8a7816 */ /* 0x000fe20000000047 */
[-C--:B------:R-:W-:Y:S01]  /*73d0*/  FMUL.FTZ R71, R58, R135.reuse ;  /* 0x000000873a477220 */ /* 0x080fe20000410000 */
[----:B------:R-:W-:Y:S01]  /*73e0*/  LOP3.LUT R64, R43, 0xffff0000, RZ, 0xc0, !PT ;  /* 0xffff00002b407812 */ /* 0x000fe200078ec0ff */
[----:B------:R-:W-:Y:S01]  /*73f0*/  FFMA.FTZ R58, R50, R135, -R65 ;  /* 0x00000087323a7223 */ /* 0x000fe20000010841 */
[----:B------:R-:W-:Y:S01]  /*7400*/  LOP3.LUT R137, R137, 0xffff0000, RZ, 0xc0, !PT ;  /* 0xffff000089897812 */ /* 0x000fe200078ec0ff */
[----:B------:R-:W-:Y:S01]  /*7410*/  FMUL.FTZ R65, R59, R57 ;  /* 0x000000393b417220 */ /* 0x000fe20000410000 */
[----:B------:R-:W-:Y:S01]  /*7420*/  LOP3.LUT R56, R40, 0xffff0000, RZ, 0xc0, !PT ;  /* 0xffff000028387812 */ /* 0x000fe200078ec0ff */
[----:B------:R-:W-:Y:S01]  /*7430*/  IMAD.U32 R40, R39, 0x10000, RZ ;  /* 0x0001000027287824 */ /* 0x000fe200078e00ff */
[----:B------:R-:W-:Y:S01]  /*7440*/  LOP3.LUT R133, R133, 0xffff0000, RZ, 0xc0, !PT ;  /* 0xffff000085857812 */ /* 0x000fe200078ec0ff */
[-C--:B------:R-:W-:Y:S01]  /*7450*/  FMUL.FTZ R70, R59, R48.reuse ;  /* 0x000000303b467220 */ /* 0x080fe20000410000 */
[----:B------:R-:W-:Y:S01]  /*7460*/  PRMT R134, R134, 0x5410, R75 ;  /* 0x0000541086867816 */ /* 0x000fe2000000004b */
[----:B------:R-:W-:Y:S01]  /*7470*/  FFMA.FTZ R66, R50, R139, R71 ;  /* 0x0000008b32427223 */ /* 0x000fe20000010047 */
[----:B------:R-:W-:Y:S01]  /*7480*/  LOP3.LUT R41, R39, 0xffff0000, RZ, 0xc0, !PT ;  /* 0xffff000027297812 */ /* 0x000fe200078ec0ff */
[----:B------:R-:W-:Y:S01]  /*7490*/  FMUL.FTZ R50, R64, R137 ;  /* 0x0000008940327220 */ /* 0x000fe20000410000 */
[----:B------:R-:W-:Y:S01]  /*74a0*/  FFMA.FTZ R68, R40, R48, -R65 ;  /* 0x0000003028447223 */ /* 0x000fe20000010841 */
[----:B------:R-:W-:Y:S01]  /*74b0*/  FMUL.FTZ R64, R64, R133 ;  /* 0x0000008540407220 */ /* 0x000fe20000410000 */
[----:B------:R-:W-:Y:S01]  /*74c0*/  LOP3.LUT R59, R138, 0xffff0000, RZ, 0xc0, !PT ;  /* 0xffff00008a3b7812 */ /* 0x000fe200078ec0ff */
[----:B------:R-:W-:Y:S01]  /*74d0*/  FFMA.FTZ R70, R40, R57, R70 ;  /* 0x0000003928467223 */ /* 0x000fe20000010046 */
[----:B------:R-:W-:Y:S01]  /*74e0*/  IMAD.U32 R48, R138, 0x10000, RZ ;  /* 0x000100008a307824 */ /* 0x000fe200078e00ff */
[C---:B------:R-:W-:Y:S01]  /*74f0*/  LOP3.LUT R57, R134.reuse, 0xffff0000, RZ, 0xc0, !PT ;  /* 0xffff000086397812 */ /* 0x040fe200078ec0ff */
[----:B------:R-:W-:-:S02]  /*7500*/  IMAD.U32 R40, R134, 0x10000, RZ ;  /* 0x0001000086287824 */ /* 0x000fc400078e00ff */
[C---:B------:R-:W-:Y:S01]  /*7510*/  FFMA.FTZ R133, R41.reuse, R133, -R50 ;  /* 0x0000008529857223 */ /* 0x040fe20000010832 */
[C---:B------:R-:W-:Y:S01]  /*7520*/  IMAD.U32 R37, R36.reuse, 0x10000, RZ ;  /* 0x0001000024257824 */ /* 0x040fe200078e00ff */
[----:B------:R-:W-:Y:S01]  /*7530*/  LOP3.LUT R36, R36, 0xffff0000, RZ, 0xc0, !PT ;  /* 0xffff000024247812 */ /* 0x000fe200078ec0ff */
[----:B------:R-:W-:Y:S01]  /*7540*/  FFMA.FTZ R137, R41, R137, R64 ;  /* 0x0000008929897223 */ /* 0x000fe20000010040 */
[C---:B------:R-:W-:Y:S01]  /*7550*/  FMUL.FTZ R50, R51.reuse, R48 ;  /* 0x0000003033327220 */ /* 0x040fe20000410000 */
[----:B------:R-:W-:Y:S01]  /*7560*/  FMUL.FTZ R41, R56, R59 ;  /* 0x0000003b38297220 */ /* 0x000fe20000410000 */
[-C--:B------:R-:W-:Y:S01]  /*7570*/  FMUL.FTZ R51, R51, R40.reuse ;  /* 0x0000002833337220 */ /* 0x080fe20000410000 */
[----:B------:R-:W-:Y:S01]  /*7580*/  PRMT R132, R132, 0x5410, R73 ;  /* 0x0000541084847816 */ /* 0x000fe20000000049 */
[-C--:B------:R-:W-:Y:S01]  /*7590*/  FMUL.FTZ R65, R56, R57.reuse ;  /* 0x0000003938417220 */ /* 0x080fe20000410000 */
[----:B------:R-:W-:Y:S02]  /*75a0*/  IMAD.U32 R43, R42, 0x10000, RZ ;  /* 0x000100002a2b7824 */ /* 0x000fe400078e00ff */
[----:B------:R-:W-:Y:S01]  /*75b0*/  FFMA.FTZ R57, R36, R57, -R41 ;  /* 0x0000003924397223 */ /* 0x000fe20000010829 */
[----:B------:R-:W-:Y:S01]  /*75c0*/  LOP3.LUT R42, R42, 0xffff0000, RZ, 0xc0, !PT ;  /* 0xffff00002a2a7812 */ /* 0x000fe200078ec0ff */
[C---:B------:R-:W-:Y:S01]  /*75d0*/  FFMA.FTZ R50, R37.reuse, R40, -R50 ;  /* 0x0000002825327223 */ /* 0x040fe20000010832 */
[----:B------:R-:W-:Y:S01]  /*75e0*/  FFMA.FTZ R51, R37, R48, R51 ;  /* 0x0000003025337223 */ /* 0x000fe20000010033 */
        /* <DEDUP_REMOVED lines=22> */
[----:B------:R-:W-:Y:S02]  /*7750*/  F2FP.BF16.F32.PACK_AB R39, R133, R68 ;  /* 0x000000448527723e */ /* 0x000fe400000010ff */
[----:B------:R-:W-:-:S02]  /*7760*/  F2FP.BF16.F32.PACK_AB R41, R66, R69 ;  /* 0x000000454229723e */ /* 0x000fc400000010ff */
[----:B------:R-:W-:-:S07]  /*7770*/  F2FP.BF16.F32.PACK_AB R38, R59, R56 ;  /* 0x000000383b26723e */ /* 0x000fce00000010ff */
.L_x_1412:
[----:B------:R-:W-:Y:S05]  /*7780*/  BSYNC B2 ;  /* 0x0000000000027941 */ /* 0x000fea0003800000 */
.L_x_1411:
[----:B------:R-:W-:Y:S02]  /*7790*/  ULDC.64 UR4, c[0x0][0x208] ;  /* 0x0000820000047ab9 */ /* 0x000fe40000000a00 */
[----:B--2---:R2:W-:Y:S04]  /*77a0*/  STG.E.128 desc[UR4][R44.64], R36 ;  /* 0x000000242c007986 */ /* 0x0045e8000c101d04 */
[----:B---3--:R2:W-:Y:S02]  /*77b0*/  @!P0 STG.E.128 desc[UR4][R46.64], R40 ;  /* 0x000000282e008986 */ /* 0x0085e4000c101d04 */
.L_x_1410:
[----:B------:R-:W-:Y:S05]  /*77c0*/  BSYNC B1 ;  /* 0x0000000000017941 */ /* 0x000fea0003800000 */
.L_x_1409:
[----:B------:R-:W-:-:S13]  /*77d0*/  ISETP.NE.AND P0, PT, R92, RZ, PT ;  /* 0x000000ff5c00720c */ /* 0x000fda0003f05270 */
[----:B------:R-:W-:Y:S05]  /*77e0*/  @!P0 BRA `(.L_x_1379) ;  /* 0x0000000800c88947 */ /* 0x000fea0003800000 */
[----:B--2---:R-:W2:Y:S04]  /*77f0*/  LDL R39, [R1+0x34] ;  /* 0x0000340001277983 */ /* 0x004ea80000100800 */
[----:B------:R-:W3:Y:S04]  /*7800*/  LDL R38, [R1+0x3c] ;  /* 0x00003c0001267983 */ /* 0x000ee80000100800 */
[----:B------:R-:W4:Y:S01]  /*7810*/  LDL R37, [R1+0x40] ;  /* 0x0000400001257983 */ /* 0x000f220000100800 */
[----:B------:R-:W-:Y:S01]  /*7820*/  SEL R123, R28, R123, !P2 ;  /* 0x0000007b1c7b7207 */ /* 0x000fe20005000000 */
[----:B------:R-:W-:Y:S01]  /*7830*/  BSSY B1, `(.L_x_1413) ;  /* 0x0000073000017945 */ /* 0x000fe20003800000 */
[----:B------:R-:W-:-:S02]  /*7840*/  IADD3 R45, P0, P4, R88, R112, R91 ;  /* 0x00000070582d7210 */ /* 0x000fc40007c1e05b */
[----:B------:R-:W-:Y:S02]  /*7850*/  SHF.R.S32.HI R36, RZ, 0x1f, R123 ;  /* 0x0000001fff247819 */ /* 0x000fe4000001147b */
[----:B------:R-:W-:Y:S02]  /*7860*/  IADD3.X R46, R0, R49, R96, P0, P4 ;  /* 0x00000031002e7210 */ /* 0x000fe400007e8460 */
[----:B------:R-:W-:Y:S02]  /*7870*/  LEA.HI R123, R36, R123, RZ, 0x4 ;  /* 0x0000007b247b7211 */ /* 0x000fe400078f20ff */
[----:B------:R-:W-:Y:S02]  /*7880*/  ISETP.GE.AND P4, PT, R225, R120, PT ;  /* 0x00000078e100720c */ /* 0x000fe40003f86270 */
[----:B------:R-:W-:Y:S02]  /*7890*/  LEA.HI.SX32 R123, R123, R90, 0x1c ;  /* 0x0000005a7b7b7211 */ /* 0x000fe400078fe2ff */
[----:B------:R-:W-:-:S02]  /*78a0*/  LEA R44, P0, R45, R106, 0x1 ;  /* 0x0000006a2d2c7211 */ /* 0x000fc400078008ff */
[----:B------:R-:W-:Y:S01]  /*78b0*/  SHF.R.S32.HI R36, RZ, 0x1f, R123 ;  /* 0x0000001fff247819 */ /* 0x000fe2000001147b */
[----:B------:R-:W-:Y:S01]  /*78c0*/  IMAD.SHL.U32 R47, R123, 0x8, RZ ;  /* 0x000000087b2f7824 */ /* 0x000fe200078e00ff */
[----:B------:R-:W-:Y:S02]  /*78d0*/  LEA.HI.X R45, R45, R107, R46, 0x1, P0 ;  /* 0x0000006b2d2d7211 */ /* 0x000fe400000f0c2e */
[----:B------:R-:W-:-:S05]  /*78e0*/  LEA.HI R123, R36, R123, RZ, 0x3 ;  /* 0x0000007b247b7211 */ /* 0x000fca00078f18ff */
[----:B------:R-:W-:-:S05]  /*78f0*/  IMAD.SHL.U32 R123, R123, 0x200, RZ ;  /* 0x000002007b7b7824 */ /* 0x000fca00078e00ff */
[----:B------:R-:W-:Y:S02]  /*7900*/  LOP3.LUT R123, R123, 0x7ffff000, RZ, 0xc0, !PT ;  /* 0x7ffff0007b7b7812 */ /* 0x000fe400078ec0ff */
[----:B--2---:R-:W-:-:S04]  /*7910*/  LOP3.LUT R36, R39, 0x38, R47, 0xf8, !PT ;  /* 0x0000003827247812 */ /* 0x004fc800078ef82f */
[----:B---3--:R-:W-:-:S04]  /*7920*/  LOP3.LUT R36, R36, R38, RZ, 0x3c, !PT ;  /* 0x0000002624247212 */ /* 0x008fc800078e3cff */
[----:B----4-:R-:W-:Y:S01]  /*7930*/  IADD3 R36, R36, R123, R37 ;  /* 0x0000007b24247210 */ /* 0x010fe20007ffe025 */
[----:B------:R-:W-:-:S04]  /*7940*/  IMAD R37, R17, 0x4000, R7 ;  /* 0x0000400011257824 */ /* 0x000fc800078e0207 */
[----:B------:R-:W-:Y:S02]  /*7950*/  IMAD R39, R17, 0x4000, R36 ;  /* 0x0000400011277824 */ /* 0x000fe400078e0224 */
[--C-:B------:R-:W-:Y:S02]  /*7960*/  IMAD R37, R37, 0x2, R16.reuse ;  /* 0x0000000225257824 */ /* 0x100fe400078e0210 */
[----:B------:R-:W-:-:S04]  /*7970*/  IMAD R40, R39, 0x2, R16 ;  /* 0x0000000227287824 */ /* 0x000fc800078e0210 */
[----:B------:R-:W2:Y:S04]  /*7980*/  LDS.128 R36, [R37+0x20400] ;  /* 0x0204000025247984 */ /* 0x000ea80000000c00 */
[----:B------:R-:W3:Y:S01]  /*7990*/  LDS.128 R40, [R40+0x20400] ;  /* 0x0204000028287984 */ /* 0x000ee20000000c00 */
[----:B------:R-:W-:Y:S05]  /*79a0*/  @P4 BRA `(.L_x_1414) ;  /* 0x00000004006c4947 */ /* 0x000fea0003800000 */
[--C-:B------:R-:W-:Y:S01]  /*79b0*/  SHF.R.U64 R58, R60, 0x10, R61.reuse ;  /* 0x000000103c3a7819 */ /* 0x100fe2000000123d */
[----:B--2---:R-:W-:Y:S01]  /*79c0*/  IMAD.U32 R46, R37, 0x10000, RZ ;  /* 0x00010000252e7824 */ /* 0x004fe200078e00ff */
[----:B------:R-:W-:Y:S01]  /*79d0*/  SHF.R.U32.HI R61, RZ, 0x10, R61 ;  /* 0x00000010ff3d7819 */ /* 0x000fe2000001163d */
[----:B---3--:R-:W-:Y:S01]  /*79e0*/  IMAD.U32 R50, R40, 0x10000, RZ ;  /* 0x0001000028327824 */ /* 0x008fe200078e00ff */
[----:B------:R-:W-:Y:S02]  /*79f0*/  SHF.R.U32.HI R65, RZ, 0x10, R53 ;  /* 0x00000010ff417819 */ /* 0x000fe40000011635 */
[----:B------:R-:W-:Y:S01]  /*7a00*/  SHF.R.U64 R59, R54, 0x10, R55 ;  /* 0x00000010363b7819 */ /* 0x000fe20000001237 */
[----:B------:R-:W-:Y:S01]  /*7a10*/  IMAD.U32 R54, R43, 0x10000, RZ ;  /* 0x000100002b367824 */ /* 0x000fe200078e00ff */
[----:B------:R-:W-:Y:S02]  /*7a20*/  PRMT R130, R130, 0x5410, R61 ;  /* 0x0000541082827816 */ /* 0x000fe4000000003d */
[----:B------:R-:W-:-:S02]  /*7a30*/  SHF.R.U32.HI R57, RZ, 0x10, R55 ;  /* 0x00000010ff397819 */ /* 0x000fc40000011637 */
[----:B------:R-:W-:Y:S02]  /*7a40*/  PRMT R126, R126, 0x5410, R65 ;  /* 0x000054107e7e7816 */ /* 0x000fe40000000041 */
[----:B------:R-:W-:Y:S01]  /*7a50*/  SHF.R.U64 R64, R52, 0x10, R53 ;  /* 0x0000001034407819 */ /* 0x000fe20000001235 */
[----:B------:R-:W-:Y:S01]  /*7a60*/  IMAD.U32 R52, R41, 0x10000, RZ ;  /* 0x0001000029347824 */ /* 0x000fe200078e00ff */
[----:B------:R-:W-:Y:S02]  /*7a70*/  SHF.R.U64 R56, R62, 0x10, R63 ;  /* 0x000000103e387819 */ /* 0x000fe4000000123f */
[----:B------:R-:W-:Y:S01]  /*7a80*/  PRMT R122, R122, 0x5410, R59 ;  /* 0x000054107a7a7816 */ /* 0x000fe2000000003b */
[----:B------:R-:W-:Y:S01]  /*7a90*/  IMAD.U32 R59, R130, 0x10000, RZ ;  /* 0x00010000823b7824 */ /* 0x000fe200078e00ff */
[----:B------:R-:W-:Y:S02]  /*7aa0*/  SHF.R.U32.HI R63, RZ, 0x10, R63 ;  /* 0x00000010ff3f7819 */ /* 0x000fe4000001163f */
[----:B------:R-:W-:Y:S01]  /*7ab0*/  PRMT R124, R124, 0x5410, R57 ;  /* 0x000054107c7c7816 */ /* 0x000fe20000000039 */
[----:B------:R-:W-:-:S02]  /*7ac0*/  IMAD.U32 R57, R126, 0x10000, RZ ;  /* 0x000100007e397824 */ /* 0x000fc400078e00ff */
[----:B------:R-:W-:Y:S01]  /*7ad0*/  FMUL.FTZ R61, R52, R59 ;  /* 0x0000003b343d7220 */ /* 0x000fe20000410000 */
[----:B------:R-:W-:Y:S01]  /*7ae0*/  PRMT R128, R128, 0x5410, R63 ;  /* 0x0000541080807816 */ /* 0x000fe2000000003f */
[-C--:B------:R-:W-:Y:S02]  /*7af0*/  FMUL.FTZ R63, R52, R57.reuse ;  /* 0x00000039343f7220 */ /* 0x080fe40000410000 */
[----:B------:R-:W-:Y:S01]  /*7b00*/  FFMA.FTZ R52, R46, R57, -R61 ;  /* 0x000000392e347223 */ /* 0x000fe2000001083d */
[----:B------:R-:W-:Y:S01]  /*7b10*/  LOP3.LUT R53, R41, 0xffff0000, RZ, 0xc0, !PT ;  /* 0xffff000029357812 */ /* 0x000fe200078ec0ff */
[----:B------:R-:W-:Y:S01]  /*7b20*/  IMAD.U32 R61, R128, 0x10000, RZ ;  /* 0x00010000803d7824 */ /* 0x000fe200078e00ff */
[----:B------:R-:W-:Y:S01]  /*7b30*/  LOP3.LUT R130, R130, 0xffff0000, RZ, 0xc0, !PT ;  /* 0xffff000082827812 */ /* 0x000fe200078ec0ff */
[----:B------:R-:W-:Y:S01]  /*7b40*/  IMAD.U32 R57, R124, 0x10000, RZ ;  /* 0x000100007c397824 */ /* 0x000fe200078e00ff */
[----:B------:R-:W-:Y:S01]  /*7b50*/  LOP3.LUT R126, R126, 0xffff0000, RZ, 0xc0, !PT ;  /* 0xffff00007e7e7812 */ /* 0x000fe200078ec0ff */
[----:B------:R-:W-:Y:S01]  /*7b60*/  FFMA.FTZ R63, R46, R59, R63 ;  /* 0x0000003b2e3f7223 */ /* 0x000fe2000001003f */
[----:B------:R-:W-:Y:S01]  /*7b70*/  LOP3.LUT R51, R40, 0xffff0000, RZ, 0xc0, !PT ;  /* 0xffff000028337812 */ /* 0x000fe200078ec0ff */
[C---:B------:R-:W-:Y:S01]  /*7b80*/  FMUL.FTZ R59, R54.reuse, R61 ;  /* 0x0000003d363b7220 */ /* 0x040fe20000410000 */
[----:B------:R-:W-:Y:S01]  /*7b90*/  LOP3.LUT R48, R37, 0xffff0000, RZ, 0xc0, !PT ;  /* 0xffff000025307812 */ /* 0x000fe200078ec0ff */
[----:B------:R-:W-:Y:S01]  /*7ba0*/  IMAD.U32 R40, R39, 0x10000, RZ ;  /* 0x0001000027287824 */ /* 0x000fe200078e00ff */
[----:B------:R-:W-:Y:S01]  /*7bb0*/  PRMT R125, R125, 0x5410, R64 ;  /* 0x000054107d7d7816 */ /* 0x000fe20000000040 */
[----:B------:R-:W-:Y:S01]  /*7bc0*/  FMUL.FTZ R65, R53, R130 ;  /* 0x0000008235417220 */ /* 0x000fe20000410000 */
[-C--:B------:R-:W-:Y:S01]  /*7bd0*/  FMUL.FTZ R54, R54, R57.reuse ;  /* 0x0000003936367220 */ /* 0x080fe20000410000 */
[----:B------:R-:W-:Y:S01]  /*7be0*/  LOP3.LUT R55, R43, 0xffff0000, RZ, 0xc0, !PT ;  /* 0xffff00002b377812 */ /* 0x000fe200078ec0ff */
[-C--:B------:R-:W-:Y:S01]  /*7bf0*/  FMUL.FTZ R53, R53, R126.reuse ;  /* 0x0000007e35357220 */ /* 0x080fe20000410000 */
[----:B------:R-:W-:Y:S01]  /*7c00*/  LOP3.LUT R128, R128, 0xffff0000, RZ, 0xc0, !PT ;  /* 0xffff000080807812 */ /* 0x000fe200078ec0ff */
[C---:B------:R-:W-:Y:S01]  /*7c10*/  FFMA.FTZ R59, R40.reuse, R57, -R59 ;  /* 0x00000039283b7223 */ /* 0x040fe2000001083b */
[----:B------:R-:W-:Y:S01]  /*7c20*/  PRMT R129, R129, 0x5410, R58 ;  /* 0x0000541081817816 */ /* 0x000fe2000000003a */
[----:B------:R-:W-:Y:S01]  /*7c30*/  FFMA.FTZ R54, R40, R61, R54 ;  /* 0x0000003d28367223 */ /* 0x000fe20000010036 */
[----:B------:R-:W-:Y:S01]  /*7c40*/  LOP3.LUT R124, R124, 0xffff0000, RZ, 0xc0, !PT ;  /* 0xffff00007c7c7812 */ /* 0x000fe200078ec0ff */
[C---:B------:R-:W-:Y:S01]  /*7c50*/  FFMA.FTZ R65, R48.reuse, R126, -R65 ;  /* 0x0000007e30417223 */ /* 0x040fe20000010841 */
[----:B------:R-:W-:Y:S01]  /*7c60*/  LOP3.LUT R41, R39, 0xffff0000, RZ, 0xc0, !PT ;  /* 0xffff000027297812 */ /* 0x000fe200078ec0ff */
[----:B------:R-:W-:Y:S01]  /*7c70*/  FFMA.FTZ R130, R48, R130, R53 ;  /* 0x0000008230827223 */ /* 0x000fe20000010035 */
[----:B------:R-:W-:-:S02]  /*7c80*/  IMAD.U32 R40, R125, 0x10000, RZ ;  /* 0x000100007d287824 */ /* 0x000fc400078e00ff */
[----:B------:R-:W-:Y:S01]  /*7c90*/  FMUL.FTZ R48, R55, R128 ;  /* 0x0000008037307220 */ /* 0x000fe20000410000 */
[----:B------:R-:W-:Y:S01]  /*7ca0*/  IMAD.U32 R46, R129, 0x10000, RZ ;  /* 0x00010000812e7824 */ /* 0x000fe200078e00ff */
[----:B------:R-:W-:Y:S01]  /*7cb0*/  PRMT R127, R127, 0x5410, R56 ;  /* 0x000054107f7f7816 */ /* 0x000fe20000000038 */
[----:B------:R-:W-:Y:S02]  /*7cc0*/  IMAD.U32 R37, R36, 0x10000, RZ ;  /* 0x0001000024257824 */ /* 0x000fe400078e00ff */
[----:B------:R-:W-:Y:S01]  /*7cd0*/  FMUL.FTZ R56, R55, R124 ;  /* 0x0000007c37387220 */ /* 0x000fe20000410000 */
[----:B------:R-:W-:Y:S01]  /*7ce0*/  LOP3.LUT R129, R129, 0xffff0000, RZ, 0xc0, !PT ;  /* 0xffff000081817812 */ /* 0x000fe200078ec0ff */
[C---:B------:R-:W-:Y:S01]  /*7cf0*/  FMUL.FTZ R53, R50.reuse, R40 ;  /* 0x0000002832357220 */ /* 0x040fe20000410000 */
[----:B------:R-:W-:Y:S01]  /*7d00*/  FFMA.FTZ R124, R41, R124, -R48 ;  /* 0x0000007c297c7223 */ /* 0x000fe20000010830 */
[----:B------:R-:W-:Y:S01]  /*7d10*/  LOP3.LUT R125, R125, 0xffff0000, RZ, 0xc0, !PT ;  /* 0xffff00007d7d7812 */ /* 0x000fe200078ec0ff */
[----:B------:R-:W-:Y:S01]  /*7d20*/  FMUL.FTZ R48, R50, R46 ;  /* 0x0000002e32307220 */ /* 0x000fe20000410000 */
[----:B------:R-:W-:Y:S01]  /*7d30*/  LOP3.LUT R36, R36, 0xffff0000, RZ, 0xc0, !PT ;  /* 0xffff000024247812 */ /* 0x000fe200078ec0ff */
[----:B------:R-:W-:Y:S01]  /*7d40*/  FFMA.FTZ R55, R41, R128, R56 ;  /* 0x0000008029377223 */ /* 0x000fe20000010038 */
[----:B------:R-:W-:Y:S01]  /*7d50*/  FFMA.FTZ R53, R37, R46, R53 ;  /* 0x0000002e25357223 */ /* 0x000fe20000010035 */
[----:B------:R-:W-:-:S02]  /*7d60*/  IMAD.U32 R43, R42, 0x10000, RZ ;  /* 0x000100002a2b7824 */ /* 0x000fc400078e00ff */
[----:B------:R-:W-:Y:S01]  /*7d70*/  FMUL.FTZ R41, R51, R129 ;  /* 0x0000008133297220 */ /* 0x000fe20000410000 */
[----:B------:R-:W-:Y:S01]  /*7d80*/  IMAD.U32 R46, R127, 0x10000, RZ ;  /* 0x000100007f2e7824 */ /* 0x000fe200078e00ff */
[----:B------:R-:W-:Y:S01]  /*7d90*/  LOP3.LUT R42, R42, 0xffff0000, RZ, 0xc0, !PT ;  /* 0xffff00002a2a7812 */ /* 0x000fe200078ec0ff */
[----:B------:R-:W-:Y:S01]  /*7da0*/  FFMA.FTZ R48, R37, R40, -R48 ;  /* 0x0000002825307223 */ /* 0x000fe20000010830 */
[-C--:B------:R-:W-:Y:S01]  /*7db0*/  FMUL.FTZ R51, R51, R125.reuse ;  /* 0x0000007d33337220 */ /* 0x080fe20000410000 */
[----:B------:R-:W-:Y:S01]  /*7dc0*/  LOP3.LUT R127, R127, 0xffff0000, RZ, 0xc0, !PT ;  /* 0xffff00007f7f7812 */ /* 0x000fe200078ec0ff */
[C---:B------:R-:W-:Y:S01]  /*7dd0*/  IMAD.U32 R40, R122.reuse, 0x10000, RZ ;  /* 0x000100007a287824 */ /* 0x040fe200078e00ff */
[----:B------:R-:W-:Y:S01]  /*7de0*/  LOP3.LUT R37, R122, 0xffff0000, RZ, 0xc0, !PT ;  /* 0xffff00007a257812 */ /* 0x000fe200078ec0ff */
[----:B------:R-:W-:Y:S01]  /*7df0*/  FFMA.FTZ R41, R36, R125, -R41 ;  /* 0x0000007d24297223 */ /* 0x000fe20000010829 */
[----:B------:R-:W-:Y:S02]  /*7e00*/  IMAD.U32 R39, R38, 0x10000, RZ ;  /* 0x0001000026277824 */ /* 0x000fe400078e00ff */
[----:B------:R-:W-:Y:S01]  /*7e10*/  FFMA.FTZ R36, R36, R129, R51 ;  /* 0x0000008124247223 */ /* 0x000fe20000010033 */
        /* <DEDUP_REMOVED lines=13> */
[----:B------:R-:W-:Y:S02]  /*7ef0*/  F2FP.BF16.F32.PACK_AB R40, R36, R53 ;  /* 0x000000352428723e */ /* 0x000fe400000010ff */
[----:B------:R-:W-:Y:S01]  /*7f00*/  F2FP.BF16.F32.PACK_AB R42, R42, R43 ;  /* 0x0000002b2a2a723e */ /* 0x000fe200000010ff */
[----:B------:R-:W-:Y:S01]  /*7f10*/  IMAD.MOV.U32 R36, RZ, RZ, R48 ;  /* 0x000000ffff247224 */ /* 0x000fe200078e0030 */
[----:B------:R-:W-:Y:S01]  /*7f20*/  F2FP.BF16.F32.PACK_AB R37, R65, R52 ;  /* 0x000000344125723e */ /* 0x000fe200000010ff */
[----:B------:R-:W-:Y:S01]  /*7f30*/  IMAD.MOV.U32 R43, RZ, RZ, R54 ;  /* 0x000000ffff2b7224 */ /* 0x000fe200078e0036 */
[----:B------:R-:W-:-:S02]  /*7f40*/  F2FP.BF16.F32.PACK_AB R39, R124, R59 ;  /* 0x0000003b7c27723e */ /* 0x000fc400000010ff */
[----:B------:R-:W-:-:S07]  /*7f50*/  F2FP.BF16.F32.PACK_AB R38, R51, R50 ;  /* 0x000000323326723e */ /* 0x000fce00000010ff */
.L_x_1414:
[----:B------:R-:W-:Y:S05]  /*7f60*/  BSYNC B1 ;  /* 0x0000000000017941 */ /* 0x000fea0003800000 */
.L_x_1413:
        /* <DEDUP_REMOVED lines=12> */
.L_x_1354:
[----:B------:R-:W2:Y:S02]  /*8030*/  LDL R36, [R1+0x30] ;  /* 0x0000300001247983 */ /* 0x000ea40000100800 */
[----:B--2---:R-:W-:-:S13]  /*8040*/  R2UR UR4, R36 ;  /* 0x00000000240472ca */ /* 0x004fda00000e0000 */
[----:B------:R-:W-:-:S06]  /*8050*/  UISETP.NE.AND UP0, UPT, UR4, 0x3, UPT ;  /* 0x000000030400788c */ /* 0x000fcc000bf05270 */
[----:B------:R-:W-:-:S13]  /*8060*/  PLOP3.LUT P1, PT, PT, PT, UP0, 0x80, 0x0 ;  /* 0x000000000000781c */ /* 0x000fda0003f2f008 */
[----:B------:R-:W-:Y:S05]  /*8070*/  @!P1 BRA `(.L_x_1415) ;  /* 0x0000000000049947 */ /* 0x000fea0003800000 */
[----:B------:R-:W-:Y:S01]  /*8080*/  BPT.TRAP 0x1 ;  /* 0x000000040000795c */ /* 0x000fe20000300000 */
.L_x_1415:
        /* <DEDUP_REMOVED lines=8> */
.L_x_1773:
[----:B------:R-:W-:Y:S05]  /*8110*/  BSYNC B1 ;  /* 0x0000000000017941 */ /* 0x000fea0003800000 */
.L_x_1416:
        /* <DEDUP_REMOVED lines=15> */
.L_x_1419:
[----:B------:R-:W-:Y:S05]  /*8210*/  BSYNC B1 ;  /* 0x0000000000017941 */ /* 0x000fea0003800000 */
.L_x_1418:
[----:B------:R-:W-:-:S13]  /*8220*/  ISETP.GE.AND P0, PT, R233, R105, PT ;  /* 0x00000069e900720c */ /* 0x000fda0003f06270 */
        /* <DEDUP_REMOVED lines=14> */
.L_x_1379:
[----:B------:R-:W-:Y:S05]  /*8310*/  BSYNC B0 ;  /* 0x0000000000007941 */ /* 0x000fea0003800000 */
.L_x_1353:
        /* <DEDUP_REMOVED lines=17> */
.L_x_1421:
[----:B------:R-:W-:Y:S05]  /*8430*/  BSYNC B0 ;  /* 0x0000000000007941 */ /* 0x000fea0003800000 */
.L_x_1420:
[----:B------:R-:W2:Y:S01]  /*8440*/  SYNCS.PHASECHK.TRANS64.TRYWAIT P1, [R98+URZ+0x308b0], R109 ;  /* 0x0308b06d620075a7 */ /* 0x000ea2000802017f */
[----:B------:R-:W-:Y:S01]  /*8450*/  ULDC.64 UR4, c[0x0][0x308] ;  /* 0x0000c20000047ab9 */ /* 0x000fe20000000a00 */
[----:B------:R-:W-:Y:S01]  /*8460*/  ULDC.64 UR60, c[0x0][0x318] ;  /* 0x0000c600003c7ab9 */ /* 0x000fe20000000a00 */
[----:B-1----:R-:W-:Y:S01]  /*8470*/  IMAD.U32 R36, RZ, RZ, UR5 ;  /* 0x00000005ff247e24 */ /* 0x002fe2000f8e00ff */
[----:B------:R-:W-:Y:S01]  /*8480*/  BSSY B0, `(.L_x_1422) ;  /* 0x0000007000007945 */ /* 0x000fe20003800000 */
[----:B------:R-:W-:Y:S01]  /*8490*/  IMAD.U32 R37, RZ, RZ, UR4 ;  /* 0x00000004ff257e24 */ /* 0x000fe2000f8e00ff */
[----:B------:R-:W-:Y:S01]  /*84a0*/  ISETP.GE.AND P4, PT, R18, R105, PT ;  /* 0x000000691200720c */ /* 0x000fe20003f86270 */
[----:B------:R-:W-:Y:S01]  /*84b0*/  IMAD.WIDE R48, R24, 0x40, R76 ;  /* 0x0000004018307825 */ /* 0x000fe200078e024c */
[----:B------:R1:W-:Y:S04]  /*84c0*/  STL [R1+0x18], R36 ;  /* 0x0000182401007387 */ /* 0x0003e80000100800 */
[----:B------:R1:W-:Y:S02]  /*84d0*/  STL [R1+0x1c], R37 ;  /* 0x00001c2501007387 */ /* 0x0003e40000100800 */
[----:B-12---:R-:W-:Y:S05]  /*84e0*/  @!P1 BRA `(.L_x_1423) ;  /* 0x0000021000109947 */ /* 0x006fea0003800000 */
.L_x_1774:
[----:B------:R-:W-:Y:S05]  /*84f0*/  BSYNC B0 ;  /* 0x0000000000007941 */ /* 0x000fea0003800000 */
.L_x_1422:
[----:B------:R-:W-:Y:S04]  /*8500*/  BSSY B0, `(.L_x_1424) ;  /* 0x000001e000007945 */ /* 0x000fe80003800000 */
[----:B------:R-:W-:Y:S05]  /*8510*/  @P4 BRA `(.L_x_1425) ;  /* 0x0000000000704947 */ /* 0x000fea0003800000 */
[----:B------:R-:W2:Y:S01]  /*8520*/  LDL R37, [R1+0x1c] ;  /* 0x00001c0001257983 */ /* 0x000ea20000100800 */
[----:B------:R-:W-:-:S03]  /*8530*/  ULDC UR6, c[0x0][0x2e4] ;  /* 0x0000b90000067ab9 */ /* 0x000fc60000000800 */
[----:B------:R-:W3:Y:S01]  /*8540*/  LDL R36, [R1+0x18] ;  /* 0x0000180001247983 */ /* 0x000ee20000100800 */
[----:B------:R-:W-:Y:S01]  /*8550*/  ISETP.GE.AND P5, PT, R228, UR6, PT ;  /* 0x00000006e4007c0c */ /* 0x000fe2000bfa6270 */
[----:B------:R-:W-:Y:S01]  /*8560*/  IMAD R43, R49, UR60, RZ ;  /* 0x0000003c312b7c24 */ /* 0x000fe2000f8e02ff */
[----:B------:R-:W-:Y:S01]  /*8570*/  ISETP.GE.AND P4, PT, R225, UR6, PT ;  /* 0x00000006e1007c0c */ /* 0x000fe2000bf86270 */
[----:B------:R-:W-:Y:S02]  /*8580*/  IMAD.MOV.U32 R40, RZ, RZ, R86 ;  /* 0x000000ffff287224 */ /* 0x000fe400078e0056 */
[----:B------:R-:W-:Y:S02]  /*8590*/  IMAD.MOV.U32 R41, RZ, RZ, R97 ;  /* 0x000000ffff297224 */ /* 0x000fe400078e0061 */
[C---:B------:R-:W-:Y:S02]  /*85a0*/  IMAD R43, R48.reuse, UR61, R43 ;  /* 0x0000003d302b7c24 */ /* 0x040fe4000f8e022b */
[----:B------:R-:W-:-:S04]  /*85b0*/  IMAD.WIDE.U32 R40, R48, UR60, R40 ;  /* 0x0000003c30287c25 */ /* 0x000fc8000f8e0028 */
[----:B------:R-:W-:Y:S02]  /*85c0*/  IMAD.IADD R41, R41, 0x1, R43 ;  /* 0x0000000129297824 */ /* 0x000fe400078e022b */
[C---:B------:R-:W-:Y:S02]  /*85d0*/  VIADD R44, R228.reuse, 0x80 ;  /* 0x00000080e42c7836 */ /* 0x040fe40000000000 */
[----:B------:R-:W-:Y:S01]  /*85e0*/  VIADD R42, R228, 0xc0 ;  /* 0x000000c0e42a7836 */ /* 0x000fe20000000000 */
[----:B--2---:R-:W-:Y:S02]  /*85f0*/  R2UR UR4, R37 ;  /* 0x00000000250472ca */ /* 0x004fe400000e0000 */
[----:B---3--:R-:W-:Y:S02]  /*8600*/  R2UR UR7, R36 ;  /* 0x00000000240772ca */ /* 0x008fe400000e0000 */
[----:B------:R-:W2:Y:S09]  /*8610*/  @!P5 LDS.128 R36, [R102+0x400] ;  /* 0x000400006624d984 */ /* 0x000eb20000000c00 */
[----:B------:R-:W-:Y:S01]  /*8620*/  LEA R50, P1, R40, UR4, 0x1 ;  /* 0x0000000428327c11 */ /* 0x000fe2000f8208ff */
[----:B------:R-:W-:-:S03]  /*8630*/  ULDC.64 UR4, c[0x0][0x208] ;  /* 0x0000820000047ab9 */ /* 0x000fc60000000a00 */
[----:B------:R-:W-:Y:S02]  /*8640*/  LEA.HI.X R51, R40, UR7, R41, 0x1, P1 ;  /* 0x0000000728337c11 */ /* 0x000fe400088f0c29 */
[----:B------:R-:W-:-:S03]  /*8650*/  ISETP.GE.AND P1, PT, R44, UR6, PT ;  /* 0x000000062c007c0c */ /* 0x000fc6000bf26270 */
[----:B--2---:R-:W-:Y:S01]  /*8660*/  @!P5 STG.E.128 desc[UR4][R50.64], R36 ;  /* 0x000000243200d986 */ /* 0x004fe2000c101d04 */
[----:B------:R-:W-:-:S03]  /*8670*/  ISETP.GE.AND P5, PT, R42, UR6, PT ;  /* 0x000000062a007c0c */ /* 0x000fc6000bfa6270 */
[----:B------:R-:W2:Y:S06]  /*8680*/  @!P4 LDS.128 R36, [R102+0x2400] ;  /* 0x002400006624c984 */ /* 0x000eac0000000c00 */
[----:B------:R-:W3:Y:S04]  /*8690*/  @!P1 LDS.128 R40, [R102+0x4400] ;  /* 0x0044000066289984 */ /* 0x000ee80000000c00 */
[----:B------:R-:W4:Y:S04]  /*86a0*/  @!P5 LDS.128 R44, [R102+0x6400] ;  /* 0x00640000662cd984 */ /* 0x000f280000000c00 */
[----:B--2---:R2:W-:Y:S04]  /*86b0*/  @!P4 STG.E.128 desc[UR4][R50.64+0x80], R36 ;  /* 0x000080243200c986 */ /* 0x0045e8000c101d04 */
[----:B---3--:R2:W-:Y:S04]  /*86c0*/  @!P1 STG.E.128 desc[UR4][R50.64+0x100], R40 ;  /* 0x0001002832009986 */ /* 0x0085e8000c101d04 */
[----:B----4-:R2:W-:Y:S02]  /*86d0*/  @!P5 STG.E.128 desc[UR4][R50.64+0x180], R44 ;  /* 0x0001802c3200d986 */ /* 0x0105e4000c101d04 */
.L_x_1425:
[----:B------:R-:W-:Y:S05]  /*86e0*/  BSYNC B0 ;  /* 0x0000000000007941 */ /* 0x000fea0003800000 */
.L_x_1424:
[----:B------:R-:W-:Y:S01]  /*86f0*/  ISETP.GE.AND P1, PT, R233, R105, PT ;  /* 0x00000069e900720c */ /* 0x000fe20003f26270 */
[----:B------:R-:W-:-:S12]  /*8700*/  BSSY B0, `(.L_x_1426) ;  /* 0x0000020000007945 */ /* 0x000fd80003800000 */
[----:B------:R-:W-:Y:S05]  /*8710*/  @P1 BRA `(.L_x_1427) ;  /* 0x0000000000781947 */ /* 0x000fea0003800000 */
[----:B--2---:R-:W2:Y:S01]  /*8720*/  LDL R36, [R1+0x18] ;  /* 0x0000180001247983 */ /* 0x004ea20000100800 */
[----:B------:R-:W-:-:S03]  /*8730*/  ULDC UR6, c[0x0][0x2e4] ;  /* 0x0000b90000067ab9 */ /* 0x000fc60000000800 */
[----:B------:R-:W3:Y:S01]  /*8740*/  LDL R37, [R1+0x1c] ;  /* 0x00001c0001257983 */ /* 0x000ee20000100800 */
[----:B------:R-:W-:Y:S01]  /*8750*/  ISETP.GE.AND P1, PT, R228, UR6, PT ;  /* 0x00000006e4007c0c */ /* 0x000fe2000bf26270 */
[----:B------:R-:W-:Y:S01]  /*8760*/  IMAD.MOV.U32 R40, RZ, RZ, R86 ;  /* 0x000000ffff287224 */ /* 0x000fe200078e0056 */
[----:B------:R-:W-:Y:S01]  /*8770*/  IADD3 R43, P4, R48, 0x20, RZ ;  /* 0x00000020302b7810 */ /* 0x000fe20007f9e0ff */
[----:B------:R-:W-:Y:S01]  /*8780*/  IMAD.MOV.U32 R41, RZ, RZ, R97 ;  /* 0x000000ffff297224 */ /* 0x000fe200078e0061 */
[----:B------:R-:W-:Y:S01]  /*8790*/  ISETP.GE.AND P5, PT, R225, UR6, PT ;  /* 0x00000006e1007c0c */ /* 0x000fe2000bfa6270 */
[----:B------:R-:W-:Y:S02]  /*87a0*/  VIADD R44, R228, 0x80 ;  /* 0x00000080e42c7836 */ /* 0x000fe40000000000 */
[----:B------:R-:W-:Y:S02]  /*87b0*/  IMAD.X R48, RZ, RZ, R49, P4 ;  /* 0x000000ffff307224 */ /* 0x000fe400020e0631 */
[----:B------:R-:W-:-:S04]  /*87c0*/  IMAD.WIDE.U32 R40, R43, UR60, R40 ;  /* 0x0000003c2b287c25 */ /* 0x000fc8000f8e0028 */
[----:B------:R-:W-:Y:S02]  /*87d0*/  IMAD R48, R48, UR60, RZ ;  /* 0x0000003c30307c24 */ /* 0x000fe4000f8e02ff */
[----:B------:R-:W-:Y:S02]  /*87e0*/  VIADD R42, R228, 0xc0 ;  /* 0x000000c0e42a7836 */ /* 0x000fe40000000000 */
[----:B------:R-:W-:-:S04]  /*87f0*/  IMAD R43, R43, UR61, R48 ;  /* 0x0000003d2b2b7c24 */ /* 0x000fc8000f8e0230 */
[----:B------:R-:W-:Y:S01]  /*8800*/  IMAD.IADD R41, R41, 0x1, R43 ;  /* 0x0000000129297824 */ /* 0x000fe200078e022b */
[----:B--2---:R-:W-:Y:S02]  /*8810*/  R2UR UR7, R36 ;  /* 0x00000000240772ca */ /* 0x004fe400000e0000 */
[----:B---3--:R-:W-:Y:S02]  /*8820*/  R2UR UR4, R37 ;  /* 0x00000000250472ca */ /* 0x008fe400000e0000 */
[----:B------:R-:W2:Y:S11]  /*8830*/  @!P1 LDS.128 R36, [R102+0x1400] ;  /* 0x0014000066249984 */ /* 0x000eb60000000c00 */
        /* <DEDUP_REMOVED lines=12> */
.L_x_1427:
[----:B------:R-:W-:Y:S05]  /*8900*/  BSYNC B0 ;  /* 0x0000000000007941 */ /* 0x000fea0003800000 */
.L_x_1426:
[----:B------:R-:W-:Y:S01]  /*8910*/  @!PT LDS RZ, [RZ] ;  /* 0x00000000fffff984 */ /* 0x000fe20000000800 */
[----:B------:R-:W-:Y:S01]  /*8920*/  @!PT LDS RZ, [RZ] ;  /* 0x00000000fffff984 */ /* 0x000fe20000000800 */
[----:B------:R-:W-:Y:S01]  /*8930*/  @!PT LDS RZ, [RZ] ;  /* 0x00000000fffff984 */ /* 0x000fe20000000800 */
[----:B------:R-:W-:Y:S01]  /*8940*/  @!PT LDS RZ, [RZ] ;  /* 0x00000000fffff984 */ /* 0x000fe20000000800 */
[----:B------:R3:W-:Y:S06]  /*8950*/  MEMBAR.ALL.CTA ;  /* 0x0000000000007992 */ /* 0x0007ec0000008000 */
[----:B---3--:R-:W3:Y:S02]  /*8960*/  FENCE.VIEW.ASYNC.S ;  /* 0x00000000000073c6 */ /* 0x008ee40000000000 */
[----:B---3--:R3:W-:Y:S01]  /*8970*/  BAR.SYNC.DEFER_BLOCKING R108, 0x80 ;  /* 0x0002006c0000751d */ /* 0x0087e20000010000 */
[----:B------:R-:W-:Y:S01]  /*8980*/  ISETP.NE.AND P4, PT, R99, RZ, PT ;  /* 0x000000ff6300720c */ /* 0x000fe20003f85270 */
[----:B------:R-:W-:-:S02]  /*8990*/  VIADD R17, R17, 0x1 ;  /* 0x0000000111117836 */ /* 0x000fc40000000000 */
[----:B01----:R-:W-:-:S03]  /*89a0*/  @!P0 VIADD R98, R98, 0x308c0 ;  /* 0x000308c062628836 */ /* 0x003fc60000000000 */
[C---:B------:R-:W-:Y:S02]  /*89b0*/  ISETP.NE.AND P1, PT, R17.reuse, 0x2, PT ;  /* 0x000000021100780c */ /* 0x040fe40003f25270 */
[----:B------:R-:W-:Y:S02]  /*89c0*/  @!P0 PRMT R98, RZ, 0x654, R98 ;  /* 0x00000654ff628816 */ /* 0x000fe40000000062 */
[----:B--2---:R-:W-:Y:S02]  /*89d0*/  SEL R37, RZ, 0x1, P1 ;  /* 0x00000001ff257807 */ /* 0x004fe40000800000 */
[----:B------:R-:W-:Y:S02]  /*89e0*/  SEL R17, R17, RZ, P1 ;  /* 0x000000ff11117207 */ /* 0x000fe40000800000 */
[----:B------:R-:W-:Y:S01]  /*89f0*/  LOP3.LUT R236, R236, R37, RZ, 0x3c, !PT ;  /* 0x00000025ecec7212 */ /* 0x000fe200078e3cff */
[----:B------:R3:W-:Y:S01]  /*8a00*/  @!P0 SYNCS.ARRIVE.TRANS64.RED.A1T0 RZ, [R98+URZ], RZ ;  /* 0x000000ff62ff89a7 */ /* 0x0007e2000810043f */
[----:B------:R-:W-:Y:S01]  /*8a10*/  PLOP3.LUT P0, PT, PT, PT, PT, 0x8, 0x0 ;  /* 0x000000000000781c */ /* 0x000fe20003f0e170 */
[----:B------:R-:W-:-:S12]  /*8a20*/  @P4 BRA `(.L_x_1428) ;  /* 0xffffffa000304947 */ /* 0x000fd8000383ffff */
.L_x_1348:
[----:B------:R-:W0:Y:S01]  /*8a30*/  LDC.64 R4, c[0x0][0x9e0] ;  /* 0x00027800ff047b82 */ /* 0x000e220000000a00 */
[----:B------:R-:W-:Y:S01]  /*8a40*/  BSSY B0, `(.L_x_1429) ;  /* 0x0000005000007945 */ /* 0x000fe20003800000 */
[----:B0-----:R-:W-:-:S03]  /*8a50*/  ISETP.GE.AND P1, PT, R5, 0x1, PT ;  /* 0x000000010500780c */ /* 0x001fc60003f26270 */
[----:B------:R-:W-:Y:S10]  /*8a60*/  @P0 BRA `(.L_x_1430) ;  /* 0x0000000000080947 */ /* 0x000ff40003800000 */
[----:B------:R-:W0:Y:S02]  /*8a70*/  FENCE.VIEW.ASYNC.G ;  /* 0x00000000000073c6 */ /* 0x000e240000000100 */
[----:B0-----:R-:W-:Y:S06]  /*8a80*/  BAR.ARV 0xc, 0x120 ;  /* 0x0304800000007b1d */ /* 0x001fec0000002000 */
.L_x_1430:
[----:B------:R-:W-:Y:S05]  /*8a90*/  BSYNC B0 ;  /* 0x0000000000007941 */ /* 0x000fea0003800000 */
.L_x_1429:
[----:B------:R-:W-:Y:S01]  /*8aa0*/  IMAD.IADD R0, R103, 0x1, R4 ;  /* 0x0000000167007824 */ /* 0x000fe200078e0204 */
[----:B------:R-:W-:Y:S06]  /*8ab0*/  @!P1 BRA `(.L_x_1431) ;  /* 0x0000000000489947 */ /* 0x000fec0003800000 */
        /* <DEDUP_REMOVED lines=11> */
.L_x_1433:
[----:B------:R-:W-:-:S13]  /*8b70*/  ISETP.NE.AND P0, PT, R5, 0x1, PT ;  /* 0x000000010500780c */ /* 0x000fda0003f05270 */
[----:B------:R-:W0:Y:S02]  /*8b80*/  @P0 LDC.64 R6, c[0x0][0x9e8] ;  /* 0x00027a00ff060b82 */ /* 0x000e240000000a00 */
[----:B0-----:R-:W-:-:S05]  /*8b90*/  @P0 IMAD.HI.U32 R4, R2, R6, RZ ;  /* 0x0000000602040227 */ /* 0x001fca00078e00ff */
[----:B------:R-:W-:-:S07]  /*8ba0*/  @P0 SHF.R.U32.HI R2, RZ, R7, R4 ;  /* 0x00000007ff020219 */ /* 0x000fce0000011604 */
.L_x_1434:
[----:B------:R-:W-:Y:S05]  /*8bb0*/  BSYNC B0 ;  /* 0x0000000000007941 */ /* 0x000fea0003800000 */
.L_x_1432:
[----:B------:R-:W-:-:S05]  /*8bc0*/  IMAD R3, R2, R5, R5 ;  /* 0x0000000502037224 */ /* 0x000fca00078e0205 */
[----:B------:R-:W-:-:S07]  /*8bd0*/  VIMNMX R0, R0, R3, PT ;  /* 0x0000000300007248 */ /* 0x000fce0003fe0100 */
.L_x_1431:
[----:B------:R-:W-:Y:S01]  /*8be0*/  VIADD R0, R0, 0x3f ;  /* 0x0000003f00007836 */ /* 0x000fe20000000000 */
[----:B------:R-:W-:Y:S02]  /*8bf0*/  ULDC UR4, c[0x0][0x9dc] ;  /* 0x0002770000047ab9 */ /* 0x000fe40000000800 */
[----:B------:R-:W-:Y:S02]  /*8c00*/  VIADD R2, R101, -UR4 ;  /* 0x8000000465027c36 */ /* 0x000fe40008000000 */
[----:B------:R-:W-:-:S04]  /*8c10*/  SHF.R.S32.HI R3, RZ, 0x1f, R0 ;  /* 0x0000001fff037819 */ /* 0x000fc80000011400 */
[----:B------:R-:W-:-:S04]  /*8c20*/  LEA.HI R3, R3, R0, RZ, 0x6 ;  /* 0x0000000003037211 */ /* 0x000fc800078f30ff */
[----:B------:R-:W-:-:S04]  /*8c30*/  SHF.R.S32.HI R3, RZ, 0x6, R3 ;  /* 0x00000006ff037819 */ /* 0x000fc80000011403 */
[----:B------:R-:W-:Y:S01]  /*8c40*/  VIMNMX R104, R104, R3, PT ;  /* 0x0000000368687248 */ /* 0x000fe20003fe0100 */
        /* <DEDUP_REMOVED lines=11> */
.L_x_1437:
[----:B------:R-:W-:-:S13]  /*8d00*/  ISETP.NE.AND P0, PT, R5, 0x1, PT ;  /* 0x000000010500780c */ /* 0x000fda0003f05270 */
[----:B------:R-:W0:Y:S02]  /*8d10*/  @P0 LDC.64 R6, c[0x0][0x9e8] ;  /* 0x00027a00ff060b82 */ /* 0x000e240000000a00 */
[----:B0-----:R-:W-:-:S05]  /*8d20*/  @P0 IMAD.HI.U32 R6, R101, R6, RZ ;  /* 0x0000000665060227 */ /* 0x001fca00078e00ff */
[----:B------:R-:W-:-:S07]  /*8d30*/  @P0 SHF.R.U32.HI R101, RZ, R7, R6 ;  /* 0x00000007ff650219 */ /* 0x000fce0000011606 */
.L_x_1438:
[----:B------:R-:W-:Y:S05]  /*8d40*/  BSYNC B0 ;  /* 0x0000000000007941 */ /* 0x000fea0003800000 */
.L_x_1436:
[----:B------:R-:W-:-:S05]  /*8d50*/  IMAD R101, R101, R5, RZ ;  /* 0x0000000565657224 */ /* 0x000fca00078e02ff */
[----:B------:R-:W-:-:S07]  /*8d60*/  VIMNMX R2, R2, R101, !PT ;  /* 0x0000006502027248 */ /* 0x000fce0007fe0100 */
.L_x_1435:
[----:B------:R-:W-:Y:S01]  /*8d70*/  SHF.R.S32.HI R3, RZ, 0x1f, R2 ;  /* 0x0000001fff037819 */ /* 0x000fe20000011402 */
[----:B------:R-:W-:Y:S01]  /*8d80*/  IMAD.MOV.U32 R0, RZ, RZ, RZ ;  /* 0x000000ffff007224 */ /* 0x000fe200078e00ff */
[----:B------:R-:W-:Y:S02]  /*8d90*/  PLOP3.LUT P0, PT, PT, PT, PT, 0x80, 0x0 ;  /* 0x000000000000781c */ /* 0x000fe40003f0f070 */
[----:B------:R-:W-:Y:S02]  /*8da0*/  CS2R R4, SRZ ;  /* 0x0000000000047805 */ /* 0x000fe4000001ff00 */
[----:B------:R-:W-:Y:S02]  /*8db0*/  LEA.HI R3, R3, R2, RZ, 0x6 ;  /* 0x0000000203037211 */ /* 0x000fe400078f30ff */
[----:B------:R-:W-:Y:S02]  /*8dc0*/  CS2R R150, SRZ ;  /* 0x0000000000967805 */ /* 0x000fe4000001ff00 */
[----:B------:R-:W-:-:S02]  /*8dd0*/  CS2R R148, SRZ ;  /* 0x0000000000947805 */ /* 0x000fc4000001ff00 */
[----:B------:R-:W-:Y:S02]  /*8de0*/  CS2R R146, SRZ ;  /* 0x0000000000927805 */ /* 0x000fe4000001ff00 */
[----:B------:R-:W-:Y:S02]  /*8df0*/  SHF.R.S32.HI R3, RZ, 0x6, R3 ;  /* 0x00000006ff037819 */ /* 0x000fe40000011403 */
[----:B------:R-:W-:Y:S02]  /*8e00*/  CS2R R144, SRZ ;  /* 0x0000000000907805 */ /* 0x000fe4000001ff00 */
[----:B------:R-:W-:Y:S02]  /*8e10*/  CS2R R142, SRZ ;  /* 0x00000000008e7805 */ /* 0x000fe4000001ff00 */
[----:B------:R-:W-:Y:S02]  /*8e20*/  CS2R R140, SRZ ;  /* 0x00000000008c7805 */ /* 0x000fe4000001ff00 */
[----:B------:R-:W-:-:S02]  /*8e30*/  VIMNMX R6, RZ, R3, !PT ;  /* 0x00000003ff067248 */ /* 0x000fc40007fe0100 */
[----:B------:R-:W-:Y:S02]  /*8e40*/  CS2R R138, SRZ ;  /* 0x00000000008a7805 */ /* 0x000fe4000001ff00 */
[----:B------:R-:W-:Y:S02]  /*8e50*/  CS2R R136, SRZ ;  /* 0x0000000000887805 */ /* 0x000fe4000001ff00 */
[----:B------:R-:W-:Y:S02]  /*8e60*/  CS2R R134, SRZ ;  /* 0x0000000000867805 */ /* 0x000fe4000001ff00 */
[----:B------:R-:W-:Y:S01]  /*8e70*/  ISETP.GT.AND P1, PT, R104, R6, PT ;  /* 0x000000066800720c */ /* 0x000fe20003f24270 */
[----:B------:R0:W-:Y:S01]  /*8e80*/  STL [R1+0x50], R6 ;  /* 0x0000500601007387 */ /* 0x0001e20000100800 */
[----:B------:R-:W-:Y:S02]  /*8e90*/  CS2R R132, SRZ ;  /* 0x0000000000847805 */ /* 0x000fe4000001ff00 */
[----:B------:R-:W-:-:S02]  /*8ea0*/  CS2R R120, SRZ ;  /* 0x0000000000787805 */ /* 0x000fc4000001ff00 */
[----:B------:R-:W-:Y:S02]  /*8eb0*/  CS2R R116, SRZ ;  /* 0x0000000000747805 */ /* 0x000fe4000001ff00 */
[----:B------:R-:W-:Y:S02]  /*8ec0*/  CS2R R128, SRZ ;  /* 0x0000000000807805 */ /* 0x000fe4000001ff00 */
[----:B------:R-:W-:Y:S02]  /*8ed0*/  CS2R R112, SRZ ;  /* 0x0000000000707805 */ /* 0x000fe4000001ff00 */
[----:B---3--:R-:W-:Y:S02]  /*8ee0*/  CS2R R108, SRZ ;  /* 0x00000000006c7805 */ /* 0x008fe4000001ff00 */
        /* <DEDUP_REMOVED lines=12> */
[----:B------:R-:W-:Y:S01]  /*8fb0*/  CS2R R64, SRZ ;  /* 0x0000000000407805 */ /* 0x000fe2000001ff00 */
[----:B------:R-:W-:Y:S01]  /*8fc0*/  IMAD.MOV.U32 R105, RZ, RZ, RZ ;  /* 0x000000ffff697224 */ /* 0x000fe200078e00ff */
[----:B------:R-:W-:-:S02]  /*8fd0*/  CS2R R166, SRZ ;  /* 0x0000000000a67805 */ /* 0x000fc4000001ff00 */
[----:B------:R-:W-:Y:S02]  /*8fe0*/  CS2R R60, SRZ ;  /* 0x00000000003c7805 */ /* 0x000fe4000001ff00 */
[----:B------:R-:W-:Y:S01]  /*8ff0*/  CS2R R56, SRZ ;  /* 0x0000000000387805 */ /* 0x000fe2000001ff00 */
[----:B------:R-:W-:Y:S01]  /*9000*/  IMAD.MOV.U32 R101, RZ, RZ, RZ ;  /* 0x000000ffff657224 */ /* 0x000fe200078e00ff */
        /* <DEDUP_REMOVED lines=31> */
[----:B------:R-:W-:Y:S01]  /*9200*/  CS2R R24, SRZ ;  /* 0x0000000000187805 */ /* 0x000fe2000001ff00 */
[----:B0-----:R-:W-:Y:S06]  /*9210*/  @!P1 BRA `(.L_x_1439) ;  /* 0x00000168007c9947 */ /* 0x001fec0003800000 */
[----:B------:R-:W0:Y:S01]  /*9220*/  S2R R6, SR_TID.X ;  /* 0x0000000000067919 */ /* 0x000e220000002100 */
[----:B------:R-:W-:Y:S01]  /*9230*/  BSSY B6, `(.L_x_1440) ;  /* 0x0000020000067945 */ /* 0x000fe20003800000 */
[----:B0-----:R-:W-:-:S05]  /*9240*/  VIADD R0, R6, 0xffffff80 ;  /* 0xffffff8006007836 */ /* 0x001fca0000000000 */
[----:B------:R-:W-:-:S04]  /*9250*/  SHF.R.S32.HI R3, RZ, 0x1f, R0 ;  /* 0x0000001fff037819 */ /* 0x000fc80000011400 */
[----:B------:R-:W-:-:S04]  /*9260*/  LEA.HI R3, R3, R0, RZ, 0x7 ;  /* 0x0000000003037211 */ /* 0x000fc800078f38ff */
[----:B------:R-:W-:-:S06]  /*9270*/  SHF.R.S32.HI R0, RZ, 0x7, R3 ;  /* 0x00000007ff007819 */ /* 0x000fcc0000011403 */
[----:B------:R-:W0:Y:S02]  /*9280*/  SHFL.IDX PT, R0, R0, RZ, 0x1f ;  /* 0x00001fff00007589 */ /* 0x000e2400000e0000 */
[----:B0-----:R-:W-:-:S04]  /*9290*/  LEA.HI R2, R0, R0, RZ, 0x1 ;  /* 0x0000000000027211 */ /* 0x001fc800078f08ff */
[----:B------:R-:W-:Y:S01]  /*92a0*/  LOP3.LUT R3, R2, 0x1e, RZ, 0xc0, !PT ;  /* 0x0000001e02037812 */ /* 0x000fe200078ec0ff */
[----:B------:R-:W-:-:S04]  /*92b0*/  VIADD R2, R16, 0x10400 ;  /* 0x0001040010027836 */ /* 0x000fc80000000000 */
[----:B------:R-:W-:Y:S01]  /*92c0*/  IMAD.IADD R3, R0, 0x1, -R3 ;  /* 0x0000000100037824 */ /* 0x000fe200078e0a03 */
[----:B------:R-:W-:-:S03]  /*92d0*/  LOP3.LUT P0, RZ, R2, 0x3ff, RZ, 0xc0, !PT ;  /* 0x000003ff02ff7812 */ /* 0x000fc6000780c0ff */
[----:B------:R-:W-:Y:S01]  /*92e0*/  IMAD R3, R3, 0x2000, R2 ;  /* 0x0000200003037824 */ /* 0x000fe200078e0202 */
[----:B------:R-:W-:-:S04]  /*92f0*/  P2R R23, PR, RZ, 0x1 ;  /* 0x00000001ff177803 */ /* 0x000fc80000000000 */
        /* <DEDUP_REMOVED lines=19> */
.L_x_1441:
[----:B------:R-:W-:Y:S05]  /*9430*/  BSYNC B6 ;  /* 0x0000000000067941 */ /* 0x000fea0003800000 */
.L_x_1440:
        /* <DEDUP_REMOVED lines=13> */
.L_x_1445:
[----:B-1----:R1:W2:Y:S02]  /*9510*/  SYNCS.PHASECHK.TRANS64.TRYWAIT P0, [R16+URZ+0x30800], R3 ;  /* 0x03080003100075a7 */ /* 0x0022a4000800017f */
[----:B--2---:R-:W-:Y:S05]  /*9520*/  @!P0 NANOSLEEP.SYNCS 0x989680 ;  /* 0x009896800000895d */ /* 0x004fea0003900000 */
[----:B------:R-:W2:Y:S02]  /*9530*/  @!P0 SYNCS.PHASECHK.TRANS64 P0, [R16+URZ+0x30800], R3 ;  /* 0x03080003100085a7 */ /* 0x000ea4000800007f */
[----:B--2---:R-:W-:Y:S05]  /*9540*/  @!P0 BRA `(.L_x_1445) ;  /* 0xfffffffc00f08947 */ /* 0x004fea000383ffff */
.L_x_1444:
[----:B------:R-:W-:Y:S05]  /*9550*/  BSYNC B0 ;  /* 0x0000000000007941 */ /* 0x000fea0003800000 */
.L_x_1443:
[----:B------:R-:W-:Y:S05]  /*9560*/  BRA `(.L_x_1446) ;  /* 0x0000009c00a87947 */ /* 0x000fea0003800000 */
.L_x_1442:
[----:B------:R-:W0:Y:S01]  /*9570*/  LDC.64 R12, c[0x0][0x3d8] ;  /* 0x0000f600ff0c7b82 */ /* 0x000e220000000a00 */
[----:B-----5:R-:W-:Y:S01]  /*9580*/  SHF.R.S32.HI R3, RZ, 0x1f, R100 ;  /* 0x0000001fff037819 */ /* 0x020fe20000011464 */
[--C-:B------:R-:W-:Y:S01]  /*9590*/  IMAD.MOV.U32 R4, RZ, RZ, R208.reuse ;  /* 0x000000ffff047224 */ /* 0x100fe200078e00d0 */
[----:B------:R-:W-:Y:S01]  /*95a0*/  SHF.R.S32.HI R5, RZ, 0x1f, R208 ;  /* 0x0000001fff057819 */ /* 0x000fe200000114d0 */
[----:B------:R-:W-:Y:S01]  /*95b0*/  BSSY B6, `(.L_x_1447) ;  /* 0x0000031000067945 */ /* 0x000fe20003800000 */
[----:B------:R-:W-:Y:S02]  /*95c0*/  ISETP.NE.AND P4, PT, R23, RZ, PT ;  /* 0x000000ff1700720c */ /* 0x000fe40003f85270 */
[----:B------:R-:W-:Y:S01]  /*95d0*/  SHF.R.S32.HI R229, RZ, 0x1f, R228 ;  /* 0x0000001fffe57819 */ /* 0x000fe200000114e4 */
[----:B------:R-:W1:Y:S01]  /*95e0*/  LDC.64 R14, c[0x0][0x3e8] ;  /* 0x0000fa00ff0e7b82 */ /* 0x000e620000000a00 */
[-C--:B0-----:R-:W-:Y:S01]  /*95f0*/  IMAD R6, R19, R12.reuse, RZ ;  /* 0x0000000c13067224 */ /* 0x081fe200078e02ff */
[----:B------:R-:W-:Y:S01]  /*9600*/  SHF.L.U64.HI R88, R12, 0x5, R13 ;  /* 0x000000050c587819 */ /* 0x000fe2000001020d */
[----:B------:R-:W-:-:S02]  /*9610*/  IMAD R0, R3, R12, RZ ;  /* 0x0000000c03007224 */ /* 0x000fc400078e02ff */
[C---:B------:R-:W-:Y:S02]  /*9620*/  IMAD R97, R18.reuse, R13, R6 ;  /* 0x0000000d12617224 */ /* 0x040fe400078e0206 */
[----:B------:R-:W-:Y:S01]  /*9630*/  IMAD.WIDE.U32 R6, R18, R12, R4 ;  /* 0x0000000c12067225 */ /* 0x000fe200078e0004 */
[----:B-1----:R-:W-:-:S03]  /*9640*/  SHF.L.U64.HI R92, R14, 0x5, R15 ;  /* 0x000000050e5c7819 */ /* 0x002fc6000001020f */
[-C--:B------:R-:W-:Y:S02]  /*9650*/  IMAD R3, R3, R14.reuse, RZ ;  /* 0x0000000e03037224 */ /* 0x080fe400078e02ff */
[----:B------:R-:W-:Y:S02]  /*9660*/  IMAD R10, R19, R14, RZ ;  /* 0x0000000e130a7224 */ /* 0x000fe400078e02ff */
[----:B------:R-:W-:-:S04]  /*9670*/  IMAD.WIDE.U32 R82, R100, R12, RZ ;  /* 0x0000000c64527225 */ /* 0x000fc800078e00ff */
[----:B------:R-:W-:Y:S01]  /*9680*/  IMAD R25, R100, R13, R0 ;  /* 0x0000000d64197224 */ /* 0x000fe200078e0200 */
[----:B------:R-:W-:Y:S01]  /*9690*/  IADD3 R89, P0, R6, R82, RZ ;  /* 0x0000005206597210 */ /* 0x000fe20007f1e0ff */
[C---:B------:R-:W-:Y:S02]  /*96a0*/  IMAD R3, R100.reuse, R15, R3 ;  /* 0x0000000f64037224 */ /* 0x040fe400078e0203 */
[----:B------:R-:W-:-:S04]  /*96b0*/  IMAD.WIDE.U32 R80, R100, R14, RZ ;  /* 0x0000000e64507225 */ /* 0x000fc800078e00ff */
[----:B------:R-:W-:-:S04]  /*96c0*/  IMAD.WIDE.U32 R4, R18, R14, R4 ;  /* 0x0000000e12047225 */ /* 0x000fc800078e0004 */
[----:B------:R-:W-:Y:S01]  /*96d0*/  IMAD R99, R18, R15, R10 ;  /* 0x0000000f12637224 */ /* 0x000fe200078e020a */
[----:B------:R-:W-:Y:S01]  /*96e0*/  IADD3 R23, P1, R4, R80, RZ ;  /* 0x0000005004177210 */ /* 0x000fe20007f3e0ff */
[----:B------:R-:W-:-:S04]  /*96f0*/  IMAD.WIDE.U32 R8, R18, R12, R228 ;  /* 0x0000000c12087225 */ /* 0x000fc800078e00e4 */
[----:B------:R-:W-:Y:S01]  /*9700*/  IMAD.WIDE.U32 R10, R18, R14, R228 ;  /* 0x0000000e120a7225 */ /* 0x000fe200078e00e4 */
[----:B------:R-:W-:-:S03]  /*9710*/  IADD3 R95, P2, R8, R82, RZ ;  /* 0x00000052085f7210 */ /* 0x000fc60007f5e0ff */
[----:B------:R-:W-:Y:S01]  /*9720*/  IMAD.IADD R25, R25, 0x1, R83 ;  /* 0x0000000119197824 */ /* 0x000fe200078e0253 */
[----:B------:R-:W-:Y:S01]  /*9730*/  IADD3 R93, P3, R10, R80, RZ ;  /* 0x000000500a5d7210 */ /* 0x000fe20007f7e0ff */
[----:B------:R-:W-:Y:S02]  /*9740*/  IMAD.IADD R27, R3, 0x1, R81 ;  /* 0x00000001031b7824 */ /* 0x000fe400078e0251 */
[----:B------:R-:W-:Y:S01]  /*9750*/  IMAD.SHL.U32 R90, R12, 0x20, RZ ;  /* 0x000000200c5a7824 */ /* 0x000fe200078e00ff */
[----:B------:R-:W-:Y:S01]  /*9760*/  IADD3.X R87, R25, R7, R97, P0, !PT ;  /* 0x0000000719577210 */ /* 0x000fe200007fe461 */
[----:B------:R-:W-:Y:S01]  /*9770*/  IMAD.SHL.U32 R94, R14, 0x20, RZ ;  /* 0x000000200e5e7824 */ /* 0x000fe200078e00ff */
[----:B------:R-:W-:Y:S02]  /*9780*/  IADD3.X R91, R27, R5, R99, P1, !PT ;  /* 0x000000051b5b7210 */ /* 0x000fe40000ffe463 */
[----:B------:R-:W-:Y:S02]  /*9790*/  IADD3.X R97, R25, R97, R9, P2, !PT ;  /* 0x0000006119617210 */ /* 0x000fe400017fe409 */
[----:B------:R-:W-:Y:S01]  /*97a0*/  IADD3.X R99, R27, R99, R11, P3, !PT ;  /* 0x000000631b637210 */ /* 0x000fe20001ffe40b */
        /* <DEDUP_REMOVED lines=17> */
.L_x_1448:
[----:B------:R-:W-:Y:S05]  /*98c0*/  BSYNC B6 ;  /* 0x0000000000067941 */ /* 0x000fea0003800000 */
.L_x_1447:
[----:B------:R-:W2:Y:S01]  /*98d0*/  LDL R96, [R1+0x4] ;  /* 0x0000040001607983 */ /* 0x000ea20000100800 */
[----:B------:R-:W0:Y:S01]  /*98e0*/  LDC.64 R84, c[0x0][0x3d8] ;  /* 0x0000f600ff547b82 */ /* 0x000e220000000a00 */
[----:B------:R-:W-:Y:S01]  /*98f0*/  ULDC.U8 UR4, c[0x0][0x3f0] ;  /* 0x0000fc0000047ab9 */ /* 0x000fe20000000000 */
[----:B------:R-:W-:Y:S01]  /*9900*/  BSSY B0, `(.L_x_1449) ;  /* 0x00009a8000007945 */ /* 0x000fe20003800000 */
[----:B------:R-:W-:Y:S01]  /*9910*/  ISETP.NE.AND P0, PT, RZ, UR4, PT ;  /* 0x00000004ff007c0c */ /* 0x000fe2000bf05270 */
[----:B------:R-:W-:-:S04]  /*9920*/  VIADD R20, R18, 0x40 ;  /* 0x0000004012147836 */ /* 0x000fc80000000000 */
[----:B------:R-:W1:Y:S01]  /*9930*/  LDC.64 R14, c[0x0][0x3e8] ;  /* 0x0000fa00ff0e7b82 */ /* 0x000e620000000a00 */
[----:B--2---:R-:W-:Y:S01]  /*9940*/  SHF.R.S32.HI R3, RZ, 0x1f, R96 ;  /* 0x0000001fff037819 */ /* 0x004fe20000011460 */
[----:B0-----:R-:W-:-:S04]  /*9950*/  IMAD.WIDE.U32 R4, R96, R84, RZ ;  /* 0x0000005460047225 */ /* 0x001fc800078e00ff */
[C---:B------:R-:W-:Y:S02]  /*9960*/  IMAD R0, R3.reuse, R84, RZ ;  /* 0x0000005403007224 */ /* 0x040fe400078e02ff */
[-C--:B-1----:R-:W-:Y:S02]  /*9970*/  IMAD R8, R3, R14.reuse, RZ ;  /* 0x0000000e03087224 */ /* 0x082fe400078e02ff */
[C---:B------:R-:W-:Y:S02]  /*9980*/  IMAD R3, R96.reuse, R85, R0 ;  /* 0x0000005560037224 */ /* 0x040fe400078e0200 */
[----:B------:R-:W-:-:S04]  /*9990*/  IMAD.WIDE.U32 R6, R96, R14, RZ ;  /* 0x0000000e60067225 */ /* 0x000fc800078e00ff */
[C---:B------:R-:W-:Y:S02]  /*99a0*/  IMAD R9, R96.reuse, R15, R8 ;  /* 0x0000000f60097224 */ /* 0x040fe400078e0208 */
[----:B------:R-:W-:Y:S02]  /*99b0*/  IMAD.IADD R5, R5, 0x1, R3 ;  /* 0x0000000105057824 */ /* 0x000fe400078e0203 */
[----:B------:R-:W-:Y:S02]  /*99c0*/  IMAD R0, R96, -0x80, R224 ;  /* 0xffffff8060007824 */ /* 0x000fe400078e02e0 */
[----:B------:R-:W-:Y:S01]  /*99d0*/  IMAD.IADD R3, R7, 0x1, R9 ;  /* 0x0000000107037824 */ /* 0x000fe200078e0209 */
[C---:B------:R-:W-:Y:S01]  /*99e0*/  SHF.L.U64.HI R13, R4.reuse, 0x7, R5 ;  /* 0x00000007040d7819 */ /* 0x040fe20000010205 */
[----:B------:R-:W-:Y:S01]  /*99f0*/  IMAD.SHL.U32 R12, R4, 0x80, RZ ;  /* 0x00000080040c7824 */ /* 0x000fe200078e00ff */
[----:B------:R-:W-:Y:S01]  /*9a00*/  VIMNMX R21, R0, 0x80, PT ;  /* 0x0000008000157848 */ /* 0x000fe20003fe0100 */
[C---:B------:R-:W-:Y:S01]  /*9a10*/  IMAD.SHL.U32 R10, R6.reuse, 0x80, RZ ;  /* 0x00000080060a7824 */ /* 0x040fe200078e00ff */
[----:B------:R-:W-:Y:S01]  /*9a20*/  SHF.L.U64.HI R11, R6, 0x7, R3 ;  /* 0x00000007060b7819 */ /* 0x000fe20000010203 */
[----:B------:R-:W-:Y:S06]  /*9a30*/  @!P0 BRA `(.L_x_1450) ;  /* 0x0000004800c48947 */ /* 0x000fec0003800000 */
[----:B------:R0:W5:Y:S04]  /*9a40*/  LDL R100, [R1+0x10] ;  /* 0x0000100001647983 */ /* 0x0001680000100800 */
[----:B------:R0:W5:Y:S01]  /*9a50*/  LDL R98, [R1+0x14] ;  /* 0x0000140001627983 */ /* 0x0001620000100800 */
[-C--:B------:R-:W-:Y:S01]  /*9a60*/  ISETP.GE.AND P1, PT, R18, R21.reuse, PT ;  /* 0x000000151200720c */ /* 0x080fe20003f26270 */
[----:B------:R-:W-:Y:S01]  /*9a70*/  BSSY B1, `(.L_x_1451) ;  /* 0x0000035000017945 */ /* 0x000fe20003800000 */
[-C--:B------:R-:W-:Y:S02]  /*9a80*/  ISETP.GE.AND P0, PT, R20, R21.reuse, PT ;  /* 0x000000151400720c */ /* 0x080fe40003f06270 */
[----:B------:R-:W-:Y:S02]  /*9a90*/  CS2R R50, SRZ ;  /* 0x0000000000327805 */ /* 0x000fe4000001ff00 */
[----:B------:R-:W-:-:S02]  /*9aa0*/  ISETP.GE.AND P2, PT, R233, R21, PT ;  /* 0x00000015e900720c */ /* 0x000fc40003f46270 */
        /* <DEDUP_REMOVED lines=16> */
[----:B0-----:R-:W-:Y:S06]  /*9bb0*/  @P1 BRA `(.L_x_1452) ;  /* 0x0000000000801947 */ /* 0x001fec0003800000 */
[----:B------:R-:W-:Y:S01]  /*9bc0*/  IADD3 R7, P3, R12, R89, RZ ;  /* 0x000000590c077210 */ /* 0x000fe20007f7e0ff */
[----:B------:R-:W-:Y:S01]  /*9bd0*/  ULDC.64 UR4, c[0x0][0x3c8] ;  /* 0x0000f20000047ab9 */ /* 0x000fe20000000a00 */
[----:B------:R-:W-:Y:S01]  /*9be0*/  IADD3 R0, P4, R10, R23, RZ ;  /* 0x000000170a007210 */ /* 0x000fe20007f9e0ff */
[----:B------:R-:W-:Y:S01]  /*9bf0*/  ULDC.64 UR6, c[0x0][0x3e0] ;  /* 0x0000f80000067ab9 */ /* 0x000fe20000000a00 */
[----:B------:R-:W-:Y:S01]  /*9c00*/  CS2R R78, SRZ ;  /* 0x00000000004e7805 */ /* 0x000fe2000001ff00 */
[----:B------:R-:W-:Y:S01]  /*9c10*/  IMAD.X R20, R13, 0x1, R87, P3 ;  /* 0x000000010d147824 */ /* 0x000fe200018e0657 */
[----:B------:R-:W-:Y:S01]  /*9c20*/  LEA R6, P3, R7, UR4, 0x1 ;  /* 0x0000000407067c11 */ /* 0x000fe2000f8608ff */
[----:B------:R-:W-:Y:S01]  /*9c30*/  IMAD.X R3, R11, 0x1, R91, P4 ;  /* 0x000000010b037824 */ /* 0x000fe200020e065b */
[----:B------:R-:W-:Y:S01]  /*9c40*/  LEA R8, P4, R0, UR6, 0x1 ;  /* 0x0000000600087c11 */ /* 0x000fe2000f8808ff */
[----:B------:R-:W-:Y:S01]  /*9c50*/  ULDC UR4, c[0x0][0x3d4] ;  /* 0x0000f50000047ab9 */ /* 0x000fe20000000800 */
[----:B------:R-:W-:-:S02]  /*9c60*/  LEA.HI.X R7, R7, UR5, R20, 0x1, P3 ;  /* 0x0000000507077c11 */ /* 0x000fc400098f0c14 */
[----:B------:R-:W-:Y:S02]  /*9c70*/  CS2R R74, SRZ ;  /* 0x00000000004a7805 */ /* 0x000fe4000001ff00 */
[----:B------:R-:W-:Y:S02]  /*9c80*/  LEA.HI.X R9, R0, UR7, R3, 0x1, P4 ;  /* 0x0000000700097c11 */ /* 0x000fe4000a0f0c03 */
[----:B------:R-:W-:Y:S02]  /*9c90*/  CS2R R70, SRZ ;  /* 0x0000000000467805 */ /* 0x000fe4000001ff00 */
[----:B------:R-:W-:Y:S02]  /*9ca0*/  ISETP.GE.AND P3, PT, R208, UR4, PT ;  /* 0x00000004d0007c0c */ /* 0x000fe4000bf66270 */
[----:B------:R-:W-:Y:S02]  /*9cb0*/  CS2R R64, SRZ ;  /* 0x0000000000407805 */ /* 0x000fe4000001ff00 */
[----:B-----5:R-:W-:Y:S01]  /*9cc0*/  ISETP.GE.AND P4, PT, R100, UR4, PT ;  /* 0x0000000464007c0c */ /* 0x020fe2000bf86270 */
[----:B------:R-:W-:Y:S01]  /*9cd0*/  ULDC.64 UR8, c[0x0][0x208] ;  /* 0x0000820000087ab9 */ /* 0x000fe20000000a00 */
[----:B------:R-:W-:-:S02]  /*9ce0*/  ISETP.GE.AND P5, PT, R237, UR4, PT ;  /* 0x00000004ed007c0c */ /* 0x000fc4000bfa6270 */
[----:B------:R-:W-:Y:S02]  /*9cf0*/  ISETP.GE.AND P6, PT, R98, UR4, PT ;  /* 0x0000000462007c0c */ /* 0x000fe4000bfc6270 */
[----:B------:R-:W-:Y:S02]  /*9d00*/  CS2R R76, SRZ ;  /* 0x00000000004c7805 */ /* 0x000fe4000001ff00 */
[----:B------:R-:W-:Y:S02]  /*9d10*/  CS2R R72, SRZ ;  /* 0x0000000000487805 */ /* 0x000fe4000001ff00 */
[----:B------:R-:W-:Y:S02]  /*9d20*/  CS2R R68, SRZ ;  /* 0x0000000000447805 */ /* 0x000fe4000001ff00 */
[----:B------:R-:W-:Y:S01]  /*9d30*/  CS2R R66, SRZ ;  /* 0x0000000000427805 */ /* 0x000fe2000001ff00 */
        /* <DEDUP_REMOVED lines=8> */
.L_x_1452:
[----:B------:R-:W-:Y:S05]  /*9dc0*/  BSYNC B1 ;  /* 0x0000000000017941 */ /* 0x000fea0003800000 */
.L_x_1451:
[----:B------:R-:W-:Y:S04]  /*9dd0*/  BSSY B1, `(.L_x_1453) ;  /* 0x0000022000017945 */ /* 0x000fe80003800000 */
[----:B------:R-:W-:Y:S05]  /*9de0*/  @P2 BRA `(.L_x_1454) ;  /* 0x0000000000802947 */ /* 0x000fea0003800000 */
[----:B0-----:R-:W-:Y:S01]  /*9df0*/  IADD3 R7, P5, P6, R89, R90, R12 ;  /* 0x0000005a59077210 */ /* 0x001fe20007ebe00c */
[----:B------:R-:W-:Y:S01]  /*9e00*/  ULDC.64 UR4, c[0x0][0x3c8] ;  /* 0x0000f20000047ab9 */ /* 0x000fe20000000a00 */
[----:B------:R-:W-:Y:S01]  /*9e10*/  IADD3 R0, P3, P4, R23, R94, R10 ;  /* 0x0000005e17007210 */ /* 0x000fe20007c7e00a */
[----:B------:R-:W-:Y:S01]  /*9e20*/  ULDC.64 UR6, c[0x0][0x3e0] ;  /* 0x0000f80000067ab9 */ /* 0x000fe20000000a00 */
[----:B------:R-:W-:Y:S02]  /*9e30*/  IADD3.X R20, R87, R88, R13, P5, P6 ;  /* 0x0000005857147210 */ /* 0x000fe40002fec40d */
[----:B------:R-:W-:Y:S02]  /*9e40*/  CS2R R62, SRZ ;  /* 0x00000000003e7805 */ /* 0x000fe4000001ff00 */
[----:B------:R-:W-:Y:S02]  /*9e50*/  IADD3.X R3, R91, R92, R11, P3, P4 ;  /* 0x0000005c5b037210 */ /* 0x000fe40001fe840b */
[----:B------:R-:W-:-:S02]  /*9e60*/  CS2R R56, SRZ ;  /* 0x0000000000387805 */ /* 0x000fc4000001ff00 */
[C---:B------:R-:W-:Y:S01]  /*9e70*/  LEA R6, P5, R7.reuse, UR4, 0x1 ;  /* 0x0000000407067c11 */ /* 0x040fe2000f8a08ff */
[----:B------:R-:W-:Y:S01]  /*9e80*/  ULDC UR4, c[0x0][0x3d4] ;  /* 0x0000f50000047ab9 */ /* 0x000fe20000000800 */
[C---:B------:R-:W-:Y:S02]  /*9e90*/  LEA R8, P4, R0.reuse, UR6, 0x1 ;  /* 0x0000000600087c11 */ /* 0x040fe4000f8808ff */
[----:B------:R-:W-:Y:S02]  /*9ea0*/  CS2R R52, SRZ ;  /* 0x0000000000347805 */ /* 0x000fe4000001ff00 */
[----:B------:R-:W-:Y:S02]  /*9eb0*/  LEA.HI.X R7, R7, UR5, R20, 0x1, P5 ;  /* 0x0000000507077c11 */ /* 0x000fe4000a8f0c14 */
[----:B------:R-:W-:Y:S02]  /*9ec0*/  CS2R R50, SRZ ;  /* 0x0000000000327805 */ /* 0x000fe4000001ff00 */
[----:B------:R-:W-:Y:S01]  /*9ed0*/  LEA.HI.X R9, R0, UR7, R3, 0x1, P4 ;  /* 0x0000000700097c11 */ /* 0x000fe2000a0f0c03 */
[----:B------:R-:W-:Y:S01]  /*9ee0*/  ULDC.64 UR8, c[0x0][0x208] ;  /* 0x0000820000087ab9 */ /* 0x000fe20000000a00 */
[----:B------:R-:W-:-:S02]  /*9ef0*/  ISETP.GE.AND P3, PT, R208, UR4, PT ;  /* 0x00000004d0007c0c */ /* 0x000fc4000bf66270 */
[----:B-----5:R-:W-:Y:S02]  /*9f00*/  ISETP.GE.AND P4, PT, R100, UR4, PT ;  /* 0x0000000464007c0c */ /* 0x020fe4000bf86270 */
[----:B------:R-:W-:Y:S02]  /*9f10*/  ISETP.GE.AND P5, PT, R237, UR4, PT ;  /* 0x00000004ed007c0c */ /* 0x000fe4000bfa6270 */
[----:B------:R-:W-:Y:S02]  /*9f20*/  ISETP.GE.AND P6, PT, R98, UR4, PT ;  /* 0x0000000462007c0c */ /* 0x000fe4000bfc6270 */
        /* <DEDUP_REMOVED lines=12> */
.L_x_1454:
[----:B------:R-:W-:Y:S05]  /*9ff0*/  BSYNC B1 ;  /* 0x0000000000017941 */ /* 0x000fea0003800000 */
.L_x_1453:
[----:B------:R-:W-:Y:S01]  /*a000*/  BSSY B1, `(.L_x_1455) ;  /* 0x000002e000017945 */ /* 0x000fe20003800000 */
        /* <DEDUP_REMOVED lines=8> */
[----:B------:R-:W-:Y:S06]  /*a090*/  @P0 BRA `(.L_x_1456) ;  /* 0x0000000000900947 */ /* 0x000fec0003800000 */
[----:B01----:R-:W-:Y:S01]  /*a0a0*/  LEA R6, P3, R84, R12, 0x6 ;  /* 0x0000000c54067211 */ /* 0x003fe200078630ff */
[----:B------:R-:W-:Y:S01]  /*a0b0*/  ULDC.64 UR4, c[0x0][0x3c8] ;  /* 0x0000f20000047ab9 */ /* 0x000fe20000000a00 */
[----:B------:R-:W-:Y:S01]  /*a0c0*/  LEA R0, P4, R14, R10, 0x6 ;  /* 0x0000000a0e007211 */ /* 0x000fe200078830ff */
[----:B------:R-:W-:Y:S01]  /*a0d0*/  ULDC.64 UR6, c[0x0][0x3e0] ;  /* 0x0000f80000067ab9 */ /* 0x000fe20000000a00 */
[----:B------:R-:W-:Y:S02]  /*a0e0*/  IADD3 R7, P5, R6, R89, RZ ;  /* 0x0000005906077210 */ /* 0x000fe40007fbe0ff */
[----:B------:R-:W-:Y:S02]  /*a0f0*/  CS2R R44, SRZ ;  /* 0x00000000002c7805 */ /* 0x000fe4000001ff00 */
[----:B------:R-:W-:Y:S02]  /*a100*/  LEA.HI.X R20, R84, R13, R85, 0x6, P3 ;  /* 0x0000000d54147211 */ /* 0x000fe400018f3455 */
[----:B------:R-:W-:-:S02]  /*a110*/  CS2R R40, SRZ ;  /* 0x0000000000287805 */ /* 0x000fc4000001ff00 */
[----:B------:R-:W-:Y:S02]  /*a120*/  IADD3 R0, P6, R0, R23, RZ ;  /* 0x0000001700007210 */ /* 0x000fe40007fde0ff */
[----:B------:R-:W-:Y:S02]  /*a130*/  CS2R R38, SRZ ;  /* 0x0000000000267805 */ /* 0x000fe4000001ff00 */
[----:B------:R-:W-:Y:S01]  /*a140*/  LEA.HI.X R8, R14, R11, R15, 0x6, P4 ;  /* 0x0000000b0e087211 */ /* 0x000fe200020f340f */
[----:B------:R-:W-:Y:S01]  /*a150*/  IMAD.X R20, R20, 0x1, R87, P5 ;  /* 0x0000000114147824 */ /* 0x000fe200028e0657 */
[C---:B------:R-:W-:Y:S01]  /*a160*/  LEA R6, P3, R7.reuse, UR4, 0x1 ;  /* 0x0000000407067c11 */ /* 0x040fe2000f8608ff */
[----:B------:R-:W-:Y:S01]  /*a170*/  ULDC UR4, c[0x0][0x3d4] ;  /* 0x0000f50000047ab9 */ /* 0x000fe20000000800 */
[----:B------:R-:W-:Y:S01]  /*a180*/  CS2R R34, SRZ ;  /* 0x0000000000227805 */ /* 0x000fe2000001ff00 */
[----:B------:R-:W-:Y:S01]  /*a190*/  IMAD.X R3, R8, 0x1, R91, P6 ;  /* 0x0000000108037824 */ /* 0x000fe200030e065b */
[----:B------:R-:W-:Y:S01]  /*a1a0*/  LEA R8, P4, R0, UR6, 0x1 ;  /* 0x0000000600087c11 */ /* 0x000fe2000f8808ff */
[----:B------:R-:W-:Y:S01]  /*a1b0*/  ULDC.64 UR8, c[0x0][0x208] ;  /* 0x0000820000087ab9 */ /* 0x000fe20000000a00 */
[----:B------:R-:W-:-:S02]  /*a1c0*/  LEA.HI.X R7, R7, UR5, R20, 0x1, P3 ;  /* 0x0000000507077c11 */ /* 0x000fc400098f0c14 */
[----:B------:R-:W-:Y:S02]  /*a1d0*/  LEA.HI.X R9, R0, UR7, R3, 0x1, P4 ;  /* 0x0000000700097c11 */ /* 0x000fe4000a0f0c03 */
[----:B------:R-:W-:Y:S02]  /*a1e0*/  ISETP.GE.AND P3, PT, R208, UR4, PT ;  /* 0x00000004d0007c0c */ /* 0x000fe4000bf66270 */
[----:B-----5:R-:W-:Y:S02]  /*a1f0*/  ISETP.GE.AND P4, PT, R100, UR4, PT ;  /* 0x0000000464007c0c */ /* 0x020fe4000bf86270 */
[----:B------:R-:W-:Y:S02]  /*a200*/  ISETP.GE.AND P5, PT, R237, UR4, PT ;  /* 0x00000004ed007c0c */ /* 0x000fe4000bfa6270 */
[----:B------:R-:W-:Y:S02]  /*a210*/  ISETP.GE.AND P6, PT, R98, UR4, PT ;  /* 0x0000000462007c0c */ /* 0x000fe4000bfc6270 */
[----:B------:R-:W-:-:S02]  /*a220*/  CS2R R46, SRZ ;  /* 0x00000000002e7805 */ /* 0x000fc4000001ff00 */
        /* <DEDUP_REMOVED lines=11> */
.L_x_1456:
[----:B------:R-:W-:Y:S05]  /*a2e0*/  BSYNC B1 ;  /* 0x0000000000017941 */ /* 0x000fea0003800000 */
.L_x_1455:
[----:B------:R-:W3:Y:S01]  /*a2f0*/  LDL R0, [R1+0x6c] ;  /* 0x00006c0001007983 */ /* 0x000ee20000100800 */
[----:B-----5:R-:W-:Y:S01]  /*a300*/  IMAD.MOV.U32 R3, RZ, RZ, R65 ;  /* 0x000000ffff037224 */ /* 0x020fe200078e0041 */
[----:B------:R-:W4:Y:S01]  /*a310*/  LDC R86, c[0x0][0x428] ;  /* 0x00010a00ff567b82 */ /* 0x000f220000000800 */
[----:B012---:R-:W-:Y:S01]  /*a320*/  IMAD.MOV.U32 R6, RZ, RZ, R74 ;  /* 0x000000ffff067224 */ /* 0x007fe200078e004a */
        /* <DEDUP_REMOVED lines=24> */
[----:B------:R-:W-:-:S02]  /*a4b0*/  CS2R R6, SRZ ;  /* 0x0000000000067805 */ /* 0x000fc4000001ff00 */
[----:B------:R-:W-:Y:S02]  /*a4c0*/  CS2R R24, SRZ ;  /* 0x0000000000187805 */ /* 0x000fe4000001ff00 */
[----:B------:R-:W-:Y:S02]  /*a4d0*/  PRMT R138, R3, 0x7610, R138 ;  /* 0x00007610038a7816 */ /* 0x000fe4000000008a */
[----:B------:R-:W-:Y:S02]  /*a4e0*/  CS2R R30, SRZ ;  /* 0x00000000001e7805 */ /* 0x000fe4000001ff00 */
[----:B------:R-:W-:Y:S02]  /*a4f0*/  CS2R R8, SRZ ;  /* 0x0000000000087805 */ /* 0x000fe4000001ff00 */
[----:B------:R-:W-:Y:S02]  /*a500*/  CS2R R26, SRZ ;  /* 0x00000000001a7805 */ /* 0x000fe4000001ff00 */
[----:B------:R-:W-:-:S02]  /*a510*/  CS2R R28, SRZ ;  /* 0x00000000001c7805 */ /* 0x000fc4000001ff00 */
[----:B---3--:R-:W-:Y:S01]  /*a520*/  ISETP.GE.AND P3, PT, R0, R21, PT ;  /* 0x000000150000720c */ /* 0x008fe20003f66270 */
[----:B------:R-:W-:Y:S01]  /*a530*/  IMAD.MOV.U32 R0, RZ, RZ, R64 ;  /* 0x000000ffff007224 */ /* 0x000fe200078e0040 */
[----:B------:R-:W-:-:S04]  /*a540*/  CS2R R20, SRZ ;  /* 0x0000000000147805 */ /* 0x000fc8000001ff00 */
        /* <DEDUP_REMOVED lines=9> */
[----:B----4-:R-:W-:Y:S06]  /*a5e0*/  @P3 BRA `(.L_x_1458) ;  /* 0x0000000000903947 */ /* 0x010fec0003800000 */
[----:B------:R-:W-:Y:S01]  /*a5f0*/  IMAD.WIDE.U32 R12, R84, 0x60, R12 ;  /* 0x00000060540c7825 */ /* 0x000fe200078e000c */
[----:B------:R-:W-:Y:S01]  /*a600*/  ULDC UR4, c[0x0][0x3d4] ;  /* 0x0000f50000047ab9 */ /* 0x000fe20000000800 */
[----:B------:R-:W-:Y:S01]  /*a610*/  ULDC.64 UR6, c[0x0][0x3c8] ;  /* 0x0000f20000067ab9 */ /* 0x000fe20000000a00 */
[----:B------:R-:W-:Y:S01]  /*a620*/  ULDC.64 UR8, c[0x0][0x3e0] ;  /* 0x0000f80000087ab9 */ /* 0x000fe20000000a00 */
[----:B------:R-:W-:Y:S01]  /*a630*/  IMAD.WIDE.U32 R10, R14, 0x60, R10 ;  /* 0x000000600e0a7825 */ /* 0x000fe200078e000a */
[----:B------:R-:W-:Y:S02]  /*a640*/  IADD3 R89, P4, R89, R12, RZ ;  /* 0x0000000c59597210 */ /* 0x000fe40007f9e0ff */
[----:B------:R-:W-:Y:S02]  /*a650*/  CS2R R30, SRZ ;  /* 0x00000000001e7805 */ /* 0x000fe4000001ff00 */
[----:B------:R-:W-:Y:S01]  /*a660*/  CS2R R28, SRZ ;  /* 0x00000000001c7805 */ /* 0x000fe2000001ff00 */
[----:B------:R-:W-:Y:S01]  /*a670*/  IMAD R4, R85, 0x60, RZ ;  /* 0x0000006055047824 */ /* 0x000fe200078e02ff */
[----:B------:R-:W-:Y:S01]  /*a680*/  IADD3 R23, P5, R23, R10, RZ ;  /* 0x0000000a17177210 */ /* 0x000fe20007fbe0ff */
[----:B------:R-:W-:Y:S01]  /*a690*/  IMAD R0, R15, 0x60, RZ ;  /* 0x000000600f007824 */ /* 0x000fe200078e02ff */
[----:B------:R-:W-:-:S02]  /*a6a0*/  ULDC.64 UR10, c[0x0][0x208] ;  /* 0x00008200000a7ab9 */ /* 0x000fc40000000a00 */
[----:B------:R-:W-:Y:S02]  /*a6b0*/  IADD3.X R4, R87, R13, R4, P4, !PT ;  /* 0x0000000d57047210 */ /* 0x000fe400027fe404 */
[----:B------:R-:W-:Y:S02]  /*a6c0*/  ISETP.GE.AND P4, PT, R208, UR4, PT ;  /* 0x00000004d0007c0c */ /* 0x000fe4000bf86270 */
[----:B------:R-:W-:Y:S02]  /*a6d0*/  IADD3.X R0, R91, R11, R0, P5, !PT ;  /* 0x0000000b5b007210 */ /* 0x000fe40002ffe400 */
[----:B------:R-:W-:Y:S02]  /*a6e0*/  LEA R10, P5, R89, UR6, 0x1 ;  /* 0x00000006590a7c11 */ /* 0x000fe4000f8a08ff */
[----:B------:R-:W-:Y:S02]  /*a6f0*/  LEA R12, P6, R23, UR8, 0x1 ;  /* 0x00000008170c7c11 */ /* 0x000fe4000f8c08ff */
[----:B------:R-:W-:-:S02]  /*a700*/  LEA.HI.X R11, R89, UR7, R4, 0x1, P5 ;  /* 0x00000007590b7c11 */ /* 0x000fc4000a8f0c04 */
[----:B------:R-:W-:Y:S02]  /*a710*/  LEA.HI.X R13, R23, UR9, R0, 0x1, P6 ;  /* 0x00000009170d7c11 */ /* 0x000fe4000b0f0c00 */
[----:B------:R-:W-:Y:S01]  /*a720*/  ISETP.GE.AND P6, PT, R100, UR4, PT ;  /* 0x0000000464007c0c */ /* 0x000fe2000bfc6270 */
[----:B------:R0:W5:Y:S01]  /*a730*/  @!P4 LDG.E.64 R30, desc[UR10][R10.64] ;  /* 0x0000000a0a1ec981 */ /* 0x000162000c1e1b00 */
[----:B------:R-:W-:-:S03]  /*a740*/  ISETP.GE.AND P5, PT, R237, UR4, PT ;  /* 0x00000004ed007c0c */ /* 0x000fc6000bfa6270 */
[----:B------:R0:W5:Y:S01]  /*a750*/  @!P4 LDG.E.64 R28, desc[UR10][R12.64] ;  /* 0x0000000a0c1cc981 */ /* 0x000162000c1e1b00 */
[----:B------:R-:W-:Y:S02]  /*a760*/  ISETP.GE.AND P4, PT, R98, UR4, PT ;  /* 0x0000000462007c0c */ /* 0x000fe4000bf86270 */
        /* <DEDUP_REMOVED lines=12> */
.L_x_1458:
[----:B------:R-:W-:Y:S05]  /*a830*/  BSYNC B1 ;  /* 0x0000000000017941 */ /* 0x000fea0003800000 */
.L_x_1457:
[----:B------:R-:W2:Y:S01]  /*a840*/  LDL R23, [R1+0x20] ;  /* 0x0000200001177983 */ /* 0x000ea20000100800 */
[----:B------:R-:W-:Y:S01]  /*a850*/  ISETP.NE.AND P4, PT, R86, 0x1, PT ;  /* 0x000000015600780c */ /* 0x000fe20003f85270 */
[----:B0-----:R-:W-:Y:S01]  /*a860*/  IMAD.MOV.U32 R11, RZ, RZ, R56 ;  /* 0x000000ffff0b7224 */ /* 0x001fe200078e0038 */
[----:B------:R-:W-:Y:S01]  /*a870*/  ULDC.64 UR4, c[0x0][0x3c8] ;  /* 0x0000f20000047ab9 */ /* 0x000fe20000000a00 */
[----:B------:R-:W3:Y:S01]  /*a880*/  LDL R90, [R1+0x68] ;  /* 0x00006800015a7983 */ /* 0x000ee20000100800 */
[----:B------:R-:W-:Y:S01]  /*a890*/  IMAD.MOV.U32 R10, RZ, RZ, R53 ;  /* 0x000000ffff0a7224 */ /* 0x000fe200078e0035 */
[----:B------:R-:W-:Y:S01]  /*a8a0*/  ULDC.64 UR6, c[0x0][0x3e0] ;  /* 0x0000f80000067ab9 */ /* 0x000fe20000000a00 */
[----:B------:R-:W-:Y:S01]  /*a8b0*/  PRMT R118, R11, 0x7610, R118 ;  /* 0x000076100b767816 */ /* 0x000fe20000000076 */
[----:B------:R-:W-:Y:S02]  /*a8c0*/  IMAD.MOV.U32 R3, RZ, RZ, R52 ;  /* 0x000000ffff037224 */ /* 0x000fe400078e0034 */
[----:B------:R-:W-:Y:S01]  /*a8d0*/  PRMT R111, R10, 0x7610, R111 ;  /* 0x000076100a6f7816 */ /* 0x000fe2000000006f */
[----:B------:R-:W-:-:S02]  /*a8e0*/  IMAD.MOV.U32 R11, RZ, RZ, R48 ;  /* 0x000000ffff0b7224 */ /* 0x000fc400078e0030 */
        /* <DEDUP_REMOVED lines=8> */
[----:B------:R-:W0:Y:S01]  /*a970*/  @P4 LDC R10, c[0x0][0x42c] ;  /* 0x00010b00ff0a4b82 */ /* 0x000e220000000800 */
[----:B------:R-:W-:Y:S01]  /*a980*/  IMAD.MOV.U32 R0, RZ, RZ, R57 ;  /* 0x000000ffff007224 */ /* 0x000fe200078e0039 */
[----:B------:R-:W-:Y:S01]  /*a990*/  PRMT R128, R3, 0x7610, R128 ;  /* 0x0000761003807816 */ /* 0x000fe20000000080 */
[----:B------:R-:W-:Y:S01]  /*a9a0*/  IMAD.MOV.U32 R3, RZ, RZ, R54 ;  /* 0x000000ffff037224 */ /* 0x000fe200078e0036 */
[----:B------:R-:W-:Y:S01]  /*a9b0*/  PRMT R113, R11, 0x7610, R113 ;  /* 0x000076100b717816 */ /* 0x000fe20000000071 */
[----:B------:R-:W-:Y:S01]  /*a9c0*/  IMAD.MOV.U32 R12, RZ, RZ, R58 ;  /* 0x000000ffff0c7224 */ /* 0x000fe200078e003a */
[----:B------:R-:W-:Y:S01]  /*a9d0*/  PRMT R119, R0, 0x7610, R119 ;  /* 0x0000761000777816 */ /* 0x000fe20000000077 */
[----:B------:R-:W-:Y:S01]  /*a9e0*/  IMAD.MOV.U32 R0, RZ, RZ, R49 ;  /* 0x000000ffff007224 */ /* 0x000fe200078e0031 */
[----:B------:R-:W1:Y:S01]  /*a9f0*/  @P4 LDC R11, c[0x0][0x430] ;  /* 0x00010c00ff0b4b82 */ /* 0x000e620000000800 */
[----:B------:R-:W-:Y:S01]  /*aa00*/  PRMT R112, R3, 0x7610, R112 ;  /* 0x0000761003707816 */ /* 0x000fe20000000070 */
[----:B------:R-:W-:Y:S01]  /*aa10*/  IMAD.MOV.U32 R3, RZ, RZ, R59 ;  /* 0x000000ffff037224 */ /* 0x000fe200078e003b */
[----:B------:R-:W-:Y:S01]  /*aa20*/  PRMT R120, R12, 0x7610, R120 ;  /* 0x000076100c787816 */ /* 0x000fe20000000078 */
[----:B------:R-:W-:Y:S01]  /*aa30*/  IMAD.MOV.U32 R12, RZ, RZ, R60 ;  /* 0x000000ffff0c7224 */ /* 0x000fe200078e003c */
[----:B------:R-:W-:Y:S01]  /*aa40*/  PRMT R109, R0, 0x7610, R109 ;  /* 0x00007610006d7816 */ /* 0x000fe2000000006d */
[----:B------:R-:W-:Y:S01]  /*aa50*/  IMAD R0, R96, 0x80, R18 ;  /* 0x0000008060007824 */ /* 0x000fe200078e0212 */
[----:B------:R-:W-:Y:S01]  /*aa60*/  PRMT R121, R3, 0x7610, R121 ;  /* 0x0000761003797816 */ /* 0x000fe20000000079 */
[----:B------:R-:W-:Y:S01]  /*aa70*/  IMAD.MOV.U32 R13, RZ, RZ, R61 ;  /* 0x000000ffff0d7224 */ /* 0x000fe200078e003d */
[----:B------:R-:W-:Y:S01]  /*aa80*/  PRMT R130, R12, 0x7610, R130 ;  /* 0x000076100c827816 */ /* 0x000fe20000000082 */
[----:B------:R-:W-:-:S03]  /*aa90*/  IMAD.MOV.U32 R12, RZ, RZ, R35 ;  /* 0x000000ffff0c7224 */ /* 0x000fc600078e0023 */
        /* <DEDUP_REMOVED lines=8> */
[----:B------:R-:W-:Y:S02]  /*ab20*/  PRMT R102, R13, 0x7610, R102 ;  /* 0x000076100d667816 */ /* 0x000fe40000000066 */
[----:B------:R-:W-:Y:S01]  /*ab30*/  PRMT R93, R12, 0x7610, R93 ;  /* 0x000076100c5d7816 */ /* 0x000fe2000000005d */
[----:B--2---:R-:W-:Y:S02]  /*ab40*/  IMAD R3, R23, 0x20, R0 ;  /* 0x0000002017037824 */ /* 0x004fe400078e0200 */
[----:B------:R-:W-:-:S05]  /*ab50*/  IMAD.MOV.U32 R0, RZ, RZ, R34 ;  /* 0x000000ffff007224 */ /* 0x000fca00078e0022 */
[----:B------:R-:W-:Y:S01]  /*ab60*/  PRMT R89, R0, 0x7610, R89 ;  /* 0x0000761000597816 */ /* 0x000fe20000000059 */
[----:B0-----:R-:W-:-:S04]  /*ab70*/  @P4 IMAD.HI.U32 R0, R3, R10, RZ ;  /* 0x0000000a03004227 */ /* 0x001fc800078e00ff */
[----:B------:R-:W-:Y:S01]  /*ab80*/  IMAD.MOV.U32 R23, RZ, RZ, R39 ;  /* 0x000000ffff177224 */ /* 0x000fe200078e0027 */
[----:B-1----:R-:W-:Y:S01]  /*ab90*/  @P4 SHF.R.U32.HI R3, RZ, R11, R0 ;  /* 0x0000000bff034219 */ /* 0x002fe20000011600 */
[----:B------:R-:W-:Y:S02]  /*aba0*/  IMAD.MOV.U32 R10, RZ, RZ, R40 ;  /* 0x000000ffff0a7224 */ /* 0x000fe400078e0028 */
[----:B------:R-:W-:Y:S01]  /*abb0*/  IMAD.MOV.U32 R0, RZ, RZ, R32 ;  /* 0x000000ffff007224 */ /* 0x000fe200078e0020 */
[----:B------:R-:W-:Y:S02]  /*abc0*/  SHF.R.S32.HI R11, RZ, 0x1f, R3 ;  /* 0x0000001fff0b7819 */ /* 0x000fe40000011403 */
[----:B------:R-:W-:Y:S01]  /*abd0*/  PRMT R92, R23, 0x7610, R92 ;  /* 0x00007610175c7816 */ /* 0x000fe2000000005c */
[----:B------:R-:W-:Y:S01]  /*abe0*/  IMAD.MOV.U32 R23, RZ, RZ, R45 ;  /* 0x000000ffff177224 */ /* 0x000fe200078e002d */
[----:B------:R-:W-:Y:S01]  /*abf0*/  PRMT R98, R10, 0x7610, R98 ;  /* 0x000076100a627816 */ /* 0x000fe20000000062 */
[----:B------:R-:W-:Y:S01]  /*ac00*/  IMAD.MOV.U32 R10, RZ, RZ, R33 ;  /* 0x000000ffff0a7224 */ /* 0x000fe200078e0021 */
[----:B------:R-:W-:Y:S01]  /*ac10*/  PRMT R87, R0, 0x7610, R87 ;  /* 0x0000761000577816 */ /* 0x000fe20000000057 */
[----:B------:R-:W-:Y:S01]  /*ac20*/  IMAD.WIDE.U32 R12, R3, R84, R82 ;  /* 0x00000054030c7225 */ /* 0x000fe200078e0052 */
[----:B------:R-:W-:-:S03]  /*ac30*/  PRMT R103, R23, 0x7610, R103 ;  /* 0x0000761017677816 */ /* 0x000fc60000000067 */
[C---:B------:R-:W-:Y:S02]  /*ac40*/  IMAD R84, R11.reuse, R84, RZ ;  /* 0x000000540b547224 */ /* 0x040fe400078e02ff */
[-C--:B------:R-:W-:Y:S01]  /*ac50*/  IMAD R0, R11, R14.reuse, RZ ;  /* 0x0000000e0b007224 */ /* 0x080fe200078e02ff */
[----:B------:R-:W-:Y:S01]  /*ac60*/  PRMT R86, R10, 0x7610, R86 ;  /* 0x000076100a567816 */ /* 0x000fe20000000056 */
[----:B------:R-:W-:Y:S02]  /*ac70*/  IMAD.MOV.U32 R10, RZ, RZ, R37 ;  /* 0x000000ffff0a7224 */ /* 0x000fe400078e0025 */
[----:B------:R-:W-:-:S04]  /*ac80*/  IMAD.WIDE.U32 R80, R3, R14, R80 ;  /* 0x0000000e03507225 */ /* 0x000fc800078e0050 */
[C---:B------:R-:W-:Y:S02]  /*ac90*/  IMAD R23, R3.reuse, R85, R84 ;  /* 0x0000005503177224 */ /* 0x040fe400078e0254 */
[----:B------:R-:W-:Y:S01]  /*aca0*/  IMAD R3, R3, R15, R0 ;  /* 0x0000000f03037224 */ /* 0x000fe200078e0200 */
[----:B------:R-:W-:Y:S01]  /*acb0*/  PRMT R100, R10, 0x7610, R100 ;  /* 0x000076100a647816 */ /* 0x000fe20000000064 */
[----:B------:R-:W-:Y:S01]  /*acc0*/  IMAD.IADD R23, R13, 0x1, R23 ;  /* 0x000000010d177824 */ /* 0x000fe200078e0217 */
[----:B------:R-:W-:Y:S01]  /*acd0*/  LEA R10, P4, R12, UR4, 0x1 ;  /* 0x000000040c0a7c11 */ /* 0x000fe2000f8808ff */
[----:B------:R-:W-:Y:S01]  /*ace0*/  IMAD.IADD R3, R81, 0x1, R3 ;  /* 0x0000000151037824 */ /* 0x000fe200078e0203 */
[----:B------:R-:W-:Y:S01]  /*acf0*/  LEA R0, P5, R80, UR6, 0x1 ;  /* 0x0000000650007c11 */ /* 0x000fe2000f8a08ff */
[----:B------:R-:W-:Y:S01]  /*ad00*/  IMAD.MOV.U32 R11, RZ, RZ, R42 ;  /* 0x000000ffff0b7224 */ /* 0x000fe200078e002a */
[----:B------:R-:W-:Y:S01]  /*ad10*/  UMOV UR4, 0xffffffff ;  /* 0xffffffff00047882 */ /* 0x000fe20000000000 */
[----:B------:R-:W-:Y:S01]  /*ad20*/  IMAD.MOV.U32 R14, RZ, RZ, R43 ;  /* 0x000000ffff0e7224 */ /* 0x000fe200078e002b */
[----:B------:R-:W-:-:S02]  /*ad30*/  LEA.HI.X R23, R12, UR5, R23, 0x1, P4 ;  /* 0x000000050c177c11 */ /* 0x000fc4000a0f0c17 */
[----:B------:R-:W-:Y:S02]  /*ad40*/  LEA.HI.X R3, R80, UR7, R3, 0x1, P5 ;  /* 0x0000000750037c11 */ /* 0x000fe4000a8f0c03 */
[----:B------:R-:W-:Y:S02]  /*ad50*/  PRMT R105, R11, 0x7610, R105 ;  /* 0x000076100b697816 */ /* 0x000fe40000000069 */
[----:B------:R-:W-:Y:S02]  /*ad60*/  PRMT R106, R14, 0x7610, R106 ;  /* 0x000076100e6a7816 */ /* 0x000fe4000000006a */
[----:B---3--:R-:W-:Y:S01]  /*ad70*/  LEA.HI R80, R90, R90, RZ, 0x1 ;  /* 0x0000005a5a507211 */ /* 0x008fe200078f08ff */
[----:B------:R-:W-:Y:S06]  /*ad80*/  BRA.DIV UR4, `(.L_x_1459) ;  /* 0x000001e604fc7947 */ /* 0x000fec000b800000 */
.L_x_1777:
[----:B------:R-:W-:-:S03]  /*ad90*/  UMOV UR4, 0xffffffff ;  /* 0xffffffff00047882 */ /* 0x000fc60000000000 */
[----:B------:R-:W-:Y:S05]  /*ada0*/  BRA.DIV UR4, `(.L_x_1460) ;  /* 0x000001ea041c7947 */ /* 0x000fea000b800000 */
.L_x_1780:
[----:B------:R-:W-:-:S03]  /*adb0*/  UMOV UR4, 0xffffffff ;  /* 0xffffffff00047882 */ /* 0x000fc60000000000 */
[----:B------:R-:W-:Y:S05]  /*adc0*/  BRA.DIV UR4, `(.L_x_1461) ;  /* 0x000001ea043c7947 */ /* 0x000fea000b800000 */
.L_x_1783:
[----:B------:R-:W-:-:S03]  /*add0*/  UMOV UR4, 0xffffffff ;  /* 0xffffffff00047882 */ /* 0x000fc60000000000 */
[----:B------:R-:W-:Y:S05]  /*ade0*/  BRA.DIV UR4, `(.L_x_1462) ;  /* 0x000001ea045c7947 */ /* 0x000fea000b800000 */
.L_x_1786:
[----:B------:R-:W-:-:S03]  /*adf0*/  UMOV UR4, 0xffffffff ;  /* 0xffffffff00047882 */ /* 0x000fc60000000000 */
[----:B------:R-:W-:Y:S05]  /*ae00*/  BRA.DIV UR4, `(.L_x_1463) ;  /* 0x000001ea047c7947 */ /* 0x000fea000b800000 */
.L_x_1789:
[----:B------:R-:W-:-:S03]  /*ae10*/  UMOV UR4, 0xffffffff ;  /* 0xffffffff00047882 */ /* 0x000fc60000000000 */
[----:B------:R-:W-:Y:S05]  /*ae20*/  BRA.DIV UR4, `(.L_x_1464) ;  /* 0x000001ea049c7947 */ /* 0x000fea000b800000 */
.L_x_1792:
[----:B------:R-:W-:-:S03]  /*ae30*/  UMOV UR4, 0xffffffff ;  /* 0xffffffff00047882 */ /* 0x000fc60000000000 */
[----:B------:R-:W-:Y:S05]  /*ae40*/  BRA.DIV UR4, `(.L_x_1465) ;  /* 0x000001ea04bc7947 */ /* 0x000fea000b800000 */
.L_x_1795:
[----:B------:R-:W-:-:S03]  /*ae50*/  UMOV UR4, 0xffffffff ;  /* 0xffffffff00047882 */ /* 0x000fc60000000000 */
[----:B------:R-:W-:Y:S05]  /*ae60*/  BRA.DIV UR4, `(.L_x_1466) ;  /* 0x000001ea04dc7947 */ /* 0x000fea000b800000 */
.L_x_1798:
[----:B------:R-:W-:-:S03]  /*ae70*/  UMOV UR4, 0xffffffff ;  /* 0xffffffff00047882 */ /* 0x000fc60000000000 */
[----:B------:R-:W-:Y:S05]  /*ae80*/  BRA.DIV UR4, `(.L_x_1467) ;  /* 0x000001ea04fc7947 */ /* 0x000fea000b800000 */
.L_x_1801:
[----:B------:R-:W-:-:S03]  /*ae90*/  UMOV UR4, 0xffffffff ;  /* 0xffffffff00047882 */ /* 0x000fc60000000000 */
[----:B------:R-:W-:Y:S05]  /*aea0*/  BRA.DIV UR4, `(.L_x_1468) ;  /* 0x000001ee041c7947 */ /* 0x000fea000b800000 */
.L_x_1804:
[----:B------:R-:W-:-:S03]  /*aeb0*/  UMOV UR4, 0xffffffff ;  /* 0xffffffff00047882 */ /* 0x000fc60000000000 */
[----:B------:R-:W-:Y:S05]  /*aec0*/  BRA.DIV UR4, `(.L_x_1469) ;  /* 0x000001ee043c7947 */ /* 0x000fea000b800000 */
.L_x_1807:
[----:B------:R-:W-:-:S03]  /*aed0*/  UMOV UR4, 0xffffffff ;  /* 0xffffffff00047882 */ /* 0x000fc60000000000 */
[----:B------:R-:W-:Y:S05]  /*aee0*/  BRA.DIV UR4, `(.L_x_1470) ;  /* 0x000001ee045c7947 */ /* 0x000fea000b800000 */
.L_x_1810:
[----:B------:R-:W-:-:S03]  /*aef0*/  UMOV UR4, 0xffffffff ;  /* 0xffffffff00047882 */ /* 0x000fc60000000000 */
[----:B------:R-:W-:Y:S05]  /*af00*/  BRA.DIV UR4, `(.L_x_1471) ;  /* 0x000001ee047c7947 */ /* 0x000fea000b800000 */
.L_x_1813:
[----:B------:R-:W-:Y:S01]  /*af10*/  UMOV UR4, 0xffffffff ;  /* 0xffffffff00047882 */ /* 0x000fe20000000000 */
[----:B------:R-:W-:Y:S02]  /*af20*/  LOP3.LUT R80, R80, 0xfffffffe, RZ, 0xc0, !PT ;  /* 0xfffffffe50507812 */ /* 0x000fe400078ec0ff */
[----:B------:R-:W-:Y:S05]  /*af30*/  BRA.DIV UR4, `(.L_x_1472) ;  /* 0x000001ee04987947 */ /* 0x000fea000b800000 */
.L_x_1816:
[----:B------:R-:W-:Y:S01]  /*af40*/  UMOV UR4, 0xffffffff ;  /* 0xffffffff00047882 */ /* 0x000fe20000000000 */
[----:B------:R-:W-:Y:S02]  /*af50*/  IMAD.IADD R80, R90, 0x1, -R80 ;  /* 0x000000015a507824 */ /* 0x000fe400078e0a50 */
[----:B------:R-:W-:Y:S05]  /*af60*/  BRA.DIV UR4, `(.L_x_1473) ;  /* 0x000001ee04b47947 */ /* 0x000fea000b800000 */
.L_x_1819:
[----:B------:R-:W-:Y:S01]  /*af70*/  UMOV UR4, 0xffffffff ;  /* 0xffffffff00047882 */ /* 0x000fe20000000000 */
[----:B------:R-:W-:Y:S02]  /*af80*/  SHF.L.U32 R97, R80, 0x1f, RZ ;  /* 0x0000001f50617819 */ /* 0x000fe400000006ff */
[----:B------:R-:W-:Y:S05]  /*af90*/  BRA.DIV UR4, `(.L_x_1474) ;  /* 0x000001ee04d07947 */ /* 0x000fea000b800000 */
.L_x_1822:
[----:B------:R-:W0:Y:S01]  /*afa0*/  SYNCS.PHASECHK.TRANS64.TRYWAIT P4, [R16+URZ+0x30800], R97 ;  /* 0x03080061100075a7 */ /* 0x000e22000808017f */
[----:B------:R-:W-:Y:S01]  /*afb0*/  IMAD.MOV.U32 R0, RZ, RZ, R46 ;  /* 0x000000ffff007224 */ /* 0x000fe200078e002e */
[----:B------:R-:W-:Y:S01]  /*afc0*/  BSSY B1, `(.L_x_1475) ;  /* 0x0000023000017945 */ /* 0x000fe20003800000 */
[----:B------:R-:W-:Y:S02]  /*afd0*/  IMAD.MOV.U32 R3, RZ, RZ, R47 ;  /* 0x000000ffff037224 */ /* 0x000fe400078e002f */
        /* <DEDUP_REMOVED lines=32> */
[----:B0-----:R-:W-:Y:S06]  /*b1e0*/  @!P4 BRA `(.L_x_1476) ;  /* 0x000001ec0064c947 */ /* 0x001fec0003800000 */
.L_x_1823:
[----:B------:R-:W-:Y:S05]  /*b1f0*/  BSYNC B1 ;  /* 0x0000000000017941 */ /* 0x000fea0003800000 */
.L_x_1475:
[----:B------:R-:W-:Y:S01]  /*b200*/  BSSY B1, `(.L_x_1477) ;  /* 0x00000ce000017945 */ /* 0x000fe20003800000 */
[----:B------:R-:W-:Y:S02]  /*b210*/  PRMT R96, R12, 0x7610, R96 ;  /* 0x000076100c607816 */ /* 0x000fe40000000060 */
[----:B0-----:R-:W-:Y:S01]  /*b220*/  PRMT R97, R13, 0x7610, R97 ;  /* 0x000076100d617816 */ /* 0x001fe20000000061 */
[----:B------:R-:W-:Y:S06]  /*b230*/  @P1 BRA `(.L_x_1478) ;  /* 0x0000000c00281947 */ /* 0x000fec0003800000 */
[----:B------:R-:W2:Y:S01]  /*b240*/  LDL R15, [R1+0x10] ;  /* 0x00001000010f7983 */ /* 0x000ea20000100800 */
[----:B------:R-:W0:Y:S03]  /*b250*/  LDC R12, c[0x0][0x3d4] ;  /* 0x0000f500ff0c7b82 */ /* 0x000e260000000800 */
[----:B------:R-:W3:Y:S04]  /*b260*/  LDL R14, [R1+0x14] ;  /* 0x00001400010e7983 */ /* 0x000ee80000100800 */
[----:B------:R1:W5:Y:S01]  /*b270*/  LDL R144, [R1+0x4c] ;  /* 0x00004c0001907983 */ /* 0x0003620000100800 */
[----:B------:R-:W-:Y:S01]  /*b280*/  BSSY B2, `(.L_x_1479) ;  /* 0x0000034000027945 */ /* 0x000fe20003800000 */
[----:B0-----:R-:W-:-:S02]  /*b290*/  ISETP.GE.AND P1, PT, R208, R12, PT ;  /* 0x0000000cd000720c */ /* 0x001fc40003f26270 */
[-C--:B------:R-:W-:Y:S02]  /*b2a0*/  ISETP.GE.AND P5, PT, R237, R12.reuse, PT ;  /* 0x0000000ced00720c */ /* 0x080fe40003fa6270 */
[-C--:B--2---:R-:W-:Y:S02]  /*b2b0*/  ISETP.GE.AND P4, PT, R15, R12.reuse, PT ;  /* 0x0000000c0f00720c */ /* 0x084fe40003f86270 */
[----:B---3--:R-:W-:-:S07]  /*b2c0*/  ISETP.GE.AND P6, PT, R14, R12, PT ;  /* 0x0000000c0e00720c */ /* 0x008fce0003fc6270 */
[----:B-1----:R-:W-:Y:S06]  /*b2d0*/  @P1 BRA `(.L_x_1480) ;  /* 0x0000000000b81947 */ /* 0x002fec0003800000 */
[----:B-----5:R-:W0:Y:S01]  /*b2e0*/  LDS.128 R12, [R144] ;  /* 0x00000000900c7984 */ /* 0x020e220000000c00 */
[--C-:B------:R-:W-:Y:S02]  /*b2f0*/  SHF.R.U64 R141, R78, 0x10, R79.reuse ;  /* 0x000000104e8d7819 */ /* 0x100fe4000000124f */
[----:B------:R-:W-:Y:S02]  /*b300*/  SHF.R.U32.HI R78, RZ, 0x10, R79 ;  /* 0x00000010ff4e7819 */ /* 0x000fe4000001164f */
[--C-:B------:R-:W-:Y:S02]  /*b310*/  SHF.R.U64 R79, R76, 0x10, R77.reuse ;  /* 0x000000104c4f7819 */ /* 0x100fe4000000124d */
[----:B------:R-:W-:Y:S02]  /*b320*/  SHF.R.U32.HI R76, RZ, 0x10, R77 ;  /* 0x00000010ff4c7819 */ /* 0x000fe4000001164d */
[----:B------:R-:W-:Y:S02]  /*b330*/  PRMT R137, R137, 0x5410, R78 ;  /* 0x0000541089897816 */ /* 0x000fe4000000004e */
[----:B------:R-:W-:-:S02]  /*b340*/  PRMT R139, R139, 0x5410, R76 ;  /* 0x000054108b8b7816 */ /* 0x000fc4000000004c */
[----:B------:R-:W-:Y:S02]  /*b350*/  PRMT R136, R136, 0x5410, R141 ;  /* 0x0000541088887816 */ /* 0x000fe4000000008d */
[----:B------:R-:W-:Y:S01]  /*b360*/  PRMT R140, R138, 0x5410, R79 ;  /* 0x000054108a8c7816 */ /* 0x000fe2000000004f */
[C---:B------:R-:W-:Y:S01]  /*b370*/  IMAD.U32 R141, R139.reuse, 0x10000, RZ ;  /* 0x000100008b8d7824 */ /* 0x040fe200078e00ff */
[----:B------:R-:W-:Y:S01]  /*b380*/  LOP3.LUT R139, R139, 0xffff0000, RZ, 0xc0, !PT ;  /* 0xffff00008b8b7812 */ /* 0x000fe200078ec0ff */
[C---:B------:R-:W-:Y:S01]  /*b390*/  IMAD.U32 R138, R137.reuse, 0x10000, RZ ;  /* 0x00010000898a7824 */ /* 0x040fe200078e00ff */
[----:B------:R-:W-:Y:S02]  /*b3a0*/  LOP3.LUT R137, R137, 0xffff0000, RZ, 0xc0, !PT ;  /* 0xffff000089897812 */ /* 0x000fe400078ec0ff */
[C---:B0-----:R-:W-:Y:S01]  /*b3b0*/  LOP3.LUT R77, R14.reuse, 0xffff0000, RZ, 0xc0, !PT ;  /* 0xffff00000e4d7812 */ /* 0x041fe200078ec0ff */
[----:B------:R-:W-:Y:S01]  /*b3c0*/  IMAD.U32 R76, R14, 0x10000, RZ ;  /* 0x000100000e4c7824 */ /* 0x000fe200078e00ff */
[C---:B------:R-:W-:Y:S01]  /*b3d0*/  LOP3.LUT R79, R15.reuse, 0xffff0000, RZ, 0xc0, !PT ;  /* 0xffff00000f4f7812 */ /* 0x040fe200078ec0ff */
[----:B------:R-:W-:-:S02]  /*b3e0*/  IMAD.U32 R78, R15, 0x10000, RZ ;  /* 0x000100000f4e7824 */ /* 0x000fc400078e00ff */
[C---:B------:R-:W-:Y:S01]  /*b3f0*/  FMUL.FTZ R143, R77.reuse, R141 ;  /* 0x0000008d4d8f7220 */ /* 0x040fe20000410000 */
[-C--:B------:R-:W-:Y:S01]  /*b400*/  FMUL.FTZ R142, R77, R138.reuse ;  /* 0x0000008a4d8e7220 */ /* 0x080fe20000410000 */
[C---:B------:R-:W-:Y:S01]  /*b410*/  FMUL.FTZ R77, R79.reuse, R139 ;  /* 0x0000008b4f4d7220 */ /* 0x040fe20000410000 */
[----:B------:R-:W-:Y:S02]  /*b420*/  IMAD.U32 R14, R12, 0x10000, RZ ;  /* 0x000100000c0e7824 */ /* 0x000fe400078e00ff */
[C---:B------:R-:W-:Y:S01]  /*b430*/  FFMA.FTZ R143, R76.reuse, R138, -R143 ;  /* 0x0000008a4c8f7223 */ /* 0x040fe2000001088f */
[----:B------:R-:W-:Y:S01]  /*b440*/  FFMA.FTZ R142, R76, R141, R142 ;  /* 0x0000008d4c8e7223 */ /* 0x000fe2000001008e */
[-C--:B------:R-:W-:Y:S01]  /*b450*/  FMUL.FTZ R141, R79, R137.reuse ;  /* 0x000000894f8d7220 */ /* 0x080fe20000410000 */
[----:B------:R-:W-:Y:S01]  /*b460*/  FFMA.FTZ R138, R78, R137, -R77 ;  /* 0x000000894e8a7223 */ /* 0x000fe2000001084d */
[C---:B------:R-:W-:Y:S01]  /*b470*/  IMAD.U32 R15, R13.reuse, 0x10000, RZ ;  /* 0x000100000d0f7824 */ /* 0x040fe200078e00ff */
        /* <DEDUP_REMOVED lines=8> */
[----:B------:R-:W-:Y:S01]  /*b500*/  FMUL.FTZ R76, R12, R77 ;  /* 0x0000004d0c4c7220 */ /* 0x000fe20000410000 */
[----:B------:R-:W-:-:S02]  /*b510*/  FMUL.FTZ R78, R13, R140 ;  /* 0x0000008c0d4e7220 */ /* 0x000fc40000410000 */
[-C--:B------:R-:W-:Y:S01]  /*b520*/  FMUL.FTZ R139, R13, R136.reuse ;  /* 0x000000880d8b7220 */ /* 0x080fe20000410000 */
[C---:B------:R-:W-:Y:S01]  /*b530*/  FFMA.FTZ R12, R14.reuse, R77, -R137 ;  /* 0x0000004d0e0c7223 */ /* 0x040fe20000010889 */
[----:B------:R-:W-:Y:S01]  /*b540*/  FFMA.FTZ R79, R14, R79, R76 ;  /* 0x0000004f0e4f7223 */ /* 0x000fe2000001004c */
[C---:B------:R-:W-:Y:S01]  /*b550*/  FFMA.FTZ R13, R15.reuse, R136, -R78 ;  /* 0x000000880f0d7223 */ /* 0x040fe2000001084e */
[----:B------:R-:W-:Y:S01]  /*b560*/  FFMA.FTZ R140, R15, R140, R139 ;  /* 0x0000008c0f8c7223 */ /* 0x000fe2000001008b */
[----:B------:R-:W-:Y:S02]  /*b570*/  F2FP.BF16.F32.PACK_AB R14, R142, R143 ;  /* 0x0000008f8e0e723e */ /* 0x000fe400000010ff */
[----:B------:R-:W-:Y:S02]  /*b580*/  F2FP.BF16.F32.PACK_AB R15, R141, R138 ;  /* 0x0000008a8d0f723e */ /* 0x000fe400000010ff */
[----:B------:R-:W-:Y:S02]  /*b590*/  F2FP.BF16.F32.PACK_AB R12, R79, R12 ;  /* 0x0000000c4f0c723e */ /* 0x000fe400000010ff */
[----:B------:R-:W-:-:S05]  /*b5a0*/  F2FP.BF16.F32.PACK_AB R13, R140, R13 ;  /* 0x0000000d8c0d723e */ /* 0x000fca00000010ff */
[----:B------:R0:W-:Y:S02]  /*b5b0*/  STS.128 [R144], R12 ;  /* 0x0000000c90007388 */ /* 0x0001e40000000c00 */
.L_x_1480:
[----:B------:R-:W-:Y:S05]  /*b5c0*/  BSYNC B2 ;  /* 0x0000000000027941 */ /* 0x000fea0003800000 */
.L_x_1479:
[----:B------:R-:W-:Y:S04]  /*b5d0*/  BSSY B2, `(.L_x_1481) ;  /* 0x0000030000027945 */ /* 0x000fe80003800000 */
[----:B------:R-:W-:Y:S05]  /*b5e0*/  @P4 BRA `(.L_x_1482) ;  /* 0x0000000000b84947 */ /* 0x000fea0003800000 */
[----:B0----5:R-:W0:Y:S01]  /*b5f0*/  LDS.128 R12, [R144+0x4000] ;  /* 0x00400000900c7984 */ /* 0x021e220000000c00 */
[----:B------:R-:W-:Y:S02]  /*b600*/  SHF.R.U64 R74, R74, 0x10, R75 ;  /* 0x000000104a4a7819 */ /* 0x000fe4000000124b */
[----:B------:R-:W-:Y:S02]  /*b610*/  SHF.R.U64 R72, R72, 0x10, R73 ;  /* 0x0000001048487819 */ /* 0x000fe40000001249 */
[----:B------:R-:W-:Y:S02]  /*b620*/  SHF.R.U32.HI R75, RZ, 0x10, R75 ;  /* 0x00000010ff4b7819 */ /* 0x000fe4000001164b */
[----:B------:R-:W-:Y:S02]  /*b630*/  SHF.R.U32.HI R73, RZ, 0x10, R73 ;  /* 0x00000010ff497819 */ /* 0x000fe40000011649 */
[----:B------:R-:W-:Y:S02]  /*b640*/  PRMT R134, R134, 0x5410, R75 ;  /* 0x0000541086867816 */ /* 0x000fe4000000004b */
[----:B------:R-:W-:-:S02]  /*b650*/  PRMT R132, R132, 0x5410, R73 ;  /* 0x0000541084847816 */ /* 0x000fc40000000049 */
[----:B------:R-:W-:Y:S01]  /*b660*/  PRMT R133, R133, 0x5410, R72 ;  /* 0x0000541085857816 */ /* 0x000fe20000000048 */
[C---:B------:R-:W-:Y:S01]  /*b670*/  IMAD.U32 R76, R134.reuse, 0x10000, RZ ;  /* 0x00010000864c7824 */ /* 0x040fe200078e00ff */
[----:B------:R-:W-:Y:S01]  /*b680*/  LOP3.LUT R134, R134, 0xffff0000, RZ, 0xc0, !PT ;  /* 0xffff000086867812 */ /* 0x000fe200078ec0ff */
[C---:B------:R-:W-:Y:S01]  /*b690*/  IMAD.U32 R77, R132.reuse, 0x10000, RZ ;  /* 0x00010000844d7824 */ /* 0x040fe200078e00ff */
[----:B------:R-:W-:Y:S02]  /*b6a0*/  LOP3.LUT R132, R132, 0xffff0000, RZ, 0xc0, !PT ;  /* 0xffff000084847812 */ /* 0x000fe400078ec0ff */
[----:B------:R-:W-:Y:S02]  /*b6b0*/  PRMT R135, R135, 0x5410, R74 ;  /* 0x0000541087877816 */ /* 0x000fe4000000004a */
[C---:B0-----:R-:W-:Y:S01]  /*b6c0*/  LOP3.LUT R73, R14.reuse, 0xffff0000, RZ, 0xc0, !PT ;  /* 0xffff00000e497812 */ /* 0x041fe200078ec0ff */
[----:B------:R-:W-:Y:S01]  /*b6d0*/  IMAD.U32 R72, R14, 0x10000, RZ ;  /* 0x000100000e487824 */ /* 0x000fe200078e00ff */
[C---:B------:R-:W-:Y:S01]  /*b6e0*/  LOP3.LUT R75, R15.reuse, 0xffff0000, RZ, 0xc0, !PT ;  /* 0xffff00000f4b7812 */ /* 0x040fe200078ec0ff */
[----:B------:R-:W-:-:S02]  /*b6f0*/  IMAD.U32 R74, R15, 0x10000, RZ ;  /* 0x000100000f4a7824 */ /* 0x000fc400078e00ff */
[C---:B------:R-:W-:Y:S01]  /*b700*/  FMUL.FTZ R78, R73.reuse, R76 ;  /* 0x0000004c494e7220 */ /* 0x040fe20000410000 */
[-C--:B------:R-:W-:Y:S01]  /*b710*/  FMUL.FTZ R79, R73, R77.reuse ;  /* 0x0000004d494f7220 */ /* 0x080fe20000410000 */
[----:B------:R-:W-:Y:S01]  /*b720*/  FMUL.FTZ R73, R75, R132 ;  /* 0x000000844b497220 */ /* 0x000fe20000410000 */
[----:B------:R-:W-:Y:S02]  /*b730*/  IMAD.U32 R14, R12, 0x10000, RZ ;  /* 0x000100000c0e7824 */ /* 0x000fe400078e00ff */
[C---:B------:R-:W-:Y:S01]  /*b740*/  FFMA.FTZ R137, R72.reuse, R77, R78 ;  /* 0x0000004d48897223 */ /* 0x040fe2000001004e */
[----:B------:R-:W-:Y:S02]  /*b750*/  IMAD.U32 R15, R13, 0x10000, RZ ;  /* 0x000100000d0f7824 */ /* 0x000fe400078e00ff */
[----:B------:R-:W-:Y:S01]  /*b760*/  FFMA.FTZ R136, R72, R76, -R79 ;  /* 0x0000004c48887223 */ /* 0x000fe2000001084f */
[-C--:B------:R-:W-:Y:S01]  /*b770*/  FMUL.FTZ R77, R75, R134.reuse ;  /* 0x000000864b4d7220 */ /* 0x080fe20000410000 */
[----:B------:R-:W-:Y:S01]  /*b780*/  LOP3.LUT R12, R12, 0xffff0000, RZ, 0xc0, !PT ;  /* 0xffff00000c0c7812 */ /* 0x000fe200078ec0ff */
[C---:B------:R-:W-:Y:S01]  /*b790*/  FFMA.FTZ R134, R74.reuse, R134, -R73 ;  /* 0x000000864a867223 */ /* 0x040fe20000010849 */
[----:B------:R-:W-:Y:S01]  /*b7a0*/  LOP3.LUT R13, R13, 0xffff0000, RZ, 0xc0, !PT ;  /* 0xffff00000d0d7812 */ /* 0x000fe200078ec0ff */
[C---:B------:R-:W-:Y:S01]  /*b7b0*/  IMAD.U32 R75, R133.reuse, 0x10000, RZ ;  /* 0x00010000854b7824 */ /* 0x040fe200078e00ff */
[----:B------:R-:W-:Y:S01]  /*b7c0*/  LOP3.LUT R76, R133, 0xffff0000, RZ, 0xc0, !PT ;  /* 0xffff0000854c7812 */ /* 0x000fe200078ec0ff */
[C---:B------:R-:W-:Y:S01]  /*b7d0*/  IMAD.U32 R73, R135.reuse, 0x10000, RZ ;  /* 0x0001000087497824 */ /* 0x040fe200078e00ff */
[----:B------:R-:W-:Y:S01]  /*b7e0*/  LOP3.LUT R72, R135, 0xffff0000, RZ, 0xc0, !PT ;  /* 0xffff000087487812 */ /* 0x000fe200078ec0ff */
        /* <DEDUP_REMOVED lines=14> */
.L_x_1482:
[----:B------:R-:W-:Y:S05]  /*b8d0*/  BSYNC B2 ;  /* 0x0000000000027941 */ /* 0x000fea0003800000 */
.L_x_1481:
[----:B------:R-:W-:Y:S04]  /*b8e0*/  BSSY B2, `(.L_x_1483) ;  /* 0x0000030000027945 */ /* 0x000fe80003800000 */
[----:B------:R-:W-:Y:S05]  /*b8f0*/  @P5 BRA `(.L_x_1484) ;  /* 0x0000000000b85947 */ /* 0x000fea0003800000 */
[----:B01---5:R-:W0:Y:S01]  /*b900*/  LDS.128 R12, [R144+0x8000] ;  /* 0x00800000900c7984 */ /* 0x023e220000000c00 */
[--C-:B------:R-:W-:Y:S02]  /*b910*/  SHF.R.U64 R73, R70, 0x10, R71.reuse ;  /* 0x0000001046497819 */ /* 0x100fe40000001247 */
[----:B------:R-:W-:Y:S02]  /*b920*/  SHF.R.U32.HI R70, RZ, 0x10, R71 ;  /* 0x00000010ff467819 */ /* 0x000fe40000011647 */
[--C-:B------:R-:W-:Y:S02]  /*b930*/  SHF.R.U64 R71, R68, 0x10, R69.reuse ;  /* 0x0000001044477819 */ /* 0x100fe40000001245 */
[----:B------:R-:W-:Y:S02]  /*b940*/  SHF.R.U32.HI R68, RZ, 0x10, R69 ;  /* 0x00000010ff447819 */ /* 0x000fe40000011645 */
[----:B------:R-:W-:Y:S02]  /*b950*/  PRMT R125, R125, 0x5410, R70 ;  /* 0x000054107d7d7816 */ /* 0x000fe40000000046 */
[----:B------:R-:W-:-:S02]  /*b960*/  PRMT R127, R127, 0x5410, R68 ;  /* 0x000054107f7f7816 */ /* 0x000fc40000000044 */
[----:B------:R-:W-:Y:S01]  /*b970*/  PRMT R124, R124, 0x5410, R73 ;  /* 0x000054107c7c7816 */ /* 0x000fe20000000049 */
[----:B------:R-:W-:Y:S01]  /*b980*/  IMAD.U32 R72, R125, 0x10000, RZ ;  /* 0x000100007d487824 */ /* 0x000fe200078e00ff */
[----:B------:R-:W-:Y:S01]  /*b990*/  PRMT R126, R126, 0x5410, R71 ;  /* 0x000054107e7e7816 */ /* 0x000fe20000000047 */
[C---:B------:R-:W-:Y:S01]  /*b9a0*/  IMAD.U32 R73, R127.reuse, 0x10000, RZ ;  /* 0x000100007f497824 */ /* 0x040fe200078e00ff */
[----:B------:R-:W-:Y:S02]  /*b9b0*/  LOP3.LUT R127, R127, 0xffff0000, RZ, 0xc0, !PT ;  /* 0xffff00007f7f7812 */ /* 0x000fe400078ec0ff */
[----:B------:R-:W-:Y:S02]  /*b9c0*/  LOP3.LUT R125, R125, 0xffff0000, RZ, 0xc0, !PT ;  /* 0xffff00007d7d7812 */ /* 0x000fe400078ec0ff */
[C---:B0-----:R-:W-:Y:S01]  /*b9d0*/  LOP3.LUT R69, R14.reuse, 0xffff0000, RZ, 0xc0, !PT ;  /* 0xffff00000e457812 */ /* 0x041fe200078ec0ff */
[----:B------:R-:W-:Y:S01]  /*b9e0*/  IMAD.U32 R68, R14, 0x10000, RZ ;  /* 0x000100000e447824 */ /* 0x000fe200078e00ff */
[C---:B------:R-:W-:Y:S01]  /*b9f0*/  LOP3.LUT R71, R15.reuse, 0xffff0000, RZ, 0xc0, !PT ;  /* 0xffff00000f477812 */ /* 0x040fe200078ec0ff */
[----:B------:R-:W-:-:S02]  /*ba00*/  IMAD.U32 R70, R15, 0x10000, RZ ;  /* 0x000100000f467824 */ /* 0x000fc400078e00ff */
[CC--:B------:R-:W-:Y:S01]  /*ba10*/  FMUL.FTZ R74, R69.reuse, R72.reuse ;  /* 0x00000048454a7220 */ /* 0x0c0fe20000410000 */
[----:B------:R-:W-:Y:S01]  /*ba20*/  FMUL.FTZ R75, R69, R73 ;  /* 0x00000049454b7220 */ /* 0x000fe20000410000 */
[C---:B------:R-:W-:Y:S01]  /*ba30*/  FMUL.FTZ R69, R71.reuse, R127 ;  /* 0x0000007f47457220 */ /* 0x040fe20000410000 */
[----:B------:R-:W-:Y:S02]  /*ba40*/  IMAD.U32 R14, R12, 0x10000, RZ ;  /* 0x000100000c0e7824 */ /* 0x000fe400078e00ff */
        /* <DEDUP_REMOVED lines=9> */
[----:B------:R-:W-:Y:S01]  /*bae0*/  FFMA.FTZ R72, R68, R72, -R75 ;  /* 0x0000004844487223 */ /* 0x000fe2000001084b */
        /* <DEDUP_REMOVED lines=15> */
.L_x_1484:
[----:B------:R-:W-:Y:S05]  /*bbe0*/  BSYNC B2 ;  /* 0x0000000000027941 */ /* 0x000fea0003800000 */
.L_x_1483:
[----:B------:R-:W-:Y:S05]  /*bbf0*/  @P6 BRA `(.L_x_1478) ;  /* 0x0000000000b86947 */ /* 0x000fea0003800000 */
[----:B012--5:R-:W0:Y:S01]  /*bc00*/  LDS.128 R12, [R144+0xc000] ;  /* 0x00c00000900c7984 */ /* 0x027e220000000c00 */
        /* <DEDUP_REMOVED lines=45> */
.L_x_1478:
[----:B------:R-:W-:Y:S05]  /*bee0*/  BSYNC B1 ;  /* 0x0000000000017941 */ /* 0x000fea0003800000 */
.L_x_1477:
[----:B------:R-:W-:Y:S04]  /*bef0*/  BSSY B1, `(.L_x_1485) ;  /* 0x00000cc000017945 */ /* 0x000fe80003800000 */
[----:B------:R-:W-:Y:S05]  /*bf00*/  @P2 BRA `(.L_x_1486) ;  /* 0x0000000c00282947 */ /* 0x000fea0003800000 */
[----:B0123--:R-:W2:Y:S01]  /*bf10*/  LDL R14, [R1+0x10] ;  /* 0x00001000010e7983 */ /* 0x00fea20000100800 */
        /* <DEDUP_REMOVED lines=9> */
[----:B-----5:R-:W0:Y:S01]  /*bfb0*/  LDS.128 R12, [R68+0x1000] ;  /* 0x00100000440c7984 */ /* 0x020e220000000c00 */
        /* <DEDUP_REMOVED lines=45> */
.L_x_1488:
[----:B------:R-:W-:Y:S05]  /*c290*/  BSYNC B2 ;  /* 0x0000000000027941 */ /* 0x000fea0003800000 */
.L_x_1487:
[----:B------:R-:W-:Y:S04]  /*c2a0*/  BSSY B2, `(.L_x_1489) ;  /* 0x0000030000027945 */ /* 0x000fe80003800000 */
[----:B------:R-:W-:Y:S05]  /*c2b0*/  @P2 BRA `(.L_x_1490) ;  /* 0x0000000000b82947 */ /* 0x000fea0003800000 */
[----:B0----5:R-:W0:Y:S01]  /*c2c0*/  LDS.128 R12, [R68+0x5000] ;  /* 0x00500000440c7984 */ /* 0x021e220000000c00 */
        /* <DEDUP_REMOVED lines=45> */
.L_x_1490:
[----:B------:R-:W-:Y:S05]  /*c5a0*/  BSYNC B2 ;  /* 0x0000000000027941 */ /* 0x000fea0003800000 */
.L_x_1489:
        /* <DEDUP_REMOVED lines=48> */
.L_x_1492:
[----:B------:R-:W-:Y:S05]  /*c8b0*/  BSYNC B2 ;  /* 0x0000000000027941 */ /* 0x000fea0003800000 */
.L_x_1491:
        /* <DEDUP_REMOVED lines=22> */
[C---:B------:R-:W-:Y:S01]  /*ca20*/  FFMA.FTZ R57, R48.reuse, R53, R56 ;  /* 0x0000003530397223 */ /* 0x040fe20000010038 */
[-C--:B------:R-:W-:Y:S01]  /*ca30*/  FMUL.FTZ R53, R51, R107.reuse ;  /* 0x0000006b33357220 */ /* 0x080fe20000410000 */
[C---:B------:R-:W-:Y:S02]  /*ca40*/  IMAD.U32 R15, R13.reuse, 0x10000, RZ ;  /* 0x000100000d0f7824 */ /* 0x040fe400078e00ff */
[----:B------:R-:W-:Y:S01]  /*ca50*/  FFMA.FTZ R54, R48, R52, -R55 ;  /* 0x0000003430367223 */ /* 0x000fe20000010837 */
[----:B------:R-:W-:Y:S01]  /*ca60*/  IMAD.U32 R51, R108, 0x10000, RZ ;  /* 0x000100006c337824 */ /* 0x000fe200078e00ff */
[----:B------:R-:W-:Y:S01]  /*ca70*/  LOP3.LUT R12, R12, 0xffff0000, RZ, 0xc0, !PT ;  /* 0xffff00000c0c7812 */ /* 0x000fe200078ec0ff */
[----:B------:R-:W-:Y:S01]  /*ca80*/  FFMA.FTZ R107, R50, R107, -R49 ;  /* 0x0000006b326b7223 */ /* 0x000fe20000010831 */
[----:B------:R-:W-:Y:S01]  /*ca90*/  LOP3.LUT R13, R13, 0xffff0000, RZ, 0xc0, !PT ;  /* 0xffff00000d0d7812 */ /* 0x000fe200078ec0ff */
[C---:B------:R-:W-:Y:S01]  /*caa0*/  IMAD.U32 R49, R101.reuse, 0x10000, RZ ;  /* 0x0001000065317824 */ /* 0x040fe200078e00ff */
        /* <DEDUP_REMOVED lines=15> */
[----:B------:R4:W-:Y:S02]  /*cba0*/  STS.128 [R68+0xd000], R12 ;  /* 0x00d0000c44007388 */ /* 0x0009e40000000c00 */
.L_x_1486:
[----:B------:R-:W-:Y:S05]  /*cbb0*/  BSYNC B1 ;  /* 0x0000000000017941 */ /* 0x000fea0003800000 */
.L_x_1485:
[----:B------:R-:W-:Y:S04]  /*cbc0*/  BSSY B1, `(.L_x_1493) ;  /* 0x00000cc000017945 */ /* 0x000fe80003800000 */
[----:B------:R-:W-:Y:S05]  /*cbd0*/  @P0 BRA `(.L_x_1494) ;  /* 0x0000000c00280947 */ /* 0x000fea0003800000 */
[----:B01234-:R-:W2:Y:S01]  /*cbe0*/  LDL R14, [R1+0x10] ;  /* 0x00001000010e7983 */ /* 0x01fea20000100800 */
        /* <DEDUP_REMOVED lines=55> */
.L_x_1496:
[----:B------:R-:W-:Y:S05]  /*cf60*/  BSYNC B2 ;  /* 0x0000000000027941 */ /* 0x000fea0003800000 */
.L_x_1495:
        /* <DEDUP_REMOVED lines=23> */
[----:B------:R-:W-:Y:S01]  /*d0e0*/  FFMA.FTZ R49, R40, R45, R48 ;  /* 0x0000002d28317223 */ /* 0x000fe20000010030 */
[-C--:B------:R-:W-:Y:S01]  /*d0f0*/  FMUL.FTZ R45, R43, R99.reuse ;  /* 0x000000632b2d7220 */ /* 0x080fe20000410000 */
[----:B------:R-:W-:Y:S01]  /*d100*/  FFMA.FTZ R99, R42, R99, -R41 ;  /* 0x000000632a637223 */ /* 0x000fe20000010829 */
[----:B------:R-:W-:Y:S02]  /*d110*/  IMAD.U32 R15, R13, 0x10000, RZ ;  /* 0x000100000d0f7824 */ /* 0x000fe400078e00ff */
[----:B------:R-:W-:Y:S01]  /*d120*/  FFMA.FTZ R46, R40, R44, -R47 ;  /* 0x0000002c282e7223 */ /* 0x000fe2000001082f */
[----:B------:R-:W-:Y:S01]  /*d130*/  IMAD.U32 R41, R98, 0x10000, RZ ;  /* 0x0001000062297824 */ /* 0x000fe200078e00ff */
[----:B------:R-:W-:Y:S01]  /*d140*/  LOP3.LUT R12, R12, 0xffff0000, RZ, 0xc0, !PT ;  /* 0xffff00000c0c7812 */ /* 0x000fe200078ec0ff */
[----:B------:R-:W-:Y:S01]  /*d150*/  IMAD.U32 R43, R105, 0x10000, RZ ;  /* 0x00010000692b7824 */ /* 0x000fe200078e00ff */
[----:B------:R-:W-:Y:S01]  /*d160*/  LOP3.LUT R13, R13, 0xffff0000, RZ, 0xc0, !PT ;  /* 0xffff00000d0d7812 */ /* 0x000fe200078ec0ff */
[----:B------:R-:W-:Y:S01]  /*d170*/  FFMA.FTZ R106, R42, R106, R45 ;  /* 0x0000006a2a6a7223 */ /* 0x000fe2000001002d */
[----:B------:R-:W-:Y:S01]  /*d180*/  LOP3.LUT R40, R105, 0xffff0000, RZ, 0xc0, !PT ;  /* 0xffff000069287812 */ /* 0x000fe200078ec0ff */
[----:B------:R-:W-:Y:S01]  /*d190*/  FMUL.FTZ R45, R12, R43 ;  /* 0x0000002b0c2d7220 */ /* 0x000fe20000410000 */
[----:B------:R-:W-:Y:S01]  /*d1a0*/  LOP3.LUT R98, R98, 0xffff0000, RZ, 0xc0, !PT ;  /* 0xffff000062627812 */ /* 0x000fe200078ec0ff */
[----:B------:R-:W-:-:S02]  /*d1b0*/  FMUL.FTZ R42, R12, R41 ;  /* 0x000000290c2a7220 */ /* 0x000fc40000410000 */
[C---:B------:R-:W-:Y:S01]  /*d1c0*/  FMUL.FTZ R44, R13.reuse, R40 ;  /* 0x000000280d2c7220 */ /* 0x040fe20000410000 */
[C---:B------:R-:W-:Y:S01]  /*d1d0*/  FFMA.FTZ R12, R14.reuse, R41, -R45 ;  /* 0x000000290e0c7223 */ /* 0x040fe2000001082d */
[-C--:B------:R-:W-:Y:S01]  /*d1e0*/  FMUL.FTZ R47, R13, R98.reuse ;  /* 0x000000620d2f7220 */ /* 0x080fe20000410000 */
[----:B------:R-:W-:Y:S01]  /*d1f0*/  FFMA.FTZ R43, R14, R43, R42 ;  /* 0x0000002b0e2b7223 */ /* 0x000fe2000001002a */
[----:B------:R-:W-:Y:S01]  /*d200*/  FFMA.FTZ R13, R15, R98, -R44 ;  /* 0x000000620f0d7223 */ /* 0x000fe2000001082c */
[----:B------:R-:W-:Y:S01]  /*d210*/  F2FP.BF16.F32.PACK_AB R14, R49, R46 ;  /* 0x0000002e310e723e */ /* 0x000fe200000010ff */
[----:B------:R-:W-:Y:S01]  /*d220*/  FFMA.FTZ R40, R15, R40, R47 ;  /* 0x000000280f287223 */ /* 0x000fe2000001002f */
[----:B------:R-:W-:Y:S02]  /*d230*/  F2FP.BF16.F32.PACK_AB R15, R106, R99 ;  /* 0x000000636a0f723e */ /* 0x000fe400000010ff */
[----:B------:R-:W-:Y:S02]  /*d240*/  F2FP.BF16.F32.PACK_AB R12, R43, R12 ;  /* 0x0000000c2b0c723e */ /* 0x000fe400000010ff */
[----:B------:R-:W-:-:S05]  /*d250*/  F2FP.BF16.F32.PACK_AB R13, R40, R13 ;  /* 0x0000000d280d723e */ /* 0x000fca00000010ff */
[----:B------:R1:W-:Y:S02]  /*d260*/  STS.128 [R52+0x6000], R12 ;  /* 0x0060000c34007388 */ /* 0x0003e40000000c00 */
.L_x_1498:
[----:B------:R-:W-:Y:S05]  /*d270*/  BSYNC B2 ;  /* 0x0000000000027941 */ /* 0x000fea0003800000 */
.L_x_1497:
[----:B------:R-:W-:Y:S04]  /*d280*/  BSSY B2, `(.L_x_1499) ;  /* 0x0000030000027945 */ /* 0x000fe80003800000 */
[----:B------:R-:W-:Y:S05]  /*d290*/  @P2 BRA `(.L_x_1500) ;  /* 0x0000000000b82947 */ /* 0x000fea0003800000 */
[----:B01---5:R-:W0:Y:S01]  /*d2a0*/  LDS.128 R12, [R52+0xa000] ;  /* 0x00a00000340c7984 */ /* 0x023e220000000c00 */
        /* <DEDUP_REMOVED lines=45> */
.L_x_1500:
[----:B------:R-:W-:Y:S05]  /*d580*/  BSYNC B2 ;  /* 0x0000000000027941 */ /* 0x000fea0003800000 */
.L_x_1499:
[----:B------:R-:W-:Y:S05]  /*d590*/  @P4 BRA `(.L_x_1494) ;  /* 0x0000000000b84947 */ /* 0x000fea0003800000 */
[----:B012--5:R-:W0:Y:S01]  /*d5a0*/  LDS.128 R12, [R52+0xe000] ;  /* 0x00e00000340c7984 */ /* 0x027e220000000c00 */
        /* <DEDUP_REMOVED lines=45> */
.L_x_1494:
[----:B------:R-:W-:Y:S05]  /*d880*/  BSYNC B1 ;  /* 0x0000000000017941 */ /* 0x000fea0003800000 */
.L_x_1493:
        /* <DEDUP_REMOVED lines=57> */
.L_x_1503:
[----:B------:R-:W-:Y:S05]  /*dc20*/  BSYNC B1 ;  /* 0x0000000000017941 */ /* 0x000fea0003800000 */
.L_x_1502:
        /* <DEDUP_REMOVED lines=48> */
.L_x_1505:
[----:B------:R-:W-:Y:S05]  /*df30*/  BSYNC B1 ;  /* 0x0000000000017941 */ /* 0x000fea0003800000 */
.L_x_1504:
[----:B------:R-:W-:Y:S04]  /*df40*/  BSSY B1, `(.L_x_1506) ;  /* 0x0000030000017945 */ /* 0x000fe80003800000 */
[----:B------:R-:W-:Y:S05]  /*df50*/  @P2 BRA `(.L_x_1507) ;  /* 0x0000000000b82947 */ /* 0x000fea0003800000 */
[----:B01---5:R-:W0:Y:S01]  /*df60*/  LDS.128 R12, [R36+0xb000] ;  /* 0x00b00000240c7984 */ /* 0x023e220000000c00 */
[----:B------:R-:W-:Y:S02]  /*df70*/  SHF.R.U64 R24, R6, 0x10, R7 ;  /* 0x0000001006187819 */ /* 0x000fe40000001207 */
[--C-:B------:R-:W-:Y:S02]  /*df80*/  SHF.R.U64 R6, R20, 0x10, R21.reuse ;  /* 0x0000001014067819 */ /* 0x100fe40000001215 */
        /* <DEDUP_REMOVED lines=9> */
[----:B------:R-:W-:Y:S01]  /*e020*/  PRMT R81, R81, 0x5410, R6 ;  /* 0x0000541051517816 */ /* 0x000fe20000000006 */
        /* <DEDUP_REMOVED lines=11> */
[----:B------:R-:W-:Y:S01]  /*e0e0*/  FFMA.FTZ R26, R20, R27, R14 ;  /* 0x0000001b141a7223 */ /* 0x000fe2000001000e */
[-C--:B------:R-:W-:Y:S01]  /*e0f0*/  FMUL.FTZ R20, R15, R80.reuse ;  /* 0x000000500f147220 */ /* 0x080fe20000410000 */
        /* <DEDUP_REMOVED lines=20> */
.L_x_1507:
[----:B------:R-:W-:Y:S05]  /*e240*/  BSYNC B1 ;  /* 0x0000000000017941 */ /* 0x000fea0003800000 */
.L_x_1506:
[----:B------:R-:W-:Y:S05]  /*e250*/  @P3 BRA `(.L_x_1501) ;  /* 0x0000005000483947 */ /* 0x000fea0003800000 */
[----:B012--5:R-:W0:Y:S01]  /*e260*/  LDS.128 R12, [R36+0xf000] ;  /* 0x00f00000240c7984 */ /* 0x027e220000000c00 */
[----:B------:R-:W-:Y:S02]  /*e270*/  SHF.R.U64 R7, R4, 0x10, R5 ;  /* 0x0000001004077819 */ /* 0x000fe40000001205 */
[----:B------:R-:W-:Y:S02]  /*e280*/  SHF.R.U32.HI R4, RZ, 0x10, R9 ;  /* 0x00000010ff047819 */ /* 0x000fe40000011609 */
[----:B------:R-:W-:Y:S02]  /*e290*/  SHF.R.U32.HI R6, RZ, 0x10, R5 ;  /* 0x00000010ff067819 */ /* 0x000fe40000011605 */
[----:B------:R-:W-:Y:S02]  /*e2a0*/  SHF.R.U64 R5, R8, 0x10, R9 ;  /* 0x0000001008057819 */ /* 0x000fe40000001209 */
[----:B------:R-:W-:Y:S02]  /*e2b0*/  PRMT R11, R11, 0x5410, R4 ;  /* 0x000054100b0b7816 */ /* 0x000fe40000000004 */
[----:B------:R-:W-:-:S02]  /*e2c0*/  PRMT R9, R3, 0x5410, R6 ;  /* 0x0000541003097816 */ /* 0x000fc40000000006 */
[----:B------:R-:W-:Y:S02]  /*e2d0*/  PRMT R20, R10, 0x5410, R5 ;  /* 0x000054100a147816 */ /* 0x000fe40000000005 */
[----:B------:R-:W-:Y:S01]  /*e2e0*/  PRMT R8, R0, 0x5410, R7 ;  /* 0x0000541000087816 */ /* 0x000fe20000000007 */
[----:B------:R-:W-:Y:S01]  /*e2f0*/  IMAD.U32 R10, R9, 0x10000, RZ ;  /* 0x00010000090a7824 */ /* 0x000fe200078e00ff */
[----:B------:R-:W-:Y:S02]  /*e300*/  LOP3.LUT R21, R11, 0xffff0000, RZ, 0xc0, !PT ;  /* 0xffff00000b157812 */ /* 0x000fe400078ec0ff */
[----:B------:R-:W-:Y:S01]  /*e310*/  LOP3.LUT R9, R9, 0xffff0000, RZ, 0xc0, !PT ;  /* 0xffff000009097812 */ /* 0x000fe200078ec0ff */
[C---:B0-----:R-:W-:Y:S01]  /*e320*/  IMAD.U32 R5, R14.reuse, 0x10000, RZ ;  /* 0x000100000e057824 */ /* 0x041fe200078e00ff */
[----:B------:R-:W-:Y:S01]  /*e330*/  LOP3.LUT R6, R14, 0xffff0000, RZ, 0xc0, !PT ;  /* 0xffff00000e067812 */ /* 0x000fe200078ec0ff */
[C---:B------:R-:W-:Y:S01]  /*e340*/  IMAD.U32 R7, R15.reuse, 0x10000, RZ ;  /* 0x000100000f077824 */ /* 0x040fe200078e00ff */
[----:B------:R-:W-:Y:S01]  /*e350*/  LOP3.LUT R14, R15, 0xffff0000, RZ, 0xc0, !PT ;  /* 0xffff00000f0e7812 */ /* 0x000fe200078ec0ff */
[----:B------:R-:W-:Y:S01]  /*e360*/  IMAD.U32 R15, R11, 0x10000, RZ ;  /* 0x000100000b0f7824 */ /* 0x000fe200078e00ff */
[C---:B------:R-:W-:Y:S01]  /*e370*/  LOP3.LUT R3, R12.reuse, 0xffff0000, RZ, 0xc0, !PT ;  /* 0xffff00000c037812 */ /* 0x040fe200078ec0ff */
[----:B------:R-:W-:Y:S01]  /*e380*/  IMAD.U32 R0, R12, 0x10000, RZ ;  /* 0x000100000c007824 */ /* 0x000fe200078e00ff */
[----:B------:R-:W-:Y:S01]  /*e390*/  LOP3.LUT R12, R13, 0xffff0000, RZ, 0xc0, !PT ;  /* 0xffff00000d0c7812 */ /* 0x000fe200078ec0ff */
[C---:B------:R-:W-:Y:S01]  /*e3a0*/  FMUL.FTZ R24, R6.reuse, R15 ;  /* 0x0000000f06187220 */ /* 0x040fe20000410000 */
[-C--:B------:R-:W-:Y:S01]  /*e3b0*/  FMUL.FTZ R6, R6, R10.reuse ;  /* 0x0000000a06067220 */ /* 0x080fe20000410000 */
[C---:B------:R-:W-:Y:S01]  /*e3c0*/  FMUL.FTZ R26, R14.reuse, R21 ;  /* 0x000000150e1a7220 */ /* 0x040fe20000410000 */
[----:B------:R-:W-:Y:S01]  /*e3d0*/  FMUL.FTZ R14, R14, R9 ;  /* 0x000000090e0e7220 */ /* 0x000fe20000410000 */
[C---:B------:R-:W-:Y:S01]  /*e3e0*/  FFMA.FTZ R24, R5.reuse, R10, -R24 ;  /* 0x0000000a05187223 */ /* 0x040fe20000010818 */
[----:B------:R-:W-:Y:S01]  /*e3f0*/  FFMA.FTZ R15, R5, R15, R6 ;  /* 0x0000000f050f7223 */ /* 0x000fe20000010006 */
[C---:B------:R-:W-:Y:S01]  /*e400*/  FFMA.FTZ R26, R7.reuse, R9, -R26 ;  /* 0x00000009071a7223 */ /* 0x040fe2000001081a */
[C---:B------:R-:W-:Y:S01]  /*e410*/  IMAD.U32 R6, R20.reuse, 0x10000, RZ ;  /* 0x0001000014067824 */ /* 0x040fe200078e00ff */
[----:B------:R-:W-:Y:S01]  /*e420*/  LOP3.LUT R11, R20, 0xffff0000, RZ, 0xc0, !PT ;  /* 0xffff0000140b7812 */ /* 0x000fe200078ec0ff */
[C---:B------:R-:W-:Y:S01]  /*e430*/  IMAD.U32 R5, R8.reuse, 0x10000, RZ ;  /* 0x0001000008057824 */ /* 0x040fe200078e00ff */
[----:B------:R-:W-:Y:S01]  /*e440*/  LOP3.LUT R9, R8, 0xffff0000, RZ, 0xc0, !PT ;  /* 0xffff000008097812 */ /* 0x000fe200078ec0ff */
[----:B------:R-:W-:Y:S01]  /*e450*/  FFMA.FTZ R21, R7, R21, R14 ;  /* 0x0000001507157223 */ /* 0x000fe2000001000e */
[----:B------:R-:W-:-:S02]  /*e460*/  IMAD.U32 R4, R13, 0x10000, RZ ;  /* 0x000100000d047824 */ /* 0x000fc400078e00ff */
[CC--:B------:R-:W-:Y:S01]  /*e470*/  FMUL.FTZ R7, R3.reuse, R6.reuse ;  /* 0x0000000603077220 */ /* 0x0c0fe20000410000 */
[----:B------:R-:W-:Y:S01]  /*e480*/  FMUL.FTZ R3, R3, R5 ;  /* 0x0000000503037220 */ /* 0x000fe20000410000 */
        /* <DEDUP_REMOVED lines=9> */
[----:B------:R-:W-:-:S05]  /*e520*/  F2FP.BF16.F32.PACK_AB R5, R12, R13 ;  /* 0x0000000d0c05723e */ /* 0x000fca00000010ff */
[----:B------:R0:W-:Y:S01]  /*e530*/  STS.128 [R36+0xf000], R4 ;  /* 0x00f0000424007388 */ /* 0x0001e20000000c00 */
[----:B------:R-:W-:Y:S05]  /*e540*/  BRA `(.L_x_1501) ;  /* 0x0000004c008c7947 */ /* 0x000fea0003800000 */
.L_x_1450:
[----:B------:R-:W2:Y:S01]  /*e550*/  LDL R0, [R1+0x6c] ;  /* 0x00006c0001007983 */ /* 0x000ea20000100800 */
[-C--:B------:R-:W-:Y:S01]  /*e560*/  ISETP.GE.AND P0, PT, R18, R21.reuse, PT ;  /* 0x000000151200720c */ /* 0x080fe20003f06270 */
[----:B------:R-:W-:Y:S01]  /*e570*/  BSSY B1, `(.L_x_1508) ;  /* 0x0000032000017945 */ /* 0x000fe20003800000 */
[----:B------:R-:W-:Y:S01]  /*e580*/  IMAD.MOV.U32 R87, RZ, RZ, R25 ;  /* 0x000000ffff577224 */ /* 0x000fe200078e0019 */
[-C--:B------:R-:W-:Y:S01]  /*e590*/  ISETP.GE.AND P1, PT, R233, R21.reuse, PT ;  /* 0x00000015e900720c */ /* 0x080fe20003f26270 */
[----:B------:R-:W-:Y:S01]  /*e5a0*/  IMAD.MOV.U32 R9, RZ, RZ, R27 ;  /* 0x000000ffff097224 */ /* 0x000fe200078e001b */
[----:B------:R-:W-:Y:S01]  /*e5b0*/  ISETP.GE.AND P2, PT, R20, R21, PT ;  /* 0x000000151400720c */ /* 0x000fe20003f46270 */
[----:B------:R-:W-:Y:S01]  /*e5c0*/  IMAD.MOV.U32 R86, RZ, RZ, R82 ;  /* 0x000000ffff567224 */ /* 0x000fe200078e0052 */
[----:B------:R-:W-:Y:S01]  /*e5d0*/  CS2R R32, SRZ ;  /* 0x0000000000207805 */ /* 0x000fe2000001ff00 */
[----:B------:R-:W-:Y:S01]  /*e5e0*/  IMAD.MOV.U32 R8, RZ, RZ, R80 ;  /* 0x000000ffff087224 */ /* 0x000fe200078e0050 */
        /* <DEDUP_REMOVED lines=14> */
[----:B--2---:R-:W-:Y:S01]  /*e6d0*/  ISETP.GE.AND P3, PT, R0, R21, PT ;  /* 0x000000150000720c */ /* 0x004fe20003f66270 */
[----:B------:R-:W-:-:S12]  /*e6e0*/  @P0 BRA `(.L_x_1509) ;  /* 0x0000000000680947 */ /* 0x000fd80003800000 */
[----:B------:R-:W-:Y:S01]  /*e6f0*/  IADD3 R3, P4, R12, R95, RZ ;  /* 0x0000005f0c037210 */ /* 0x000fe20007f9e0ff */
[----:B------:R-:W-:Y:S01]  /*e700*/  ULDC.64 UR4, c[0x0][0x3c8] ;  /* 0x0000f20000047ab9 */ /* 0x000fe20000000a00 */
[----:B------:R-:W-:Y:S01]  /*e710*/  IADD3 R0, P5, R10, R93, RZ ;  /* 0x0000005d0a007210 */ /* 0x000fe20007fbe0ff */
[----:B------:R-:W-:Y:S01]  /*e720*/  ULDC.64 UR6, c[0x0][0x3e0] ;  /* 0x0000f80000067ab9 */ /* 0x000fe20000000a00 */
[----:B------:R-:W-:Y:S01]  /*e730*/  CS2R R28, SRZ ;  /* 0x00000000001c7805 */ /* 0x000fe2000001ff00 */
[----:B------:R-:W-:Y:S01]  /*e740*/  IMAD.X R4, R13, 0x1, R97, P4 ;  /* 0x000000010d047824 */ /* 0x000fe200020e0661 */
[----:B------:R-:W-:Y:S01]  /*e750*/  LEA R50, P4, R3, UR4, 0x1 ;  /* 0x0000000403327c11 */ /* 0x000fe2000f8808ff */
[----:B------:R-:W-:Y:S01]  /*e760*/  ULDC UR4, c[0x0][0x3d4] ;  /* 0x0000f50000047ab9 */ /* 0x000fe20000000800 */
[----:B------:R-:W-:Y:S02]  /*e770*/  CS2R R30, SRZ ;  /* 0x00000000001e7805 */ /* 0x000fe4000001ff00 */
[----:B------:R-:W-:-:S02]  /*e780*/  ISETP.GE.AND P6, PT, R225, UR4, PT ;  /* 0x00000004e1007c0c */ /* 0x000fc4000bfc6270 */
[----:B------:R-:W-:Y:S02]  /*e790*/  CS2R R44, SRZ ;  /* 0x00000000002c7805 */ /* 0x000fe4000001ff00 */
[----:B------:R-:W-:Y:S01]  /*e7a0*/  LEA.HI.X R51, R3, UR5, R4, 0x1, P4 ;  /* 0x0000000503337c11 */ /* 0x000fe2000a0f0c04 */
[----:B------:R-:W-:Y:S01]  /*e7b0*/  IMAD.X R3, R11, 0x1, R99, P5 ;  /* 0x000000010b037824 */ /* 0x000fe200028e0663 */
[----:B------:R-:W-:Y:S02]  /*e7c0*/  ISETP.GE.AND P5, PT, R228, UR4, PT ;  /* 0x00000004e4007c0c */ /* 0x000fe4000bfa6270 */
[----:B------:R-:W-:Y:S02]  /*e7d0*/  CS2R R46, SRZ ;  /* 0x00000000002e7805 */ /* 0x000fe4000001ff00 */
[----:B------:R-:W-:Y:S02]  /*e7e0*/  LEA R52, P4, R0, UR6, 0x1 ;  /* 0x0000000600347c11 */ /* 0x000fe4000f8808ff */
[----:B------:R-:W-:-:S02]  /*e7f0*/  CS2R R26, SRZ ;  /* 0x00000000001a7805 */ /* 0x000fc4000001ff00 */
[----:B------:R-:W-:Y:S02]  /*e800*/  CS2R R24, SRZ ;  /* 0x0000000000187805 */ /* 0x000fe4000001ff00 */
[----:B------:R-:W-:Y:S02]  /*e810*/  CS2R R6, SRZ ;  /* 0x0000000000067805 */ /* 0x000fe4000001ff00 */
[----:B------:R-:W-:Y:S02]  /*e820*/  CS2R R4, SRZ ;  /* 0x0000000000047805 */ /* 0x000fe4000001ff00 */
[----:B------:R-:W-:Y:S01]  /*e830*/  LEA.HI.X R53, R0, UR7, R3, 0x1, P4 ;  /* 0x0000000700357c11 */ /* 0x000fe2000a0f0c03 */
[----:B------:R-:W-:Y:S02]  /*e840*/  ULDC.64 UR8, c[0x0][0x208] ;  /* 0x0000820000087ab9 */ /* 0x000fe40000000a00 */
[----:B------:R0:W5:Y:S04]  /*e850*/  @!P6 LDG.E.128 R44, desc[UR8][R50.64+0x80] ;  /* 0x00008008322ce981 */ /* 0x000168000c1e1d00 */
[----:B------:R0:W5:Y:S04]  /*e860*/  @!P5 LDG.E.128 R28, desc[UR8][R50.64] ;  /* 0x00000008321cd981 */ /* 0x000168000c1e1d00 */
[----:B------:R0:W5:Y:S04]  /*e870*/  @!P5 LDG.E.128 R24, desc[UR8][R52.64] ;  /* 0x000000083418d981 */ /* 0x000168000c1e1d00 */
[----:B------:R0:W5:Y:S02]  /*e880*/  @!P6 LDG.E.128 R4, desc[UR8][R52.64+0x80] ;  /* 0x000080083404e981 */ /* 0x000164000c1e1d00 */
.L_x_1509:
[----:B------:R-:W-:Y:S05]  /*e890*/  BSYNC B1 ;  /* 0x0000000000017941 */ /* 0x000fea0003800000 */
.L_x_1508:
[----:B------:R-:W-:Y:S01]  /*e8a0*/  BSSY B1, `(.L_x_1510) ;  /* 0x000001f000017945 */ /* 0x000fe20003800000 */
[----:B-----5:R-:W-:Y:S01]  /*e8b0*/  IMAD.MOV.U32 R21, RZ, RZ, R6 ;  /* 0x000000ffff157224 */ /* 0x020fe200078e0006 */
[----:B0-----:R-:W-:Y:S01]  /*e8c0*/  CS2R R50, SRZ ;  /* 0x0000000000327805 */ /* 0x001fe2000001ff00 */
        /* <DEDUP_REMOVED lines=8> */
[----:B------:R-:W-:Y:S01]  /*e950*/  LEA R52, P4, R3, UR4, 0x1 ;  /* 0x0000000403347c11 */ /* 0x000fe2000f8808ff */
[----:B------:R-:W-:Y:S01]  /*e960*/  ULDC UR4, c[0x0][0x3d4] ;  /* 0x0000f50000047ab9 */ /* 0x000fe20000000800 */
[----:B------:R-:W-:-:S02]  /*e970*/  IADD3 R0, P5, P6, R93, R94, R10 ;  /* 0x0000005e5d007210 */ /* 0x000fc40007ebe00a */
[----:B------:R-:W-:Y:S02]  /*e980*/  CS2R R48, SRZ ;  /* 0x0000000000307805 */ /* 0x000fe4000001ff00 */
[----:B------:R-:W-:Y:S02]  /*e990*/  LEA.HI.X R53, R3, UR5, R32, 0x1, P4 ;  /* 0x0000000503357c11 */ /* 0x000fe4000a0f0c20 */
[----:B------:R-:W-:Y:S02]  /*e9a0*/  CS2R R50, SRZ ;  /* 0x0000000000327805 */ /* 0x000fe4000001ff00 */
[----:B------:R-:W-:Y:S02]  /*e9b0*/  IADD3.X R3, R99, R92, R11, P5, P6 ;  /* 0x0000005c63037210 */ /* 0x000fe40002fec40b */
[----:B------:R-:W-:Y:S02]  /*e9c0*/  CS2R R32, SRZ ;  /* 0x0000000000207805 */ /* 0x000fe4000001ff00 */
[----:B------:R-:W-:-:S02]  /*e9d0*/  ISETP.GE.AND P5, PT, R228, UR4, PT ;  /* 0x00000004e4007c0c */ /* 0x000fc4000bfa6270 */
[----:B------:R-:W-:Y:S02]  /*e9e0*/  CS2R R34, SRZ ;  /* 0x0000000000227805 */ /* 0x000fe4000001ff00 */
[----:B------:R-:W-:Y:S02]  /*e9f0*/  ISETP.GE.AND P6, PT, R225, UR4, PT ;  /* 0x00000004e1007c0c */ /* 0x000fe4000bfc6270 */
[----:B------:R-:W-:Y:S02]  /*ea00*/  CS2R R36, SRZ ;  /* 0x0000000000247805 */ /* 0x000fe4000001ff00 */
[C---:B------:R-:W-:Y:S02]  /*ea10*/  LEA R54, P4, R0.reuse, UR6, 0x1 ;  /* 0x0000000600367c11 */ /* 0x040fe4000f8808ff */
[----:B------:R-:W-:Y:S01]  /*ea20*/  CS2R R38, SRZ ;  /* 0x0000000000267805 */ /* 0x000fe2000001ff00 */
[----:B------:R-:W-:Y:S01]  /*ea30*/  ULDC.64 UR8, c[0x0][0x208] ;  /* 0x0000820000087ab9 */ /* 0x000fe20000000a00 */
[----:B------:R-:W-:Y:S01]  /*ea40*/  LEA.HI.X R55, R0, UR7, R3, 0x1, P4 ;  /* 0x0000000700377c11 */ /* 0x000fe2000a0f0c03 */
[----:B------:R0:W5:Y:S04]  /*ea50*/  @!P5 LDG.E.128 R40, desc[UR8][R52.64] ;  /* 0x000000083428d981 */ /* 0x000168000c1e1d00 */
[----:B------:R0:W5:Y:S04]  /*ea60*/  @!P6 LDG.E.128 R48, desc[UR8][R52.64+0x80] ;  /* 0x000080083430e981 */ /* 0x000168000c1e1d00 */
[----:B------:R0:W5:Y:S04]  /*ea70*/  @!P5 LDG.E.128 R32, desc[UR8][R54.64] ;  /* 0x000000083620d981 */ /* 0x000168000c1e1d00 */
[----:B------:R0:W5:Y:S02]  /*ea80*/  @!P6 LDG.E.128 R36, desc[UR8][R54.64+0x80] ;  /* 0x000080083624e981 */ /* 0x000164000c1e1d00 */
.L_x_1511:
[----:B------:R-:W-:Y:S05]  /*ea90*/  BSYNC B1 ;  /* 0x0000000000017941 */ /* 0x000fea0003800000 */
.L_x_1510:
[----:B------:R-:W-:Y:S01]  /*eaa0*/  IMAD.MOV.U32 R0, RZ, RZ, R4 ;  /* 0x000000ffff007224 */ /* 0x000fe200078e0004 */
[----:B------:R-:W-:Y:S01]  /*eab0*/  PRMT R125, R23, 0x7610, R125 ;  /* 0x00007610177d7816 */ /* 0x000fe2000000007d */
[----:B------:R-:W-:Y:S01]  /*eac0*/  IMAD.MOV.U32 R3, RZ, RZ, R5 ;  /* 0x000000ffff037224 */ /* 0x000fe200078e0005 */
[----:B------:R-:W1:Y:S01]  /*ead0*/  LDC R96, c[0x0][0x428] ;  /* 0x00010a00ff607b82 */ /* 0x000e620000000800 */
[----:B0-----:R-:W-:Y:S01]  /*eae0*/  IMAD.MOV.U32 R52, RZ, RZ, R29 ;  /* 0x000000ffff347224 */ /* 0x001fe200078e001d */
        /* <DEDUP_REMOVED lines=22> */
[----:B------:R-:W-:Y:S01]  /*ec50*/  BSSY B1, `(.L_x_1512) ;  /* 0x0000038000017945 */ /* 0x000fe20003800000 */
[----:B------:R-:W-:-:S02]  /*ec60*/  PRMT R115, R52, 0x7610, R115 ;  /* 0x0000761034737816 */ /* 0x000fc40000000073 */
[----:B------:R-:W-:Y:S02]  /*ec70*/  CS2R R64, SRZ ;  /* 0x0000000000407805 */ /* 0x000fe4000001ff00 */
[----:B------:R-:W-:Y:S01]  /*ec80*/  PRMT R128, R0, 0x7610, R128 ;  /* 0x0000761000807816 */ /* 0x000fe20000000080 */
[----:B------:R-:W-:Y:S01]  /*ec90*/  IMAD.MOV.U32 R0, RZ, RZ, R47 ;  /* 0x000000ffff007224 */ /* 0x000fe200078e002f */
[----:B------:R-:W-:Y:S01]  /*eca0*/  PRMT R130, R3, 0x7610, R130 ;  /* 0x0000761003827816 */ /* 0x000fe20000000082 */
[----:B------:R-:W-:Y:S01]  /*ecb0*/  IMAD.MOV.U32 R3, RZ, RZ, R32 ;  /* 0x000000ffff037224 */ /* 0x000fe200078e0020 */
[----:B------:R-:W-:Y:S02]  /*ecc0*/  PRMT R21, R21, 0x5410, R21 ;  /* 0x0000541015157816 */ /* 0x000fe40000000015 */
[----:B------:R-:W-:Y:S02]  /*ecd0*/  CS2R R52, SRZ ;  /* 0x0000000000347805 */ /* 0x000fe4000001ff00 */
[----:B------:R-:W-:-:S02]  /*ece0*/  PRMT R131, R0, 0x7610, R131 ;  /* 0x0000761000837816 */ /* 0x000fc40000000083 */
[----:B------:R-:W-:Y:S02]  /*ecf0*/  CS2R R54, SRZ ;  /* 0x0000000000367805 */ /* 0x000fe4000001ff00 */
[----:B------:R-:W-:Y:S02]  /*ed00*/  PRMT R114, R3, 0x7610, R114 ;  /* 0x0000761003727816 */ /* 0x000fe40000000072 */
        /* <DEDUP_REMOVED lines=13> */
[----:B-1----:R-:W-:Y:S06]  /*ede0*/  @P2 BRA `(.L_x_1513) ;  /* 0x0000000000782947 */ /* 0x002fec0003800000 */
[----:B------:R-:W-:Y:S01]  /*edf0*/  LEA R0, P4, R84, R12, 0x6 ;  /* 0x0000000c54007211 */ /* 0x000fe200078830ff */
[----:B------:R-:W-:Y:S01]  /*ee00*/  ULDC.64 UR4, c[0x0][0x3c8] ;  /* 0x0000f20000047ab9 */ /* 0x000fe20000000a00 */
[----:B------:R-:W-:Y:S01]  /*ee10*/  ULDC.64 UR6, c[0x0][0x3e0] ;  /* 0x0000f80000067ab9 */ /* 0x000fe20000000a00 */
[----:B------:R-:W-:Y:S02]  /*ee20*/  CS2R R60, SRZ ;  /* 0x00000000003c7805 */ /* 0x000fe4000001ff00 */
[----:B------:R-:W-:Y:S02]  /*ee30*/  IADD3 R3, P5, R0, R95, RZ ;  /* 0x0000005f00037210 */ /* 0x000fe40007fbe0ff */
[----:B------:R-:W-:Y:S02]  /*ee40*/  CS2R R62, SRZ ;  /* 0x00000000003e7805 */ /* 0x000fe4000001ff00 */
[----:B------:R-:W-:Y:S02]  /*ee50*/  LEA.HI.X R52, R84, R13, R85, 0x6, P4 ;  /* 0x0000000d54347211 */ /* 0x000fe400020f3455 */
[----:B------:R-:W-:-:S02]  /*ee60*/  CS2R R80, SRZ ;  /* 0x0000000000507805 */ /* 0x000fc4000001ff00 */
[----:B------:R-:W-:Y:S02]  /*ee70*/  LEA R0, P4, R14, R10, 0x6 ;  /* 0x0000000a0e007211 */ /* 0x000fe400078830ff */
[----:B------:R-:W-:Y:S02]  /*ee80*/  CS2R R82, SRZ ;  /* 0x0000000000527805 */ /* 0x000fe4000001ff00 */
[----:B------:R-:W-:Y:S01]  /*ee90*/  CS2R R56, SRZ ;  /* 0x0000000000387805 */ /* 0x000fe2000001ff00 */
[----:B------:R-:W-:Y:S01]  /*eea0*/  IMAD.X R52, R52, 0x1, R97, P5 ;  /* 0x0000000134347824 */ /* 0x000fe200028e0661 */
[----:B------:R-:W-:Y:S01]  /*eeb0*/  LEA R88, P5, R3, UR4, 0x1 ;  /* 0x0000000403587c11 */ /* 0x000fe2000f8a08ff */
[----:B------:R-:W-:Y:S01]  /*eec0*/  ULDC UR4, c[0x0][0x3d4] ;  /* 0x0000f50000047ab9 */ /* 0x000fe20000000800 */
[----:B------:R-:W-:Y:S02]  /*eed0*/  IADD3 R0, P6, R0, R93, RZ ;  /* 0x0000005d00007210 */ /* 0x000fe40007fde0ff */
[----:B------:R-:W-:-:S02]  /*eee0*/  CS2R R58, SRZ ;  /* 0x00000000003a7805 */ /* 0x000fc4000001ff00 */
[----:B------:R-:W-:Y:S01]  /*eef0*/  LEA.HI.X R54, R14, R11, R15, 0x6, P4 ;  /* 0x0000000b0e367211 */ /* 0x000fe200020f340f */
[----:B------:R-:W-:Y:S01]  /*ef00*/  ULDC.64 UR8, c[0x0][0x208] ;  /* 0x0000820000087ab9 */ /* 0x000fe20000000a00 */
[----:B------:R-:W-:Y:S02]  /*ef10*/  LEA.HI.X R89, R3, UR5, R52, 0x1, P5 ;  /* 0x0000000503597c11 */ /* 0x000fe4000a8f0c34 */
[----:B------:R-:W-:Y:S02]  /*ef20*/  CS2R R52, SRZ ;  /* 0x0000000000347805 */ /* 0x000fe4000001ff00 */
[----:B------:R-:W-:Y:S01]  /*ef30*/  ISETP.GE.AND P5, PT, R228, UR4, PT ;  /* 0x00000004e4007c0c */ /* 0x000fe2000bfa6270 */
[----:B------:R-:W-:Y:S01]  /*ef40*/  IMAD.X R3, R54, 0x1, R99, P6 ;  /* 0x0000000136037824 */ /* 0x000fe200030e0663 */
[----:B------:R-:W-:Y:S02]  /*ef50*/  ISETP.GE.AND P6, PT, R225, UR4, PT ;  /* 0x00000004e1007c0c */ /* 0x000fe4000bfc6270 */
[----:B------:R-:W-:-:S02]  /*ef60*/  CS2R R54, SRZ ;  /* 0x0000000000367805 */ /* 0x000fc4000001ff00 */
[----:B------:R-:W-:-:S04]  /*ef70*/  LEA R90, P4, R0, UR6, 0x1 ;  /* 0x00000006005a7c11 */ /* 0x000fc8000f8808ff */
[----:B------:R-:W-:-:S03]  /*ef80*/  LEA.HI.X R91, R0, UR7, R3, 0x1, P4 ;  /* 0x00000007005b7c11 */ /* 0x000fc6000a0f0c03 */
[----:B------:R0:W5:Y:S04]  /*ef90*/  @!P5 LDG.E.128 R60, desc[UR8][R88.64] ;  /* 0x00000008583cd981 */ /* 0x000168000c1e1d00 */
[----:B------:R0:W5:Y:S04]  /*efa0*/  @!P6 LDG.E.128 R80, desc[UR8][R88.64+0x80] ;  /* 0x000080085850e981 */ /* 0x000168000c1e1d00 */
[----:B------:R0:W5:Y:S04]  /*efb0*/  @!P5 LDG.E.128 R52, desc[UR8][R90.64] ;  /* 0x000000085a34d981 */ /* 0x000168000c1e1d00 */
[----:B------:R0:W5:Y:S02]  /*efc0*/  @!P6 LDG.E.128 R56, desc[UR8][R90.64+0x80] ;  /* 0x000080085a38e981 */ /* 0x000164000c1e1d00 */
.L_x_1513:
[----:B------:R-:W-:Y:S05]  /*efd0*/  BSYNC B1 ;  /* 0x0000000000017941 */ /* 0x000fea0003800000 */
.L_x_1512:
[----:B------:R-:W-:Y:S04]  /*efe0*/  BSSY B1, `(.L_x_1514) ;  /* 0x0000020000017945 */ /* 0x000fe80003800000 */
[----:B------:R-:W-:Y:S05]  /*eff0*/  @P3 BRA `(.L_x_1515) ;  /* 0x0000000000783947 */ /* 0x000fea0003800000 */
[----:B------:R-:W-:Y:S01]  /*f000*/  IMAD.WIDE.U32 R12, R84, 0x60, R12 ;  /* 0x00000060540c7825 */ /* 0x000fe200078e000c */
[----:B------:R-:W-:Y:S01]  /*f010*/  ULDC.64 UR4, c[0x0][0x3c8] ;  /* 0x0000f20000047ab9 */ /* 0x000fe20000000a00 */
[----:B------:R-:W-:Y:S01]  /*f020*/  ULDC.64 UR6, c[0x0][0x3e0] ;  /* 0x0000f80000067ab9 */ /* 0x000fe20000000a00 */
[----:B------:R-:W-:Y:S01]  /*f030*/  CS2R R72, SRZ ;  /* 0x0000000000487805 */ /* 0x000fe2000001ff00 */
[----:B------:R-:W-:Y:S01]  /*f040*/  IMAD.WIDE.U32 R10, R14, 0x60, R10 ;  /* 0x000000600e0a7825 */ /* 0x000fe200078e000a */
[----:B------:R-:W-:Y:S02]  /*f050*/  IADD3 R95, P4, R95, R12, RZ ;  /* 0x0000000c5f5f7210 */ /* 0x000fe40007f9e0ff */
[----:B------:R-:W-:Y:S02]  /*f060*/  CS2R R74, SRZ ;  /* 0x00000000004a7805 */ /* 0x000fe4000001ff00 */
[----:B------:R-:W-:Y:S01]  /*f070*/  CS2R R76, SRZ ;  /* 0x00000000004c7805 */ /* 0x000fe2000001ff00 */
[----:B------:R-:W-:Y:S01]  /*f080*/  IMAD R0, R85, 0x60, RZ ;  /* 0x0000006055007824 */ /* 0x000fe200078e02ff */
[----:B------:R-:W-:Y:S01]  /*f090*/  IADD3 R93, P5, R93, R10, RZ ;  /* 0x0000000a5d5d7210 */ /* 0x000fe20007fbe0ff */
[----:B------:R-:W-:Y:S01]  /*f0a0*/  IMAD R3, R15, 0x60, RZ ;  /* 0x000000600f037824 */ /* 0x000fe200078e02ff */
[----:B------:R-:W-:-:S02]  /*f0b0*/  CS2R R78, SRZ ;  /* 0x00000000004e7805 */ /* 0x000fc4000001ff00 */
[----:B------:R-:W-:Y:S02]  /*f0c0*/  CS2R R64, SRZ ;  /* 0x0000000000407805 */ /* 0x000fe4000001ff00 */
[----:B------:R-:W-:Y:S02]  /*f0d0*/  IADD3.X R12, R97, R13, R0, P4, !PT ;  /* 0x0000000d610c7210 */ /* 0x000fe400027fe400 */
[----:B------:R-:W-:Y:S02]  /*f0e0*/  CS2R R66, SRZ ;  /* 0x0000000000427805 */ /* 0x000fe4000001ff00 */
[----:B------:R-:W-:Y:S01]  /*f0f0*/  LEA R10, P4, R95, UR4, 0x1 ;  /* 0x000000045f0a7c11 */ /* 0x000fe2000f8808ff */
[----:B------:R-:W-:Y:S01]  /*f100*/  ULDC UR4, c[0x0][0x3d4] ;  /* 0x0000f50000047ab9 */ /* 0x000fe20000000800 */
[----:B------:R-:W-:Y:S02]  /*f110*/  IADD3.X R0, R99, R11, R3, P5, !PT ;  /* 0x0000000b63007210 */ /* 0x000fe40002ffe403 */
[----:B------:R-:W-:-:S02]  /*f120*/  CS2R R68, SRZ ;  /* 0x0000000000447805 */ /* 0x000fc4000001ff00 */
[----:B------:R-:W-:Y:S02]  /*f130*/  ISETP.GE.AND P5, PT, R228, UR4, PT ;  /* 0x00000004e4007c0c */ /* 0x000fe4000bfa6270 */
[----:B------:R-:W-:Y:S02]  /*f140*/  CS2R R70, SRZ ;  /* 0x0000000000467805 */ /* 0x000fe4000001ff00 */
[----:B------:R-:W-:Y:S01]  /*f150*/  ISETP.GE.AND P6, PT, R225, UR4, PT ;  /* 0x00000004e1007c0c */ /* 0x000fe2000bfc6270 */
[----:B------:R-:W-:Y:S01]  /*f160*/  ULDC.64 UR8, c[0x0][0x208] ;  /* 0x0000820000087ab9 */ /* 0x000fe20000000a00 */
[----:B------:R-:W-:Y:S02]  /*f170*/  LEA.HI.X R11, R95, UR5, R12, 0x1, P4 ;  /* 0x000000055f0b7c11 */ /* 0x000fe4000a0f0c0c */
[----:B------:R-:W-:-:S04]  /*f180*/  LEA R12, P4, R93, UR6, 0x1 ;  /* 0x000000065d0c7c11 */ /* 0x000fc8000f8808ff */
[----:B------:R-:W-:Y:S01]  /*f190*/  LEA.HI.X R13, R93, UR7, R0, 0x1, P4 ;  /* 0x000000075d0d7c11 */ /* 0x000fe2000a0f0c00 */
[----:B------:R1:W5:Y:S04]  /*f1a0*/  @!P5 LDG.E.128 R72, desc[UR8][R10.64] ;  /* 0x000000080a48d981 */ /* 0x000368000c1e1d00 */
[----:B------:R1:W5:Y:S04]  /*f1b0*/  @!P6 LDG.E.128 R76, desc[UR8][R10.64+0x80] ;  /* 0x000080080a4ce981 */ /* 0x000368000c1e1d00 */
[----:B------:R1:W5:Y:S04]  /*f1c0*/  @!P5 LDG.E.128 R64, desc[UR8][R12.64] ;  /* 0x000000080c40d981 */ /* 0x000368000c1e1d00 */
[----:B------:R1:W5:Y:S02]  /*f1d0*/  @!P6 LDG.E.128 R68, desc[UR8][R12.64+0x80] ;  /* 0x000080080c44e981 */ /* 0x000364000c1e1d00 */
.L_x_1515:
[----:B------:R-:W-:Y:S05]  /*f1e0*/  BSYNC B1 ;  /* 0x0000000000017941 */ /* 0x000fea0003800000 */
.L_x_1514:
[----:B------:R-:W2:Y:S04]  /*f1f0*/  LDL R93, [R1+0x4] ;  /* 0x00000400015d7983 */ /* 0x000ea80000100800 */
[----:B0-----:R-:W3:Y:S01]  /*f200*/  LDL R88, [R1+0x20] ;  /* 0x0000200001587983 */ /* 0x001ee20000100800 */
[----:B------:R-:W-:Y:S01]  /*f210*/  IMAD.MOV.U32 R3, RZ, RZ, R35 ;  /* 0x000000ffff037224 */ /* 0x000fe200078e0023 */
[----:B------:R-:W-:Y:S01]  /*f220*/  ISETP.NE.AND P4, PT, R96, 0x1, PT ;  /* 0x000000016000780c */ /* 0x000fe20003f85270 */
[----:B-1----:R-:W-:Y:S01]  /*f230*/  IMAD.MOV.U32 R11, RZ, RZ, R37 ;  /* 0x000000ffff0b7224 */ /* 0x002fe200078e0025 */
[----:B------:R-:W-:Y:S01]  /*f240*/  ULDC.64 UR4, c[0x0][0x3c8] ;  /* 0x0000f20000047ab9 */ /* 0x000fe20000000a00 */
        /* <DEDUP_REMOVED lines=15> */
[----:B------:R-:W-:Y:S01]  /*f340*/  PRMT R116, R10, 0x7610, R116 ;  /* 0x000076100a747816 */ /* 0x000fe20000000074 */
[----:B------:R-:W-:Y:S01]  /*f350*/  IMAD.MOV.U32 R10, RZ, RZ, R40 ;  /* 0x000000ffff0a7224 */ /* 0x000fe200078e0028 */
[----:B------:R-:W-:Y:S01]  /*f360*/  PRMT R120, R11, 0x7610, R120 ;  /* 0x000076100b787816 */ /* 0x000fe20000000078 */
[----:B-----5:R-:W-:Y:S01]  /*f370*/  IMAD.MOV.U32 R13, RZ, RZ, R52 ;  /* 0x000000ffff0d7224 */ /* 0x020fe200078e0034 */
[----:B------:R-:W-:Y:S01]  /*f380*/  ULDC.64 UR6, c[0x0][0x3e0] ;  /* 0x0000f80000067ab9 */ /* 0x000fe20000000a00 */
[----:B------:R-:W-:Y:S01]  /*f390*/  IMAD.MOV.U32 R12, RZ, RZ, R49 ;  /* 0x000000ffff0c7224 */ /* 0x000fe200078e0031 */
[----:B------:R-:W-:Y:S01]  /*f3a0*/  PRMT R134, R10, 0x7610, R134 ;  /* 0x000076100a867816 */ /* 0x000fe20000000086 */
[----:B------:R-:W1:Y:S01]  /*f3b0*/  @P4 LDC R11, c[0x0][0x430] ;  /* 0x00010c00ff0b4b82 */ /* 0x000e620000000800 */
[----:B------:R-:W-:Y:S01]  /*f3c0*/  IMAD.MOV.U32 R10, RZ, RZ, R43 ;  /* 0x000000ffff0a7224 */ /* 0x000fe200078e002b */
[----:B------:R-:W-:-:S02]  /*f3d0*/  PRMT R105, R13, 0x7610, R105 ;  /* 0x000076100d697816 */ /* 0x000fc40000000069 */
[----:B------:R-:W-:Y:S02]  /*f3e0*/  PRMT R121, R12, 0x7610, R121 ;  /* 0x000076100c797816 */ /* 0x000fe40000000079 */
[----:B------:R-:W-:Y:S01]  /*f3f0*/  PRMT R137, R10, 0x7610, R137 ;  /* 0x000076100a897816 */ /* 0x000fe20000000089 */
[----:B------:R-:W-:Y:S02]  /*f400*/  IMAD.MOV.U32 R10, RZ, RZ, R50 ;  /* 0x000000ffff0a7224 */ /* 0x000fe400078e0032 */
[----:B--2---:R-:W-:-:S03]  /*f410*/  IMAD R3, R93, 0x80, R18 ;  /* 0x000000805d037824 */ /* 0x004fc600078e0212 */
[----:B------:R-:W-:Y:S01]  /*f420*/  PRMT R122, R10, 0x7610, R122 ;  /* 0x000076100a7a7816 */ /* 0x000fe2000000007a */
[----:B------:R-:W2:Y:S01]  /*f430*/  LDL R93, [R1+0x68] ;  /* 0x00006800015d7983 */ /* 0x000ea20000100800 */
[----:B------:R-:W-:Y:S02]  /*f440*/  IMAD.MOV.U32 R10, RZ, RZ, R53 ;  /* 0x000000ffff0a7224 */ /* 0x000fe400078e0035 */
[----:B---3--:R-:W-:Y:S02]  /*f450*/  IMAD R3, R88, 0x20, R3 ;  /* 0x0000002058037824 */ /* 0x008fe400078e0203 */
[----:B------:R-:W-:Y:S01]  /*f460*/  IMAD.MOV.U32 R13, RZ, RZ, R55 ;  /* 0x000000ffff0d7224 */ /* 0x000fe200078e0037 */
[----:B------:R-:W-:Y:S01]  /*f470*/  PRMT R106, R10, 0x7610, R106 ;  /* 0x000076100a6a7816 */ /* 0x000fe2000000006a */
[----:B------:R-:W-:Y:S02]  /*f480*/  IMAD.MOV.U32 R12, RZ, RZ, R51 ;  /* 0x000000ffff0c7224 */ /* 0x000fe400078e0033 */
[----:B0-----:R-:W-:Y:S01]  /*f490*/  @P4 IMAD.HI.U32 R0, R3, R0, RZ ;  /* 0x0000000003004227 */ /* 0x001fe200078e00ff */
[----:B------:R-:W-:-:S02]  /*f4a0*/  PRMT R108, R13, 0x7610, R108 ;  /* 0x000076100d6c7816 */ /* 0x000fc4000000006c */
[----:B------:R-:W-:Y:S01]  /*f4b0*/  PRMT R123, R12, 0x7610, R123 ;  /* 0x000076100c7b7816 */ /* 0x000fe2000000007b */
[----:B------:R-:W-:Y:S02]  /*f4c0*/  IMAD.MOV.U32 R10, RZ, RZ, R57 ;  /* 0x000000ffff0a7224 */ /* 0x000fe400078e0039 */
[----:B------:R-:W-:Y:S01]  /*f4d0*/  IMAD.MOV.U32 R13, RZ, RZ, R59 ;  /* 0x000000ffff0d7224 */ /* 0x000fe200078e003b */
[----:B-1----:R-:W-:Y:S01]  /*f4e0*/  @P4 SHF.R.U32.HI R3, RZ, R11, R0 ;  /* 0x0000000bff034219 */ /* 0x002fe20000011600 */
[----:B------:R-:W-:Y:S01]  /*f4f0*/  IMAD.MOV.U32 R12, RZ, RZ, R54 ;  /* 0x000000ffff0c7224 */ /* 0x000fe200078e0036 */
[----:B------:R-:W-:Y:S01]  /*f500*/  PRMT R90, R10, 0x7610, R90 ;  /* 0x000076100a5a7816 */ /* 0x000fe2000000005a */
[----:B------:R-:W-:Y:S01]  /*f510*/  IMAD.MOV.U32 R10, RZ, RZ, R62 ;  /* 0x000000ffff0a7224 */ /* 0x000fe200078e003e */
[----:B------:R-:W-:Y:S01]  /*f520*/  PRMT R92, R13, 0x7610, R92 ;  /* 0x000076100d5c7816 */ /* 0x000fe2000000005c */
[----:B------:R-:W-:Y:S01]  /*f530*/  IMAD.MOV.U32 R11, RZ, RZ, R63 ;  /* 0x000000ffff0b7224 */ /* 0x000fe200078e003f */
[----:B------:R-:W-:Y:S01]  /*f540*/  SHF.R.S32.HI R13, RZ, 0x1f, R3 ;  /* 0x0000001fff0d7819 */ /* 0x000fe20000011403 */
[----:B------:R-:W-:Y:S01]  /*f550*/  IMAD.MOV.U32 R0, RZ, RZ, R61 ;  /* 0x000000ffff007224 */ /* 0x000fe200078e003d */
[----:B------:R-:W-:Y:S01]  /*f560*/  PRMT R107, R12, 0x7610, R107 ;  /* 0x000076100c6b7816 */ /* 0x000fe2000000006b */
[----:B------:R-:W-:Y:S01]  /*f570*/  IMAD.MOV.U32 R12, RZ, RZ, R58 ;  /* 0x000000ffff0c7224 */ /* 0x000fe200078e003a */
[----:B------:R-:W-:-:S02]  /*f580*/  PRMT R111, R10, 0x7610, R111 ;  /* 0x000076100a6f7816 */ /* 0x000fc4000000006f */
[----:B------:R-:W-:Y:S01]  /*f590*/  PRMT R112, R11, 0x7610, R112 ;  /* 0x000076100b707816 */ /* 0x000fe20000000070 */
[----:B------:R-:W-:Y:S01]  /*f5a0*/  IMAD.WIDE.U32 R10, R3, R84, R86 ;  /* 0x00000054030a7225 */ /* 0x000fe200078e0056 */
[----:B------:R-:W-:-:S03]  /*f5b0*/  PRMT R110, R0, 0x7610, R110 ;  /* 0x00007610006e7816 */ /* 0x000fc6000000006e */
[C---:B------:R-:W-:Y:S01]  /*f5c0*/  IMAD R84, R13.reuse, R84, RZ ;  /* 0x000000540d547224 */ /* 0x040fe200078e02ff */
[----:B------:R-:W-:Y:S01]  /*f5d0*/  PRMT R91, R12, 0x7610, R91 ;  /* 0x000076100c5b7816 */ /* 0x000fe2000000005b */
[-C--:B------:R-:W-:Y:S02]  /*f5e0*/  IMAD R0, R13, R14.reuse, RZ ;  /* 0x0000000e0d007224 */ /* 0x080fe400078e02ff */
[----:B------:R-:W-:-:S04]  /*f5f0*/  IMAD.WIDE.U32 R12, R3, R14, R8 ;  /* 0x0000000e030c7225 */ /* 0x000fc800078e0008 */
[C---:B------:R-:W-:Y:S02]  /*f600*/  IMAD R9, R3.reuse, R85, R84 ;  /* 0x0000005503097224 */ /* 0x040fe400078e0254 */
[----:B------:R-:W-:Y:S02]  /*f610*/  IMAD R3, R3, R15, R0 ;  /* 0x0000000f03037224 */ /* 0x000fe400078e0200 */
[----:B------:R-:W-:Y:S01]  /*f620*/  IMAD.MOV.U32 R88, RZ, RZ, R56 ;  /* 0x000000ffff587224 */ /* 0x000fe200078e0038 */
[----:B------:R-:W-:Y:S01]  /*f630*/  LEA R8, P4, R10, UR4, 0x1 ;  /* 0x000000040a087c11 */ /* 0x000fe2000f8808ff */
[----:B------:R-:W-:Y:S01]  /*f640*/  IMAD.IADD R9, R11, 0x1, R9 ;  /* 0x000000010b097824 */ /* 0x000fe200078e0209 */
[----:B------:R-:W-:Y:S01]  /*f650*/  LEA R0, P5, R12, UR6, 0x1 ;  /* 0x000000060c007c11 */ /* 0x000fe2000f8a08ff */
[----:B------:R-:W-:Y:S01]  /*f660*/  IMAD.IADD R3, R13, 0x1, R3 ;  /* 0x000000010d037824 */ /* 0x000fe200078e0203 */
[----:B------:R-:W-:Y:S01]  /*f670*/  PRMT R89, R88, 0x7610, R89 ;  /* 0x0000761058597816 */ /* 0x000fe20000000059 */
[----:B------:R-:W-:Y:S01]  /*f680*/  IMAD.MOV.U32 R88, RZ, RZ, R60 ;  /* 0x000000ffff587224 */ /* 0x000fe200078e003c */
[----:B------:R-:W-:Y:S01]  /*f690*/  UMOV UR4, 0xffffffff ;  /* 0xffffffff00047882 */ /* 0x000fe20000000000 */
[----:B------:R-:W-:-:S02]  /*f6a0*/  IMAD.MOV.U32 R86, RZ, RZ, R80 ;  /* 0x000000ffff567224 */ /* 0x000fc400078e0050 */
[----:B------:R-:W-:Y:S02]  /*f6b0*/  IMAD.MOV.U32 R14, RZ, RZ, R81 ;  /* 0x000000ffff0e7224 */ /* 0x000fe400078e0051 */
[----:B------:R-:W-:Y:S01]  /*f6c0*/  IMAD.MOV.U32 R15, RZ, RZ, R82 ;  /* 0x000000ffff0f7224 */ /* 0x000fe200078e0052 */
[----:B------:R-:W-:Y:S02]  /*f6d0*/  LEA.HI.X R9, R10, UR5, R9, 0x1, P4 ;  /* 0x000000050a097c11 */ /* 0x000fe4000a0f0c09 */
[----:B------:R-:W-:Y:S02]  /*f6e0*/  LEA.HI.X R3, R12, UR7, R3, 0x1, P5 ;  /* 0x000000070c037c11 */ /* 0x000fe4000a8f0c03 */
[----:B------:R-:W-:Y:S02]  /*f6f0*/  PRMT R109, R88, 0x7610, R109 ;  /* 0x00007610586d7816 */ /* 0x000fe4000000006d */
[----:B------:R-:W-:Y:S02]  /*f700*/  PRMT R103, R86, 0x7610, R103 ;  /* 0x0000761056677816 */ /* 0x000fe40000000067 */
[----:B------:R-:W-:-:S02]  /*f710*/  PRMT R102, R14, 0x7610, R102 ;  /* 0x000076100e667816 */ /* 0x000fc40000000066 */
[----:B------:R-:W-:Y:S02]  /*f720*/  PRMT R101, R15, 0x7610, R101 ;  /* 0x000076100f657816 */ /* 0x000fe40000000065 */
[----:B--2---:R-:W-:Y:S01]  /*f730*/  LEA.HI R10, R93, R93, RZ, 0x1 ;  /* 0x0000005d5d0a7211 */ /* 0x004fe200078f08ff */
[----:B------:R-:W-:Y:S06]  /*f740*/  BRA.DIV UR4, `(.L_x_1516) ;  /* 0x000001aa04207947 */ /* 0x000fec000b800000 */
.L_x_1826:
[----:B------:R-:W-:-:S03]  /*f750*/  UMOV UR4, 0xffffffff ;  /* 0xffffffff00047882 */ /* 0x000fc60000000000 */
[----:B------:R-:W-:Y:S05]  /*f760*/  BRA.DIV UR4, `(.L_x_1517) ;  /* 0x000001aa04407947 */ /* 0x000fea000b800000 */
.L_x_1829:
[----:B------:R-:W-:-:S03]  /*f770*/  UMOV UR4, 0xffffffff ;  /* 0xffffffff00047882 */ /* 0x000fc60000000000 */
[----:B------:R-:W-:Y:S05]  /*f780*/  BRA.DIV UR4, `(.L_x_1518) ;  /* 0x000001aa04607947 */ /* 0x000fea000b800000 */
.L_x_1832:
[----:B------:R-:W-:-:S03]  /*f790*/  UMOV UR4, 0xffffffff ;  /* 0xffffffff00047882 */ /* 0x000fc60000000000 */
[----:B------:R-:W-:Y:S05]  /*f7a0*/  BRA.DIV UR4, `(.L_x_1519) ;  /* 0x000001aa04807947 */ /* 0x000fea000b800000 */
.L_x_1835:
[----:B------:R-:W-:-:S03]  /*f7b0*/  UMOV UR4, 0xffffffff ;  /* 0xffffffff00047882 */ /* 0x000fc60000000000 */
[----:B------:R-:W-:Y:S05]  /*f7c0*/  BRA.DIV UR4, `(.L_x_1520) ;  /* 0x000001aa04a07947 */ /* 0x000fea000b800000 */
.L_x_1838:
[----:B------:R-:W-:-:S03]  /*f7d0*/  UMOV UR4, 0xffffffff ;  /* 0xffffffff00047882 */ /* 0x000fc60000000000 */
[----:B------:R-:W-:Y:S05]  /*f7e0*/  BRA.DIV UR4, `(.L_x_1521) ;  /* 0x000001aa04c07947 */ /* 0x000fea000b800000 */
.L_x_1841:
[----:B------:R-:W-:-:S03]  /*f7f0*/  UMOV UR4, 0xffffffff ;  /* 0xffffffff00047882 */ /* 0x000fc60000000000 */
[----:B------:R-:W-:Y:S05]  /*f800*/  BRA.DIV UR4, `(.L_x_1522) ;  /* 0x000001aa04e07947 */ /* 0x000fea000b800000 */
.L_x_1844:
[----:B------:R-:W-:-:S03]  /*f810*/  UMOV UR4, 0xffffffff ;  /* 0xffffffff00047882 */ /* 0x000fc60000000000 */
[----:B------:R-:W-:Y:S05]  /*f820*/  BRA.DIV UR4, `(.L_x_1523) ;  /* 0x000001ae04007947 */ /* 0x000fea000b800000 */
.L_x_1847:
[----:B------:R-:W-:-:S03]  /*f830*/  UMOV UR4, 0xffffffff ;  /* 0xffffffff00047882 */ /* 0x000fc60000000000 */
[----:B------:R-:W-:Y:S05]  /*f840*/  BRA.DIV UR4, `(.L_x_1524) ;  /* 0x000001ae04207947 */ /* 0x000fea000b800000 */
.L_x_1850:
[----:B------:R-:W-:-:S03]  /*f850*/  UMOV UR4, 0xffffffff ;  /* 0xffffffff00047882 */ /* 0x000fc60000000000 */
[----:B------:R-:W-:Y:S05]  /*f860*/  BRA.DIV UR4, `(.L_x_1525) ;  /* 0x000001ae04407947 */ /* 0x000fea000b800000 */
.L_x_1853:
[----:B------:R-:W-:-:S03]  /*f870*/  UMOV UR4, 0xffffffff ;  /* 0xffffffff00047882 */ /* 0x000fc60000000000 */
[----:B------:R-:W-:Y:S05]  /*f880*/  BRA.DIV UR4, `(.L_x_1526) ;  /* 0x000001ae04607947 */ /* 0x000fea000b800000 */
.L_x_1856:
[----:B------:R-:W-:-:S03]  /*f890*/  UMOV UR4, 0xffffffff ;  /* 0xffffffff00047882 */ /* 0x000fc60000000000 */
[----:B------:R-:W-:Y:S05]  /*f8a0*/  BRA.DIV UR4, `(.L_x_1527) ;  /* 0x000001ae04807947 */ /* 0x000fea000b800000 */
.L_x_1859:
[----:B------:R-:W-:-:S03]  /*f8b0*/  UMOV UR4, 0xffffffff ;  /* 0xffffffff00047882 */ /* 0x000fc60000000000 */
[----:B------:R-:W-:Y:S05]  /*f8c0*/  BRA.DIV UR4, `(.L_x_1528) ;  /* 0x000001ae04a07947 */ /* 0x000fea000b800000 */
.L_x_1862:
[----:B------:R-:W-:Y:S01]  /*f8d0*/  UMOV UR4, 0xffffffff ;  /* 0xffffffff00047882 */ /* 0x000fe20000000000 */
[----:B------:R-:W-:Y:S02]  /*f8e0*/  LOP3.LUT R10, R10, 0xfffffffe, RZ, 0xc0, !PT ;  /* 0xfffffffe0a0a7812 */ /* 0x000fe400078ec0ff */
[----:B------:R-:W-:Y:S05]  /*f8f0*/  BRA.DIV UR4, `(.L_x_1529) ;  /* 0x000001ae04bc7947 */ /* 0x000fea000b800000 */
.L_x_1865:
[----:B------:R-:W-:Y:S01]  /*f900*/  UMOV UR4, 0xffffffff ;  /* 0xffffffff00047882 */ /* 0x000fe20000000000 */
[----:B------:R-:W-:Y:S02]  /*f910*/  IMAD.IADD R9, R93, 0x1, -R10 ;  /* 0x000000015d097824 */ /* 0x000fe400078e0a0a */
[----:B------:R-:W-:Y:S05]  /*f920*/  BRA.DIV UR4, `(.L_x_1530) ;  /* 0x000001ae04d87947 */ /* 0x000fea000b800000 */
.L_x_1868:
[----:B------:R-:W-:Y:S01]  /*f930*/  UMOV UR4, 0xffffffff ;  /* 0xffffffff00047882 */ /* 0x000fe20000000000 */
[----:B------:R-:W-:Y:S01]  /*f940*/  SHF.L.U32 R9, R9, 0x1f, RZ ;  /* 0x0000001f09097819 */ /* 0x000fe200000006ff */
[----:B------:R-:W-:Y:S01]  /*f950*/  IMAD.MOV.U32 R3, RZ, RZ, R83 ;  /* 0x000000ffff037224 */ /* 0x000fe200078e0053 */
[----:B------:R-:W-:Y:S06]  /*f960*/  BRA.DIV UR4, `(.L_x_1531) ;  /* 0x000001ae04f07947 */ /* 0x000fec000b800000 */
.L_x_1871:
[----:B------:R-:W0:Y:S01]  /*f970*/  SYNCS.PHASECHK.TRANS64.TRYWAIT P4, [R16+URZ+0x30800], R9 ;  /* 0x03080009100075a7 */ /* 0x000e22000808017f */
[----:B------:R-:W-:Y:S01]  /*f980*/  IMAD.MOV.U32 R8, RZ, RZ, R66 ;  /* 0x000000ffff087224 */ /* 0x000fe200078e0042 */
[----:B------:R-:W-:Y:S01]  /*f990*/  PRMT R113, R3, 0x7610, R113 ;  /* 0x0000761003717816 */ /* 0x000fe20000000071 */
        /* <DEDUP_REMOVED lines=27> */
[----:B------:R-:W-:-:S02]  /*fb50*/  SHF.R.S32.HI R0, RZ, 0x1f, R225 ;  /* 0x0000001fff007819 */ /* 0x000fc400000114e1 */
[----:B------:R-:W-:Y:S01]  /*fb60*/  PRMT R85, R8, 0x7610, R85 ;  /* 0x0000761008557816 */ /* 0x000fe20000000055 */
[----:B------:R-:W-:Y:S01]  /*fb70*/  IMAD.MOV.U32 R8, RZ, RZ, R79 ;  /* 0x000000ffff087224 */ /* 0x000fe200078e004f */
[----:B------:R-:W-:Y:S02]  /*fb80*/  PRMT R86, R10, 0x7610, R86 ;  /* 0x000076100a567816 */ /* 0x000fe40000000056 */
[----:B------:R-:W-:Y:S02]  /*fb90*/  PRMT R87, R11, 0x7610, R87 ;  /* 0x000076100b577816 */ /* 0x000fe40000000057 */
[----:B------:R-:W-:Y:S01]  /*fba0*/  LEA.HI R0, R0, R225, RZ, 0x3 ;  /* 0x000000e100007211 */ /* 0x000fe200078f18ff */
[----:B0-----:R-:W-:Y:S06]  /*fbb0*/  @!P4 BRA `(.L_x_1533) ;  /* 0x000001ac0084c947 */ /* 0x001fec0003800000 */
.L_x_1872:
[----:B------:R-:W-:Y:S05]  /*fbc0*/  BSYNC B1 ;  /* 0x0000000000017941 */ /* 0x000fea0003800000 */
.L_x_1532:
[----:B------:R-:W-:Y:S01]  /*fbd0*/  BSSY B1, `(.L_x_1534) ;  /* 0x00000df000017945 */ /* 0x000fe20003800000 */
[----:B------:R-:W-:Y:S02]  /*fbe0*/  PRMT R88, R8, 0x7610, R88 ;  /* 0x0000761008587816 */ /* 0x000fe40000000058 */
[----:B------:R-:W-:Y:S01]  /*fbf0*/  SHF.R.S32.HI R0, RZ, 0x3, R0 ;  /* 0x00000003ff007819 */ /* 0x000fe20000011400 */
[----:B------:R-:W-:Y:S06]  /*fc00*/  @P0 BRA `(.L_x_1535) ;  /* 0x0000000c006c0947 */ /* 0x000fec0003800000 */
[----:B------:R1:W5:Y:S01]  /*fc10*/  LDL R156, [R1+0x38] ;  /* 0x00003800019c7983 */ /* 0x0003620000100800 */
[----:B------:R-:W2:Y:S03]  /*fc20*/  LDC R139, c[0x0][0x3d4] ;  /* 0x0000f500ff8b7b82 */ /* 0x000ea60000000800 */
[----:B------:R1:W5:Y:S04]  /*fc30*/  LDL R154, [R1+0x44] ;  /* 0x00004400019a7983 */ /* 0x0003680000100800 */
[----:B------:R1:W5:Y:S01]  /*fc40*/  LDL R152, [R1+0x48] ;  /* 0x0000480001987983 */ /* 0x0003620000100800 */
[----:B------:R-:W-:Y:S01]  /*fc50*/  BSSY B2, `(.L_x_1536) ;  /* 0x000006d000027945 */ /* 0x000fe20003800000 */
[----:B--2---:R-:W-:-:S02]  /*fc60*/  ISETP.GE.AND P0, PT, R228, R139, PT ;  /* 0x0000008be400720c */ /* 0x004fc40003f06270 */
[----:B------:R-:W-:-:S11]  /*fc70*/  ISETP.GE.AND P4, PT, R225, R139, PT ;  /* 0x0000008be100720c */ /* 0x000fd60003f86270 */
[----:B-1----:R-:W-:Y:S05]  /*fc80*/  @P0 BRA `(.L_x_1537) ;  /* 0x0000000400a40947 */ /* 0x002fea0003800000 */
[----:B------:R-:W2:Y:S04]  /*fc90*/  LDL R10, [R1+0x20] ;  /* 0x00002000010a7983 */ /* 0x000ea80000100800 */
[----:B------:R-:W3:Y:S01]  /*fca0*/  LDL R157, [R1+0x4c] ;  /* 0x00004c00019d7983 */ /* 0x000ee20000100800 */
[----:B------:R-:W-:Y:S02]  /*fcb0*/  SHF.R.U32.HI R149, RZ, 0x10, R29 ;  /* 0x00000010ff957819 */ /* 0x000fe4000001161d */
[----:B------:R-:W-:Y:S02]  /*fcc0*/  SHF.R.U64 R145, R30, 0x10, R31 ;  /* 0x000000101e917819 */ /* 0x000fe4000000121f */
[----:B------:R-:W-:Y:S02]  /*fcd0*/  SHF.R.U64 R30, R24, 0x10, R25 ;  /* 0x00000010181e7819 */ /* 0x000fe40000001219 */
[----:B------:R-:W-:-:S02]  /*fce0*/  SHF.R.U64 R144, R28, 0x10, R29 ;  /* 0x000000101c907819 */ /* 0x000fc4000000121d */
[----:B------:R-:W-:Y:S02]  /*fcf0*/  PRMT R148, R142, 0x5410, R149 ;  /* 0x000054108e947816 */ /* 0x000fe40000000095 */
[----:B------:R-:W-:Y:S02]  /*fd00*/  SHF.R.U32.HI R29, RZ, 0x10, R25 ;  /* 0x00000010ff1d7819 */ /* 0x000fe40000011619 */
[----:B------:R-:W-:Y:S02]  /*fd10*/  PRMT R149, R141, 0x5410, R30 ;  /* 0x000054108d957816 */ /* 0x000fe4000000001e */
[----:B------:R-:W-:Y:S02]  /*fd20*/  PRMT R147, R143, 0x5410, R144 ;  /* 0x000054108f937816 */ /* 0x000fe40000000090 */
[----:B------:R-:W-:Y:S02]  /*fd30*/  SHF.R.U32.HI R31, RZ, 0x10, R31 ;  /* 0x00000010ff1f7819 */ /* 0x000fe4000001161f */
[----:B------:R-:W-:-:S02]  /*fd40*/  SHF.R.U64 R28, R26, 0x10, R27 ;  /* 0x000000101a1c7819 */ /* 0x000fc4000000121b */
[----:B------:R-:W-:Y:S02]  /*fd50*/  PRMT R150, R140, 0x5410, R29 ;  /* 0x000054108c967816 */ /* 0x000fe4000000001d */
[----:B------:R-:W-:Y:S02]  /*fd60*/  SHF.R.U32.HI R26, RZ, 0x10, R27 ;  /* 0x00000010ff1a7819 */ /* 0x000fe4000001161b */
[----:B------:R-:W-:Y:S01]  /*fd70*/  PRMT R24, R92, 0x5432, R31 ;  /* 0x000054325c187816 */ /* 0x000fe2000000001f */
[----:B------:R-:W-:Y:S01]  /*fd80*/  IMAD.U32 R151, R150, 0x10000, RZ ;  /* 0x0001000096977824 */ /* 0x000fe200078e00ff */
[----:B------:R-:W-:Y:S02]  /*fd90*/  PRMT R27, R23, 0x5432, R28 ;  /* 0x00005432171b7816 */ /* 0x000fe4000000001c */
[----:B------:R-:W-:Y:S02]  /*fda0*/  PRMT R26, R21, 0x5432, R26 ;  /* 0x00005432151a7816 */ /* 0x000fe4000000001a */
[----:B------:R-:W-:-:S02]  /*fdb0*/  PRMT R25, R94, 0x5432, R145 ;  /* 0x000054325e197816 */ /* 0x000fc40000000091 */
[----:B------:R-:W-:Y:S02]  /*fdc0*/  LOP3.LUT R150, R150, 0xffff0000, RZ, 0xc0, !PT ;  /* 0xffff000096967812 */ /* 0x000fe400078ec0ff */
[----:B--2---:R-:W-:-:S04]  /*fdd0*/  LEA.HI R8, R139, R10, RZ, 0x1d ;  /* 0x0000000a8b087211 */ /* 0x004fc800078fe8ff */
[----:B------:R-:W-:Y:S01]  /*fde0*/  SHF.R.S32.HI R11, RZ, 0x1f, R8 ;  /* 0x0000001fff0b7819 */ /* 0x000fe20000011408 */
[----:B0-----:R-:W-:-:S03]  /*fdf0*/  IMAD.SHL.U32 R9, R8, 0x8, RZ ;  /* 0x0000000808097824 */ /* 0x001fc600078e00ff */
[----:B------:R-:W-:Y:S02]  /*fe00*/  LEA.HI R11, R11, R8, RZ, 0x3 ;  /* 0x000000080b0b7211 */ /* 0x000fe400078f18ff */
[----:B------:R-:W-:-:S03]  /*fe10*/  LOP3.LUT R9, R9, 0x38, RZ, 0xc0, !PT ;  /* 0x0000003809097812 */ /* 0x000fc600078ec0ff */
[----:B------:R-:W-:Y:S01]  /*fe20*/  IMAD.SHL.U32 R11, R11, 0x400, RZ ;  /* 0x000004000b0b7824 */ /* 0x000fe200078e00ff */
[----:B-----5:R-:W-:-:S04]  /*fe30*/  LOP3.LUT R9, R9, 0x1c0, R156, 0xf8, !PT ;  /* 0x000001c009097812 */ /* 0x020fc800078ef89c */
[----:B------:R-:W-:Y:S02]  /*fe40*/  LOP3.LUT R8, R9, R154, RZ, 0x3c, !PT ;  /* 0x0000009a09087212 */ /* 0x000fe400078e3cff */
[----:B------:R-:W-:-:S04]  /*fe50*/  LOP3.LUT R11, R11, 0x7fffe000, RZ, 0xc0, !PT ;  /* 0x7fffe0000b0b7812 */ /* 0x000fc800078ec0ff */
[----:B------:R-:W-:Y:S02]  /*fe60*/  IADD3 R13, R8, R11, R152 ;  /* 0x0000000b080d7210 */ /* 0x000fe40007ffe098 */
[----:B---3--:R-:W0:Y:S03]  /*fe70*/  LDS.128 R8, [R157] ;  /* 0x000000009d087984 */ /* 0x008e260000000c00 */
        /* <DEDUP_REMOVED lines=14> */
[----:B------:R-:W-:Y:S01]  /*ff60*/  IMAD.U32 R13, R149, 0x10000, RZ ;  /* 0x00010000950d7824 */ /* 0x000fe200078e00ff */
[C---:B------:R-:W-:Y:S01]  /*ff70*/  LOP3.LUT R11, R14.reuse, 0xffff0000, RZ, 0xc0, !PT ;  /* 0xffff00000e0b7812 */ /* 0x040fe200078ec0ff */
[----:B------:R-:W-:Y:S01]  /*ff80*/  IMAD.U32 R12, R147, 0x10000, RZ ;  /* 0x00010000930c7824 */ /* 0x000fe200078e00ff */
[----:B------:R-:W-:Y:S01]  /*ff90*/  LOP3.LUT R149, R149, 0xffff0000, RZ, 0xc0, !PT ;  /* 0xffff000095957812 */ /* 0x000fe200078ec0ff */
[----:B------:R-:W-:Y:S01]  /*ffa0*/  FMUL.FTZ R153, R141, R13 ;  /* 0x0000000d8d997220 */ /* 0x000fe20000410000 */
[----:B------:R-:W-:-:S02]  /*ffb0*/  IMAD.U32 R145, R14, 0x10000, RZ ;  /* 0x000100000e917824 */ /* 0x000fc400078e00ff */
[-C--:B------:R-:W-:Y:S01]  /*ffc0*/  FMUL.FTZ R141, R141, R12.reuse ;  /* 0x0000000c8d8d7220 */ /* 0x080fe20000410000 */
[C---:B------:R-:W-:Y:S01]  /*ffd0*/  IMAD.U32 R146, R15.reuse, 0x10000, RZ ;  /* 0x000100000f927824 */ /* 0x040fe200078e00ff */
[----:B------:R-:W-:Y:S01]  /*ffe0*/  LOP3.LUT R14, R15, 0xffff0000, RZ, 0xc0, !PT ;  /* 0xffff00000f0e7812 */ /* 0x000fe200078ec0ff */
[----:B------:R-:W-:Y:S01]  /*fff0*/  FFMA.FTZ R12, R28, R12, -R153 ;  /* 0x0000000c1c0c7223 */ /* 0x000fe20000010899 */
[----:B------:R-:W-:Y:S02]  /*10000*/  IMAD.U32 R15, R148, 0x10000, RZ ;  /* 0x00010000940f7824 */ /* 0x000fe400078e00ff */
[----:B------:R-:W-:Y:S01]  /*10010*/  FMUL.FTZ R155, R143, R151 ;  /* 0x000000978f9b7220 */ /* 0x000fe20000410000 */
[----:B------:R-:W-:Y:S02]  /*10020*/  IMAD.U32 R153, R26, 0x10000, RZ ;  /* 0x000100001a997824 */ /* 0x000fe400078e00ff */
[----:B------:R-:W-:Y:S01]  /*10030*/  FFMA.FTZ R13, R28, R13, R141 ;  /* 0x0000000d1c0d7223 */ /* 0x000fe2000001008d */
[----:B------:R-:W-:Y:S01]  /*10040*/  LOP3.LUT R147, R147, 0xffff0000, RZ, 0xc0, !PT ;  /* 0xffff000093937812 */ /* 0x000fe200078ec0ff */
[----:B------:R-:W-:-:S02]  /*10050*/  IMAD.U32 R141, R24, 0x10000, RZ ;  /* 0x00010000188d7824 */ /* 0x000fc400078e00ff */
[-C--:B------:R-:W-:Y:S01]  /*10060*/  FMUL.FTZ R143, R143, R15.reuse ;  /* 0x0000000f8f8f7220 */ /* 0x080fe20000410000 */
[----:B------:R-:W-:Y:S01]  /*10070*/  FFMA.FTZ R155, R30, R15, -R155 ;  /* 0x0000000f1e9b7223 */ /* 0x000fe2000001089b */
[----:B------:R-:W-:Y:S01]  /*10080*/  FMUL.FTZ R28, R142, R149 ;  /* 0x000000958e1c7220 */ /* 0x000fe20000410000 */
[----:B------:R-:W-:Y:S01]  /*10090*/  FMUL.FTZ R15, R146, R153 ;  /* 0x00000099920f7220 */ /* 0x000fe20000410000 */
[----:B------:R-:W-:Y:S01]  /*100a0*/  LOP3.LUT R148, R148, 0xffff0000, RZ, 0xc0, !PT ;  /* 0xffff000094947812 */ /* 0x000fe200078ec0ff */
[----:B------:R-:W-:Y:S01]  /*100b0*/  FMUL.FTZ R146, R146, R141 ;  /* 0x0000008d92927220 */ /* 0x000fe20000410000 */
[----:B------:R-:W-:Y:S01]  /*100c0*/  FMUL.FTZ R142, R142, R147 ;  /* 0x000000938e8e7220 */ /* 0x000fe20000410000 */
[----:B------:R-:W-:Y:S01]  /*100d0*/  FFMA.FTZ R143, R30, R151, R143 ;  /* 0x000000971e8f7223 */ /* 0x000fe2000001008f */
[----:B------:R-:W-:Y:S01]  /*100e0*/  FFMA.FTZ R147, R29, R147, -R28 ;  /* 0x000000931d937223 */ /* 0x000fe2000001081c */
[----:B------:R-:W-:Y:S01]  /*100f0*/  FFMA.FTZ R141, R140, R141, -R15 ;  /* 0x0000008d8c8d7223 */ /* 0x000fe2000001080f */
[----:B------:R-:W-:-:S02]  /*10100*/  IMAD.U32 R30, R27, 0x10000, RZ ;  /* 0x000100001b1e7824 */ /* 0x000fc400078e00ff */
[----:B------:R-:W-:Y:S01]  /*10110*/  FMUL.FTZ R15, R144, R148 ;  /* 0x00000094900f7220 */ /* 0x000fe20000410000 */
[----:B------:R-:W-:Y:S02]  /*10120*/  IMAD.U32 R28, R25, 0x10000, RZ ;  /* 0x00010000191c7824 */ /* 0x000fe400078e00ff */
[----:B------:R-:W-:Y:S01]  /*10130*/  FFMA.FTZ R153, R140, R153, R146 ;  /* 0x000000998c997223 */ /* 0x000fe20000010092 */
[----:B------:R-:W-:Y:S01]  /*10140*/  FMUL.FTZ R140, R144, R150 ;  /* 0x00000096908c7220 */ /* 0x000fe20000410000 */
[----:B------:R-:W-:Y:S01]  /*10150*/  FFMA.FTZ R142, R29, R149, R142 ;  /* 0x000000951d8e7223 */ /* 0x000fe2000001008e */
[C---:B------:R-:W-:Y:S01]  /*10160*/  FMUL.FTZ R144, R145.reuse, R30 ;  /* 0x0000001e91907220 */ /* 0x040fe20000410000 */
[----:B------:R-:W-:Y:S01]  /*10170*/  FMUL.FTZ R146, R145, R28 ;  /* 0x0000001c91927220 */ /* 0x000fe20000410000 */
[----:B------:R-:W-:Y:S01]  /*10180*/  LOP3.LUT R27, R27, 0xffff0000, RZ, 0xc0, !PT ;  /* 0xffff00001b1b7812 */ /* 0x000fe200078ec0ff */
[----:B------:R-:W-:Y:S01]  /*10190*/  FFMA.FTZ R150, R31, R150, R15 ;  /* 0x000000961f967223 */ /* 0x000fe2000001000f */
[----:B------:R-:W-:Y:S01]  /*101a0*/  LOP3.LUT R25, R25, 0xffff0000, RZ, 0xc0, !PT ;  /* 0xffff000019197812 */ /* 0x000fe200078ec0ff */
[C---:B------:R-:W-:Y:S01]  /*101b0*/  FFMA.FTZ R144, R9.reuse, R28, -R144 ;  /* 0x0000001c09907223 */ /* 0x040fe20000010890 */
[----:B------:R-:W-:Y:S01]  /*101c0*/  LOP3.LUT R29, R26, 0xffff0000, RZ, 0xc0, !PT ;  /* 0xffff00001a1d7812 */ /* 0x000fe200078ec0ff */
[----:B------:R-:W-:Y:S01]  /*101d0*/  FFMA.FTZ R146, R9, R30, R146 ;  /* 0x0000001e09927223 */ /* 0x000fe20000010092 */
[----:B------:R-:W-:Y:S01]  /*101e0*/  LOP3.LUT R15, R24, 0xffff0000, RZ, 0xc0, !PT ;  /* 0xffff0000180f7812 */ /* 0x000fe200078ec0ff */
[C---:B------:R-:W-:Y:S01]  /*101f0*/  FMUL.FTZ R9, R11.reuse, R27 ;  /* 0x0000001b0b097220 */ /* 0x040fe20000410000 */
[----:B------:R-:W-:Y:S01]  /*10200*/  FMUL.FTZ R24, R11, R25 ;  /* 0x000000190b187220 */ /* 0x000fe20000410000 */
[C---:B------:R-:W-:Y:S01]  /*10210*/  FMUL.FTZ R11, R14.reuse, R29 ;  /* 0x0000001d0e0b7220 */ /* 0x040fe20000410000 */
[----:B------:R-:W-:Y:S01]  /*10220*/  FFMA.FTZ R140, R31, R148, -R140 ;  /* 0x000000941f8c7223 */ /* 0x000fe2000001088c */
[----:B------:R-:W-:Y:S01]  /*10230*/  FMUL.FTZ R14, R14, R15 ;  /* 0x0000000f0e0e7220 */ /* 0x000fe20000410000 */
[C---:B------:R-:W-:Y:S01]  /*10240*/  FFMA.FTZ R27, R8.reuse, R27, R24 ;  /* 0x0000001b081b7223 */ /* 0x040fe20000010018 */
[----:B------:R-:W-:Y:S01]  /*10250*/  FFMA.FTZ R25, R8, R25, -R9 ;  /* 0x0000001908197223 */ /* 0x000fe20000010809 */
[C---:B------:R-:W-:Y:S01]  /*10260*/  FFMA.FTZ R24, R10.reuse, R15, -R11 ;  /* 0x0000000f0a187223 */ /* 0x040fe2000001080b */
[----:B------:R-:W-:Y:S01]  /*10270*/  FFMA.FTZ R26, R10, R29, R14 ;  /* 0x0000001d0a1a7223 */ /* 0x000fe2000001000e */
[----:B------:R-:W-:-:S02]  /*10280*/  F2FP.BF16.F32.PACK_AB R8, R147, R12 ;  /* 0x0000000c9308723e */ /* 0x000fc400000010ff */
[----:B------:R-:W-:Y:S02]  /*10290*/  F2FP.BF16.F32.PACK_AB R12, R142, R13 ;  /* 0x0000000d8e0c723e */ /* 0x000fe400000010ff */
        /* <DEDUP_REMOVED lines=8> */
.L_x_1537:
[----:B------:R-:W-:Y:S05]  /*10320*/  BSYNC B2 ;  /* 0x0000000000027941 */ /* 0x000fea0003800000 */
.L_x_1536:
[----:B------:R-:W-:Y:S05]  /*10330*/  @P4 BRA `(.L_x_1535) ;  /* 0x0000000400a04947 */ /* 0x000fea0003800000 */
[----:B-1----:R-:W2:Y:S01]  /*10340*/  LDL R138, [R1+0x90] ;  /* 0x00009000018a7983 */ /* 0x002ea20000100800 */
[----:B------:R-:W-:Y:S02]  /*10350*/  LEA.HI R139, R139, R0, RZ, 0x1d ;  /* 0x000000008b8b7211 */ /* 0x000fe400078fe8ff */
[----:B------:R-:W-:Y:S02]  /*10360*/  SHF.R.U64 R25, R4, 0x10, R5 ;  /* 0x0000001004197819 */ /* 0x000fe40000001205 */
[----:B------:R-:W-:Y:S01]  /*10370*/  SHF.R.S32.HI R10, RZ, 0x1f, R139 ;  /* 0x0000001fff0a7819 */ /* 0x000fe2000001148b */
[----:B------:R-:W-:Y:S01]  /*10380*/  IMAD.SHL.U32 R8, R139, 0x8, RZ ;  /* 0x000000088b087824 */ /* 0x000fe200078e00ff */
[----:B------:R-:W-:Y:S02]  /*10390*/  SHF.R.U32.HI R4, RZ, 0x10, R5 ;  /* 0x00000010ff047819 */ /* 0x000fe40000011605 */
[----:B------:R-:W-:Y:S02]  /*103a0*/  LEA.HI R10, R10, R139, RZ, 0x3 ;  /* 0x0000008b0a0a7211 */ /* 0x000fe400078f18ff */
[----:B------:R-:W-:-:S02]  /*103b0*/  LOP3.LUT R8, R8, 0x38, RZ, 0xc0, !PT ;  /* 0x0000003808087812 */ /* 0x000fc400078ec0ff */
[--C-:B------:R-:W-:Y:S01]  /*103c0*/  SHF.R.U64 R5, R6, 0x10, R7.reuse ;  /* 0x0000001006057819 */ /* 0x100fe20000001207 */
[----:B------:R-:W-:Y:S01]  /*103d0*/  IMAD.SHL.U32 R10, R10, 0x400, RZ ;  /* 0x000004000a0a7824 */ /* 0x000fe200078e00ff */
[----:B-----5:R-:W-:Y:S02]  /*103e0*/  LOP3.LUT R8, R8, 0x1c0, R156, 0xf8, !PT ;  /* 0x000001c008087812 */ /* 0x020fe400078ef89c */
[----:B------:R-:W-:Y:S02]  /*103f0*/  SHF.R.U32.HI R6, RZ, 0x10, R7 ;  /* 0x00000010ff067819 */ /* 0x000fe40000011607 */
[----:B0-----:R-:W-:Y:S02]  /*10400*/  LOP3.LUT R9, R8, R154, RZ, 0x3c, !PT ;  /* 0x0000009a08097212 */ /* 0x001fe400078e3cff */
[----:B------:R-:W-:Y:S02]  /*10410*/  LOP3.LUT R10, R10, 0x7fffe000, RZ, 0xc0, !PT ;  /* 0x7fffe0000a0a7812 */ /* 0x000fe400078ec0ff */
[----:B------:R-:W-:-:S02]  /*10420*/  SHF.R.U64 R29, R44, 0x10, R45 ;  /* 0x000000102c1d7819 */ /* 0x000fc4000000122d */
[----:B------:R-:W-:Y:S02]  /*10430*/  IADD3 R13, R9, R10, R152 ;  /* 0x0000000a090d7210 */ /* 0x000fe40007ffe098 */
[----:B------:R-:W-:Y:S02]  /*10440*/  PRMT R126, R126, 0x5410, R25 ;  /* 0x000054107e7e7816 */ /* 0x000fe40000000019 */
[----:B------:R-:W-:Y:S01]  /*10450*/  PRMT R127, R127, 0x5410, R4 ;  /* 0x000054107f7f7816 */ /* 0x000fe20000000004 */
[----:B------:R-:W-:Y:S01]  /*10460*/  IMAD R24, R13, 0x2, R16 ;  /* 0x000000020d187824 */ /* 0x000fe200078e0210 */
[----:B------:R-:W-:Y:S01]  /*10470*/  PRMT R124, R124, 0x5410, R5 ;  /* 0x000054107c7c7816 */ /* 0x000fe20000000005 */
[----:B------:R-:W-:Y:S01]  /*10480*/  IMAD.U32 R30, R126, 0x10000, RZ ;  /* 0x000100007e1e7824 */ /* 0x000fe200078e00ff */
[----:B------:R-:W-:Y:S01]  /*10490*/  PRMT R125, R125, 0x5410, R6 ;  /* 0x000054107d7d7816 */ /* 0x000fe20000000006 */
[----:B------:R-:W-:Y:S01]  /*104a0*/  IMAD.U32 R31, R127, 0x10000, RZ ;  /* 0x000100007f1f7824 */ /* 0x000fe200078e00ff */
[----:B------:R-:W0:Y:S01]  /*104b0*/  LDS.128 R12, [R24+0x10400] ;  /* 0x01040000180c7984 */ /* 0x000e220000000c00 */
[----:B------:R-:W-:-:S02]  /*104c0*/  PRMT R128, R128, 0x5410, R29 ;  /* 0x0000541080807816 */ /* 0x000fc4000000001d */
[----:B------:R-:W-:Y:S02]  /*104d0*/  SHF.R.U32.HI R44, RZ, 0x10, R45 ;  /* 0x00000010ff2c7819 */ /* 0x000fe4000001162d */
[--C-:B------:R-:W-:Y:S01]  /*104e0*/  SHF.R.U64 R27, R46, 0x10, R47.reuse ;  /* 0x000000102e1b7819 */ /* 0x100fe2000000122f */
[----:B------:R-:W-:Y:S01]  /*104f0*/  IMAD.U32 R29, R128, 0x10000, RZ ;  /* 0x00010000801d7824 */ /* 0x000fe200078e00ff */
[----:B------:R-:W-:Y:S02]  /*10500*/  PRMT R129, R129, 0x5410, R44 ;  /* 0x0000541081817816 */ /* 0x000fe4000000002c */
[----:B------:R-:W-:Y:S02]  /*10510*/  SHF.R.U32.HI R46, RZ, 0x10, R47 ;  /* 0x00000010ff2e7819 */ /* 0x000fe4000001162f */
[----:B------:R-:W-:Y:S02]  /*10520*/  LOP3.LUT R126, R126, 0xffff0000, RZ, 0xc0, !PT ;  /* 0xffff00007e7e7812 */ /* 0x000fe400078ec0ff */
[----:B------:R-:W-:-:S02]  /*10530*/  PRMT R131, R131, 0x5410, R46 ;  /* 0x0000541083837816 */ /* 0x000fc4000000002e */
[----:B------:R-:W-:Y:S02]  /*10540*/  LOP3.LUT R128, R128, 0xffff0000, RZ, 0xc0, !PT ;  /* 0xffff000080807812 */ /* 0x000fe400078ec0ff */
[----:B------:R-:W-:Y:S02]  /*10550*/  LOP3.LUT R127, R127, 0xffff0000, RZ, 0xc0, !PT ;  /* 0xffff00007f7f7812 */ /* 0x000fe400078ec0ff */
[----:B------:R-:W-:Y:S01]  /*10560*/  PRMT R130, R130, 0x5410, R27 ;  /* 0x0000541082827816 */ /* 0x000fe2000000001b */
[C---:B0-----:R-:W-:Y:S01]  /*10570*/  IMAD.U32 R26, R13.reuse, 0x10000, RZ ;  /* 0x000100000d1a7824 */ /* 0x041fe200078e00ff */
[----:B------:R-:W-:Y:S01]  /*10580*/  LOP3.LUT R13, R13, 0xffff0000, RZ, 0xc0, !PT ;  /* 0xffff00000d0d7812 */ /* 0x000fe200078ec0ff */
[C---:B------:R-:W-:Y:S01]  /*10590*/  IMAD.U32 R28, R15.reuse, 0x10000, RZ ;  /* 0x000100000f1c7824 */ /* 0x040fe200078e00ff */
[----:B------:R-:W-:Y:S01]  /*105a0*/  LOP3.LUT R15, R15, 0xffff0000, RZ, 0xc0, !PT ;  /* 0xffff00000f0f7812 */ /* 0x000fe200078ec0ff */
[----:B------:R-:W-:Y:S01]  /*105b0*/  FMUL.FTZ R139, R26, R31 ;  /* 0x0000001f1a8b7220 */ /* 0x000fe20000410000 */
[C---:B------:R-:W-:Y:S01]  /*105c0*/  IMAD.U32 R27, R14.reuse, 0x10000, RZ ;  /* 0x000100000e1b7824 */ /* 0x040fe200078e00ff */
[----:B------:R-:W-:Y:S01]  /*105d0*/  LOP3.LUT R14, R14, 0xffff0000, RZ, 0xc0, !PT ;  /* 0xffff00000e0e7812 */ /* 0x000fe200078ec0ff */
[----:B--2---:R-:W0:Y:S02]  /*105e0*/  LDS.128 R8, [R138] ;  /* 0x000000008a087984 */ /* 0x004e240000000c00 */
        /* <DEDUP_REMOVED lines=8> */
[C---:B------:R-:W-:Y:S01]  /*10670*/  IMAD.U32 R11, R12.reuse, 0x10000, RZ ;  /* 0x000100000c0b7824 */ /* 0x040fe200078e00ff */
[----:B------:R-:W-:-:S03]  /*10680*/  LOP3.LUT R12, R12, 0xffff0000, RZ, 0xc0, !PT ;  /* 0xffff00000c0c7812 */ /* 0x000fc600078ec0ff */
[CC--:B------:R-:W-:Y:S01]  /*10690*/  FMUL.FTZ R45, R11.reuse, R30.reuse ;  /* 0x0000001e0b2d7220 */ /* 0x0c0fe20000410000 */
[-C--:B------:R-:W-:Y:S01]  /*106a0*/  FMUL.FTZ R47, R11, R29.reuse ;  /* 0x0000001d0b2f7220 */ /* 0x080fe20000410000 */
[C---:B------:R-:W-:Y:S01]  /*106b0*/  IMAD.U32 R11, R129.reuse, 0x10000, RZ ;  /* 0x00010000810b7824 */ /* 0x040fe200078e00ff */
[----:B------:R-:W-:Y:S01]  /*106c0*/  LOP3.LUT R129, R129, 0xffff0000, RZ, 0xc0, !PT ;  /* 0xffff000081817812 */ /* 0x000fe200078ec0ff */
[C---:B------:R-:W-:Y:S01]  /*106d0*/  FFMA.FTZ R45, R4.reuse, R29, -R45 ;  /* 0x0000001d042d7223 */ /* 0x040fe2000001082d */
[----:B------:R-:W-:Y:S02]  /*106e0*/  IMAD.U32 R29, R125, 0x10000, RZ ;  /* 0x000100007d1d7824 */ /* 0x000fe400078e00ff */
[----:B------:R-:W-:Y:S01]  /*106f0*/  FFMA.FTZ R47, R4, R30, R47 ;  /* 0x0000001e042f7223 */ /* 0x000fe2000001002f */
[----:B------:R-:W-:Y:S01]  /*10700*/  FMUL.FTZ R141, R26, R11 ;  /* 0x0000000b1a8d7220 */ /* 0x000fe20000410000 */
[----:B------:R-:W-:Y:S02]  /*10710*/  IMAD.U32 R4, R131, 0x10000, RZ ;  /* 0x0001000083047824 */ /* 0x000fe400078e00ff */
[----:B------:R-:W-:Y:S01]  /*10720*/  FMUL.FTZ R26, R28, R29 ;  /* 0x0000001d1c1a7220 */ /* 0x000fe20000410000 */
[C---:B------:R-:W-:Y:S01]  /*10730*/  FFMA.FTZ R139, R6.reuse, R11, -R139 ;  /* 0x0000000b068b7223 */ /* 0x040fe2000001088b */
[----:B------:R-:W-:Y:S01]  /*10740*/  FFMA.FTZ R141, R6, R31, R141 ;  /* 0x0000001f068d7223 */ /* 0x000fe2000001008d */
[-C--:B------:R-:W-:Y:S01]  /*10750*/  FMUL.FTZ R28, R28, R4.reuse ;  /* 0x000000041c1c7220 */ /* 0x080fe20000410000 */
[C---:B------:R-:W-:Y:S01]  /*10760*/  FFMA.FTZ R31, R25.reuse, R4, -R26 ;  /* 0x00000004191f7223 */ /* 0x040fe2000001081a */
[C---:B------:R-:W-:Y:S01]  /*10770*/  FMUL.FTZ R4, R12.reuse, R126 ;  /* 0x0000007e0c047220 */ /* 0x040fe20000410000 */
[----:B------:R-:W-:Y:S01]  /*10780*/  FMUL.FTZ R12, R12, R128 ;  /* 0x000000800c0c7220 */ /* 0x000fe20000410000 */
[----:B------:R-:W-:Y:S01]  /*10790*/  FFMA.FTZ R25, R25, R29, R28 ;  /* 0x0000001d19197223 */ /* 0x000fe2000001001c */
[----:B------:R-:W-:-:S02]  /*107a0*/  IMAD.U32 R6, R124, 0x10000, RZ ;  /* 0x000100007c067824 */ /* 0x000fc400078e00ff */
[----:B------:R-:W-:Y:S01]  /*107b0*/  FFMA.FTZ R128, R5, R128, -R4 ;  /* 0x0000008005807223 */ /* 0x000fe20000010804 */
[C---:B------:R-:W-:Y:S01]  /*107c0*/  FMUL.FTZ R11, R13.reuse, R127 ;  /* 0x0000007f0d0b7220 */ /* 0x040fe20000410000 */
[-C--:B------:R-:W-:Y:S01]  /*107d0*/  FMUL.FTZ R28, R13, R129.reuse ;  /* 0x000000810d1c7220 */ /* 0x080fe20000410000 */
[C---:B------:R-:W-:Y:S01]  /*107e0*/  IMAD.U32 R4, R130.reuse, 0x10000, RZ ;  /* 0x0001000082047824 */ /* 0x040fe200078e00ff */
[----:B------:R-:W-:Y:S01]  /*107f0*/  LOP3.LUT R130, R130, 0xffff0000, RZ, 0xc0, !PT ;  /* 0xffff000082827812 */ /* 0x000fe200078ec0ff */
[C---:B------:R-:W-:Y:S01]  /*10800*/  FMUL.FTZ R30, R27.reuse, R6 ;  /* 0x000000061b1e7220 */ /* 0x040fe20000410000 */
[C---:B------:R-:W-:Y:S01]  /*10810*/  FFMA.FTZ R26, R8.reuse, R129, -R11 ;  /* 0x00000081081a7223 */ /* 0x040fe2000001080b */
[----:B------:R-:W-:Y:S01]  /*10820*/  FFMA.FTZ R28, R8, R127, R28 ;  /* 0x0000007f081c7223 */ /* 0x000fe2000001001c */
[----:B------:R-:W-:Y:S01]  /*10830*/  LOP3.LUT R124, R124, 0xffff0000, RZ, 0xc0, !PT ;  /* 0xffff00007c7c7812 */ /* 0x000fe200078ec0ff */
[----:B------:R-:W-:Y:S01]  /*10840*/  FMUL.FTZ R8, R27, R4 ;  /* 0x000000041b087220 */ /* 0x000fe20000410000 */
[----:B------:R-:W-:Y:S01]  /*10850*/  LOP3.LUT R125, R125, 0xffff0000, RZ, 0xc0, !PT ;  /* 0xffff00007d7d7812 */ /* 0x000fe200078ec0ff */
[----:B------:R-:W-:Y:S01]  /*10860*/  FFMA.FTZ R12, R5, R126, R12 ;  /* 0x0000007e050c7223 */ /* 0x000fe2000001000c */
[----:B------:R-:W-:Y:S01]  /*10870*/  LOP3.LUT R131, R131, 0xffff0000, RZ, 0xc0, !PT ;  /* 0xffff000083837812 */ /* 0x000fe200078ec0ff */
[C---:B------:R-:W-:Y:S01]  /*10880*/  FFMA.FTZ R30, R7.reuse, R4, -R30 ;  /* 0x00000004071e7223 */ /* 0x040fe2000001081e */
[C---:B------:R-:W-:Y:S01]  /*10890*/  FMUL.FTZ R5, R14.reuse, R130 ;  /* 0x000000820e057220 */ /* 0x040fe20000410000 */
[----:B------:R-:W-:Y:S01]  /*108a0*/  FFMA.FTZ R7, R7, R6, R8 ;  /* 0x0000000607077223 */ /* 0x000fe20000010008 */
[-C--:B------:R-:W-:Y:S01]  /*108b0*/  FMUL.FTZ R4, R14, R124.reuse ;  /* 0x0000007c0e047220 */ /* 0x080fe20000410000 */
[C---:B------:R-:W-:Y:S01]  /*108c0*/  FMUL.FTZ R13, R15.reuse, R125 ;  /* 0x0000007d0f0d7220 */ /* 0x040fe20000410000 */
[-C--:B------:R-:W-:Y:S01]  /*108d0*/  FMUL.FTZ R6, R15, R131.reuse ;  /* 0x000000830f067220 */ /* 0x080fe20000410000 */
        /* <DEDUP_REMOVED lines=14> */
.L_x_1535:
[----:B------:R-:W-:Y:S05]  /*109c0*/  BSYNC B1 ;  /* 0x0000000000017941 */ /* 0x000fea0003800000 */
.L_x_1534:
[----:B------:R-:W-:Y:S04]  /*109d0*/  BSSY B1, `(.L_x_1538) ;  /* 0x00000db000017945 */ /* 0x000fe80003800000 */
[----:B------:R-:W-:Y:S05]  /*109e0*/  @P1 BRA `(.L_x_1539) ;  /* 0x0000000c00641947 */ /* 0x000fea0003800000 */
[----:B------:R3:W5:Y:S01]  /*109f0*/  LDL R46, [R1+0x34] ;  /* 0x00003400012e7983 */ /* 0x0007620000100800 */
[----:B-1----:R-:W1:Y:S03]  /*10a00*/  LDC R13, c[0x0][0x3d4] ;  /* 0x0000f500ff0d7b82 */ /* 0x002e660000000800 */
[----:B------:R3:W5:Y:S04]  /*10a10*/  LDL R45, [R1+0x3c] ;  /* 0x00003c00012d7983 */ /* 0x0007680000100800 */
[----:B------:R3:W5:Y:S01]  /*10a20*/  LDL R44, [R1+0x40] ;  /* 0x00004000012c7983 */ /* 0x0007620000100800 */
[----:B------:R-:W-:Y:S01]  /*10a30*/  BSSY B2, `(.L_x_1540) ;  /* 0x000006c000027945 */ /* 0x000fe20003800000 */
[----:B-1----:R-:W-:-:S02]  /*10a40*/  ISETP.GE.AND P0, PT, R228, R13, PT ;  /* 0x0000000de400720c */ /* 0x002fc40003f06270 */
[----:B------:R-:W-:-:S11]  /*10a50*/  ISETP.GE.AND P1, PT, R225, R13, PT ;  /* 0x0000000de100720c */ /* 0x000fd60003f26270 */
[----:B---3--:R-:W-:Y:S05]  /*10a60*/  @P0 BRA `(.L_x_1541) ;  /* 0x0000000400a00947 */ /* 0x008fea0003800000 */
[----:B--2---:R-:W2:Y:S04]  /*10a70*/  LDL R4, [R1+0x20] ;  /* 0x0000200001047983 */ /* 0x004ea80000100800 */
[----:B------:R-:W3:Y:S01]  /*10a80*/  LDL R47, [R1+0x8c] ;  /* 0x00008c00012f7983 */ /* 0x000ee20000100800 */
[----:B------:R-:W-:Y:S02]  /*10a90*/  SHF.R.U64 R29, R40, 0x10, R41 ;  /* 0x00000010281d7819 */ /* 0x000fe40000001229 */
[--C-:B------:R-:W-:Y:S02]  /*10aa0*/  SHF.R.U64 R25, R32, 0x10, R33.reuse ;  /* 0x0000001020197819 */ /* 0x100fe40000001221 */
[----:B------:R-:W-:Y:S02]  /*10ab0*/  SHF.R.U32.HI R32, RZ, 0x10, R33 ;  /* 0x00000010ff207819 */ /* 0x000fe40000011621 */
[----:B------:R-:W-:-:S02]  /*10ac0*/  PRMT R134, R134, 0x5410, R29 ;  /* 0x0000541086867816 */ /* 0x000fc4000000001d */
[----:B------:R-:W-:Y:S02]  /*10ad0*/  PRMT R114, R114, 0x5410, R25 ;  /* 0x0000541072727816 */ /* 0x000fe40000000019 */
[----:B------:R-:W-:Y:S01]  /*10ae0*/  SHF.R.U32.HI R40, RZ, 0x10, R41 ;  /* 0x00000010ff287819 */ /* 0x000fe20000011629 */
[----:B------:R-:W-:Y:S01]  /*10af0*/  IMAD.U32 R31, R134, 0x10000, RZ ;  /* 0x00010000861f7824 */ /* 0x000fe200078e00ff */
[----:B------:R-:W-:Y:S01]  /*10b00*/  SHF.R.U64 R27, R42, 0x10, R43 ;  /* 0x000000102a1b7819 */ /* 0x000fe2000000122b */
[----:B------:R-:W-:Y:S01]  /*10b10*/  IMAD.U32 R33, R114, 0x10000, RZ ;  /* 0x0001000072217824 */ /* 0x000fe200078e00ff */
[--C-:B------:R-:W-:Y:S02]  /*10b20*/  SHF.R.U64 R15, R34, 0x10, R35.reuse ;  /* 0x00000010220f7819 */ /* 0x100fe40000001223 */
[----:B------:R-:W-:Y:S02]  /*10b30*/  PRMT R115, R115, 0x5410, R32 ;  /* 0x0000541073737816 */ /* 0x000fe40000000020 */
[----:B------:R-:W-:-:S02]  /*10b40*/  SHF.R.U32.HI R34, RZ, 0x10, R35 ;  /* 0x00000010ff227819 */ /* 0x000fc40000011623 */
[----:B------:R-:W-:Y:S01]  /*10b50*/  SHF.R.U32.HI R42, RZ, 0x10, R43 ;  /* 0x00000010ff2a7819 */ /* 0x000fe2000001162b */
[----:B------:R-:W-:Y:S01]  /*10b60*/  IMAD.U32 R30, R115, 0x10000, RZ ;  /* 0x00010000731e7824 */ /* 0x000fe200078e00ff */
[----:B------:R-:W-:Y:S02]  /*10b70*/  PRMT R135, R135, 0x5410, R40 ;  /* 0x0000541087877816 */ /* 0x000fe40000000028 */
[----:B------:R-:W-:Y:S02]  /*10b80*/  PRMT R136, R136, 0x5410, R27 ;  /* 0x0000541088887816 */ /* 0x000fe4000000001b */
[----:B------:R-:W-:Y:S02]  /*10b90*/  PRMT R133, R133, 0x5410, R34 ;  /* 0x0000541085857816 */ /* 0x000fe40000000022 */
[----:B------:R-:W-:Y:S02]  /*10ba0*/  PRMT R137, R137, 0x5410, R42 ;  /* 0x0000541089897816 */ /* 0x000fe4000000002a */
[----:B------:R-:W-:Y:S01]  /*10bb0*/  PRMT R132, R132, 0x5410, R15 ;  /* 0x0000541084847816 */ /* 0x000fe2000000000f */
[----:B------:R-:W-:Y:S01]  /*10bc0*/  IMAD.U32 R32, R133, 0x10000, RZ ;  /* 0x0001000085207824 */ /* 0x000fe200078e00ff */
[----:B--2---:R-:W-:-:S04]  /*10bd0*/  LEA.HI R4, R13, R4, RZ, 0x1d ;  /* 0x000000040d047211 */ /* 0x004fc800078fe8ff */
[----:B------:R-:W-:Y:S01]  /*10be0*/  SHF.R.S32.HI R7, RZ, 0x1f, R4 ;  /* 0x0000001fff077819 */ /* 0x000fe20000011404 */
[----:B------:R-:W-:-:S03]  /*10bf0*/  IMAD.SHL.U32 R5, R4, 0x8, RZ ;  /* 0x0000000804057824 */ /* 0x000fc600078e00ff */
[----:B------:R-:W-:Y:S02]  /*10c00*/  LEA.HI R7, R7, R4, RZ, 0x3 ;  /* 0x0000000407077211 */ /* 0x000fe400078f18ff */
[----:B-----5:R-:W-:-:S03]  /*10c10*/  LOP3.LUT R4, R46, 0x38, R5, 0xf8, !PT ;  /* 0x000000382e047812 */ /* 0x020fc600078ef805 */
[----:B------:R-:W-:Y:S01]  /*10c20*/  IMAD.SHL.U32 R7, R7, 0x400, RZ ;  /* 0x0000040007077824 */ /* 0x000fe200078e00ff */
[----:B------:R-:W-:-:S04]  /*10c30*/  LOP3.LUT R4, R4, R45, RZ, 0x3c, !PT ;  /* 0x0000002d04047212 */ /* 0x000fc800078e3cff */
[----:B------:R-:W-:-:S04]  /*10c40*/  LOP3.LUT R7, R7, 0x7fffe000, RZ, 0xc0, !PT ;  /* 0x7fffe00007077812 */ /* 0x000fc800078ec0ff */
[----:B0-----:R-:W-:Y:S02]  /*10c50*/  IADD3 R9, R4, R7, R44 ;  /* 0x0000000704097210 */ /* 0x001fe40007ffe02c */
        /* <DEDUP_REMOVED lines=17> */
[----:B------:R-:W-:-:S02]  /*10d70*/  IMAD.U32 R26, R135, 0x10000, RZ ;  /* 0x00010000871a7824 */ /* 0x000fc400078e00ff */
[----:B------:R-:W-:Y:S01]  /*10d80*/  FMUL.FTZ R34, R27, R30 ;  /* 0x0000001e1b227220 */ /* 0x000fe20000410000 */
[----:B------:R-:W-:Y:S02]  /*10d90*/  IMAD.U32 R29, R11, 0x10000, RZ ;  /* 0x000100000b1d7824 */ /* 0x000fe400078e00ff */
[C---:B------:R-:W-:Y:S01]  /*10da0*/  FFMA.FTZ R35, R14.reuse, R31, -R35 ;  /* 0x0000001f0e237223 */ /* 0x040fe20000010823 */
[----:B------:R-:W-:Y:S01]  /*10db0*/  FFMA.FTZ R41, R14, R33, R41 ;  /* 0x000000210e297223 */ /* 0x000fe20000010029 */
[----:B------:R-:W-:Y:S02]  /*10dc0*/  IMAD.U32 R14, R137, 0x10000, RZ ;  /* 0x00010000890e7824 */ /* 0x000fe400078e00ff */
[-C--:B------:R-:W-:Y:S01]  /*10dd0*/  FMUL.FTZ R40, R27, R26.reuse ;  /* 0x0000001a1b287220 */ /* 0x080fe20000410000 */
[----:B------:R-:W-:Y:S01]  /*10de0*/  FFMA.FTZ R34, R15, R26, -R34 ;  /* 0x0000001a0f227223 */ /* 0x000fe20000010822 */
[C---:B------:R-:W-:Y:S01]  /*10df0*/  FMUL.FTZ R26, R29.reuse, R32 ;  /* 0x000000201d1a7220 */ /* 0x040fe20000410000 */
[----:B------:R-:W-:Y:S01]  /*10e00*/  LOP3.LUT R27, R114, 0xffff0000, RZ, 0xc0, !PT ;  /* 0xffff0000721b7812 */ /* 0x000fe200078ec0ff */
[----:B------:R-:W-:Y:S01]  /*10e10*/  FMUL.FTZ R29, R29, R14 ;  /* 0x0000000e1d1d7220 */ /* 0x000fe20000410000 */
[----:B------:R-:W-:Y:S01]  /*10e20*/  FFMA.FTZ R40, R15, R30, R40 ;  /* 0x0000001e0f287223 */ /* 0x000fe20000010028 */
[C---:B------:R-:W-:Y:S01]  /*10e30*/  FFMA.FTZ R42, R25.reuse, R14, -R26 ;  /* 0x0000000e192a7223 */ /* 0x040fe2000001081a */
[----:B------:R-:W-:Y:S01]  /*10e40*/  LOP3.LUT R15, R134, 0xffff0000, RZ, 0xc0, !PT ;  /* 0xffff0000860f7812 */ /* 0x000fe200078ec0ff */
[----:B------:R-:W-:Y:S01]  /*10e50*/  FFMA.FTZ R43, R25, R32, R29 ;  /* 0x00000020192b7223 */ /* 0x000fe2000001001d */
[----:B------:R-:W-:Y:S01]  /*10e60*/  LOP3.LUT R26, R115, 0xffff0000, RZ, 0xc0, !PT ;  /* 0xffff0000731a7812 */ /* 0x000fe200078ec0ff */
[C---:B------:R-:W-:Y:S01]  /*10e70*/  FMUL.FTZ R25, R8.reuse, R27 ;  /* 0x0000001b08197220 */ /* 0x040fe20000410000 */
[----:B------:R-:W-:Y:S01]  /*10e80*/  LOP3.LUT R14, R135, 0xffff0000, RZ, 0xc0, !PT ;  /* 0xffff0000870e7812 */ /* 0x000fe200078ec0ff */
[----:B------:R-:W-:Y:S01]  /*10e90*/  FMUL.FTZ R29, R8, R15 ;  /* 0x0000000f081d7220 */ /* 0x000fe20000410000 */
[----:B------:R-:W-:-:S02]  /*10ea0*/  IMAD.U32 R28, R10, 0x10000, RZ ;  /* 0x000100000a1c7824 */ /* 0x000fc400078e00ff */
[C---:B------:R-:W-:Y:S01]  /*10eb0*/  FMUL.FTZ R8, R9.reuse, R26 ;  /* 0x0000001a09087220 */ /* 0x040fe20000410000 */
[----:B------:R-:W-:Y:S01]  /*10ec0*/  FFMA.FTZ R30, R4, R15, -R25 ;  /* 0x0000000f041e7223 */ /* 0x000fe20000010819 */
[-C--:B------:R-:W-:Y:S01]  /*10ed0*/  FMUL.FTZ R9, R9, R14.reuse ;  /* 0x0000000e09097220 */ /* 0x080fe20000410000 */
[----:B------:R-:W-:Y:S02]  /*10ee0*/  IMAD.U32 R25, R132, 0x10000, RZ ;  /* 0x0001000084197824 */ /* 0x000fe400078e00ff */
[----:B------:R-:W-:Y:S01]  /*10ef0*/  FFMA.FTZ R32, R4, R27, R29 ;  /* 0x0000001b04207223 */ /* 0x000fe2000001001d */
[----:B------:R-:W-:Y:S02]  /*10f00*/  IMAD.U32 R15, R136, 0x10000, RZ ;  /* 0x00010000880f7824 */ /* 0x000fe400078e00ff */
[C---:B------:R-:W-:Y:S01]  /*10f10*/  FFMA.FTZ R27, R5.reuse, R14, -R8 ;  /* 0x0000000e051b7223 */ /* 0x040fe20000010808 */
[----:B------:R-:W-:Y:S01]  /*10f20*/  FFMA.FTZ R29, R5, R26, R9 ;  /* 0x0000001a051d7223 */ /* 0x000fe20000010009 */
[----:B------:R-:W-:Y:S01]  /*10f30*/  LOP3.LUT R10, R10, 0xffff0000, RZ, 0xc0, !PT ;  /* 0xffff00000a0a7812 */ /* 0x000fe200078ec0ff */
[C---:B------:R-:W-:Y:S01]  /*10f40*/  FMUL.FTZ R31, R28.reuse, R25 ;  /* 0x000000191c1f7220 */ /* 0x040fe20000410000 */
        /* <DEDUP_REMOVED lines=9> */
[----:B------:R-:W-:-:S02]  /*10fe0*/  FMUL.FTZ R24, R11, R8 ;  /* 0x000000080b187220 */ /* 0x000fc40000410000 */
[-C--:B------:R-:W-:Y:S01]  /*10ff0*/  FMUL.FTZ R14, R10, R5.reuse ;  /* 0x000000050a0e7220 */ /* 0x080fe20000410000 */
[C---:B------:R-:W-:Y:S01]  /*11000*/  FFMA.FTZ R10, R6.reuse, R5, -R15 ;  /* 0x00000005060a7223 */ /* 0x040fe2000001080f */
[-C--:B------:R-:W-:Y:S01]  /*11010*/  FMUL.FTZ R25, R11, R4.reuse ;  /* 0x000000040b197220 */ /* 0x080fe20000410000 */
[C---:B------:R-:W-:Y:S01]  /*11020*/  FFMA.FTZ R11, R7.reuse, R4, -R24 ;  /* 0x00000004070b7223 */ /* 0x040fe20000010818 */
        /* <DEDUP_REMOVED lines=12> */
.L_x_1541:
[----:B------:R-:W-:Y:S05]  /*110f0*/  BSYNC B2 ;  /* 0x0000000000027941 */ /* 0x000fea0003800000 */
.L_x_1540:
[----:B------:R-:W-:Y:S05]  /*11100*/  @P1 BRA `(.L_x_1539) ;  /* 0x00000004009c1947 */ /* 0x000fea0003800000 */
[----:B------:R-:W3:Y:S01]  /*11110*/  LDL R40, [R1+0x88] ;  /* 0x0000880001287983 */ /* 0x000ee20000100800 */
[----:B------:R-:W-:Y:S02]  /*11120*/  LEA.HI R13, R13, R0, RZ, 0x1d ;  /* 0x000000000d0d7211 */ /* 0x000fe400078fe8ff */
[----:B------:R-:W-:Y:S02]  /*11130*/  SHF.R.U64 R27, R48, 0x10, R49 ;  /* 0x00000010301b7819 */ /* 0x000fe40000001231 */
[----:B-12---:R-:W-:Y:S01]  /*11140*/  SHF.R.S32.HI R6, RZ, 0x1f, R13 ;  /* 0x0000001fff067819 */ /* 0x006fe2000001140d */
[----:B------:R-:W-:Y:S01]  /*11150*/  IMAD.SHL.U32 R4, R13, 0x8, RZ ;  /* 0x000000080d047824 */ /* 0x000fe200078e00ff */
[----:B------:R-:W-:Y:S02]  /*11160*/  SHF.R.U64 R15, R36, 0x10, R37 ;  /* 0x00000010240f7819 */ /* 0x000fe40000001225 */
[----:B------:R-:W-:Y:S02]  /*11170*/  LEA.HI R6, R6, R13, RZ, 0x3 ;  /* 0x0000000d06067211 */ /* 0x000fe400078f18ff */
[----:B-----5:R-:W-:-:S02]  /*11180*/  LOP3.LUT R4, R46, 0x38, R4, 0xf8, !PT ;  /* 0x000000382e047812 */ /* 0x020fc400078ef804 */
[----:B------:R-:W-:Y:S01]  /*11190*/  SHF.R.U64 R25, R50, 0x10, R51 ;  /* 0x0000001032197819 */ /* 0x000fe20000001233 */
[----:B------:R-:W-:Y:S01]  /*111a0*/  IMAD.SHL.U32 R6, R6, 0x400, RZ ;  /* 0x0000040006067824 */ /* 0x000fe200078e00ff */
[----:B------:R-:W-:Y:S02]  /*111b0*/  LOP3.LUT R4, R4, R45, RZ, 0x3c, !PT ;  /* 0x0000002d04047212 */ /* 0x000fe400078e3cff */
[----:B------:R-:W-:Y:S02]  /*111c0*/  PRMT R120, R120, 0x5410, R27 ;  /* 0x0000541078787816 */ /* 0x000fe4000000001b */
[----:B0-----:R-:W-:Y:S02]  /*111d0*/  LOP3.LUT R9, R6, 0x7fffe000, RZ, 0xc0, !PT ;  /* 0x7fffe00006097812 */ /* 0x001fe400078ec0ff */
[----:B------:R-:W-:Y:S01]  /*111e0*/  PRMT R116, R116, 0x5410, R15 ;  /* 0x0000541074747816 */ /* 0x000fe2000000000f */
[----:B------:R-:W-:Y:S01]  /*111f0*/  IMAD.U32 R30, R120, 0x10000, RZ ;  /* 0x00010000781e7824 */ /* 0x000fe200078e00ff */
[----:B------:R-:W-:-:S02]  /*11200*/  IADD3 R9, R4, R9, R44 ;  /* 0x0000000904097210 */ /* 0x000fc40007ffe02c */
[----:B------:R-:W-:Y:S01]  /*11210*/  SHF.R.U64 R13, R38, 0x10, R39 ;  /* 0x00000010260d7819 */ /* 0x000fe20000001227 */
[----:B------:R-:W-:Y:S01]  /*11220*/  IMAD.U32 R32, R116, 0x10000, RZ ;  /* 0x0001000074207824 */ /* 0x000fe200078e00ff */
[----:B------:R-:W-:Y:S01]  /*11230*/  SHF.R.U32.HI R36, RZ, 0x10, R37 ;  /* 0x00000010ff247819 */ /* 0x000fe20000011625 */
[----:B------:R-:W-:Y:S01]  /*11240*/  IMAD R12, R9, 0x2, R16 ;  /* 0x00000002090c7824 */ /* 0x000fe200078e0210 */
[----:B------:R-:W-:Y:S02]  /*11250*/  SHF.R.U32.HI R38, RZ, 0x10, R39 ;  /* 0x00000010ff267819 */ /* 0x000fe40000011627 */
[----:B------:R-:W-:Y:S02]  /*11260*/  PRMT R122, R122, 0x5410, R25 ;  /* 0x000054107a7a7816 */ /* 0x000fe40000000019 */
[----:B------:R-:W0:Y:S01]  /*11270*/  LDS.128 R8, [R12+0x10400] ;  /* 0x010400000c087984 */ /* 0x000e220000000c00 */
[----:B------:R-:W-:Y:S02]  /*11280*/  SHF.R.U32.HI R50, RZ, 0x10, R51 ;  /* 0x00000010ff327819 */ /* 0x000fe40000011633 */
[----:B------:R-:W-:-:S02]  /*11290*/  SHF.R.U32.HI R48, RZ, 0x10, R49 ;  /* 0x00000010ff307819 */ /* 0x000fc40000011631 */
[----:B------:R-:W-:Y:S02]  /*112a0*/  PRMT R117, R117, 0x5410, R36 ;  /* 0x0000541075757816 */ /* 0x000fe40000000024 */
[----:B------:R-:W-:Y:S02]  /*112b0*/  PRMT R119, R119, 0x5410, R38 ;  /* 0x0000541077777816 */ /* 0x000fe40000000026 */
[----:B------:R-:W-:Y:S01]  /*112c0*/  PRMT R118, R118, 0x5410, R13 ;  /* 0x0000541076767816 */ /* 0x000fe2000000000d */
[----:B------:R-:W-:Y:S01]  /*112d0*/  IMAD.U32 R29, R117, 0x10000, RZ ;  /* 0x00010000751d7824 */ /* 0x000fe200078e00ff */
[----:B------:R-:W-:Y:S01]  /*112e0*/  PRMT R123, R123, 0x5410, R50 ;  /* 0x000054107b7b7816 */ /* 0x000fe20000000032 */
[----:B------:R-:W-:Y:S01]  /*112f0*/  IMAD.U32 R31, R119, 0x10000, RZ ;  /* 0x00010000771f7824 */ /* 0x000fe200078e00ff */
[----:B------:R-:W-:Y:S01]  /*11300*/  PRMT R121, R121, 0x5410, R48 ;  /* 0x0000541079797816 */ /* 0x000fe20000000030 */
[C---:B0-----:R-:W-:Y:S01]  /*11310*/  IMAD.U32 R25, R8.reuse, 0x10000, RZ ;  /* 0x0001000008197824 */ /* 0x041fe200078e00ff */
[----:B------:R-:W-:Y:S01]  /*11320*/  LOP3.LUT R8, R8, 0xffff0000, RZ, 0xc0, !PT ;  /* 0xffff000008087812 */ /* 0x000fe200078ec0ff */
[C---:B------:R-:W-:Y:S01]  /*11330*/  IMAD.U32 R26, R9.reuse, 0x10000, RZ ;  /* 0x00010000091a7824 */ /* 0x040fe200078e00ff */
[----:B------:R-:W-:Y:S01]  /*11340*/  LOP3.LUT R9, R9, 0xffff0000, RZ, 0xc0, !PT ;  /* 0xffff000009097812 */ /* 0x000fe200078ec0ff */
[C---:B------:R-:W-:Y:S01]  /*11350*/  FMUL.FTZ R34, R25.reuse, R32 ;  /* 0x0000002019227220 */ /* 0x040fe20000410000 */
[----:B------:R-:W-:Y:S01]  /*11360*/  FMUL.FTZ R36, R25, R30 ;  /* 0x0000001e19247220 */ /* 0x000fe20000410000 */
[----:B------:R-:W-:-:S02]  /*11370*/  IMAD.U32 R28, R11, 0x10000, RZ ;  /* 0x000100000b1c7824 */ /* 0x000fc400078e00ff */
[----:B------:R-:W-:Y:S01]  /*11380*/  FMUL.FTZ R33, R26, R29 ;  /* 0x0000001d1a217220 */ /* 0x000fe20000410000 */
[----:B------:R-:W-:Y:S01]  /*11390*/  IMAD.U32 R25, R121, 0x10000, RZ ;  /* 0x0001000079197824 */ /* 0x000fe200078e00ff */
[----:B------:R-:W-:Y:S01]  /*113a0*/  LOP3.LUT R11, R11, 0xffff0000, RZ, 0xc0, !PT ;  /* 0xffff00000b0b7812 */ /* 0x000fe200078ec0ff */
[----:B------:R-:W-:Y:S01]  /*113b0*/  FMUL.FTZ R37, R28, R31 ;  /* 0x0000001f1c257220 */ /* 0x000fe20000410000 */
[----:B------:R-:W-:Y:S02]  /*113c0*/  IMAD.U32 R27, R10, 0x10000, RZ ;  /* 0x000100000a1b7824 */ /* 0x000fe400078e00ff */
[----:B------:R-:W-:Y:S01]  /*113d0*/  FMUL.FTZ R35, R26, R25 ;  /* 0x000000191a237220 */ /* 0x000fe20000410000 */
[----:B------:R-:W-:Y:S01]  /*113e0*/  IMAD.U32 R26, R118, 0x10000, RZ ;  /* 0x00010000761a7824 */ /* 0x000fe200078e00ff */
[----:B------:R-:W-:Y:S01]  /*113f0*/  LOP3.LUT R10, R10, 0xffff0000, RZ, 0xc0, !PT ;  /* 0xffff00000a0a7812 */ /* 0x000fe200078ec0ff */
[----:B---3--:R-:W0:Y:S02]  /*11400*/  LDS.128 R4, [R40] ;  /* 0x0000000028047984 */ /* 0x008e240000000c00 */
[C---:B0-----:R-:W-:Y:S01]  /*11410*/  IMAD.U32 R13, R4.reuse, 0x10000, RZ ;  /* 0x00010000040d7824 */ /* 0x041fe200078e00ff */
[----:B------:R-:W-:Y:S01]  /*11420*/  LOP3.LUT R4, R4, 0xffff0000, RZ, 0xc0, !PT ;  /* 0xffff000004047812 */ /* 0x000fe200078ec0ff */
[C---:B------:R-:W-:Y:S01]  /*11430*/  IMAD.U32 R14, R5.reuse, 0x10000, RZ ;  /* 0x00010000050e7824 */ /* 0x040fe200078e00ff */
[----:B------:R-:W-:Y:S01]  /*11440*/  LOP3.LUT R5, R5, 0xffff0000, RZ, 0xc0, !PT ;  /* 0xffff000005057812 */ /* 0x000fe200078ec0ff */
[C---:B------:R-:W-:Y:S01]  /*11450*/  FFMA.FTZ R34, R13.reuse, R30, -R34 ;  /* 0x0000001e0d227223 */ /* 0x040fe20000010822 */
[----:B------:R-:W-:Y:S01]  /*11460*/  FFMA.FTZ R36, R13, R32, R36 ;  /* 0x000000200d247223 */ /* 0x000fe20000010024 */
[----:B------:R-:W-:-:S02]  /*11470*/  IMAD.U32 R13, R123, 0x10000, RZ ;  /* 0x000100007b0d7824 */ /* 0x000fc400078e00ff */
[----:B------:R-:W-:Y:S01]  /*11480*/  FFMA.FTZ R33, R14, R25, -R33 ;  /* 0x000000190e217223 */ /* 0x000fe20000010821 */
[----:B------:R-:W-:Y:S01]  /*11490*/  IMAD.U32 R24, R7, 0x10000, RZ ;  /* 0x0001000007187824 */ /* 0x000fe200078e00ff */
[----:B------:R-:W-:Y:S01]  /*114a0*/  LOP3.LUT R25, R116, 0xffff0000, RZ, 0xc0, !PT ;  /* 0xffff000074197812 */ /* 0x000fe200078ec0ff */
[----:B------:R-:W-:Y:S01]  /*114b0*/  FMUL.FTZ R28, R28, R13 ;  /* 0x0000000d1c1c7220 */ /* 0x000fe20000410000 */
[----:B------:R-:W-:Y:S01]  /*114c0*/  FFMA.FTZ R35, R14, R29, R35 ;  /* 0x0000001d0e237223 */ /* 0x000fe20000010023 */
[----:B------:R-:W-:Y:S01]  /*114d0*/  FFMA.FTZ R37, R24, R13, -R37 ;  /* 0x0000000d18257223 */ /* 0x000fe20000010825 */
        /* <DEDUP_REMOVED lines=8> */
[C---:B------:R-:W-:Y:S01]  /*11560*/  FFMA.FTZ R29, R4.reuse, R13, -R29 ;  /* 0x0000000d041d7223 */ /* 0x040fe2000001081d */
[----:B------:R-:W-:Y:S01]  /*11570*/  FMUL.FTZ R9, R9, R14 ;  /* 0x0000000e09097220 */ /* 0x000fe20000410000 */
[----:B------:R-:W-:Y:S01]  /*11580*/  FFMA.FTZ R31, R4, R25, R31 ;  /* 0x00000019041f7223 */ /* 0x000fe2000001001f */
[----:B------:R-:W-:Y:S02]  /*11590*/  IMAD.U32 R8, R122, 0x10000, RZ ;  /* 0x000100007a087824 */ /* 0x000fe400078e00ff */
[----:B------:R-:W-:Y:S01]  /*115a0*/  FMUL.FTZ R4, R27, R26 ;  /* 0x0000001a1b047220 */ /* 0x000fe20000410000 */
[C---:B------:R-:W-:Y:S01]  /*115b0*/  FFMA.FTZ R28, R5.reuse, R14, -R28 ;  /* 0x0000000e051c7223 */ /* 0x040fe2000001081c */
[----:B------:R-:W-:Y:S01]  /*115c0*/  FFMA.FTZ R24, R5, R24, R9 ;  /* 0x0000001805187223 */ /* 0x000fe20000010009 */
[-C--:B------:R-:W-:Y:S01]  /*115d0*/  FMUL.FTZ R14, R27, R8.reuse ;  /* 0x000000081b0e7220 */ /* 0x080fe20000410000 */
[----:B------:R-:W-:Y:S01]  /*115e0*/  FFMA.FTZ R13, R15, R8, -R4 ;  /* 0x000000080f0d7223 */ /* 0x000fe20000010804 */
[----:B------:R-:W-:-:S02]  /*115f0*/  LOP3.LUT R9, R118, 0xffff0000, RZ, 0xc0, !PT ;  /* 0xffff000076097812 */ /* 0x000fc400078ec0ff */
[----:B------:R-:W-:Y:S01]  /*11600*/  LOP3.LUT R5, R122, 0xffff0000, RZ, 0xc0, !PT ;  /* 0xffff00007a057812 */ /* 0x000fe200078ec0ff */
[----:B------:R-:W-:Y:S01]  /*11610*/  FFMA.FTZ R14, R15, R26, R14 ;  /* 0x0000001a0f0e7223 */ /* 0x000fe2000001000e */
[----:B------:R-:W-:Y:S01]  /*11620*/  LOP3.LUT R8, R119, 0xffff0000, RZ, 0xc0, !PT ;  /* 0xffff000077087812 */ /* 0x000fe200078ec0ff */
[C---:B------:R-:W-:Y:S01]  /*11630*/  FMUL.FTZ R15, R10.reuse, R9 ;  /* 0x000000090a0f7220 */ /* 0x040fe20000410000 */
[----:B------:R-:W-:Y:S01]  /*11640*/  LOP3.LUT R4, R123, 0xffff0000, RZ, 0xc0, !PT ;  /* 0xffff00007b047812 */ /* 0x000fe200078ec0ff */
[-C--:B------:R-:W-:Y:S01]  /*11650*/  FMUL.FTZ R26, R10, R5.reuse ;  /* 0x000000050a1a7220 */ /* 0x080fe20000410000 */
[----:B------:R-:W-:Y:S01]  /*11660*/  LOP3.LUT R6, R6, 0xffff0000, RZ, 0xc0, !PT ;  /* 0xffff000006067812 */ /* 0x000fe200078ec0ff */
[----:B------:R-:W-:Y:S01]  /*11670*/  FMUL.FTZ R32, R11, R8 ;  /* 0x000000080b207220 */ /* 0x000fe20000410000 */
[----:B------:R-:W-:Y:S01]  /*11680*/  LOP3.LUT R7, R7, 0xffff0000, RZ, 0xc0, !PT ;  /* 0xffff000007077812 */ /* 0x000fe200078ec0ff */
[-C--:B------:R-:W-:Y:S02]  /*11690*/  FMUL.FTZ R25, R11, R4.reuse ;  /* 0x000000040b197220 */ /* 0x080fe40000410000 */
[C---:B------:R-:W-:Y:S01]  /*116a0*/  FFMA.FTZ R10, R6.reuse, R5, -R15 ;  /* 0x00000005060a7223 */ /* 0x040fe2000001080f */
[----:B------:R-:W-:Y:S01]  /*116b0*/  FFMA.FTZ R11, R6, R9, R26 ;  /* 0x00000009060b7223 */ /* 0x000fe2000001001a */
        /* <DEDUP_REMOVED lines=12> */
.L_x_1539:
[----:B------:R-:W-:Y:S05]  /*11780*/  BSYNC B1 ;  /* 0x0000000000017941 */ /* 0x000fea0003800000 */
.L_x_1538:
[----:B------:R-:W-:Y:S04]  /*11790*/  BSSY B1, `(.L_x_1542) ;  /* 0x00000df000017945 */ /* 0x000fe80003800000 */
[----:B------:R-:W-:Y:S05]  /*117a0*/  @P2 BRA `(.L_x_1543) ;  /* 0x0000000c00742947 */ /* 0x000fea0003800000 */
[----:B------:R-:W4:Y:S01]  /*117b0*/  LDC R37, c[0x0][0x3d4] ;  /* 0x0000f500ff257b82 */ /* 0x000f220000000800 */
[----:B-123--:R-:W-:Y:S01]  /*117c0*/  SHF.R.S32.HI R5, RZ, 0x1f, R20 ;  /* 0x0000001fff057819 */ /* 0x00efe20000011414 */
[----:B------:R-:W-:Y:S01]  /*117d0*/  IMAD.SHL.U32 R4, R20, 0x40, RZ ;  /* 0x0000004014047824 */ /* 0x000fe200078e00ff */
[----:B------:R-:W-:Y:S02]  /*117e0*/  BSSY B2, `(.L_x_1544) ;  /* 0x0000071000027945 */ /* 0x000fe40003800000 */
[----:B------:R-:W-:Y:S02]  /*117f0*/  LEA.HI R5, R5, R20, RZ, 0x3 ;  /* 0x0000001405057211 */ /* 0x000fe400078f18ff */
[----:B------:R-:W-:-:S03]  /*11800*/  LOP3.LUT R38, R4, 0x1c0, RZ, 0xc0, !PT ;  /* 0x000001c004267812 */ /* 0x000fc600078ec0ff */
[----:B------:R-:W-:Y:S01]  /*11810*/  IMAD.SHL.U32 R5, R5, 0x40, RZ ;  /* 0x0000004005057824 */ /* 0x000fe200078e00ff */
[----:B------:R-:W-:-:S04]  /*11820*/  SHF.R.U32.HI R13, RZ, 0x3, R38 ;  /* 0x00000003ff0d7819 */ /* 0x000fc80000011626 */
[----:B------:R-:W-:Y:S02]  /*11830*/  LOP3.LUT R12, R5, 0xfffffe00, RZ, 0xc0, !PT ;  /* 0xfffffe00050c7812 */ /* 0x000fe400078ec0ff */
[-C--:B----4-:R-:W-:Y:S02]  /*11840*/  ISETP.GE.AND P0, PT, R228, R37.reuse, PT ;  /* 0x00000025e400720c */ /* 0x090fe40003f06270 */
[----:B------:R-:W-:-:S11]  /*11850*/  ISETP.GE.AND P1, PT, R225, R37, PT ;  /* 0x00000025e100720c */ /* 0x000fd60003f26270 */
[----:B------:R-:W-:Y:S05]  /*11860*/  @P0 BRA `(.L_x_1545) ;  /* 0x0000000400a00947 */ /* 0x000fea0003800000 */
[----:B------:R-:W2:Y:S04]  /*11870*/  LDL R6, [R1+0x20] ;  /* 0x0000200001067983 */ /* 0x000ea80000100800 */
[----:B------:R-:W3:Y:S01]  /*11880*/  LDL R39, [R1+0x84] ;  /* 0x0000840001277983 */ /* 0x000ee20000100800 */
[----:B------:R-:W-:Y:S02]  /*11890*/  SHF.R.U64 R24, R52, 0x10, R53 ;  /* 0x0000001034187819 */ /* 0x000fe40000001235 */
[----:B------:R-:W-:Y:S02]  /*118a0*/  SHF.R.U64 R28, R60, 0x10, R61 ;  /* 0x000000103c1c7819 */ /* 0x000fe4000000123d */
[----:B------:R-:W-:Y:S02]  /*118b0*/  SHF.R.U64 R26, R62, 0x10, R63 ;  /* 0x000000103e1a7819 */ /* 0x000fe4000000123f */
[----:B------:R-:W-:-:S02]  /*118c0*/  SHF.R.U32.HI R53, RZ, 0x10, R53 ;  /* 0x00000010ff357819 */ /* 0x000fc40000011635 */
[----:B------:R-:W-:Y:S02]  /*118d0*/  PRMT R105, R105, 0x5410, R24 ;  /* 0x0000541069697816 */ /* 0x000fe40000000018 */
[----:B------:R-:W-:Y:S02]  /*118e0*/  PRMT R109, R109, 0x5410, R28 ;  /* 0x000054106d6d7816 */ /* 0x000fe4000000001c */
[----:B------:R-:W-:Y:S01]  /*118f0*/  SHF.R.U32.HI R61, RZ, 0x10, R61 ;  /* 0x00000010ff3d7819 */ /* 0x000fe2000001163d */
[----:B------:R-:W-:Y:S01]  /*11900*/  IMAD.U32 R31, R105, 0x10000, RZ ;  /* 0x00010000691f7824 */ /* 0x000fe200078e00ff */
[----:B------:R-:W-:Y:S01]  /*11910*/  SHF.R.U64 R20, R54, 0x10, R55 ;  /* 0x0000001036147819 */ /* 0x000fe20000001237 */
[----:B------:R-:W-:Y:S01]  /*11920*/  IMAD.U32 R30, R109, 0x10000, RZ ;  /* 0x000100006d1e7824 */ /* 0x000fe200078e00ff */
[----:B------:R-:W-:Y:S02]  /*11930*/  PRMT R111, R111, 0x5410, R26 ;  /* 0x000054106f6f7816 */ /* 0x000fe4000000001a */
[----:B------:R-:W-:-:S02]  /*11940*/  PRMT R106, R106, 0x5410, R53 ;  /* 0x000054106a6a7816 */ /* 0x000fc40000000035 */
[----:B------:R-:W-:Y:S02]  /*11950*/  SHF.R.U32.HI R55, RZ, 0x10, R55 ;  /* 0x00000010ff377819 */ /* 0x000fe40000011637 */
[----:B------:R-:W-:Y:S01]  /*11960*/  SHF.R.U32.HI R63, RZ, 0x10, R63 ;  /* 0x00000010ff3f7819 */ /* 0x000fe2000001163f */
[----:B------:R-:W-:Y:S01]  /*11970*/  IMAD.U32 R32, R106, 0x10000, RZ ;  /* 0x000100006a207824 */ /* 0x000fe200078e00ff */
[----:B------:R-:W-:Y:S02]  /*11980*/  PRMT R110, R110, 0x5410, R61 ;  /* 0x000054106e6e7816 */ /* 0x000fe4000000003d */
[----:B------:R-:W-:Y:S02]  /*11990*/  PRMT R108, R108, 0x5410, R55 ;  /* 0x000054106c6c7816 */ /* 0x000fe40000000037 */
[----:B------:R-:W-:Y:S02]  /*119a0*/  PRMT R112, R112, 0x5410, R63 ;  /* 0x0000541070707816 */ /* 0x000fe4000000003f */
[----:B------:R-:W-:-:S02]  /*119b0*/  PRMT R107, R107, 0x5410, R20 ;  /* 0x000054106b6b7816 */ /* 0x000fc40000000014 */
[----:B------:R-:W-:Y:S02]  /*119c0*/  LOP3.LUT R105, R105, 0xffff0000, RZ, 0xc0, !PT ;  /* 0xffff000069697812 */ /* 0x000fe400078ec0ff */
[----:B------:R-:W-:Y:S02]  /*119d0*/  LOP3.LUT R109, R109, 0xffff0000, RZ, 0xc0, !PT ;  /* 0xffff00006d6d7812 */ /* 0x000fe400078ec0ff */
[----:B------:R-:W-:Y:S02]  /*119e0*/  LOP3.LUT R106, R106, 0xffff0000, RZ, 0xc0, !PT ;  /* 0xffff00006a6a7812 */ /* 0x000fe400078ec0ff */
[----:B--2---:R-:W-:-:S04]  /*119f0*/  LEA.HI R4, R37, R6, RZ, 0x1d ;  /* 0x0000000625047211 */ /* 0x004fc800078fe8ff */
[----:B------:R-:W-:Y:S01]  /*11a00*/  SHF.R.S32.HI R7, RZ, 0x1f, R4 ;  /* 0x0000001fff077819 */ /* 0x000fe20000011404 */
[----:B------:R-:W-:-:S03]  /*11a10*/  IMAD.SHL.U32 R5, R4, 0x8, RZ ;  /* 0x0000000804057824 */ /* 0x000fc600078e00ff */
[----:B------:R-:W-:Y:S02]  /*11a20*/  LEA.HI R7, R7, R4, RZ, 0x3 ;  /* 0x0000000407077211 */ /* 0x000fe400078f18ff */
[----:B------:R-:W-:-:S03]  /*11a30*/  LOP3.LUT R4, R38, 0x38, R5, 0xf8, !PT ;  /* 0x0000003826047812 */ /* 0x000fc600078ef805 */
        /* <DEDUP_REMOVED lines=23> */
[----:B------:R-:W-:Y:S01]  /*11bb0*/  FFMA.FTZ R33, R15, R30, -R34 ;  /* 0x0000001e0f217223 */ /* 0x000fe20000010822 */
[----:B------:R-:W-:Y:S02]  /*11bc0*/  IMAD.U32 R29, R11, 0x10000, RZ ;  /* 0x000100000b1d7824 */ /* 0x000fe400078e00ff */
[-C--:B------:R-:W-:Y:S01]  /*11bd0*/  FMUL.FTZ R27, R27, R26.reuse ;  /* 0x0000001a1b1b7220 */ /* 0x080fe20000410000 */
[----:B------:R-:W-:Y:S02]  /*11be0*/  IMAD.U32 R34, R108, 0x10000, RZ ;  /* 0x000100006c227824 */ /* 0x000fe400078e00ff */
[----:B------:R-:W-:Y:S01]  /*11bf0*/  FFMA.FTZ R35, R20, R26, -R35 ;  /* 0x0000001a14237223 */ /* 0x000fe20000010823 */
[----:B------:R-:W-:Y:S02]  /*11c00*/  IMAD.U32 R30, R112, 0x10000, RZ ;  /* 0x00010000701e7824 */ /* 0x000fe400078e00ff */
[----:B------:R-:W-:Y:S01]  /*11c10*/  FFMA.FTZ R36, R15, R31, R36 ;  /* 0x0000001f0f247223 */ /* 0x000fe20000010024 */
[C---:B------:R-:W-:Y:S01]  /*11c20*/  FMUL.FTZ R26, R29.reuse, R34 ;  /* 0x000000221d1a7220 */ /* 0x040fe20000410000 */
[----:B------:R-:W-:Y:S01]  /*11c30*/  LOP3.LUT R110, R110, 0xffff0000, RZ, 0xc0, !PT ;  /* 0xffff00006e6e7812 */ /* 0x000fe200078ec0ff */
[----:B------:R-:W-:Y:S01]  /*11c40*/  FMUL.FTZ R29, R29, R30 ;  /* 0x0000001e1d1d7220 */ /* 0x000fe20000410000 */
[----:B------:R-:W-:Y:S01]  /*11c50*/  FMUL.FTZ R15, R8, R105 ;  /* 0x00000069080f7220 */ /* 0x000fe20000410000 */
[----:B------:R-:W-:Y:S01]  /*11c60*/  FFMA.FTZ R20, R20, R32, R27 ;  /* 0x0000002014147223 */ /* 0x000fe2000001001b */
[C---:B------:R-:W-:Y:S01]  /*11c70*/  FFMA.FTZ R30, R25.reuse, R30, -R26 ;  /* 0x0000001e191e7223 */ /* 0x040fe2000001081a */
[----:B------:R-:W-:Y:S01]  /*11c80*/  FFMA.FTZ R34, R25, R34, R29 ;  /* 0x0000002219227223 */ /* 0x000fe2000001001d */
[----:B------:R-:W-:Y:S01]  /*11c90*/  FMUL.FTZ R27, R8, R109 ;  /* 0x0000006d081b7220 */ /* 0x000fe20000410000 */
[----:B------:R-:W-:Y:S01]  /*11ca0*/  FMUL.FTZ R26, R9, R106 ;  /* 0x0000006a091a7220 */ /* 0x000fe20000410000 */
[----:B------:R-:W-:-:S02]  /*11cb0*/  IMAD.U32 R28, R10, 0x10000, RZ ;  /* 0x000100000a1c7824 */ /* 0x000fc400078e00ff */
[----:B------:R-:W-:Y:S01]  /*11cc0*/  FFMA.FTZ R8, R4, R109, -R15 ;  /* 0x0000006d04087223 */ /* 0x000fe2000001080f */
[----:B------:R-:W-:Y:S02]  /*11cd0*/  IMAD.U32 R25, R107, 0x10000, RZ ;  /* 0x000100006b197824 */ /* 0x000fe400078e00ff */
[-C--:B------:R-:W-:Y:S01]  /*11ce0*/  FMUL.FTZ R9, R9, R110.reuse ;  /* 0x0000006e09097220 */ /* 0x080fe20000410000 */
[----:B------:R-:W-:Y:S02]  /*11cf0*/  IMAD.U32 R15, R111, 0x10000, RZ ;  /* 0x000100006f0f7824 */ /* 0x000fe400078e00ff */
[C---:B------:R-:W-:Y:S01]  /*11d00*/  FFMA.FTZ R26, R5.reuse, R110, -R26 ;  /* 0x0000006e051a7223 */ /* 0x040fe2000001081a */
[----:B------:R-:W-:Y:S01]  /*11d10*/  FMUL.FTZ R29, R28, R25 ;  /* 0x000000191c1d7220 */ /* 0x000fe20000410000 */
[----:B------:R-:W-:Y:S01]  /*11d20*/  FFMA.FTZ R9, R5, R106, R9 ;  /* 0x0000006a05097223 */ /* 0x000fe20000010009 */
[----:B------:R-:W-:Y:S01]  /*11d30*/  LOP3.LUT R10, R10, 0xffff0000, RZ, 0xc0, !PT ;  /* 0xffff00000a0a7812 */ /* 0x000fe200078ec0ff */
[-C--:B------:R-:W-:Y:S01]  /*11d40*/  FMUL.FTZ R5, R28, R15.reuse ;  /* 0x0000000f1c057220 */ /* 0x080fe20000410000 */
[----:B------:R-:W-:Y:S01]  /*11d50*/  LOP3.LUT R11, R11, 0xffff0000, RZ, 0xc0, !PT ;  /* 0xffff00000b0b7812 */ /* 0x000fe200078ec0ff */
[C---:B------:R-:W-:Y:S01]  /*11d60*/  FFMA.FTZ R29, R24.reuse, R15, -R29 ;  /* 0x0000000f181d7223 */ /* 0x040fe2000001081d */
[----:B------:R-:W-:Y:S01]  /*11d70*/  LOP3.LUT R107, R107, 0xffff0000, RZ, 0xc0, !PT ;  /* 0xffff00006b6b7812 */ /* 0x000fe200078ec0ff */
[----:B------:R-:W-:Y:S01]  /*11d80*/  FFMA.FTZ R24, R24, R25, R5 ;  /* 0x0000001918187223 */ /* 0x000fe20000010005 */
[----:B------:R-:W-:Y:S01]  /*11d90*/  LOP3.LUT R108, R108, 0xffff0000, RZ, 0xc0, !PT ;  /* 0xffff00006c6c7812 */ /* 0x000fe200078ec0ff */
[----:B------:R-:W-:Y:S01]  /*11da0*/  FFMA.FTZ R27, R4, R105, R27 ;  /* 0x00000069041b7223 */ /* 0x000fe2000001001b */
[----:B------:R-:W-:Y:S01]  /*11db0*/  LOP3.LUT R111, R111, 0xffff0000, RZ, 0xc0, !PT ;  /* 0xffff00006f6f7812 */ /* 0x000fe200078ec0ff */
[----:B------:R-:W-:Y:S01]  /*11dc0*/  FMUL.FTZ R5, R10, R107 ;  /* 0x0000006b0a057220 */ /* 0x000fe20000410000 */
[----:B------:R-:W-:Y:S01]  /*11dd0*/  LOP3.LUT R112, R112, 0xffff0000, RZ, 0xc0, !PT ;  /* 0xffff000070707812 */ /* 0x000fe200078ec0ff */
[----:B------:R-:W-:Y:S01]  /*11de0*/  FMUL.FTZ R28, R11, R108 ;  /* 0x0000006c0b1c7220 */ /* 0x000fe20000410000 */
[----:B------:R-:W-:Y:S01]  /*11df0*/  F2FP.BF16.F32.PACK_AB R9, R9, R20 ;  /* 0x000000140909723e */ /* 0x000fe200000010ff */
[-C--:B------:R-:W-:Y:S01]  /*11e00*/  FMUL.FTZ R4, R10, R111.reuse ;  /* 0x0000006f0a047220 */ /* 0x080fe20000410000 */
[C---:B------:R-:W-:Y:S01]  /*11e10*/  FFMA.FTZ R10, R6.reuse, R111, -R5 ;  /* 0x0000006f060a7223 */ /* 0x040fe20000010805 */
[-C--:B------:R-:W-:Y:S01]  /*11e20*/  FMUL.FTZ R15, R11, R112.reuse ;  /* 0x000000700b0f7220 */ /* 0x080fe20000410000 */
[C---:B------:R-:W-:Y:S01]  /*11e30*/  FFMA.FTZ R11, R7.reuse, R112, -R28 ;  /* 0x00000070070b7223 */ /* 0x040fe2000001081c */
[----:B------:R-:W-:Y:S01]  /*11e40*/  FFMA.FTZ R107, R6, R107, R4 ;  /* 0x0000006b066b7223 */ /* 0x000fe20000010004 */
[----:B------:R-:W-:Y:S01]  /*11e50*/  F2FP.BF16.F32.PACK_AB R4, R8, R33 ;  /* 0x000000210804723e */ /* 0x000fe200000010ff */
[----:B------:R-:W-:Y:S01]  /*11e60*/  FFMA.FTZ R15, R7, R108, R15 ;  /* 0x0000006c070f7223 */ /* 0x000fe2000001000f */
[----:B------:R-:W-:-:S02]  /*11e70*/  F2FP.BF16.F32.PACK_AB R5, R26, R35 ;  /* 0x000000231a05723e */ /* 0x000fc400000010ff */
[----:B------:R-:W-:Y:S02]  /*11e80*/  F2FP.BF16.F32.PACK_AB R6, R10, R29 ;  /* 0x0000001d0a06723e */ /* 0x000fe400000010ff */
[----:B------:R-:W-:Y:S02]  /*11e90*/  F2FP.BF16.F32.PACK_AB R7, R11, R30 ;  /* 0x0000001e0b07723e */ /* 0x000fe400000010ff */
[----:B------:R-:W-:Y:S02]  /*11ea0*/  F2FP.BF16.F32.PACK_AB R8, R27, R36 ;  /* 0x000000241b08723e */ /* 0x000fe400000010ff */
[----:B------:R-:W-:Y:S01]  /*11eb0*/  F2FP.BF16.F32.PACK_AB R10, R107, R24 ;  /* 0x000000186b0a723e */ /* 0x000fe200000010ff */
[----:B------:R1:W-:Y:S01]  /*11ec0*/  STS.128 [R39], R4 ;  /* 0x0000000427007388 */ /* 0x0003e20000000c00 */
[----:B------:R-:W-:-:S05]  /*11ed0*/  F2FP.BF16.F32.PACK_AB R11, R15, R34 ;  /* 0x000000220f0b723e */ /* 0x000fca00000010ff */
[----:B------:R1:W-:Y:S02]  /*11ee0*/  STS.128 [R14+0x10400], R8 ;  /* 0x010400080e007388 */ /* 0x0003e40000000c00 */
.L_x_1545:
[----:B------:R-:W-:Y:S05]  /*11ef0*/  BSYNC B2 ;  /* 0x0000000000027941 */ /* 0x000fea0003800000 */
.L_x_1544:
[----:B------:R-:W-:Y:S05]  /*11f00*/  @P1 BRA `(.L_x_1543) ;  /* 0x00000004009c1947 */ /* 0x000fea0003800000 */
[----:B------:R-:W2:Y:S01]  /*11f10*/  LDL R30, [R1+0x80] ;  /* 0x00008000011e7983 */ /* 0x000ea20000100800 */
[----:B------:R-:W-:Y:S02]  /*11f20*/  LEA.HI R37, R37, R0, RZ, 0x1d ;  /* 0x0000000025257211 */ /* 0x000fe400078fe8ff */
[----:B-1----:R-:W-:Y:S02]  /*11f30*/  SHF.R.U64 R14, R56, 0x10, R57 ;  /* 0x00000010380e7819 */ /* 0x002fe40000001239 */
[----:B------:R-:W-:Y:S01]  /*11f40*/  SHF.R.S32.HI R6, RZ, 0x1f, R37 ;  /* 0x0000001fff067819 */ /* 0x000fe20000011425 */
[----:B------:R-:W-:Y:S01]  /*11f50*/  IMAD.SHL.U32 R4, R37, 0x8, RZ ;  /* 0x0000000825047824 */ /* 0x000fe200078e00ff */
[----:B------:R-:W-:Y:S02]  /*11f60*/  SHF.R.U64 R24, R80, 0x10, R81 ;  /* 0x0000001050187819 */ /* 0x000fe40000001251 */
[----:B------:R-:W-:Y:S02]  /*11f70*/  LEA.HI R6, R6, R37, RZ, 0x3 ;  /* 0x0000002506067211 */ /* 0x000fe400078f18ff */
[----:B------:R-:W-:-:S02]  /*11f80*/  LOP3.LUT R4, R38, 0x38, R4, 0xf8, !PT ;  /* 0x0000003826047812 */ /* 0x000fc400078ef804 */
[----:B------:R-:W-:Y:S01]  /*11f90*/  PRMT R89, R89, 0x5410, R14 ;  /* 0x0000541059597816 */ /* 0x000fe2000000000e */
[----:B------:R-:W-:Y:S01]  /*11fa0*/  IMAD.SHL.U32 R6, R6, 0x400, RZ ;  /* 0x0000040006067824 */ /* 0x000fe200078e00ff */
[----:B------:R-:W-:Y:S02]  /*11fb0*/  LOP3.LUT R13, R4, R13, RZ, 0x3c, !PT ;  /* 0x0000000d040d7212 */ /* 0x000fe400078e3cff */
[----:B------:R-:W-:Y:S01]  /*11fc0*/  SHF.R.U32.HI R57, RZ, 0x10, R57 ;  /* 0x00000010ff397819 */ /* 0x000fe20000011639 */
[----:B------:R-:W-:Y:S01]  /*11fd0*/  IMAD.U32 R31, R89, 0x10000, RZ ;  /* 0x00010000591f7824 */ /* 0x000fe200078e00ff */
[----:B------:R-:W-:Y:S02]  /*11fe0*/  LOP3.LUT R6, R6, 0x7fffe000, RZ, 0xc0, !PT ;  /* 0x7fffe00006067812 */ /* 0x000fe400078ec0ff */
[----:B------:R-:W-:Y:S02]  /*11ff0*/  PRMT R103, R103, 0x5410, R24 ;  /* 0x0000541067677816 */ /* 0x000fe40000000018 */
[----:B------:R-:W-:-:S02]  /*12000*/  IADD3 R13, R13, R6, R12 ;  /* 0x000000060d0d7210 */ /* 0x000fc40007ffe00c */
[----:B------:R-:W-:Y:S01]  /*12010*/  SHF.R.U32.HI R81, RZ, 0x10, R81 ;  /* 0x00000010ff517819 */ /* 0x000fe20000011651 */
[----:B------:R-:W-:Y:S01]  /*12020*/  IMAD.U32 R29, R103, 0x10000, RZ ;  /* 0x00010000671d7824 */ /* 0x000fe200078e00ff */
[--C-:B------:R-:W-:Y:S01]  /*12030*/  SHF.R.U64 R12, R58, 0x10, R59.reuse ;  /* 0x000000103a0c7819 */ /* 0x100fe2000000123b */
[----:B------:R-:W-:Y:S01]  /*12040*/  IMAD R13, R13, 0x2, R16 ;  /* 0x000000020d0d7824 */ /* 0x000fe200078e0210 */
[----:B------:R-:W-:Y:S02]  /*12050*/  SHF.R.U32.HI R59, RZ, 0x10, R59 ;  /* 0x00000010ff3b7819 */ /* 0x000fe4000001163b */
[----:B------:R-:W-:Y:S02]  /*12060*/  SHF.R.U64 R20, R82, 0x10, R83 ;  /* 0x0000001052147819 */ /* 0x000fe40000001253 */
[----:B0-----:R-:W0:Y:S01]  /*12070*/  LDS.128 R8, [R13+0x10400] ;  /* 0x010400000d087984 */ /* 0x001e220000000c00 */
[----:B------:R-:W-:Y:S02]  /*12080*/  PRMT R90, R90, 0x5410, R57 ;  /* 0x000054105a5a7816 */ /* 0x000fe40000000039 */
[----:B------:R-:W-:-:S02]  /*12090*/  SHF.R.U32.HI R82, RZ, 0x10, R83 ;  /* 0x00000010ff527819 */ /* 0x000fc40000011653 */
[----:B------:R-:W-:Y:S01]  /*120a0*/  PRMT R102, R102, 0x5410, R81 ;  /* 0x0000541066667816 */ /* 0x000fe20000000051 */
[----:B------:R-:W-:Y:S01]  /*120b0*/  IMAD.U32 R28, R90, 0x10000, RZ ;  /* 0x000100005a1c7824 */ /* 0x000fe200078e00ff */
[----:B------:R-:W-:Y:S02]  /*120c0*/  PRMT R91, R91, 0x5410, R12 ;  /* 0x000054105b5b7816 */ /* 0x000fe4000000000c */
[----:B------:R-:W-:Y:S02]  /*120d0*/  PRMT R92, R92, 0x5410, R59 ;  /* 0x000054105c5c7816 */ /* 0x000fe4000000003b */
[----:B------:R-:W-:Y:S02]  /*120e0*/  PRMT R113, R113, 0x5410, R82 ;  /* 0x0000541071717816 */ /* 0x000fe40000000052 */
[----:B------:R-:W-:Y:S02]  /*120f0*/  PRMT R101, R101, 0x5410, R20 ;  /* 0x0000541065657816 */ /* 0x000fe40000000014 */
[----:B------:R-:W-:-:S02]  /*12100*/  LOP3.LUT R89, R89, 0xffff0000, RZ, 0xc0, !PT ;  /* 0xffff000059597812 */ /* 0x000fc400078ec0ff */
[----:B------:R-:W-:Y:S02]  /*12110*/  LOP3.LUT R103, R103, 0xffff0000, RZ, 0xc0, !PT ;  /* 0xffff000067677812 */ /* 0x000fe400078ec0ff */
[----:B------:R-:W-:Y:S01]  /*12120*/  LOP3.LUT R90, R90, 0xffff0000, RZ, 0xc0, !PT ;  /* 0xffff00005a5a7812 */ /* 0x000fe200078ec0ff */
[C---:B0-----:R-:W-:Y:S01]  /*12130*/  IMAD.U32 R24, R8.reuse, 0x10000, RZ ;  /* 0x0001000008187824 */ /* 0x041fe200078e00ff */
[----:B------:R-:W-:Y:S01]  /*12140*/  LOP3.LUT R8, R8, 0xffff0000, RZ, 0xc0, !PT ;  /* 0xffff000008087812 */ /* 0x000fe200078ec0ff */
[C---:B------:R-:W-:Y:S01]  /*12150*/  IMAD.U32 R25, R9.reuse, 0x10000, RZ ;  /* 0x0001000009197824 */ /* 0x040fe200078e00ff */
[----:B------:R-:W-:Y:S01]  /*12160*/  LOP3.LUT R9, R9, 0xffff0000, RZ, 0xc0, !PT ;  /* 0xffff000009097812 */ /* 0x000fe200078ec0ff */
[C---:B------:R-:W-:Y:S01]  /*12170*/  FMUL.FTZ R33, R24.reuse, R31 ;  /* 0x0000001f18217220 */ /* 0x040fe20000410000 */
[----:B------:R-:W-:Y:S01]  /*12180*/  FMUL.FTZ R35, R24, R29 ;  /* 0x0000001d18237220 */ /* 0x000fe20000410000 */
[C---:B------:R-:W-:Y:S02]  /*12190*/  IMAD.U32 R24, R102.reuse, 0x10000, RZ ;  /* 0x0001000066187824 */ /* 0x040fe400078e00ff */
[----:B------:R-:W-:Y:S01]  /*121a0*/  FMUL.FTZ R37, R25, R28 ;  /* 0x0000001c19257220 */ /* 0x000fe20000410000 */
[----:B------:R-:W-:Y:S01]  /*121b0*/  IMAD.U32 R27, R11, 0x10000, RZ ;  /* 0x000100000b1b7824 */ /* 0x000fe200078e00ff */
[----:B------:R-:W-:Y:S01]  /*121c0*/  LOP3.LUT R102, R102, 0xffff0000, RZ, 0xc0, !PT ;  /* 0xffff000066667812 */ /* 0x000fe200078ec0ff */
[----:B------:R-:W-:Y:S01]  /*121d0*/  FMUL.FTZ R25, R25, R24 ;  /* 0x0000001819197220 */ /* 0x000fe20000410000 */
[C---:B------:R-:W-:Y:S01]  /*121e0*/  IMAD.U32 R26, R10.reuse, 0x10000, RZ ;  /* 0x000100000a1a7824 */ /* 0x040fe200078e00ff */
[----:B------:R-:W-:-:S02]  /*121f0*/  LOP3.LUT R10, R10, 0xffff0000, RZ, 0xc0, !PT ;  /* 0xffff00000a0a7812 */ /* 0x000fc400078ec0ff */
[----:B------:R-:W-:Y:S01]  /*12200*/  LOP3.LUT R11, R11, 0xffff0000, RZ, 0xc0, !PT ;  /* 0xffff00000b0b7812 */ /* 0x000fe200078ec0ff */
[----:B--2---:R-:W0:Y:S02]  /*12210*/  LDS.128 R4, [R30] ;  /* 0x000000001e047984 */ /* 0x004e240000000c00 */
[C---:B0-----:R-:W-:Y:S01]  /*12220*/  IMAD.U32 R12, R4.reuse, 0x10000, RZ ;  /* 0x00010000040c7824 */ /* 0x041fe200078e00ff */
[----:B------:R-:W-:Y:S01]  /*12230*/  LOP3.LUT R4, R4, 0xffff0000, RZ, 0xc0, !PT ;  /* 0xffff000004047812 */ /* 0x000fe200078ec0ff */
[C---:B------:R-:W-:Y:S01]  /*12240*/  IMAD.U32 R14, R5.reuse, 0x10000, RZ ;  /* 0x00010000050e7824 */ /* 0x040fe200078e00ff */
[----:B------:R-:W-:Y:S01]  /*12250*/  LOP3.LUT R5, R5, 0xffff0000, RZ, 0xc0, !PT ;  /* 0xffff000005057812 */ /* 0x000fe200078ec0ff */
[----:B------:R-:W-:Y:S01]  /*12260*/  FFMA.FTZ R33, R12, R29, -R33 ;  /* 0x0000001d0c217223 */ /* 0x000fe20000010821 */
[----:B------:R-:W-:Y:S02]  /*12270*/  IMAD.U32 R29, R92, 0x10000, RZ ;  /* 0x000100005c1d7824 */ /* 0x000fe400078e00ff */
[----:B------:R-:W-:Y:S01]  /*12280*/  FFMA.FTZ R35, R12, R31, R35 ;  /* 0x0000001f0c237223 */ /* 0x000fe20000010023 */
[----:B------:R-:W-:-:S02]  /*12290*/  IMAD.U32 R12, R113, 0x10000, RZ ;  /* 0x00010000710c7824 */ /* 0x000fc400078e00ff */
[C---:B------:R-:W-:Y:S01]  /*122a0*/  FFMA.FTZ R37, R14.reuse, R24, -R37 ;  /* 0x000000180e257223 */ /* 0x040fe20000010825 */
[----:B------:R-:W-:Y:S02]  /*122b0*/  IMAD.U32 R20, R7, 0x10000, RZ ;  /* 0x0001000007147824 */ /* 0x000fe400078e00ff */
[C---:B------:R-:W-:Y:S01]  /*122c0*/  FMUL.FTZ R31, R27.reuse, R29 ;  /* 0x0000001d1b1f7220 */ /* 0x040fe20000410000 */
[----:B------:R-:W-:Y:S01]  /*122d0*/  FMUL.FTZ R24, R27, R12 ;  /* 0x0000000c1b187220 */ /* 0x000fe20000410000 */
[----:B------:R-:W-:Y:S01]  /*122e0*/  FFMA.FTZ R28, R14, R28, R25 ;  /* 0x0000001c0e1c7223 */ /* 0x000fe20000010019 */
[----:B------:R-:W-:Y:S01]  /*122f0*/  FMUL.FTZ R25, R8, R89 ;  /* 0x0000005908197220 */ /* 0x000fe20000410000 */
[----:B------:R-:W-:Y:S01]  /*12300*/  FFMA.FTZ R31, R20, R12, -R31 ;  /* 0x0000000c141f7223 */ /* 0x000fe2000001081f */
[----:B------:R-:W-:Y:S01]  /*12310*/  FMUL.FTZ R27, R8, R103 ;  /* 0x00000067081b7220 */ /* 0x000fe20000410000 */
[----:B------:R-:W-:Y:S02]  /*12320*/  IMAD.U32 R12, R91, 0x10000, RZ ;  /* 0x000100005b0c7824 */ /* 0x000fe400078e00ff */
[----:B------:R-:W-:Y:S01]  /*12330*/  FFMA.FTZ R29, R20, R29, R24 ;  /* 0x0000001d141d7223 */ /* 0x000fe20000010018 */
[C---:B------:R-:W-:Y:S01]  /*12340*/  FFMA.FTZ R14, R4.reuse, R103, -R25 ;  /* 0x00000067040e7223 */ /* 0x040fe20000010819 */
[----:B------:R-:W-:Y:S01]  /*12350*/  FFMA.FTZ R20, R4, R89, R27 ;  /* 0x0000005904147223 */ /* 0x000fe2000001001b */
[----:B------:R-:W-:-:S02]  /*12360*/  IMAD.U32 R15, R6, 0x10000, RZ ;  /* 0x00010000060f7824 */ /* 0x000fc400078e00ff */
[C---:B------:R-:W-:Y:S01]  /*12370*/  FMUL.FTZ R4, R26.reuse, R12 ;  /* 0x0000000c1a047220 */ /* 0x040fe20000410000 */
[----:B------:R-:W-:Y:S02]  /*12380*/  IMAD.U32 R8, R101, 0x10000, RZ ;  /* 0x0001000065087824 */ /* 0x000fe400078e00ff */
[C---:B------:R-:W-:Y:S01]  /*12390*/  FMUL.FTZ R24, R9.reuse, R90 ;  /* 0x0000005a09187220 */ /* 0x040fe20000410000 */
[----:B------:R-:W-:Y:S01]  /*123a0*/  FMUL.FTZ R9, R9, R102 ;  /* 0x0000006609097220 */ /* 0x000fe20000410000 */
[----:B------:R-:W-:Y:S01]  /*123b0*/  LOP3.LUT R91, R91, 0xffff0000, RZ, 0xc0, !PT ;  /* 0xffff00005b5b7812 */ /* 0x000fe200078ec0ff */
[-C--:B------:R-:W-:Y:S01]  /*123c0*/  FMUL.FTZ R26, R26, R8.reuse ;  /* 0x000000081a1a7220 */ /* 0x080fe20000410000 */
[----:B------:R-:W-:Y:S01]  /*123d0*/  FFMA.FTZ R25, R15, R8, -R4 ;  /* 0x000000080f197223 */ /* 0x000fe20000010804 */
[----:B------:R-:W-:Y:S01]  /*123e0*/  LOP3.LUT R92, R92, 0xffff0000, RZ, 0xc0, !PT ;  /* 0xffff00005c5c7812 */ /* 0x000fe200078ec0ff */
[----:B------:R-:W-:Y:S01]  /*123f0*/  FFMA.FTZ R24, R5, R102, -R24 ;  /* 0x0000006605187223 */ /* 0x000fe20000010818 */
[----:B------:R-:W-:Y:S01]  /*12400*/  LOP3.LUT R101, R101, 0xffff0000, RZ, 0xc0, !PT ;  /* 0xffff000065657812 */ /* 0x000fe200078ec0ff */
[----:B------:R-:W-:Y:S01]  /*12410*/  FFMA.FTZ R9, R5, R90, R9 ;  /* 0x0000005a05097223 */ /* 0x000fe20000010009 */
[----:B------:R-:W-:Y:S01]  /*12420*/  LOP3.LUT R4, R113, 0xffff0000, RZ, 0xc0, !PT ;  /* 0xffff000071047812 */ /* 0x000fe200078ec0ff */
[----:B------:R-:W-:Y:S01]  /*12430*/  FFMA.FTZ R26, R15, R12, R26 ;  /* 0x0000000c0f1a7223 */ /* 0x000fe2000001001a */
[----:B------:R-:W-:Y:S01]  /*12440*/  LOP3.LUT R6, R6, 0xffff0000, RZ, 0xc0, !PT ;  /* 0xffff000006067812 */ /* 0x000fe200078ec0ff */
[C---:B------:R-:W-:Y:S01]  /*12450*/  FMUL.FTZ R5, R10.reuse, R91 ;  /* 0x0000005b0a057220 */ /* 0x040fe20000410000 */
[----:B------:R-:W-:Y:S01]  /*12460*/  LOP3.LUT R7, R7, 0xffff0000, RZ, 0xc0, !PT ;  /* 0xffff000007077812 */ /* 0x000fe200078ec0ff */
        /* <DEDUP_REMOVED lines=17> */
.L_x_1543:
[----:B------:R-:W-:Y:S05]  /*12580*/  BSYNC B1 ;  /* 0x0000000000017941 */ /* 0x000fea0003800000 */
.L_x_1542:
[----:B------:R-:W-:Y:S05]  /*12590*/  @P3 BRA `(.L_x_1501) ;  /* 0x0000000c00783947 */ /* 0x000fea0003800000 */
[----:B-1234-:R-:W2:Y:S01]  /*125a0*/  LDL R6, [R1+0x6c] ;  /* 0x00006c0001067983 */ /* 0x01eea20000100800 */
[----:B------:R-:W1:Y:S01]  /*125b0*/  LDC R33, c[0x0][0x3d4] ;  /* 0x0000f500ff217b82 */ /* 0x000e620000000800 */
[----:B------:R-:W-:Y:S01]  /*125c0*/  BSSY B1, `(.L_x_1546) ;  /* 0x0000073000017945 */ /* 0x000fe20003800000 */
[-C--:B-1----:R-:W-:Y:S02]  /*125d0*/  ISETP.GE.AND P0, PT, R228, R33.reuse, PT ;  /* 0x00000021e400720c */ /* 0x082fe40003f06270 */
[----:B------:R-:W-:Y:S02]  /*125e0*/  ISETP.GE.AND P1, PT, R225, R33, PT ;  /* 0x00000021e100720c */ /* 0x000fe40003f26270 */
[----:B--2---:R-:W-:Y:S01]  /*125f0*/  SHF.R.S32.HI R5, RZ, 0x1f, R6 ;  /* 0x0000001fff057819 */ /* 0x004fe20000011406 */
[----:B------:R-:W-:-:S03]  /*12600*/  IMAD.SHL.U32 R4, R6, 0x40, RZ ;  /* 0x0000004006047824 */ /* 0x000fc600078e00ff */
[----:B------:R-:W-:Y:S02]  /*12610*/  LEA.HI R5, R5, R6, RZ, 0x3 ;  /* 0x0000000605057211 */ /* 0x000fe400078f18ff */
[----:B------:R-:W-:-:S03]  /*12620*/  LOP3.LUT R35, R4, 0x1c0, RZ, 0xc0, !PT ;  /* 0x000001c004237812 */ /* 0x000fc600078ec0ff */
[----:B------:R-:W-:Y:S01]  /*12630*/  IMAD.SHL.U32 R5, R5, 0x40, RZ ;  /* 0x0000004005057824 */ /* 0x000fe200078e00ff */
[----:B------:R-:W-:-:S04]  /*12640*/  SHF.R.U32.HI R37, RZ, 0x3, R35 ;  /* 0x00000003ff257819 */ /* 0x000fc80000011623 */
[----:B------:R-:W-:Y:S01]  /*12650*/  LOP3.LUT R36, R5, 0xfffffe00, RZ, 0xc0, !PT ;  /* 0xfffffe0005247812 */ /* 0x000fe200078ec0ff */
[----:B------:R-:W-:Y:S06]  /*12660*/  @P0 BRA `(.L_x_1547) ;  /* 0x0000000400a00947 */ /* 0x000fec0003800000 */
[----:B------:R-:W2:Y:S04]  /*12670*/  LDL R6, [R1+0x20] ;  /* 0x0000200001067983 */ /* 0x000ea80000100800 */
[----:B------:R-:W3:Y:S01]  /*12680*/  LDL R38, [R1+0x7c] ;  /* 0x00007c0001267983 */ /* 0x000ee20000100800 */
[----:B------:R-:W-:Y:S02]  /*12690*/  SHF.R.U64 R20, R64, 0x10, R65 ;  /* 0x0000001040147819 */ /* 0x000fe40000001241 */
[----:B------:R-:W-:Y:S02]  /*126a0*/  SHF.R.U64 R26, R72, 0x10, R73 ;  /* 0x00000010481a7819 */ /* 0x000fe40000001249 */
[----:B------:R-:W-:Y:S02]  /*126b0*/  SHF.R.U64 R24, R74, 0x10, R75 ;  /* 0x000000104a187819 */ /* 0x000fe4000000124b */
[----:B------:R-:W-:-:S02]  /*126c0*/  PRMT R93, R93, 0x5410, R20 ;  /* 0x000054105d5d7816 */ /* 0x000fc40000000014 */
[--C-:B------:R-:W-:Y:S02]  /*126d0*/  SHF.R.U64 R14, R66, 0x10, R67.reuse ;  /* 0x00000010420e7819 */ /* 0x100fe40000001243 */
[----:B------:R-:W-:Y:S01]  /*126e0*/  PRMT R97, R97, 0x5410, R26 ;  /* 0x0000541061617816 */ /* 0x000fe2000000001a */
[----:B------:R-:W-:Y:S01]  /*126f0*/  IMAD.U32 R29, R93, 0x10000, RZ ;  /* 0x000100005d1d7824 */ /* 0x000fe200078e00ff */
[----:B------:R-:W-:Y:S02]  /*12700*/  PRMT R99, R99, 0x5410, R24 ;  /* 0x0000541063637816 */ /* 0x000fe40000000018 */
[----:B------:R-:W-:Y:S01]  /*12710*/  SHF.R.U32.HI R67, RZ, 0x10, R67 ;  /* 0x00000010ff437819 */ /* 0x000fe20000011643 */
[----:B------:R-:W-:Y:S01]  /*12720*/  IMAD.U32 R28, R97, 0x10000, RZ ;  /* 0x00010000611c7824 */ /* 0x000fe200078e00ff */
[----:B------:R-:W-:Y:S02]  /*12730*/  SHF.R.U32.HI R65, RZ, 0x10, R65 ;  /* 0x00000010ff417819 */ /* 0x000fe40000011641 */
[----:B------:R-:W-:-:S02]  /*12740*/  SHF.R.U32.HI R73, RZ, 0x10, R73 ;  /* 0x00000010ff497819 */ /* 0x000fc40000011649 */
[----:B------:R-:W-:Y:S02]  /*12750*/  SHF.R.U32.HI R75, RZ, 0x10, R75 ;  /* 0x00000010ff4b7819 */ /* 0x000fe4000001164b */
[----:B------:R-:W-:Y:S02]  /*12760*/  PRMT R96, R96, 0x5410, R67 ;  /* 0x0000541060607816 */ /* 0x000fe40000000043 */
[----:B------:R-:W-:Y:S02]  /*12770*/  PRMT R94, R94, 0x5410, R65 ;  /* 0x000054105e5e7816 */ /* 0x000fe40000000041 */
[----:B------:R-:W-:Y:S02]  /*12780*/  PRMT R98, R98, 0x5410, R73 ;  /* 0x0000541062627816 */ /* 0x000fe40000000049 */
[----:B------:R-:W-:Y:S01]  /*12790*/  PRMT R100, R100, 0x5410, R75 ;  /* 0x0000541064647816 */ /* 0x000fe2000000004b */
[----:B------:R-:W-:Y:S01]  /*127a0*/  IMAD.U32 R30, R94, 0x10000, RZ ;  /* 0x000100005e1e7824 */ /* 0x000fe200078e00ff */
[----:B------:R-:W-:-:S02]  /*127b0*/  LOP3.LUT R93, R93, 0xffff0000, RZ, 0xc0, !PT ;  /* 0xffff00005d5d7812 */ /* 0x000fc400078ec0ff */
[----:B------:R-:W-:Y:S02]  /*127c0*/  PRMT R95, R95, 0x5410, R14 ;  /* 0x000054105f5f7816 */ /* 0x000fe4000000000e */
        /* <DEDUP_REMOVED lines=27> */
[-C--:B------:R-:W-:Y:S01]  /*12980*/  FMUL.FTZ R34, R24, R28.reuse ;  /* 0x0000001c18227220 */ /* 0x080fe20000410000 */
[C---:B------:R-:W-:Y:S01]  /*12990*/  IMAD.U32 R25, R9.reuse, 0x10000, RZ ;  /* 0x0001000009197824 */ /* 0x040fe200078e00ff */
[----:B------:R-:W-:Y:S01]  /*129a0*/  LOP3.LUT R9, R9, 0xffff0000, RZ, 0xc0, !PT ;  /* 0xffff000009097812 */ /* 0x000fe200078ec0ff */
[----:B------:R-:W-:Y:S01]  /*129b0*/  FFMA.FTZ R32, R13, R28, -R32 ;  /* 0x0000001c0d207223 */ /* 0x000fe20000010820 */
[----:B------:R-:W-:-:S02]  /*129c0*/  IMAD.U32 R28, R96, 0x10000, RZ ;  /* 0x00010000601c7824 */ /* 0x000fc400078e00ff */
[----:B------:R-:W-:Y:S01]  /*129d0*/  FFMA.FTZ R34, R13, R29, R34 ;  /* 0x0000001d0d227223 */ /* 0x000fe20000010022 */
[----:B------:R-:W-:Y:S02]  /*129e0*/  IMAD.U32 R24, R98, 0x10000, RZ ;  /* 0x0001000062187824 */ /* 0x000fe400078e00ff */
[----:B------:R-:W-:Y:S01]  /*129f0*/  FMUL.FTZ R31, R25, R30 ;  /* 0x0000001e191f7220 */ /* 0x000fe20000410000 */
[----:B------:R-:W-:Y:S02]  /*12a00*/  IMAD.U32 R13, R100, 0x10000, RZ ;  /* 0x00010000640d7824 */ /* 0x000fe400078e00ff */
[----:B------:R-:W-:Y:S01]  /*12a10*/  FMUL.FTZ R29, R27, R28 ;  /* 0x0000001c1b1d7220 */ /* 0x000fe20000410000 */
[-C--:B------:R-:W-:Y:S01]  /*12a20*/  FMUL.FTZ R25, R25, R24.reuse ;  /* 0x0000001819197220 */ /* 0x080fe20000410000 */
[----:B------:R-:W-:Y:S01]  /*12a30*/  FFMA.FTZ R31, R14, R24, -R31 ;  /* 0x000000180e1f7223 */ /* 0x000fe2000001081f */
[-C--:B------:R-:W-:Y:S01]  /*12a40*/  FMUL.FTZ R27, R27, R13.reuse ;  /* 0x0000000d1b1b7220 */ /* 0x080fe20000410000 */
[----:B------:R-:W-:Y:S01]  /*12a50*/  FFMA.FTZ R29, R20, R13, -R29 ;  /* 0x0000000d141d7223 */ /* 0x000fe2000001081d */
[----:B------:R-:W-:Y:S01]  /*12a60*/  FMUL.FTZ R13, R8, R93 ;  /* 0x0000005d080d7220 */ /* 0x000fe20000410000 */
[----:B------:R-:W-:Y:S01]  /*12a70*/  FFMA.FTZ R14, R14, R30, R25 ;  /* 0x0000001e0e0e7223 */ /* 0x000fe20000010019 */
[-C--:B------:R-:W-:Y:S01]  /*12a80*/  FMUL.FTZ R25, R8, R97.reuse ;  /* 0x0000006108197220 */ /* 0x080fe20000410000 */
[----:B------:R-:W-:Y:S01]  /*12a90*/  LOP3.LUT R98, R98, 0xffff0000, RZ, 0xc0, !PT ;  /* 0xffff000062627812 */ /* 0x000fe200078ec0ff */
[----:B------:R-:W-:Y:S01]  /*12aa0*/  FFMA.FTZ R97, R4, R97, -R13 ;  /* 0x0000006104617223 */ /* 0x000fe2000001080d */
[----:B------:R-:W-:-:S02]  /*12ab0*/  IMAD.U32 R26, R10, 0x10000, RZ ;  /* 0x000100000a1a7824 */ /* 0x000fc400078e00ff */
[----:B------:R-:W-:Y:S01]  /*12ac0*/  FFMA.FTZ R27, R20, R28, R27 ;  /* 0x0000001c141b7223 */ /* 0x000fe2000001001b */
[----:B------:R-:W-:Y:S02]  /*12ad0*/  IMAD.U32 R13, R95, 0x10000, RZ ;  /* 0x000100005f0d7824 */ /* 0x000fe400078e00ff */
[----:B------:R-:W-:Y:S01]  /*12ae0*/  FMUL.FTZ R20, R9, R94 ;  /* 0x0000005e09147220 */ /* 0x000fe20000410000 */
[----:B------:R-:W-:Y:S01]  /*12af0*/  FFMA.FTZ R25, R4, R93, R25 ;  /* 0x0000005d04197223 */ /* 0x000fe20000010019 */
[----:B------:R-:W-:Y:S01]  /*12b00*/  LOP3.LUT R10, R10, 0xffff0000, RZ, 0xc0, !PT ;  /* 0xffff00000a0a7812 */ /* 0x000fe200078ec0ff */
[----:B------:R-:W-:Y:S02]  /*12b10*/  IMAD.U32 R8, R99, 0x10000, RZ ;  /* 0x0001000063087824 */ /* 0x000fe400078e00ff */
[-C--:B------:R-:W-:Y:S01]  /*12b20*/  FMUL.FTZ R9, R9, R98.reuse ;  /* 0x0000006209097220 */ /* 0x080fe20000410000 */
[----:B------:R-:W-:Y:S01]  /*12b30*/  FMUL.FTZ R4, R26, R13 ;  /* 0x0000000d1a047220 */ /* 0x000fe20000410000 */
[----:B------:R-:W-:Y:S01]  /*12b40*/  LOP3.LUT R95, R95, 0xffff0000, RZ, 0xc0, !PT ;  /* 0xffff00005f5f7812 */ /* 0x000fe200078ec0ff */
[C---:B------:R-:W-:Y:S01]  /*12b50*/  FFMA.FTZ R20, R5.reuse, R98, -R20 ;  /* 0x0000006205147223 */ /* 0x040fe20000010814 */
[----:B------:R-:W-:Y:S01]  /*12b60*/  LOP3.LUT R96, R96, 0xffff0000, RZ, 0xc0, !PT ;  /* 0xffff000060607812 */ /* 0x000fe200078ec0ff */
[----:B------:R-:W-:Y:S01]  /*12b70*/  FFMA.FTZ R9, R5, R94, R9 ;  /* 0x0000005e05097223 */ /* 0x000fe20000010009 */
[----:B------:R-:W-:Y:S01]  /*12b80*/  LOP3.LUT R99, R99, 0xffff0000, RZ, 0xc0, !PT ;  /* 0xffff000063637812 */ /* 0x000fe200078ec0ff */
[----:B------:R-:W-:Y:S01]  /*12b90*/  FFMA.FTZ R24, R15, R8, -R4 ;  /* 0x000000080f187223 */ /* 0x000fe20000010804 */
[----:B------:R-:W-:Y:S01]  /*12ba0*/  LOP3.LUT R100, R100, 0xffff0000, RZ, 0xc0, !PT ;  /* 0xffff000064647812 */ /* 0x000fe200078ec0ff */
[----:B------:R-:W-:Y:S01]  /*12bb0*/  FMUL.FTZ R5, R10, R95 ;  /* 0x0000005f0a057220 */ /* 0x000fe20000410000 */
[C---:B------:R-:W-:Y:S01]  /*12bc0*/  FMUL.FTZ R4, R11.reuse, R96 ;  /* 0x000000600b047220 */ /* 0x040fe20000410000 */
[----:B------:R-:W-:Y:S01]  /*12bd0*/  FMUL.FTZ R26, R26, R8 ;  /* 0x000000081a1a7220 */ /* 0x000fe20000410000 */
[-C--:B------:R-:W-:Y:S01]  /*12be0*/  FMUL.FTZ R10, R10, R99.reuse ;  /* 0x000000630a0a7220 */ /* 0x080fe20000410000 */
[-C--:B------:R-:W-:Y:S01]  /*12bf0*/  FMUL.FTZ R11, R11, R100.reuse ;  /* 0x000000640b0b7220 */ /* 0x080fe20000410000 */
[C---:B------:R-:W-:Y:S01]  /*12c00*/  FFMA.FTZ R99, R6.reuse, R99, -R5 ;  /* 0x0000006306637223 */ /* 0x040fe20000010805 */
[----:B------:R-:W-:Y:S01]  /*12c10*/  FFMA.FTZ R100, R7, R100, -R4 ;  /* 0x0000006407647223 */ /* 0x000fe20000010804 */
[----:B------:R-:W-:Y:S01]  /*12c20*/  FFMA.FTZ R26, R15, R13, R26 ;  /* 0x0000000d0f1a7223 */ /* 0x000fe2000001001a */
        /* <DEDUP_REMOVED lines=12> */
.L_x_1547:
[----:B------:R-:W-:Y:S05]  /*12cf0*/  BSYNC B1 ;  /* 0x0000000000017941 */ /* 0x000fea0003800000 */
.L_x_1546:
        /* <DEDUP_REMOVED lines=9> */
[----:B------:R-:W-:Y:S01]  /*12d90*/  SHF.R.U32.HI R68, RZ, 0x10, R69 ;  /* 0x00000010ff447819 */ /* 0x000fe20000011645 */
[----:B------:R-:W-:Y:S01]  /*12da0*/  IMAD.SHL.U32 R5, R5, 0x400, RZ ;  /* 0x0000040005057824 */ /* 0x000fe200078e00ff */
[----:B------:R-:W-:Y:S02]  /*12db0*/  LOP3.LUT R0, R0, R37, RZ, 0x3c, !PT ;  /* 0x0000002500007212 */ /* 0x000fe400078e3cff */
[----:B------:R-:W-:Y:S02]  /*12dc0*/  PRMT R25, R3, 0x5410, R12 ;  /* 0x0000541003197816 */ /* 0x000fe4000000000c */
[----:B------:R-:W-:Y:S02]  /*12dd0*/  LOP3.LUT R5, R5, 0x7fffe000, RZ, 0xc0, !PT ;  /* 0x7fffe00005057812 */ /* 0x000fe400078ec0ff */
[----:B------:R-:W-:Y:S01]  /*12de0*/  PRMT R85, R85, 0x5410, R20 ;  /* 0x0000541055557816 */ /* 0x000fe20000000014 */
[----:B------:R-:W-:Y:S01]  /*12df0*/  IMAD.U32 R26, R25, 0x10000, RZ ;  /* 0x00010000191a7824 */ /* 0x000fe200078e00ff */
[----:B0-----:R-:W-:-:S02]  /*12e00*/  IADD3 R9, R0, R5, R36 ;  /* 0x0000000500097210 */ /* 0x001fc40007ffe024 */
[----:B------:R-:W-:Y:S01]  /*12e10*/  SHF.R.U32.HI R77, RZ, 0x10, R77 ;  /* 0x00000010ff4d7819 */ /* 0x000fe2000001164d */
[----:B------:R-:W-:Y:S01]  /*12e20*/  IMAD.U32 R24, R85, 0x10000, RZ ;  /* 0x0001000055187824 */ /* 0x000fe200078e00ff */
[----:B------:R-:W-:Y:S01]  /*12e30*/  SHF.R.U64 R28, R70, 0x10, R71 ;  /* 0x00000010461c7819 */ /* 0x000fe20000001247 */
[----:B------:R-:W-:Y:S01]  /*12e40*/  IMAD R0, R9, 0x2, R16 ;  /* 0x0000000209007824 */ /* 0x000fe200078e0210 */
[----:B------:R-:W-:Y:S02]  /*12e50*/  PRMT R27, R21, 0x5410, R68 ;  /* 0x00005410151b7816 */ /* 0x000fe40000000044 */
[----:B------:R-:W-:Y:S02]  /*12e60*/  SHF.R.U64 R14, R78, 0x10, R79 ;  /* 0x000000104e0e7819 */ /* 0x000fe4000000124f */
[----:B------:R-:W0:Y:S01]  /*12e70*/  LDS.128 R8, [R0+0x10400] ;  /* 0x0104000000087984 */ /* 0x000e220000000c00 */
[----:B------:R-:W-:Y:S01]  /*12e80*/  SHF.R.U32.HI R71, RZ, 0x10, R71 ;  /* 0x00000010ff477819 */ /* 0x000fe20000011647 */
[----:B------:R-:W-:Y:S01]  /*12e90*/  IMAD.U32 R29, R27, 0x10000, RZ ;  /* 0x000100001b1d7824 */ /* 0x000fe200078e00ff */
[----:B------:R-:W-:-:S02]  /*12ea0*/  SHF.R.U32.HI R79, RZ, 0x10, R79 ;  /* 0x00000010ff4f7819 */ /* 0x000fc4000001164f */
[----:B------:R-:W-:Y:S02]  /*12eb0*/  PRMT R86, R86, 0x5410, R77 ;  /* 0x0000541056567816 */ /* 0x000fe4000000004d */
[----:B------:R-:W-:Y:S02]  /*12ec0*/  PRMT R84, R84, 0x5410, R71 ;  /* 0x0000541054547816 */ /* 0x000fe40000000047 */
[----:B------:R-:W-:Y:S02]  /*12ed0*/  PRMT R88, R88, 0x5410, R79 ;  /* 0x0000541058587816 */ /* 0x000fe4000000004f */
[----:B------:R-:W-:Y:S02]  /*12ee0*/  PRMT R28, R23, 0x5410, R28 ;  /* 0x00005410171c7816 */ /* 0x000fe4000000001c */
[----:B------:R-:W-:Y:S02]  /*12ef0*/  PRMT R87, R87, 0x5410, R14 ;  /* 0x0000541057577816 */ /* 0x000fe4000000000e */
[----:B------:R-:W-:-:S02]  /*12f00*/  LOP3.LUT R25, R25, 0xffff0000, RZ, 0xc0, !PT ;  /* 0xffff000019197812 */ /* 0x000fc400078ec0ff */
[----:B------:R-:W-:Y:S01]  /*12f10*/  LOP3.LUT R85, R85, 0xffff0000, RZ, 0xc0, !PT ;  /* 0xffff000055557812 */ /* 0x000fe200078ec0ff */
[C---:B0-----:R-:W-:Y:S01]  /*12f20*/  IMAD.U32 R15, R8.reuse, 0x10000, RZ ;  /* 0x00010000080f7824 */ /* 0x041fe200078e00ff */
[----:B------:R-:W-:Y:S01]  /*12f30*/  LOP3.LUT R8, R8, 0xffff0000, RZ, 0xc0, !PT ;  /* 0xffff000008087812 */ /* 0x000fe200078ec0ff */
[C---:B------:R-:W-:Y:S01]  /*12f40*/  IMAD.U32 R20, R9.reuse, 0x10000, RZ ;  /* 0x0001000009147824 */ /* 0x040fe200078e00ff */
[----:B------:R-:W-:Y:S01]  /*12f50*/  LOP3.LUT R9, R9, 0xffff0000, RZ, 0xc0, !PT ;  /* 0xffff000009097812 */ /* 0x000fe200078ec0ff */
[C---:B------:R-:W-:Y:S01]  /*12f60*/  FMUL.FTZ R30, R15.reuse, R26 ;  /* 0x0000001a0f1e7220 */ /* 0x040fe20000410000 */
[----:B------:R-:W-:Y:S01]  /*12f70*/  FMUL.FTZ R32, R15, R24 ;  /* 0x000000180f207220 */ /* 0x000fe20000410000 */
[----:B------:R-:W-:Y:S02]  /*12f80*/  IMAD.U32 R15, R86, 0x10000, RZ ;  /* 0x00010000560f7824 */ /* 0x000fe400078e00ff */
        /* <DEDUP_REMOVED lines=12> */
[C---:B------:R-:W-:Y:S01]  /*13050*/  FFMA.FTZ R30, R3.reuse, R24, -R30 ;  /* 0x00000018031e7223 */ /* 0x040fe2000001081e */
[----:B------:R-:W-:Y:S02]  /*13060*/  IMAD.U32 R24, R84, 0x10000, RZ ;  /* 0x0001000054187824 */ /* 0x000fe400078e00ff */
[----:B------:R-:W-:Y:S01]  /*13070*/  FFMA.FTZ R32, R3, R26, R32 ;  /* 0x0000001a03207223 */ /* 0x000fe20000010020 */
[----:B------:R-:W-:-:S02]  /*13080*/  IMAD.U32 R3, R88, 0x10000, RZ ;  /* 0x0001000058037824 */ /* 0x000fc400078e00ff */
[C---:B------:R-:W-:Y:S01]  /*13090*/  FFMA.FTZ R31, R12.reuse, R15, -R31 ;  /* 0x0000000f0c1f7223 */ /* 0x040fe2000001081f */
[----:B------:R-:W-:Y:S02]  /*130a0*/  IMAD.U32 R14, R7, 0x10000, RZ ;  /* 0x00010000070e7824 */ /* 0x000fe400078e00ff */
[CC--:B------:R-:W-:Y:S01]  /*130b0*/  FMUL.FTZ R15, R23.reuse, R24.reuse ;  /* 0x00000018170f7220 */ /* 0x0c0fe20000410000 */
[----:B------:R-:W-:Y:S01]  /*130c0*/  FMUL.FTZ R35, R23, R3 ;  /* 0x0000000317237220 */ /* 0x000fe20000410000 */
[----:B------:R-:W-:Y:S01]  /*130d0*/  FFMA.FTZ R33, R12, R29, R33 ;  /* 0x0000001d0c217223 */ /* 0x000fe20000010021 */
[----:B------:R-:W-:Y:S01]  /*130e0*/  LOP3.LUT R12, R27, 0xffff0000, RZ, 0xc0, !PT ;  /* 0xffff00001b0c7812 */ /* 0x000fe200078ec0ff */
[C---:B------:R-:W-:Y:S01]  /*130f0*/  FFMA.FTZ R23, R14.reuse, R3, -R15 ;  /* 0x000000030e177223 */ /* 0x040fe2000001080f */
[----:B------:R-:W-:Y:S01]  /*13100*/  FFMA.FTZ R35, R14, R24, R35 ;  /* 0x000000180e237223 */ /* 0x000fe20000010023 */
[C---:B------:R-:W-:Y:S01]  /*13110*/  FMUL.FTZ R3, R8.reuse, R25 ;  /* 0x0000001908037220 */ /* 0x040fe20000410000 */
[----:B------:R-:W-:Y:S01]  /*13120*/  FMUL.FTZ R15, R8, R85 ;  /* 0x00000055080f7220 */ /* 0x000fe20000410000 */
[----:B------:R-:W-:-:S02]  /*13130*/  IMAD.U32 R14, R28, 0x10000, RZ ;  /* 0x000100001c0e7824 */ /* 0x000fc400078e00ff */
[----:B------:R-:W-:Y:S01]  /*13140*/  FMUL.FTZ R20, R9, R12 ;  /* 0x0000000c09147220 */ /* 0x000fe20000410000 */
[C---:B------:R-:W-:Y:S01]  /*13150*/  FFMA.FTZ R85, R4.reuse, R85, -R3 ;  /* 0x0000005504557223 */ /* 0x040fe20000010803 */
[----:B------:R-:W-:Y:S02]  /*13160*/  IMAD.U32 R8, R87, 0x10000, RZ ;  /* 0x0001000057087824 */ /* 0x000fe400078e00ff */
[----:B------:R-:W-:Y:S01]  /*13170*/  FFMA.FTZ R15, R4, R25, R15 ;  /* 0x00000019040f7223 */ /* 0x000fe2000001000f */
[----:B------:R-:W-:Y:S02]  /*13180*/  IMAD.U32 R13, R6, 0x10000, RZ ;  /* 0x00010000060d7824 */ /* 0x000fe400078e00ff */
[----:B------:R-:W-:Y:S01]  /*13190*/  FMUL.FTZ R9, R9, R86 ;  /* 0x0000005609097220 */ /* 0x000fe20000410000 */
[C---:B------:R-:W-:Y:S01]  /*131a0*/  FMUL.FTZ R4, R21.reuse, R14 ;  /* 0x0000000e15047220 */ /* 0x040fe20000410000 */
[----:B------:R-:W-:Y:S01]  /*131b0*/  LOP3.LUT R3, R28, 0xffff0000, RZ, 0xc0, !PT ;  /* 0xffff00001c037812 */ /* 0x000fe200078ec0ff */
[----:B------:R-:W-:Y:S01]  /*131c0*/  FMUL.FTZ R24, R21, R8 ;  /* 0x0000000815187220 */ /* 0x000fe20000410000 */
[----:B------:R-:W-:Y:S01]  /*131d0*/  LOP3.LUT R84, R84, 0xffff0000, RZ, 0xc0, !PT ;  /* 0xffff000054547812 */ /* 0x000fe200078ec0ff */
[----:B------:R-:W-:Y:S01]  /*131e0*/  FFMA.FTZ R20, R5, R86, -R20 ;  /* 0x0000005605147223 */ /* 0x000fe20000010814 */
[----:B------:R-:W-:Y:S01]  /*131f0*/  LOP3.LUT R87, R87, 0xffff0000, RZ, 0xc0, !PT ;  /* 0xffff000057577812 */ /* 0x000fe200078ec0ff */
[----:B------:R-:W-:Y:S01]  /*13200*/  FFMA.FTZ R12, R5, R12, R9 ;  /* 0x0000000c050c7223 */ /* 0x000fe20000010009 */
[----:B------:R-:W-:Y:S01]  /*13210*/  LOP3.LUT R88, R88, 0xffff0000, RZ, 0xc0, !PT ;  /* 0xffff000058587812 */ /* 0x000fe200078ec0ff */
[----:B------:R-:W-:Y:S01]  /*13220*/  FFMA.FTZ R21, R13, R8, -R4 ;  /* 0x000000080d157223 */ /* 0x000fe20000010804 */
[----:B------:R-:W-:Y:S01]  /*13230*/  LOP3.LUT R6, R6, 0xffff0000, RZ, 0xc0, !PT ;  /* 0xffff000006067812 */ /* 0x000fe200078ec0ff */
[C---:B------:R-:W-:Y:S01]  /*13240*/  FMUL.FTZ R5, R10.reuse, R3 ;  /* 0x000000030a057220 */ /* 0x040fe20000410000 */
[----:B------:R-:W-:Y:S01]  /*13250*/  LOP3.LUT R7, R7, 0xffff0000, RZ, 0xc0, !PT ;  /* 0xffff000007077812 */ /* 0x000fe200078ec0ff */
[C---:B------:R-:W-:Y:S01]  /*13260*/  FMUL.FTZ R8, R11.reuse, R84 ;  /* 0x000000540b087220 */ /* 0x040fe20000410000 */
        /* <DEDUP_REMOVED lines=17> */
.L_x_1501:
[----:B------:R-:W-:Y:S05]  /*13380*/  BSYNC B0 ;  /* 0x0000000000007941 */ /* 0x000fea0003800000 */
.L_x_1449:
[----:B------:R-:W-:Y:S01]  /*13390*/  @!PT LDS RZ, [RZ] ;  /* 0x00000000fffff984 */ /* 0x000fe20000000800 */
[----:B------:R-:W-:Y:S01]  /*133a0*/  @!PT LDS RZ, [RZ] ;  /* 0x00000000fffff984 */ /* 0x000fe20000000800 */
[----:B------:R-:W-:Y:S01]  /*133b0*/  @!PT LDS RZ, [RZ] ;  /* 0x00000000fffff984 */ /* 0x000fe20000000800 */
[----:B------:R-:W-:Y:S01]  /*133c0*/  @!PT LDS RZ, [RZ] ;  /* 0x00000000fffff984 */ /* 0x000fe20000000800 */
[----:B------:R1:W-:Y:S06]  /*133d0*/  MEMBAR.ALL.CTA ;  /* 0x0000000000007992 */ /* 0x0003ec0000008000 */
[----:B-1----:R-:W1:Y:S01]  /*133e0*/  FENCE.VIEW.ASYNC.S ;  /* 0x00000000000073c6 */ /* 0x002e620000000000 */
[----:B------:R-:W-:Y:S05]  /*133f0*/  WARPSYNC.ALL ;  /* 0x0000000000007948 */ /* 0x000fea0003800000 */
[----:B-1----:R-:W-:Y:S06]  /*13400*/  BAR.SYNC.DEFER_BLOCKING 0xd, 0x100 ;  /* 0x0344000000007b1d */ /* 0x002fec0000010000 */
.L_x_1446:
[----:B0-----:R-:W2:Y:S02]  /*13410*/  LDL R0, [R1+0x30] ;  /* 0x0000300001007983 */ /* 0x001ea40000100800 */
[----:B--2---:R-:W-:-:S13]  /*13420*/  R2UR UR4, R0 ;  /* 0x00000000000472ca */ /* 0x004fda00000e0000 */
[----:B------:R-:W-:-:S05]  /*13430*/  IMAD.U32 R0, RZ, RZ, UR4 ;  /* 0x00000004ff007e24 */ /* 0x000fca000f8e00ff */
[----:B------:R-:W-:-:S13]  /*13440*/  ISETP.NE.AND P0, PT, R0, 0x3, PT ;  /* 0x000000030000780c */ /* 0x000fda0003f05270 */
[----:B------:R-:W-:Y:S05]  /*13450*/  @!P0 BRA `(.L_x_1548) ;  /* 0x0000000000048947 */ /* 0x000fea0003800000 */
[----:B------:R-:W-:Y:S01]  /*13460*/  BPT.TRAP 0x1 ;  /* 0x000000040000795c */ /* 0x000fe20000300000 */
.L_x_1548:
[----:B------:R-:W-:Y:S01]  /*13470*/  IMAD R23, R22, 0x8, R16 ;  /* 0x0000000816177824 */ /* 0x000fe200078e0210 */
[----:B------:R-:W-:-:S04]  /*13480*/  SHF.L.U32 R0, R218, 0x1f, RZ ;  /* 0x0000001fda007819 */ /* 0x000fc800000006ff */
[----:B------:R0:W2:Y:S01]  /*13490*/  SYNCS.PHASECHK.TRANS64.TRYWAIT P2, [R23+URZ+0x30830], R0 ;  /* 0x03083000170075a7 */ /* 0x0000a2000804017f */
[----:B------:R-:W-:Y:S05]  /*134a0*/  @!P0 BRA `(.L_x_1549) ;  /* 0x0000000000048947 */ /* 0x000fea0003800000 */
[----:B------:R-:W-:Y:S01]  /*134b0*/  BPT.TRAP 0x1 ;  /* 0x000000040000795c */ /* 0x000fe20000300000 */
.L_x_1549:
[----:B-1----:R-:W1:Y:S02]  /*134c0*/  S2R R3, SR_TID.X ;  /* 0x0000000000037919 */ /* 0x002e640000002100 */
[----:B-1----:R-:W-:-:S04]  /*134d0*/  LOP3.LUT R3, R3, 0x7f, RZ, 0xc0, !PT ;  /* 0x0000007f03037812 */ /* 0x002fc800078ec0ff */
[----:B------:R-:W-:Y:S01]  /*134e0*/  ISETP.NE.AND P1, PT, R3, RZ, PT ;  /* 0x000000ff0300720c */ /* 0x000fe20003f25270 */
[----:B--2---:R-:W-:-:S12]  /*134f0*/  @P2 BRA `(.L_x_1550) ;  /* 0x0000000000082947 */ /* 0x004fd80003800000 */
[----:B------:R-:W1:Y:S02]  /*13500*/  SYNCS.PHASECHK.TRANS64.TRYWAIT P2, [R23+URZ+0x30830], R0 ;  /* 0x03083000170075a7 */ /* 0x000e64000804017f */
[----:B-1----:R-:W-:Y:S05]  /*13510*/  @!P2 BRA `(.L_x_1551) ;  /* 0x000001740040a947 */ /* 0x002fea0003800000 */
.L_x_1550:
[----:B------:R-:W-:Y:S05]  /*13520*/  WARPSYNC.ALL ;  /* 0x0000000000007948 */ /* 0x000fea0003800000 */
[----:B01----:R-:W-:Y:S01]  /*13530*/  VIADD R0, R16, 0x20400 ;  /* 0x0002040010007836 */ /* 0x003fe20000000000 */
[----:B---34-:R-:W-:-:S04]  /*13540*/  LOP3.LUT R6, R2, 0x10000, RZ, 0xfc, !PT ;  /* 0x0001000002067812 */ /* 0x018fc800078efcff */
[----:B------:R-:W-:-:S04]  /*13550*/  SHF.R.U32.HI R0, RZ, 0x4, R0 ;  /* 0x00000004ff007819 */ /* 0x000fc80000011600 */
[----:B------:R-:W-:-:S04]  /*13560*/  LOP3.LUT R0, R0, 0x3fff, RZ, 0xc0, !PT ;  /* 0x00003fff00007812 */ /* 0x000fc800078ec0ff */
[----:B------:R-:W-:Y:S01]  /*13570*/  LOP3.LUT R4, R0, 0x10000, RZ, 0xfc, !PT ;  /* 0x0001000000047812 */ /* 0x000fe200078efcff */
[----:B------:R-:W-:Y:S02]  /*13580*/  IMAD.MOV.U32 R7, RZ, RZ, 0x40000040 ;  /* 0x40000040ff077424 */ /* 0x000fe400078e00ff */
[----:B------:R-:W-:Y:S02]  /*13590*/  IMAD.MOV.U32 R3, RZ, RZ, 0x40000040 ;  /* 0x40000040ff037424 */ /* 0x000fe400078e00ff */
[----:B------:R-:W-:Y:S01]  /*135a0*/  IMAD R2, R22, 0x800, R4 ;  /* 0x0000080016027824 */ /* 0x000fe200078e0204 */
[----:B------:R-:W-:Y:S01]  /*135b0*/  R2UR UR4, R6 ;  /* 0x00000000060472ca */ /* 0x000fe200000e0000 */
[----:B-----5:R-:W-:Y:S01]  /*135c0*/  WARPGROUP.ARRIVE ;  /* 0x00000000000079c5 */ /* 0x020fe20000000000 */
[----:B------:R-:W-:Y:S01]  /*135d0*/  R2UR UR5, R7 ;  /* 0x00000000070572ca */ /* 0x000fe200000e0000 */
[----:B------:R0:W-:Y:S01]  /*135e0*/  STL [R1+0xc], R4 ;  /* 0x00000c0401007387 */ /* 0x0001e20000100800 */
[----:B------:R-:W-:-:S02]  /*135f0*/  R2UR UR6, R2 ;  /* 0x00000000020672ca */ /* 0x000fc400000e0000 */
[----:B------:R-:W-:Y:S01]  /*13600*/  R2UR UR7, R3 ;  /* 0x00000000030772ca */ /* 0x000fe200000e0000 */
[----:B------:R-:W-:Y:S01]  /*13610*/  VIADD R222, R6, 0x2 ;  /* 0x0000000206de7836 */ /* 0x000fe20000000000 */
[----:B------:R-:W2:Y:S01]  /*13620*/  LDL R65, [R1+0x54] ;  /* 0x0000540001417983 */ /* 0x000ea20000100800 */
[----:B------:R-:W-:Y:S02]  /*13630*/  IMAD.MOV.U32 R223, RZ, RZ, 0x40000040 ;  /* 0x40000040ffdf7424 */ /* 0x000fe400078e00ff */
[----:B------:R-:W-:Y:S01]  /*13640*/  IMAD.MOV.U32 R5, RZ, RZ, 0x40000040 ;  /* 0x40000040ff057424 */ /* 0x000fe200078e00ff */
[----:B------:R-:W2:Y:S01]  /*13650*/  LDL R70, [R1+0x4] ;  /* 0x0000040001467983 */ /* 0x000ea20000100800 */
[----:B0-----:R-:W-:Y:S02]  /*13660*/  VIADD R4, R2, 0x2 ;  /* 0x0000000202047836 */ /* 0x001fe40000000000 */
[----:B------:R-:W-:Y:S02]  /*13670*/  VIADD R220, R6, 0x4 ;  /* 0x0000000406dc7836 */ /* 0x000fe40000000000 */
[----:B------:R-:W-:-:S02]  /*13680*/  IMAD.MOV.U32 R221, RZ, RZ, 0x40000040 ;  /* 0x40000040ffdd7424 */ /* 0x000fc400078e00ff */
[----:B------:R-:W-:Y:S01]  /*13690*/  HGMMA.64x64x16.F32.BF16 R24, gdesc[UR4], RZ, !UPT, gsb0 ;  /* 0x00e00000041879f0 */ /* 0x000fe2000c0018ff */
[----:B------:R-:W-:Y:S01]  /*136a0*/  R2UR UR4, R222 ;  /* 0x00000000de0472ca */ /* 0x000fe200000e0000 */
[----:B------:R-:W-:Y:S01]  /*136b0*/  VIADD R216, R6, 0x6 ;  /* 0x0000000606d87836 */ /* 0x000fe20000000000 */
[----:B------:R-:W-:Y:S01]  /*136c0*/  R2UR UR5, R223 ;  /* 0x00000000df0572ca */ /* 0x000fe200000e0000 */
[----:B------:R-:W-:Y:S01]  /*136d0*/  IMAD.MOV.U32 R217, RZ, RZ, 0x40000040 ;  /* 0x40000040ffd97424 */ /* 0x000fe200078e00ff */
[----:B------:R-:W-:Y:S01]  /*136e0*/  R2UR UR6, R4 ;  /* 0x00000000040672ca */ /* 0x000fe200000e0000 */
[----:B------:R-:W-:Y:S01]  /*136f0*/  VIADD R4, R2, 0x4 ;  /* 0x0000000402047836 */ /* 0x000fe20000000000 */
[----:B------:R-:W-:Y:S01]  /*13700*/  R2UR UR7, R5 ;  /* 0x00000000050772ca */ /* 0x000fe200000e0000 */
[----:B------:R-:W-:Y:S02]  /*13710*/  IMAD.MOV.U32 R5, RZ, RZ, 0x40000040 ;  /* 0x40000040ff057424 */ /* 0x000fe400078e00ff */
[----:B------:R-:W-:-:S02]  /*13720*/  VIADD R214, R6, 0x400 ;  /* 0x0000040006d67836 */ /* 0x000fc40000000000 */
[----:B------:R-:W-:Y:S02]  /*13730*/  IMAD.MOV.U32 R215, RZ, RZ, 0x40000040 ;  /* 0x40000040ffd77424 */ /* 0x000fe400078e00ff */
[C---:B------:R-:W-:Y:S02]  /*13740*/  VIADD R212, R6.reuse, 0x402 ;  /* 0x0000040206d47836 */ /* 0x040fe40000000000 */
[----:B------:R-:W-:Y:S02]  /*13750*/  IMAD.MOV.U32 R213, RZ, RZ, 0x40000040 ;  /* 0x40000040ffd57424 */ /* 0x000fe400078e00ff */
[C---:B------:R-:W-:Y:S02]  /*13760*/  VIADD R210, R6.reuse, 0x404 ;  /* 0x0000040406d27836 */ /* 0x040fe40000000000 */
        /* <DEDUP_REMOVED lines=17> */
[----:B------:R-:W-:Y:S02]  /*13880*/  VIADD R8, R6, 0xc06 ;  /* 0x00000c0606087836 */ /* 0x000fe40000000000 */
[----:B------:R-:W-:Y:S02]  /*13890*/  IMAD.MOV.U32 R9, RZ, RZ, 0x40000040 ;  /* 0x40000040ff097424 */ /* 0x000fe400078e00ff */
[----:B------:R-:W-:-:S02]  /*138a0*/  IMAD.MOV.U32 R3, RZ, RZ, 0x40000040 ;  /* 0x40000040ff037424 */ /* 0x000fc400078e00ff */
[----:B------:R-:W-:-:S05]  /*138b0*/  @!P1 VIADD R23, R23, 0x30840 ;  /* 0x0003084017179836 */ /* 0x000fca0000000000 */
[----:B------:R-:W-:Y:S01]  /*138c0*/  @!P1 PRMT R23, RZ, 0x654, R23 ;  /* 0x00000654ff179816 */ /* 0x000fe20000000017 */
[----:B------:R-:W-:Y:S02]  /*138d0*/  WARPGROUP.DEPBAR.LE gsb0, 0x0 ;  /* 0x00008000000079c5 */ /* 0x000fe40000010000 */
[----:B------:R-:W-:-:S06]  /*138e0*/  WARPGROUP.ARRIVE ;  /* 0x00000000000079c5 */ /* 0x000fcc0000000000 */
[----:B------:R-:W-:Y:S01]  /*138f0*/  HGMMA.64x64x16.F32.BF16 R24, gdesc[UR4], R24, gsb0 ;  /* 0x00e00000041879f0 */ /* 0x000fe20008001818 */
[----:B------:R-:W-:Y:S02]  /*13900*/  R2UR UR4, R220 ;  /* 0x00000000dc0472ca */ /* 0x000fe400000e0000 */
[----:B------:R-:W-:Y:S02]  /*13910*/  R2UR UR5, R221 ;  /* 0x00000000dd0572ca */ /* 0x000fe400000e0000 */
[----:B------:R-:W-:Y:S01]  /*13920*/  R2UR UR6, R4 ;  /* 0x00000000040672ca */ /* 0x000fe200000e0000 */
[----:B------:R-:W-:Y:S01]  /*13930*/  VIADD R4, R2, 0x6 ;  /* 0x0000000602047836 */ /* 0x000fe20000000000 */
[----:B------:R-:W-:Y:S01]  /*13940*/  R2UR UR7, R5 ;  /* 0x00000000050772ca */ /* 0x000fe200000e0000 */
[----:B------:R-:W-:Y:S01]  /*13950*/  IMAD.MOV.U32 R5, RZ, RZ, 0x40000040 ;  /* 0x40000040ff057424 */ /* 0x000fe200078e00ff */
[----:B------:R-:W-:Y:S02]  /*13960*/  WARPGROUP.DEPBAR.LE gsb0, 0x0 ;  /* 0x00008000000079c5 */ /* 0x000fe40000010000 */
[----:B------:R-:W-:-:S09]  /*13970*/  WARPGROUP.ARRIVE ;  /* 0x00000000000079c5 */ /* 0x000fd20000000000 */
        /* <DEDUP_REMOVED lines=15> */
[----:B------:R-:W-:Y:S02]  /*13a70*/  IMAD.MOV.U32 R5, RZ, RZ, 0x40000040 ;  /* 0x40000040ff057424 */ /* 0x000fe400078e00ff */
[----:B--2---:R-:W-:Y:S01]  /*13a80*/  IMAD R231, R70, 0x80, R65 ;  /* 0x0000008046e77824 */ /* 0x004fe200078e0241 */
[----:B------:R-:W-:-:S02]  /*13a90*/  WARPGROUP.DEPBAR.LE gsb0, 0x0 ;  /* 0x00008000000079c5 */ /* 0x000fc40000010000 */
[----:B------:R-:W-:-:S07]  /*13aa0*/  WARPGROUP.ARRIVE ;  /* 0x00000000000079c5 */ /* 0x000fce0000000000 */
        /* <DEDUP_REMOVED lines=76> */
[C---:B------:R-:W-:Y:S01]  /*13f70*/  VIADD R4, R2.reuse, 0x604 ;  /* 0x0000060402047836 */ /* 0x040fe20000000000 */
[----:B------:R-:W-:Y:S01]  /*13f80*/  R2UR UR7, R5 ;  /* 0x00000000050772ca */ /* 0x000fe200000e0000 */
[----:B------:R-:W-:Y:S02]  /*13f90*/  IMAD.MOV.U32 R5, RZ, RZ, 0x40000040 ;  /* 0x40000040ff057424 */ /* 0x000fe400078e00ff */
[----:B------:R-:W-:Y:S01]  /*13fa0*/  VIADD R2, R2, 0x606 ;  /* 0x0000060602027836 */ /* 0x000fe20000000000 */
[----:B------:R-:W-:-:S02]  /*13fb0*/  WARPGROUP.DEPBAR.LE gsb0, 0x0 ;  /* 0x00008000000079c5 */ /* 0x000fc40000010000 */
[----:B------:R-:W-:-:S07]  /*13fc0*/  WARPGROUP.ARRIVE ;  /* 0x00000000000079c5 */ /* 0x000fce0000000000 */
[----:B------:R-:W-:Y:S01]  /*13fd0*/  HGMMA.64x64x16.F32.BF16 R24, gdesc[UR4], R24, gsb0 ;  /* 0x00e00000041879f0 */ /* 0x000fe20008001818 */
[----:B------:R-:W-:Y:S02]  /*13fe0*/  R2UR UR4, R10 ;  /* 0x000000000a0472ca */ /* 0x000fe400000e0000 */
[----:B------:R-:W-:Y:S02]  /*13ff0*/  R2UR UR5, R11 ;  /* 0x000000000b0572ca */ /* 0x000fe400000e0000 */
[----:B------:R-:W-:Y:S02]  /*14000*/  R2UR UR6, R4 ;  /* 0x00000000040672ca */ /* 0x000fe400000e0000 */
[----:B------:R-:W-:Y:S01]  /*14010*/  R2UR UR7, R5 ;  /* 0x00000000050772ca */ /* 0x000fe200000e0000 */
[----:B------:R-:W-:Y:S02]  /*14020*/  WARPGROUP.DEPBAR.LE gsb0, 0x0 ;  /* 0x00008000000079c5 */ /* 0x000fe40000010000 */
[----:B------:R-:W-:-:S10]  /*14030*/  WARPGROUP.ARRIVE ;  /* 0x00000000000079c5 */ /* 0x000fd40000000000 */
        /* <DEDUP_REMOVED lines=16> */
[----:B------:R-:W-:-:S02]  /*14140*/  IMAD.MOV.U32 R27, RZ, RZ, -0x40 ;  /* 0xffffffc0ff1b7424 */ /* 0x000fc400078e00ff */
        /* <DEDUP_REMOVED lines=14> */
[----:B------:R3:W4:Y:S01]  /*14230*/  MUFU.TANH R61, R38 ;  /* 0x00000026003d7308 */ /* 0x0007220000002400 */
[----:B-1----:R-:W1:Y:S01]  /*14240*/  LDC.64 R24, c[0x0][0x9e0] ;  /* 0x00027800ff187b82 */ /* 0x002e620000000a00 */
[----:B------:R-:W-:Y:S01]  /*14250*/  FMUL.FTZ R44, R44, UR4 ;  /* 0x000000042c2c7c20 */ /* 0x000fe20008410000 */
[----:B------:R-:W-:Y:S01]  /*14260*/  FMUL.FTZ R46, R46, UR4 ;  /* 0x000000042e2e7c20 */ /* 0x000fe20008410000 */
[----:B------:R-:W-:Y:S01]  /*14270*/  FMUL.FTZ R48, R48, UR4 ;  /* 0x0000000430307c20 */ /* 0x000fe20008410000 */
[----:B------:R-:W-:Y:S01]  /*14280*/  FMUL.FTZ R49, R49, UR4 ;  /* 0x0000000431317c20 */ /* 0x000fe20008410000 */
[----:B------:R-:W-:Y:S01]  /*14290*/  FMUL.FTZ R5, R50, UR4 ;  /* 0x0000000432057c20 */ /* 0x000fe20008410000 */
[----:B------:R-:W-:Y:S01]  /*142a0*/  FMUL.FTZ R4, R51, UR4 ;  /* 0x0000000433047c20 */ /* 0x000fe20008410000 */
[----:B------:R0:W1:Y:S01]  /*142b0*/  MUFU.TANH R58, R28 ;  /* 0x0000001c003a7308 */ /* 0x0000620000002400 */
[----:B---3--:R-:W-:-:S02]  /*142c0*/  IMAD R38, R104, R27, 0x40 ;  /* 0x0000004068267424 */ /* 0x008fc400078e021b */
[----:B------:R-:W-:Y:S01]  /*142d0*/  FMUL.FTZ R52, R52, UR4 ;  /* 0x0000000434347c20 */ /* 0x000fe20008410000 */
[----:B------:R-:W-:Y:S01]  /*142e0*/  FMUL.FTZ R53, R53, UR4 ;  /* 0x0000000435357c20 */ /* 0x000fe20008410000 */
[----:B------:R-:W-:Y:S01]  /*142f0*/  FMUL.FTZ R34, R34, UR4 ;  /* 0x0000000422227c20 */ /* 0x000fe20008410000 */
[----:B------:R-:W-:Y:S02]  /*14300*/  IMAD.IADD R27, R219, 0x1, R38 ;  /* 0x00000001db1b7824 */ /* 0x000fe400078e0226 */
[----:B------:R-:W-:Y:S01]  /*14310*/  FMUL.FTZ R43, R43, UR4 ;  /* 0x000000042b2b7c20 */ /* 0x000fe20008410000 */
[----:B------:R-:W-:Y:S01]  /*14320*/  FMUL.FTZ R45, R45, UR4 ;  /* 0x000000042d2d7c20 */ /* 0x000fe20008410000 */
[----:B------:R3:W1:Y:S01]  /*14330*/  MUFU.TANH R31, R32 ;  /* 0x00000020001f7308 */ /* 0x0006620000002400 */
[----:B0-----:R-:W-:Y:S01]  /*14340*/  FMUL.FTZ R28, R54, UR4 ;  /* 0x00000004361c7c20 */ /* 0x001fe20008410000 */
[----:B------:R-:W-:Y:S01]  /*14350*/  FMUL.FTZ R47, R47, UR4 ;  /* 0x000000042f2f7c20 */ /* 0x000fe20008410000 */
[----:B------:R0:W-:Y:S01]  /*14360*/  @!P1 SYNCS.ARRIVE.TRANS64.RED.A1T0 RZ, [R23+URZ], RZ ;  /* 0x000000ff17ff99a7 */ /* 0x0001e2000810043f */
[----:B------:R-:W-:Y:S01]  /*14370*/  FMUL.FTZ R39, R39, UR4 ;  /* 0x0000000427277c20 */ /* 0x000fe20008410000 */
[----:B------:R-:W-:Y:S01]  /*14380*/  IMAD.U32 R26, RZ, RZ, UR8 ;  /* 0x00000008ff1a7e24 */ /* 0x000fe2000f8e00ff */
[----:B------:R-:W-:-:S02]  /*14390*/  LEA R50, R104, 0xffffffc0, 0x6 ;  /* 0xffffffc068327811 */ /* 0x000fc400078e30ff */
[----:B------:R-:W0:Y:S01]  /*143a0*/  MUFU.TANH R60, R35 ;  /* 0x00000023003c7308 */ /* 0x000e220000002400 */
[----:B---3--:R-:W-:Y:S01]  /*143b0*/  FMUL.FTZ R32, R55, UR4 ;  /* 0x0000000437207c20 */ /* 0x008fe20008410000 */
[----:B-1----:R-:W-:Y:S01]  /*143c0*/  ISETP.GE.AND P2, PT, R25, 0x1, PT ;  /* 0x000000011900780c */ /* 0x002fe20003f46270 */
[----:B------:R1:W-:Y:S01]  /*143d0*/  STL [R1+0x24], R26 ;  /* 0x0000241a01007387 */ /* 0x0003e20000100800 */
[----:B0-----:R-:W-:-:S04]  /*143e0*/  IADD3 R23, -R224, 0x1, R27 ;  /* 0x00000001e0177810 */ /* 0x001fc80007ffe11b */
[----:B------:R-:W0:Y:S01]  /*143f0*/  MUFU.TANH R0, R0 ;  /* 0x0000000000007308 */ /* 0x000e220000002400 */
[----:B------:R-:W-:-:S04]  /*14400*/  IMAD R23, R234, -0x2, R23 ;  /* 0xfffffffeea177824 */ /* 0x000fc800078e0217 */
[C---:B------:R-:W-:Y:S02]  /*14410*/  IMAD.IADD R54, R23.reuse, 0x1, R24 ;  /* 0x0000000117367824 */ /* 0x040fe400078e0218 */
[----:B------:R-:W-:Y:S01]  /*14420*/  VIADD R66, R23, UR8 ;  /* 0x0000000817427c36 */ /* 0x000fe20008000000 */
[----:B------:R-:W3:Y:S08]  /*14430*/  MUFU.TANH R2, R2 ;  /* 0x0000000200027308 */ /* 0x000ef00000002400 */
        /* <DEDUP_REMOVED lines=23> */
[----:B------:R2:W0:Y:S02]  /*145b0*/  MUFU.TANH R62, R39 ;  /* 0x00000027003e7308 */ /* 0x0004240000002400 */
[----:B--2---:R-:W-:-:S02]  /*145c0*/  IMAD R39, R234, -0x2, R27 ;  /* 0xfffffffeea277824 */ /* 0x004fc400078e021b */
[----:B------:R-:W-:-:S03]  /*145d0*/  IMAD.IADD R27, R66, 0x1, R231 ;  /* 0x00000001421b7824 */ /* 0x000fc600078e02e7 */
[----:B-1----:R-:W-:Y:S01]  /*145e0*/  VIADDMNMX R26, R231, R54, R39, PT ;  /* 0x00000036e71a7246 */ /* 0x002fe20003800127 */
[----:B---34-:R-:W-:Y:S06]  /*145f0*/  @!P2 BRA `(.L_x_1552) ;  /* 0x000000000050a947 */ /* 0x018fec0003800000 */
[----:B------:R-:W-:Y:S01]  /*14600*/  IADD3 R23, -R224, R219, R231 ;  /* 0x000000dbe0177210 */ /* 0x000fe20007ffe1e7 */
[----:B------:R-:W-:Y:S03]  /*14610*/  BSSY B0, `(.L_x_1553) ;  /* 0x000000e000007945 */ /* 0x000fe60003800000 */
[----:B------:R-:W-:-:S13]  /*14620*/  ISETP.GT.AND P3, PT, R23, -0x1, PT ;  /* 0xffffffff1700780c */ /* 0x000fda0003f64270 */
[----:B------:R-:W-:Y:S05]  /*14630*/  @P3 BRA `(.L_x_1554) ;  /* 0x00000000001c3947 */ /* 0x000fea0003800000 */
[----:B------:R-:W-:Y:S02]  /*14640*/  ISETP.NE.AND P3, PT, R25, 0x1, PT ;  /* 0x000000011900780c */ /* 0x000fe40003f65270 */
[----:B------:R-:W-:-:S11]  /*14650*/  LOP3.LUT R23, RZ, R23, RZ, 0x33, !PT ;  /* 0x00000017ff177212 */ /* 0x000fd600078e33ff */
[----:B------:R-:W1:Y:S02]  /*14660*/  @P3 LDC.64 R68, c[0x0][0x9e8] ;  /* 0x00027a00ff443b82 */ /* 0x000e640000000a00 */
[----:B-1----:R-:W-:-:S05]  /*14670*/  @P3 IMAD.HI.U32 R34, R23, R68, RZ ;  /* 0x0000004417223227 */ /* 0x002fca00078e00ff */
[----:B------:R-:W-:-:S04]  /*14680*/  @P3 SHF.R.U32.HI R23, RZ, R69, R34 ;  /* 0x00000045ff173219 */ /* 0x000fc80000011622 */
[----:B------:R-:W-:Y:S01]  /*14690*/  LOP3.LUT R23, RZ, R23, RZ, 0x33, !PT ;  /* 0x00000017ff177212 */ /* 0x000fe200078e33ff */
[----:B------:R-:W-:Y:S06]  /*146a0*/  BRA `(.L_x_1555) ;  /* 0x0000000000107947 */ /* 0x000fec0003800000 */
.L_x_1554:
[----:B------:R-:W-:-:S13]  /*146b0*/  ISETP.NE.AND P3, PT, R25, 0x1, PT ;  /* 0x000000011900780c */ /* 0x000fda0003f65270 */
[----:B------:R-:W1:Y:S02]  /*146c0*/  @P3 LDC.64 R68, c[0x0][0x9e8] ;  /* 0x00027a00ff443b82 */ /* 0x000e640000000a00 */
[----:B-1----:R-:W-:-:S05]  /*146d0*/  @P3 IMAD.HI.U32 R34, R23, R68, RZ ;  /* 0x0000004417223227 */ /* 0x002fca00078e00ff */
[----:B------:R-:W-:-:S07]  /*146e0*/  @P3 SHF.R.U32.HI R23, RZ, R69, R34 ;  /* 0x00000045ff173219 */ /* 0x000fce0000011622 */
.L_x_1555:
[----:B------:R-:W-:Y:S05]  /*146f0*/  BSYNC B0 ;  /* 0x0000000000007941 */ /* 0x000fea0003800000 */
.L_x_1553:
[----:B------:R-:W-:-:S04]  /*14700*/  IMAD R23, R23, R25, -R50 ;  /* 0x0000001917177224 */ /* 0x000fc800078e0a32 */
[----:B------:R-:W-:-:S05]  /*14710*/  IMAD R34, R234, -0x2, R23 ;  /* 0xfffffffeea227824 */ /* 0x000fca00078e0217 */
[----:B------:R-:W-:Y:S02]  /*14720*/  VIMNMX R27, R27, R34, !PT ;  /* 0x000000221b1b7248 */ /* 0x000fe40007fe0100 */
[----:B------:R-:W-:-:S07]  /*14730*/  VIADDMNMX R26, R34, R25, R26, PT ;  /* 0x00000019221a7246 */ /* 0x000fce000380011a */
.L_x_1552:
[C---:B------:R-:W-:Y:S02]  /*14740*/  ISETP.GE.AND P3, PT, R38.reuse, 0x2, PT ;  /* 0x000000022600780c */ /* 0x040fe40003f66270 */
[----:B------:R-:W-:Y:S02]  /*14750*/  ISETP.GE.AND P4, PT, R38, 0x9, PT ;  /* 0x000000092600780c */ /* 0x000fe40003f86270 */
[C---:B------:R-:W-:Y:S02]  /*14760*/  ISETP.GT.AND P6, PT, R27.reuse, 0x1, !P3 ;  /* 0x000000011b00780c */ /* 0x040fe40005fc4270 */
[----:B------:R-:W-:Y:S02]  /*14770*/  ISETP.GT.AND P5, PT, R27, 0x8, !P4 ;  /* 0x000000081b00780c */ /* 0x000fe400067a4270 */
[C---:B------:R-:W-:Y:S02]  /*14780*/  ISETP.LT.OR P6, PT, R26.reuse, 0x2, P6 ;  /* 0x000000021a00780c */ /* 0x040fe400037c1670 */
[----:B------:R-:W-:-:S02]  /*14790*/  ISETP.LT.OR P5, PT, R26, 0x9, P5 ;  /* 0x000000091a00780c */ /* 0x000fc40002fa1670 */
[----:B------:R-:W-:Y:S02]  /*147a0*/  FSEL R67, R57, -INF , !P6 ;  /* 0xff80000039437808 */ /* 0x000fe40007000000 */
[----:B------:R-:W-:Y:S02]  /*147b0*/  ISETP.GE.AND P6, PT, R38, 0xa, PT ;  /* 0x0000000a2600780c */ /* 0x000fe40003fc6270 */
[----:B------:R-:W-:Y:S02]  /*147c0*/  FSEL R69, R58, -INF , !P5 ;  /* 0xff8000003a457808 */ /* 0x000fe40006800000 */
[----:B------:R-:W-:Y:S02]  /*147d0*/  ISETP.GT.AND P5, PT, R27, 0x9, !P6 ;  /* 0x000000091b00780c */ /* 0x000fe400077a4270 */
[----:B------:R-:W-:Y:S02]  /*147e0*/  P2R R43, PR, RZ, 0x40 ;  /* 0x00000040ff2b7803 */ /* 0x000fe40000000000 */
[----:B------:R-:W-:-:S02]  /*147f0*/  ISETP.LT.OR P5, PT, R26, 0xa, P5 ;  /* 0x0000000a1a00780c */ /* 0x000fc40002fa1670 */
[----:B------:R-:W-:Y:S02]  /*14800*/  ISETP.GE.AND P6, PT, R38, 0x11, PT ;  /* 0x000000112600780c */ /* 0x000fe40003fc6270 */
[----:B0-----:R-:W-:Y:S02]  /*14810*/  FSEL R71, R29, -INF , !P5 ;  /* 0xff8000001d477808 */ /* 0x001fe40006800000 */
        /* <DEDUP_REMOVED lines=10> */
[C---:B------:R-:W-:Y:S02]  /*148c0*/  ISETP.GT.AND P5, PT, R27.reuse, 0x18, !P6 ;  /* 0x000000181b00780c */ /* 0x040fe400077a4270 */
        /* <DEDUP_REMOVED lines=37> */
[----:B------:R-:W-:Y:S02]  /*14b20*/  IADD3 R36, R66, 0x8, R231 ;  /* 0x0000000842247810 */ /* 0x000fe40007ffe0e7 */
        /* <DEDUP_REMOVED lines=12> */
[----:B------:R-:W-:-:S04]  /*14bf0*/  ISETP.GT.AND P6, PT, R27, 0x39, !P6 ;  /* 0x000000391b00780c */ /* 0x000fc800077c4270 */
[----:B------:R-:W-:Y:S01]  /*14c00*/  ISETP.LT.OR P6, PT, R26, 0x3a, P6 ;  /* 0x0000003a1a00780c */ /* 0x000fe200037c1670 */
[----:B------:R-:W-:-:S03]  /*14c10*/  VIADD R26, R231, 0x8 ;  /* 0x00000008e71a7836 */ /* 0x000fc60000000000 */
[----:B------:R-:W-:Y:S02]  /*14c20*/  FSEL R29, R53, -INF , !P6 ;  /* 0xff800000351d7808 */ /* 0x000fe40007000000 */
[----:B------:R-:W-:Y:S01]  /*14c30*/  VIADDMNMX R34, R26, R54, R39, PT ;  /* 0x000000361a227246 */ /* 0x000fe20003800127 */
[----:B------:R-:W-:Y:S06]  /*14c40*/  @!P2 BRA `(.L_x_1556) ;  /* 0x000000000054a947 */ /* 0x000fec0003800000 */
[----:B------:R-:W-:Y:S01]  /*14c50*/  IADD3 R27, R219, 0x8, R231 ;  /* 0x00000008db1b7810 */ /* 0x000fe20007ffe0e7 */
[----:B------:R-:W-:Y:S04]  /*14c60*/  BSSY B0, `(.L_x_1557) ;  /* 0x000000f000007945 */ /* 0x000fe80003800000 */
[----:B------:R-:W-:-:S05]  /*14c70*/  IMAD.IADD R38, R27, 0x1, -R224 ;  /* 0x000000011b267824 */ /* 0x000fca00078e0ae0 */
        /* <DEDUP_REMOVED lines=9> */
.L_x_1558:
[----:B------:R-:W-:-:S13]  /*14d10*/  ISETP.NE.AND P6, PT, R25, 0x1, PT ;  /* 0x000000011900780c */ /* 0x000fda0003fc5270 */
[----:B------:R-:W0:Y:S02]  /*14d20*/  @P6 LDC.64 R26, c[0x0][0x9e8] ;  /* 0x00027a00ff1a6b82 */ /* 0x000e240000000a00 */
[----:B0-----:R-:W-:-:S05]  /*14d30*/  @P6 IMAD.HI.U32 R26, R38, R26, RZ ;  /* 0x0000001a261a6227 */ /* 0x001fca00078e00ff */
[----:B------:R-:W-:-:S07]  /*14d40*/  @P6 SHF.R.U32.HI R38, RZ, R27, R26 ;  /* 0x0000001bff266219 */ /* 0x000fce000001161a */
.L_x_1559:
[----:B------:R-:W-:Y:S05]  /*14d50*/  BSYNC B0 ;  /* 0x0000000000007941 */ /* 0x000fea0003800000 */
.L_x_1557:
[----:B------:R-:W-:-:S04]  /*14d60*/  IMAD R27, R38, R25, -R50 ;  /* 0x00000019261b7224 */ /* 0x000fc800078e0a32 */
[----:B------:R-:W-:-:S05]  /*14d70*/  IMAD R27, R234, -0x2, R27 ;  /* 0xfffffffeea1b7824 */ /* 0x000fca00078e021b */
[----:B------:R-:W-:Y:S02]  /*14d80*/  VIMNMX R36, R36, R27, !PT ;  /* 0x0000001b24247248 */ /* 0x000fe40007fe0100 */
[----:B------:R-:W-:-:S07]  /*14d90*/  VIADDMNMX R34, R27, R25, R34, PT ;  /* 0x000000191b227246 */ /* 0x000fce0003800122 */
.L_x_1556:
[C---:B------:R-:W-:Y:S01]  /*14da0*/  ISETP.GT.AND P3, PT, R36.reuse, 0x1, !P3 ;  /* 0x000000012400780c */ /* 0x040fe20005f64270 */
[----:B------:R-:W-:Y:S01]  /*14db0*/  ULDC UR4, c[0x0][0x988] ;  /* 0x0002620000047ab9 */ /* 0x000fe20000000800 */
[----:B------:R-:W-:Y:S01]  /*14dc0*/  ISETP.GT.AND P4, PT, R36, 0x8, !P4 ;  /* 0x000000082400780c */ /* 0x000fe20006784270 */
[----:B------:R-:W-:Y:S01]  /*14dd0*/  IMAD.IADD R152, R219, 0x1, -R224 ;  /* 0x00000001db987824 */ /* 0x000fe200078e0ae0 */
[C---:B------:R-:W-:Y:S02]  /*14de0*/  ISETP.LT.OR P3, PT, R34.reuse, 0x2, P3 ;  /* 0x000000022200780c */ /* 0x040fe40001f61670 */
[----:B------:R-:W-:Y:S02]  /*14df0*/  ISETP.LT.OR P4, PT, R34, 0x9, P4 ;  /* 0x000000092200780c */ /* 0x000fe40002781670 */
[----:B------:R-:W-:Y:S01]  /*14e00*/  FSEL R26, R2, -INF , !P3 ;  /* 0xff800000021a7808 */ /* 0x000fe20005800000 */
[----:B------:R-:W-:Y:S01]  /*14e10*/  IMAD.U32 R2, RZ, RZ, UR4 ;  /* 0x00000004ff027e24 */ /* 0x000fe2000f8e00ff */
[----:B------:R-:W-:Y:S01]  /*14e20*/  ISETP.NE.AND P3, PT, R43, RZ, PT ;  /* 0x000000ff2b00720c */ /* 0x000fe20003f65270 */
[----:B------:R-:W-:Y:S01]  /*14e30*/  STL [R1+0x8], R152 ;  /* 0x0000089801007387 */ /* 0x000fe20000100800 */
[----:B------:R-:W-:-:S02]  /*14e40*/  FSEL R39, R3, -INF , !P4 ;  /* 0xff80000003277808 */ /* 0x000fc40006000000 */
[----:B------:R-:W-:Y:S02]  /*14e50*/  ISETP.GT.AND P3, PT, R36, 0x9, !P3 ;  /* 0x000000092400780c */ /* 0x000fe40005f64270 */
[----:B------:R-:W-:Y:S02]  /*14e60*/  ISETP.NE.AND P4, PT, R41, RZ, PT ;  /* 0x000000ff2900720c */ /* 0x000fe40003f85270 */
[----:B------:R-:W-:Y:S02]  /*14e70*/  ISETP.LT.OR P3, PT, R34, 0xa, P3 ;  /* 0x0000000a2200780c */ /* 0x000fe40001f61670 */
[----:B------:R-:W-:Y:S02]  /*14e80*/  ISETP.NE.AND P6, PT, R40, RZ, PT ;  /* 0x000000ff2800720c */ /* 0x000fe40003fc5270 */
[----:B------:R-:W-:Y:S02]  /*14e90*/  FSEL R41, R30, -INF , !P3 ;  /* 0xff8000001e297808 */ /* 0x000fe40005800000 */
[----:B------:R-:W-:-:S02]  /*14ea0*/  ISETP.NE.AND P3, PT, R45, RZ, PT ;  /* 0x000000ff2d00720c */ /* 0x000fc40003f65270 */
[C---:B------:R-:W-:Y:S02]  /*14eb0*/  ISETP.GT.AND P5, PT, R36.reuse, 0x38, !P5 ;  /* 0x000000382400780c */ /* 0x040fe40006fa4270 */
[----:B------:R-:W-:Y:S02]  /*14ec0*/  ISETP.GT.AND P3, PT, R36, 0x10, !P3 ;  /* 0x000000102400780c */ /* 0x000fe40005f64270 */
[C---:B------:R-:W-:Y:S02]  /*14ed0*/  ISETP.LT.OR P5, PT, R34.reuse, 0x39, P5 ;  /* 0x000000392200780c */ /* 0x040fe40002fa1670 */
[----:B------:R-:W-:-:S04]  /*14ee0*/  ISETP.LT.OR P3, PT, R34, 0x11, P3 ;  /* 0x000000112200780c */ /* 0x000fc80001f61670 */
[----:B------:R-:W-:Y:S02]  /*14ef0*/  FSEL R43, R59, -INF , !P3 ;  /* 0xff8000003b2b7808 */ /* 0x000fe40005800000 */
[----:B------:R-:W-:-:S04]  /*14f00*/  ISETP.NE.AND P3, PT, R47, RZ, PT ;  /* 0x000000ff2f00720c */ /* 0x000fc80003f65270 */
[----:B------:R-:W-:-:S04]  /*14f10*/  ISETP.GT.AND P3, PT, R36, 0x11, !P3 ;  /* 0x000000112400780c */ /* 0x000fc80005f64270 */
[----:B------:R-:W-:-:S04]  /*14f20*/  ISETP.LT.OR P3, PT, R34, 0x12, P3 ;  /* 0x000000122200780c */ /* 0x000fc80001f61670 */
[----:B------:R-:W-:Y:S02]  /*14f30*/  FSEL R45, R60, -INF , !P3 ;  /* 0xff8000003c2d7808 */ /* 0x000fe40005800000 */
[----:B------:R-:W-:-:S04]  /*14f40*/  ISETP.NE.AND P3, PT, R51, RZ, PT ;  /* 0x000000ff3300720c */ /* 0x000fc80003f65270 */
[----:B------:R-:W-:-:S04]  /*14f50*/  ISETP.GT.AND P3, PT, R36, 0x18, !P3 ;  /* 0x000000182400780c */ /* 0x000fc80005f64270 */
[----:B------:R-:W-:-:S04]  /*14f60*/  ISETP.LT.OR P3, PT, R34, 0x19, P3 ;  /* 0x000000192200780c */ /* 0x000fc80001f61670 */
[----:B------:R-:W-:Y:S02]  /*14f70*/  FSEL R47, R61, -INF , !P3 ;  /* 0xff8000003d2f7808 */ /* 0x000fe40005800000 */
[----:B------:R-:W-:Y:S02]  /*14f80*/  ISETP.NE.AND P3, PT, R55, RZ, PT ;  /* 0x000000ff3700720c */ /* 0x000fe40003f65270 */
[----:B------:R-:W-:Y:S02]  /*14f90*/  FSEL R61, R28, -INF , !P5 ;  /* 0xff8000001c3d7808 */ /* 0x000fe40006800000 */
[----:B------:R-:W-:-:S04]  /*14fa0*/  ISETP.GT.AND P3, PT, R36, 0x19, !P3 ;  /* 0x000000192400780c */ /* 0x000fc80005f64270 */
        /* <DEDUP_REMOVED lines=14> */
[----:B------:R-:W-:Y:S02]  /*15090*/  ISETP.GT.AND P3, PT, R36, 0x29, !P4 ;  /* 0x000000292400780c */ /* 0x000fe40006764270 */
[----:B------:R-:W-:Y:S02]  /*150a0*/  ISETP.NE.AND P4, PT, R48, RZ, PT ;  /* 0x000000ff3000720c */ /* 0x000fe40003f85270 */
[----:B------:R-:W-:Y:S02]  /*150b0*/  ISETP.LT.OR P3, PT, R34, 0x2a, P3 ;  /* 0x0000002a2200780c */ /* 0x000fe40001f61670 */
[----:B------:R-:W-:Y:S02]  /*150c0*/  ISETP.GT.AND P4, PT, R36, 0x31, !P4 ;  /* 0x000000312400780c */ /* 0x000fe40006784270 */
[----:B------:R-:W-:-:S02]  /*150d0*/  FSEL R57, R64, -INF , !P3 ;  /* 0xff80000040397808 */ /* 0x000fc40005800000 */
[----:B------:R-:W-:Y:S02]  /*150e0*/  ISETP.GT.AND P3, PT, R36, RZ, !P6 ;  /* 0x000000ff2400720c */ /* 0x000fe40007764270 */
[----:B------:R-:W-:Y:S02]  /*150f0*/  ISETP.NE.AND P6, PT, R52, RZ, PT ;  /* 0x000000ff3400720c */ /* 0x000fe40003fc5270 */
[C---:B------:R-:W-:Y:S02]  /*15100*/  ISETP.LT.OR P3, PT, R34.reuse, 0x1, P3 ;  /* 0x000000012200780c */ /* 0x040fe40001f61670 */
[----:B------:R-:W-:Y:S02]  /*15110*/  ISETP.LT.OR P4, PT, R34, 0x32, P4 ;  /* 0x000000322200780c */ /* 0x000fe40002781670 */
[----:B------:R-:W-:Y:S02]  /*15120*/  FSEL R27, R0, -INF , !P3 ;  /* 0xff800000001b7808 */ /* 0x000fe40005800000 */
[----:B------:R-:W-:-:S02]  /*15130*/  FMNMX.FTZ R0, R65, R67, !PT ;  /* 0x0000004341007209 */ /* 0x000fc40007810000 */
[----:B------:R-:W-:Y:S02]  /*15140*/  ISETP.GT.AND P6, PT, R36, 0x39, !P6 ;  /* 0x000000392400780c */ /* 0x000fe400077c4270 */
[----:B------:R-:W-:Y:S02]  /*15150*/  FMNMX.FTZ R0, R69, R0, !PT ;  /* 0x0000000045007209 */ /* 0x000fe40007810000 */
[----:B------:R-:W-:Y:S02]  /*15160*/  FSEL R59, R4, -INF , !P4 ;  /* 0xff800000043b7808 */ /* 0x000fe40006000000 */
[----:B------:R-:W-:Y:S02]  /*15170*/  FMNMX.FTZ R0, R71, R0, !PT ;  /* 0x0000000047007209 */ /* 0x000fe40007810000 */
[----:B------:R-:W-:Y:S02]  /*15180*/  ISETP.LT.OR P6, PT, R34, 0x3a, P6 ;  /* 0x0000003a2200780c */ /* 0x000fe400037c1670 */
[----:B------:R-:W-:-:S02]  /*15190*/  FMNMX.FTZ R0, R73, R0, !PT ;  /* 0x0000000049007209 */ /* 0x000fc40007810000 */
[----:B------:R-:W-:Y:S02]  /*151a0*/  FSEL R63, R32, -INF , !P6 ;  /* 0xff800000203f7808 */ /* 0x000fe40007000000 */
        /* <DEDUP_REMOVED lines=10> */
[----:B------:R-:W-:-:S05]  /*15250*/  FMNMX.FTZ R30, R29, R0, !PT ;  /* 0x000000001d1e7209 */ /* 0x000fca0007810000 */
[----:B------:R-:W0:Y:S02]  /*15260*/  SHFL.BFLY PT, R3, R30, 0x2, 0x1f ;  /* 0x0c401f001e037f89 */ /* 0x000e2400000e0000 */
[----:B0-----:R-:W-:-:S05]  /*15270*/  FMNMX.FTZ R38, R30, R3, !PT ;  /* 0x000000031e267209 */ /* 0x001fca0007810000 */
[----:B------:R-:W0:Y:S02]  /*15280*/  SHFL.BFLY PT, R3, R38, 0x1, 0x1f ;  /* 0x0c201f0026037f89 */ /* 0x000e2400000e0000 */
[----:B0-----:R-:W-:-:S04]  /*15290*/  FMNMX.FTZ R3, R38, R3, !PT ;  /* 0x0000000326037209 */ /* 0x001fc80007810000 */
[C---:B------:R-:W-:Y:S01]  /*152a0*/  FSETP.NEU.FTZ.AND P3, PT, R3.reuse, -INF , PT ;  /* 0xff8000000300780b */ /* 0x040fe20003f7d000 */
[----:B------:R-:W-:-:S05]  /*152b0*/  FMUL.FTZ R0, R3, R2 ;  /* 0x0000000203007220 */ /* 0x000fca0000410000 */
[----:B------:R-:W-:Y:S02]  /*152c0*/  FSEL R40, R0, RZ, P3 ;  /* 0x000000ff00287208 */ /* 0x000fe40001800000 */
[----:B------:R-:W-:Y:S02]  /*152d0*/  FMNMX.FTZ R0, R27, R26, !PT ;  /* 0x0000001a1b007209 */ /* 0x000fe40007810000 */
[----:B------:R-:W-:Y:S01]  /*152e0*/  ISETP.NE.AND P3, PT, R44, RZ, PT ;  /* 0x000000ff2c00720c */ /* 0x000fe20003f65270 */
[--C-:B------:R-:W-:Y:S01]  /*152f0*/  FFMA.FTZ R30, R65, R2, -R40.reuse ;  /* 0x00000002411e7223 */ /* 0x100fe20000010828 */
[----:B------:R-:W-:Y:S01]  /*15300*/  FMNMX.FTZ R0, R39, R0, !PT ;  /* 0x0000000027007209 */ /* 0x000fe20007810000 */
[-CC-:B------:R-:W-:Y:S01]  /*15310*/  FFMA.FTZ R4, R67, R2.reuse, -R40.reuse ;  /* 0x0000000243047223 */ /* 0x180fe20000010828 */
[----:B------:R-:W-:Y:S01]  /*15320*/  ISETP.GT.AND P3, PT, R36, 0x30, !P3 ;  /* 0x000000302400780c */ /* 0x000fe20005f64270 */
[--C-:B------:R-:W-:Y:S01]  /*15330*/  FFMA.FTZ R36, R75, R2, -R40.reuse ;  /* 0x000000024b247223 */ /* 0x100fe20000010828 */
[----:B------:R-:W-:Y:S01]  /*15340*/  FMNMX.FTZ R0, R41, R0, !PT ;  /* 0x0000000029007209 */ /* 0x000fe20007810000 */
[----:B------:R-:W-:Y:S01]  /*15350*/  MUFU.EX2 R67, R4 ;  /* 0x0000000400437308 */ /* 0x000fe20000000800 */
[----:B------:R-:W-:Y:S01]  /*15360*/  ISETP.LT.OR P3, PT, R34, 0x31, P3 ;  /* 0x000000312200780c */ /* 0x000fe20001f61670 */
[--C-:B------:R-:W-:Y:S01]  /*15370*/  FFMA.FTZ R28, R69, R2, -R40.reuse ;  /* 0x00000002451c7223 */ /* 0x100fe20000010828 */
[----:B------:R-:W-:Y:S01]  /*15380*/  FMNMX.FTZ R0, R43, R0, !PT ;  /* 0x000000002b007209 */ /* 0x000fe20007810000 */
[-CC-:B------:R-:W-:Y:S01]  /*15390*/  FFMA.FTZ R32, R71, R2.reuse, -R40.reuse ;  /* 0x0000000247207223 */ /* 0x180fe20000010828 */
[----:B------:R-:W-:Y:S01]  /*153a0*/  FSEL R5, R5, -INF , !P3 ;  /* 0xff80000005057808 */ /* 0x000fe20005800000 */
[--C-:B------:R-:W-:Y:S01]  /*153b0*/  FFMA.FTZ R34, R73, R2, -R40.reuse ;  /* 0x0000000249227223 */ /* 0x100fe20000010828 */
[----:B------:R-:W-:Y:S01]  /*153c0*/  FMNMX.FTZ R0, R45, R0, !PT ;  /* 0x000000002d007209 */ /* 0x000fe20007810000 */
[----:B------:R-:W0:Y:S01]  /*153d0*/  MUFU.EX2 R30, R30 ;  /* 0x0000001e001e7308 */ /* 0x000e220000000800 */
        /* <DEDUP_REMOVED lines=12> */
[----:B------:R-:W-:-:S02]  /*154a0*/  FFMA.FTZ R23, R23, R2, -R40 ;  /* 0x0000000217177223 */ /* 0x000fc40000010828 */
[----:B------:R-:W-:Y:S01]  /*154b0*/  FMNMX.FTZ R0, R53, R0, !PT ;  /* 0x0000000035007209 */ /* 0x000fe20007810000 */
[----:B------:R-:W1:Y:S01]  /*154c0*/  MUFU.EX2 R69, R32 ;  /* 0x0000002000457308 */ /* 0x000e620000000800 */
[----:B0-----:R-:W-:Y:S02]  /*154d0*/  F2FP.BF16.F32.PACK_AB R196, R67, R30 ;  /* 0x0000001e43c4723e */ /* 0x001fe400000010ff */
        /* <DEDUP_REMOVED lines=9> */
[----:B------:R1:W-:Y:S04]  /*15570*/  MUFU.EX2 R186, R29 ;  /* 0x0000001d00ba7308 */ /* 0x0003e80000000800 */
[----:B------:R-:W2:Y:S04]  /*15580*/  SHFL.BFLY PT, R65, R0, 0x2, 0x1f ;  /* 0x0c401f0000417f89 */ /* 0x000ea800000e0000 */
[----:B------:R-:W-:Y:S01]  /*15590*/  MUFU.EX2 R38, R38 ;  /* 0x0000002600267308 */ /* 0x000fe20000000800 */
[----:B-1----:R-:W-:Y:S01]  /*155a0*/  FADD.FTZ R29, R30, R67 ;  /* 0x000000431e1d7221 */ /* 0x002fe20000010000 */
[----:B0-----:R-:W-:-:S03]  /*155b0*/  F2FP.BF16.F32.PACK_AB R192, R71, R34 ;  /* 0x0000002247c0723e */ /* 0x001fc600000010ff */
[----:B------:R-:W-:-:S03]  /*155c0*/  FADD.FTZ R46, R28, R29 ;  /* 0x0000001d1c2e7221 */ /* 0x000fc60000010000 */
[----:B------:R-:W0:Y:S01]  /*155d0*/  MUFU.EX2 R73, R42 ;  /* 0x0000002a00497308 */ /* 0x000e220000000800 */
[----:B------:R-:W-:-:S04]  /*155e0*/  FADD.FTZ R29, R69, R46 ;  /* 0x0000002e451d7221 */ /* 0x000fc80000010000 */
[----:B------:R-:W-:-:S03]  /*155f0*/  FADD.FTZ R48, R34, R29 ;  /* 0x0000001d22307221 */ /* 0x000fc60000010000 */
[----:B------:R-:W1:Y:S01]  /*15600*/  MUFU.EX2 R44, R44 ;  /* 0x0000002c002c7308 */ /* 0x000e620000000800 */
[----:B--2---:R-:W-:Y:S01]  /*15610*/  FMNMX.FTZ R65, R0, R65, !PT ;  /* 0x0000004100417209 */ /* 0x004fe20007810000 */
[----:B------:R-:W-:-:S06]  /*15620*/  FFMA.FTZ R0, R83, R2, -R40 ;  /* 0x0000000253007223 */ /* 0x000fcc0000010828 */
[----:B------:R2:W-:Y:S01]  /*15630*/  MUFU.EX2 R184, R31 ;  /* 0x0000001f00b87308 */ /* 0x0005e20000000800 */
[----:B------:R-:W3:Y:S01]  /*15640*/  SHFL.BFLY PT, R4, R65, 0x1, 0x1f ;  /* 0x0c201f0041047f89 */ /* 0x000ee200000e0000 */
[----:B0-----:R-:W-:-:S06]  /*15650*/  F2FP.BF16.F32.PACK_AB R194, R73, R38 ;  /* 0x0000002649c2723e */ /* 0x001fcc00000010ff */
[----:B------:R-:W0:Y:S01]  /*15660*/  MUFU.EX2 R75, R0 ;  /* 0x00000000004b7308 */ /* 0x000e220000000800 */
[----:B--2---:R-:W-:-:S04]  /*15670*/  FADD.FTZ R31, R71, R48 ;  /* 0x00000030471f7221 */ /* 0x004fc80000010000 */
[----:B------:R-:W-:-:S03]  /*15680*/  FADD.FTZ R50, R38, R31 ;  /* 0x0000001f26327221 */ /* 0x000fc60000010000 */
[----:B------:R-:W2:Y:S01]  /*15690*/  MUFU.EX2 R37, R37 ;  /* 0x0000002500257308 */ /* 0x000ea20000000800 */
[----:B------:R-:W-:-:S04]  /*156a0*/  FADD.FTZ R31, R73, R50 ;  /* 0x00000032491f7221 */ /* 0x000fc80000010000 */
[----:B-1----:R-:W-:-:S03]  /*156b0*/  FADD.FTZ R50, R44, R31 ;  /* 0x0000001f2c327221 */ /* 0x002fc60000010000 */
[----:B------:R-:W1:Y:S01]  /*156c0*/  MUFU.EX2 R190, R35 ;  /* 0x0000002300be7308 */ /* 0x000e620000000800 */
[----:B---3--:R-:W-:Y:S01]  /*156d0*/  FMNMX.FTZ R4, R65, R4, !PT ;  /* 0x0000000441047209 */ /* 0x008fe20007810000 */
[C---:B0-----:R-:W-:Y:S01]  /*156e0*/  FADD.FTZ R50, R75.reuse, R50 ;  /* 0x000000324b327221 */ /* 0x041fe20000010000 */
[----:B------:R-:W-:Y:S02]  /*156f0*/  F2FP.BF16.F32.PACK_AB R188, R75, R44 ;  /* 0x0000002c4bbc723e */ /* 0x000fe400000010ff */
[C---:B------:R-:W-:Y:S01]  /*15700*/  FSETP.NEU.FTZ.AND P3, PT, R4.reuse, -INF , PT ;  /* 0xff8000000400780b */ /* 0x040fe20003f7d000 */
[----:B------:R-:W-:Y:S02]  /*15710*/  FMUL.FTZ R0, R4, R2 ;  /* 0x0000000204007220 */ /* 0x000fe40000410000 */
[----:B------:R-:W0:Y:S01]  /*15720*/  MUFU.EX2 R33, R33 ;  /* 0x0000002100217308 */ /* 0x000e220000000800 */
[----:B--2---:R-:W-:Y:S02]  /*15730*/  FADD.FTZ R31, R37, R50 ;  /* 0x00000032251f7221 */ /* 0x004fe40000010000 */
[----:B------:R-:W-:-:S05]  /*15740*/  FSEL R0, R0, RZ, P3 ;  /* 0x000000ff00007208 */ /* 0x000fca0001800000 */
        /* <DEDUP_REMOVED lines=15> */
[C---:B-1----:R-:W-:Y:S01]  /*15840*/  FADD.FTZ R30, R190.reuse, R31 ;  /* 0x0000001fbe1e7221 */ /* 0x042fe20000010000 */
[-CC-:B------:R-:W-:Y:S01]  /*15850*/  FFMA.FTZ R59, R59, R2.reuse, -R0.reuse ;  /* 0x000000023b3b7223 */ /* 0x180fe20000010800 */
[-CC-:B------:R-:W-:Y:S01]  /*15860*/  FFMA.FTZ R61, R61, R2.reuse, -R0.reuse ;  /* 0x000000023d3d7223 */ /* 0x180fe20000010800 */
[----:B------:R-:W-:Y:S01]  /*15870*/  FFMA.FTZ R63, R63, R2, -R0 ;  /* 0x000000023f3f7223 */ /* 0x000fe20000010800 */
[----:B0-----:R-:W-:Y:S01]  /*15880*/  FADD.FTZ R31, R33, R30 ;  /* 0x0000001e211f7221 */ /* 0x001fe20000010000 */
[----:B------:R-:W-:-:S02]  /*15890*/  F2FP.BF16.F32.PACK_AB R190, R190, R37 ;  /* 0x00000025bebe723e */ /* 0x000fc400000010ff */
[----:B------:R-:W0:Y:S01]  /*158a0*/  MUFU.EX2 R39, R39 ;  /* 0x0000002700277308 */ /* 0x000e220000000800 */
[C---:B------:R-:W-:Y:S01]  /*158b0*/  FADD.FTZ R30, R184.reuse, R31 ;  /* 0x0000001fb81e7221 */ /* 0x040fe20000010000 */
[----:B------:R-:W-:-:S06]  /*158c0*/  F2FP.BF16.F32.PACK_AB R184, R184, R33 ;  /* 0x00000021b8b8723e */ /* 0x000fcc00000010ff */
[----:B------:R-:W1:Y:S01]  /*158d0*/  MUFU.EX2 R32, R41 ;  /* 0x0000002900207308 */ /* 0x000e620000000800 */
[----:B--2---:R-:W-:Y:S01]  /*158e0*/  FADD.FTZ R46, R27, R26 ;  /* 0x0000001a1b2e7221 */ /* 0x004fe20000010000 */
[----:B------:R-:W-:Y:S01]  /*158f0*/  F2FP.BF16.F32.PACK_AB R197, R26, R27 ;  /* 0x0000001b1ac5723e */ /* 0x000fe200000010ff */
[----:B------:R-:W-:-:S04]  /*15900*/  IMAD R27, R70, 0x80, R152 ;  /* 0x00000080461b7824 */ /* 0x000fc800078e0298 */
[----:B------:R-:W-:Y:S01]  /*15910*/  IMAD.IADD R24, R27, 0x1, R24 ;  /* 0x000000011b187824 */ /* 0x000fe200078e0218 */
        /* <DEDUP_REMOVED lines=23> */
[----:B0-----:R-:W-:-:S04]  /*15a90*/  FADD.FTZ R227, R23, R30 ;  /* 0x0000001e17e37221 */ /* 0x001fc80000010000 */
[C---:B------:R-:W-:Y:S01]  /*15aa0*/  FADD.FTZ R227, R186.reuse, R227 ;  /* 0x000000e3bae37221 */ /* 0x040fe20000010000 */
[----:B------:R-:W-:Y:S02]  /*15ab0*/  F2FP.BF16.F32.PACK_AB R186, R186, R23 ;  /* 0x00000017baba723e */ /* 0x000fe400000010ff */
[----:B------:R-:W0:Y:S01]  /*15ac0*/  MUFU.EX2 R0, R59 ;  /* 0x0000003b00007308 */ /* 0x000e220000000800 */
[C---:B-1----:R-:W-:Y:S01]  /*15ad0*/  FADD.FTZ R30, R46.reuse, R29 ;  /* 0x0000001d2e1e7221 */ /* 0x042fe20000010000 */
[----:B------:R-:W-:-:S06]  /*15ae0*/  F2FP.BF16.F32.PACK_AB R191, R46, R55 ;  /* 0x000000372ebf723e */ /* 0x000fcc00000010ff */
[----:B------:R-:W1:Y:S01]  /*15af0*/  MUFU.EX2 R61, R61 ;  /* 0x0000003d003d7308 */ /* 0x000e620000000800 */
[----:B--2---:R-:W-:-:S07]  /*15b00*/  FADD.FTZ R23, R5, R30 ;  /* 0x0000001e05177221 */ /* 0x004fce0000010000 */
[----:B------:R-:W2:Y:S01]  /*15b10*/  MUFU.EX2 R28, R63 ;  /* 0x0000003f001c7308 */ /* 0x000ea20000000800 */
[C---:B0-----:R-:W-:Y:S01]  /*15b20*/  FADD.FTZ R26, R0.reuse, R23 ;  /* 0x00000017001a7221 */ /* 0x041fe20000010000 */
[----:B------:R-:W-:Y:S01]  /*15b30*/  F2FP.BF16.F32.PACK_AB R185, R0, R5 ;  /* 0x0000000500b9723e */ /* 0x000fe200000010ff */
[----:B------:R-:W-:Y:S02]  /*15b40*/  VIADD R5, R104, 0xfffffffe ;  /* 0xfffffffe68057836 */ /* 0x000fe40000000000 */
[----:B-1----:R-:W-:-:S04]  /*15b50*/  FADD.FTZ R23, R61, R26 ;  /* 0x0000001a3d177221 */ /* 0x002fc80000010000 */
[C---:B--2---:R-:W-:Y:S01]  /*15b60*/  FADD.FTZ R226, R28.reuse, R23 ;  /* 0x000000171ce27221 */ /* 0x044fe20000010000 */
[----:B------:R-:W-:Y:S01]  /*15b70*/  F2FP.BF16.F32.PACK_AB R187, R28, R61 ;  /* 0x0000003d1cbb723e */ /* 0x000fe200000010ff */
        /* <DEDUP_REMOVED lines=12> */
.L_x_1562:
[----:B------:R-:W-:-:S13]  /*15c40*/  ISETP.NE.AND P3, PT, R25, 0x1, PT ;  /* 0x000000011900780c */ /* 0x000fda0003f65270 */
[----:B------:R-:W0:Y:S02]  /*15c50*/  @P3 LDC.64 R26, c[0x0][0x9e8] ;  /* 0x00027a00ff1a3b82 */ /* 0x000e240000000a00 */
[----:B0-----:R-:W-:-:S05]  /*15c60*/  @P3 IMAD.HI.U32 R26, R0, R26, RZ ;  /* 0x0000001a001a3227 */ /* 0x001fca00078e00ff */
[----:B------:R-:W-:-:S07]  /*15c70*/  @P3 SHF.R.U32.HI R0, RZ, R27, R26 ;  /* 0x0000001bff003219 */ /* 0x000fce000001161a */
.L_x_1563:
[----:B------:R-:W-:Y:S05]  /*15c80*/  BSYNC B0 ;  /* 0x0000000000007941 */ /* 0x000fea0003800000 */
.L_x_1561:
[----:B------:R-:W-:-:S05]  /*15c90*/  IMAD R25, R0, R25, R25 ;  /* 0x0000001900197224 */ /* 0x000fca00078e0219 */
[----:B------:R-:W-:-:S07]  /*15ca0*/  VIMNMX R24, R24, R25, PT ;  /* 0x0000001918187248 */ /* 0x000fce0003fe0100 */
.L_x_1560:
[----:B------:R-:W2:Y:S01]  /*15cb0*/  LDL R25, [R1+0x50] ;  /* 0x0000500001197983 */ /* 0x000ea20000100800 */
[----:B------:R-:W-:Y:S01]  /*15cc0*/  SHF.R.S32.HI R23, RZ, 0x1f, R24 ;  /* 0x0000001fff177819 */ /* 0x000fe20000011418 */
[----:B------:R-:W-:Y:S01]  /*15cd0*/  BSSY B1, `(.L_x_1564) ;  /* 0x000033d000017945 */ /* 0x000fe20003800000 */
[----:B------:R-:W-:Y:S01]  /*15ce0*/  IMAD.MOV.U32 R0, RZ, RZ, 0x3f800000 ;  /* 0x3f800000ff007424 */ /* 0x000fe200078e00ff */
[----:B------:R-:W-:Y:S02]  /*15cf0*/  CS2R R150, SRZ ;  /* 0x0000000000967805 */ /* 0x000fe4000001ff00 */
[----:B------:R-:W-:Y:S01]  /*15d00*/  LEA.HI R24, R23, R24, RZ, 0x6 ;  /* 0x0000001817187211 */ /* 0x000fe200078f30ff */
[----:B------:R-:W-:Y:S01]  /*15d10*/  IMAD.MOV.U32 R23, RZ, RZ, 0x3f800000 ;  /* 0x3f800000ff177424 */ /* 0x000fe200078e00ff */
[----:B------:R-:W-:Y:S02]  /*15d20*/  CS2R R148, SRZ ;  /* 0x0000000000947805 */ /* 0x000fe4000001ff00 */
[----:B------:R-:W-:-:S02]  /*15d30*/  CS2R R146, SRZ ;  /* 0x0000000000927805 */ /* 0x000fc4000001ff00 */
[----:B------:R-:W-:Y:S02]  /*15d40*/  SHF.R.S32.HI R24, RZ, 0x6, R24 ;  /* 0x00000006ff187819 */ /* 0x000fe40000011418 */
        /* <DEDUP_REMOVED lines=60> */
[----:B--2---:R-:W-:-:S04]  /*16110*/  VIMNMX R25, R25, R24, !PT ;  /* 0x0000001819197248 */ /* 0x004fc80007fe0100 */
[----:B------:R-:W-:Y:S01]  /*16120*/  ISETP.GE.AND P3, PT, R5, R25, PT ;  /* 0x000000190500720c */ /* 0x000fe20003f66270 */
[----:B------:R0:W-:Y:S02]  /*16130*/  STL [R1+0x2c], R25 ;  /* 0x00002c1901007387 */ /* 0x0001e40000100800 */
[----:B0-----:R-:W-:-:S10]  /*16140*/  CS2R R24, SRZ ;  /* 0x0000000000187805 */ /* 0x001fd4000001ff00 */
[----:B------:R-:W-:Y:S05]  /*16150*/  @!P3 BRA `(.L_x_1565) ;  /* 0x0000002c00d0b947 */ /* 0x000fea0003800000 */
[----:B------:R-:W-:Y:S01]  /*16160*/  IMAD.IADD R2, R231, 0x1, R152 ;  /* 0x00000001e7027824 */ /* 0x000fe200078e0298 */
[----:B------:R-:W-:Y:S01]  /*16170*/  BSSY B0, `(.L_x_1566) ;  /* 0x00002ee000007945 */ /* 0x000fe20003800000 */
[----:B------:R-:W-:Y:S02]  /*16180*/  IMAD.MOV.U32 R0, RZ, RZ, 0x3f800000 ;  /* 0x3f800000ff007424 */ /* 0x000fe400078e00ff */
[----:B------:R-:W-:Y:S01]  /*16190*/  IMAD.MOV.U32 R151, RZ, RZ, RZ ;  /* 0x000000ffff977224 */ /* 0x000fe200078e00ff */
[----:B------:R0:W-:Y:S01]  /*161a0*/  STL [R1+0x28], R2 ;  /* 0x0000280201007387 */ /* 0x0001e20000100800 */
[----:B------:R-:W-:-:S07]  /*161b0*/  VIADD R230, R2, 0x8 ;  /* 0x0000000802e67836 */ /* 0x000fce0000000000 */
.L_x_1585:
[----:B------:R-:W-:-:S05]  /*161c0*/  VIADD R229, R22, 0x1 ;  /* 0x0000000116e57836 */ /* 0x000fca0000000000 */
[----:B------:R-:W-:-:S04]  /*161d0*/  ISETP.NE.AND P3, PT, R229, 0x2, PT ;  /* 0x00000002e500780c */ /* 0x000fc80003f65270 */
[----:B------:R-:W-:Y:S02]  /*161e0*/  SEL R232, RZ, 0x1, P3 ;  /* 0x00000001ffe87807 */ /* 0x000fe40001800000 */
[----:B------:R-:W-:Y:S02]  /*161f0*/  SEL R229, R229, RZ, P3 ;  /* 0x000000ffe5e57207 */ /* 0x000fe40001800000 */
[----:B------:R-:W-:Y:S01]  /*16200*/  LOP3.LUT R232, R218, R232, RZ, 0x3c, !PT ;  /* 0x000000e8dae87212 */ /* 0x000fe200078e3cff */
[----:B------:R-:W-:Y:S06]  /*16210*/  @!P0 BRA `(.L_x_1567) ;  /* 0x0000000000048947 */ /* 0x000fec0003800000 */
[----:B------:R-:W-:Y:S01]  /*16220*/  BPT.TRAP 0x1 ;  /* 0x000000040000795c */ /* 0x000fe20000300000 */
.L_x_1567:
[----:B0-----:R-:W-:Y:S01]  /*16230*/  IMAD R2, R229, 0x8, R16 ;  /* 0x00000008e5027824 */ /* 0x001fe200078e0210 */
[----:B------:R-:W-:-:S04]  /*16240*/  SHF.L.U32 R152, R232, 0x1f, RZ ;  /* 0x0000001fe8987819 */ /* 0x000fc800000006ff */
[----:B------:R0:W1:Y:S01]  /*16250*/  SYNCS.PHASECHK.TRANS64.TRYWAIT P3, [R2+URZ+0x30830], R152 ;  /* 0x03083098020075a7 */ /* 0x000062000806017f */
[----:B------:R-:W-:Y:S05]  /*16260*/  @!P0 BRA `(.L_x_1568) ;  /* 0x0000000000048947 */ /* 0x000fea0003800000 */
[----:B------:R-:W-:Y:S01]  /*16270*/  BPT.TRAP 0x1 ;  /* 0x000000040000795c */ /* 0x000fe20000300000 */
.L_x_1568:
[----:B------:R-:W2:Y:S01]  /*16280*/  LDL R153, [R1+0xc] ;  /* 0x00000c0001997983 */ /* 0x000ea20000100800 */
[----:B------:R-:W-:Y:S01]  /*16290*/  BSSY B2, `(.L_x_1569) ;  /* 0x0000007000027945 */ /* 0x000fe20003800000 */
[----:B--2---:R-:W-:-:S04]  /*162a0*/  IMAD R158, R229, 0x800, R153 ;  /* 0x00000800e59e7824 */ /* 0x004fc800078e0299 */
[C---:B------:R-:W-:Y:S02]  /*162b0*/  VIADD R156, R158.reuse, 0x2 ;  /* 0x000000029e9c7836 */ /* 0x040fe40000000000 */
[----:B------:R-:W-:Y:S01]  /*162c0*/  VIADD R155, R158, 0x4 ;  /* 0x000000049e9b7836 */ /* 0x000fe20000000000 */
[----:B-1----:R-:W-:Y:S06]  /*162d0*/  @P3 BRA `(.L_x_1570) ;  /* 0x0000000000083947 */ /* 0x002fec0003800000 */
[----:B------:R-:W1:Y:S02]  /*162e0*/  SYNCS.PHASECHK.TRANS64.TRYWAIT P3, [R2+URZ+0x30830], R152 ;  /* 0x03083098020075a7 */ /* 0x000e64000806017f */
[----:B-1----:R-:W-:Y:S05]  /*162f0*/  @!P3 BRA `(.L_x_1571) ;  /* 0x0000014400dcb947 */ /* 0x002fea0003800000 */
.L_x_1570:
[----:B------:R-:W-:Y:S05]  /*16300*/  BSYNC B2 ;  /* 0x0000000000027941 */ /* 0x000fea0003800000 */
.L_x_1569:
[----:B01----:R-:W-:Y:S02]  /*16310*/  IMAD.MOV.U32 R152, RZ, RZ, R158 ;  /* 0x000000ffff987224 */ /* 0x003fe400078e009e */
[-C--:B------:R-:W-:Y:S01]  /*16320*/  FMUL.FTZ R24, R24, R23.reuse ;  /* 0x0000001718187220 */ /* 0x080fe20000410000 */
[----:B------:R-:W-:Y:S02]  /*16330*/  VIADD R154, R158, 0x6 ;  /* 0x000000069e9a7836 */ /* 0x000fe40000000000 */
[-C--:B------:R-:W-:Y:S01]  /*16340*/  FMUL.FTZ R25, R25, R23.reuse ;  /* 0x0000001719197220 */ /* 0x080fe20000410000 */
[----:B------:R-:W-:Y:S01]  /*16350*/  IMAD.MOV.U32 R153, RZ, RZ, 0x40000040 ;  /* 0x40000040ff997424 */ /* 0x000fe200078e00ff */
[----:B------:R-:W-:Y:S01]  /*16360*/  R2UR UR6, R152 ;  /* 0x00000000980672ca */ /* 0x000fe200000e0000 */
[----:B------:R-:W-:Y:S01]  /*16370*/  IMAD.MOV.U32 R152, RZ, RZ, R156 ;  /* 0x000000ffff987224 */ /* 0x000fe200078e009c */
[----:B------:R-:W-:Y:S01]  /*16380*/  R2UR UR10, R154 ;  /* 0x000000009a0a72ca */ /* 0x000fe200000e0000 */
[C---:B------:R-:W-:Y:S01]  /*16390*/  VIADD R156, R158.reuse, 0x204 ;  /* 0x000002049e9c7836 */ /* 0x040fe20000000000 */
[----:B------:R-:W-:Y:S01]  /*163a0*/  R2UR UR5, R153 ;  /* 0x00000000990572ca */ /* 0x000fe200000e0000 */
[----:B------:R-:W-:Y:S01]  /*163b0*/  VIADD R154, R158, 0x202 ;  /* 0x000002029e9a7836 */ /* 0x000fe20000000000 */
[----:B------:R-:W-:Y:S01]  /*163c0*/  R2UR UR4, R152 ;  /* 0x00000000980472ca */ /* 0x000fe200000e0000 */
[----:B------:R-:W-:Y:S01]  /*163d0*/  IMAD.MOV.U32 R152, RZ, RZ, R155 ;  /* 0x000000ffff987224 */ /* 0x000fe200078e009b */
[----:B------:R-:W-:Y:S01]  /*163e0*/  R2UR UR22, R156 ;  /* 0x000000009c1672ca */ /* 0x000fe200000e0000 */
[----:B------:R-:W-:Y:S01]  /*163f0*/  IMAD.MOV.U32 R155, RZ, RZ, 0x40000040 ;  /* 0x40000040ff9b7424 */ /* 0x000fe200078e00ff */
[----:B------:R-:W-:Y:S01]  /*16400*/  R2UR UR18, R154 ;  /* 0x000000009a1272ca */ /* 0x000fe200000e0000 */
[----:B------:R-:W-:Y:S01]  /*16410*/  VIADD R156, R158, 0x400 ;  /* 0x000004009e9c7836 */ /* 0x000fe20000000000 */
[----:B------:R-:W-:Y:S01]  /*16420*/  R2UR UR8, R152 ;  /* 0x00000000980872ca */ /* 0x000fe200000e0000 */
[C---:B------:R-:W-:Y:S01]  /*16430*/  VIADD R152, R158.reuse, 0x200 ;  /* 0x000002009e987836 */ /* 0x040fe20000000000 */
[----:B------:R-:W-:Y:S01]  /*16440*/  R2UR UR11, R155 ;  /* 0x000000009b0b72ca */ /* 0x000fe200000e0000 */
[----:B------:R-:W-:Y:S01]  /*16450*/  VIADD R154, R158, 0x402 ;  /* 0x000004029e9a7836 */ /* 0x000fe20000000000 */
[----:B------:R-:W-:Y:S01]  /*16460*/  R2UR UR30, R156 ;  /* 0x000000009c1e72ca */ /* 0x000fe200000e0000 */
[----:B------:R-:W-:Y:S01]  /*16470*/  VIADD R156, R158, 0x406 ;  /* 0x000004069e9c7836 */ /* 0x000fe20000000000 */
[----:B------:R-:W-:Y:S01]  /*16480*/  R2UR UR14, R152 ;  /* 0x00000000980e72ca */ /* 0x000fe200000e0000 */
[----:B------:R-:W-:Y:S01]  /*16490*/  VIADD R152, R158, 0x206 ;  /* 0x000002069e987836 */ /* 0x000fe20000000000 */
[----:B------:R-:W-:Y:S01]  /*164a0*/  MOV R235, UR10 ;  /* 0x0000000a00eb7c02 */ /* 0x000fe20008000f00 */
[----:B------:R-:W-:Y:S01]  /*164b0*/  UMOV UR10, UR4 ;  /* 0x00000004000a7c82 */ /* 0x000fe20008000000 */
[----:B------:R-:W-:Y:S01]  /*164c0*/  R2UR UR7, R153 ;  /* 0x00000000990772ca */ /* 0x000fe200000e0000 */
[----:B------:R-:W-:Y:S01]  /*164d0*/  IMAD.MOV.U32 R157, RZ, RZ, 0x40000040 ;  /* 0x40000040ff9d7424 */ /* 0x000fe200078e00ff */
[----:B------:R-:W-:Y:S01]  /*164e0*/  R2UR UR26, R152 ;  /* 0x00000000981a72ca */ /* 0x000fe200000e0000 */
[----:B------:R-:W-:Y:S01]  /*164f0*/  VIADD R152, R158, 0x404 ;  /* 0x000004049e987836 */ /* 0x000fe20000000000 */
[----:B------:R-:W-:Y:S01]  /*16500*/  R2UR UR34, R154 ;  /* 0x000000009a2272ca */ /* 0x000fe200000e0000 */
[----:B------:R-:W-:Y:S01]  /*16510*/  VIADD R154, R158, 0x604 ;  /* 0x000006049e9a7836 */ /* 0x000fe20000000000 */
[----:B------:R-:W-:Y:S01]  /*16520*/  MOV R159, UR11 ;  /* 0x0000000b009f7c02 */ /* 0x000fe20008000f00 */
[----:B------:R-:W-:Y:S01]  /*16530*/  UMOV UR11, UR5 ;  /* 0x00000005000b7c82 */ /* 0x000fe20008000000 */
[----:B------:R-:W-:Y:S01]  /*16540*/  R2UR UR38, R152 ;  /* 0x00000000982672ca */ /* 0x000fe200000e0000 */
[----:B------:R-:W-:Y:S01]  /*16550*/  VIADD R152, R158, 0x600 ;  /* 0x000006009e987836 */ /* 0x000fe20000000000 */
[----:B------:R-:W-:Y:S01]  /*16560*/  R2UR UR42, R156 ;  /* 0x000000009c2a72ca */ /* 0x000fe200000e0000 */
[----:B------:R-:W-:Y:S01]  /*16570*/  VIADD R156, R158, 0x602 ;  /* 0x000006029e9c7836 */ /* 0x000fe20000000000 */
[----:B------:R-:W-:Y:S01]  /*16580*/  R2UR UR4, R6 ;  /* 0x00000000060472ca */ /* 0x000fe200000e0000 */
[-C--:B------:R-:W-:Y:S01]  /*16590*/  FMUL.FTZ R28, R28, R23.reuse ;  /* 0x000000171c1c7220 */ /* 0x080fe20000410000 */
[----:B------:R-:W-:Y:S01]  /*165a0*/  R2UR UR46, R152 ;  /* 0x00000000982e72ca */ /* 0x000fe200000e0000 */
[----:B------:R-:W-:Y:S01]  /*165b0*/  VIADD R152, R158, 0x606 ;  /* 0x000006069e987836 */ /* 0x000fe20000000000 */
[----:B------:R-:W-:Y:S01]  /*165c0*/  R2UR UR5, R7 ;  /* 0x00000000070572ca */ /* 0x000fe200000e0000 */
        /* <DEDUP_REMOVED lines=61> */
[C---:B------:R-:W-:Y:S01]  /*169a0*/  R2UR UR9, R153.reuse ;  /* 0x00000000990972ca */ /* 0x040fe200000e0000 */
[----:B------:R-:W-:Y:S01]  /*169b0*/  IMAD.MOV.U32 R23, RZ, RZ, R159 ;  /* 0x000000ffff177224 */ /* 0x000fe200078e009f */
[----:B------:R-:W-:Y:S01]  /*169c0*/  R2UR UR15, R153 ;  /* 0x00000000990f72ca */ /* 0x000fe200000e0000 */
[-C--:B------:R-:W-:Y:S01]  /*169d0*/  FMUL.FTZ R26, R26, R0.reuse ;  /* 0x000000001a1a7220 */ /* 0x080fe20000410000 */
        /* <DEDUP_REMOVED lines=28> */
[----:B------:R-:W-:Y:S01]  /*16ba0*/  WARPGROUP.ARRIVE ;  /* 0x00000000000079c5 */ /* 0x000fe20000000000 */
[----:B------:R-:W-:Y:S01]  /*16bb0*/  R2UR UR12, R214 ;  /* 0x00000000d60c72ca */ /* 0x000fe200000e0000 */
[-C--:B------:R-:W-:Y:S01]  /*16bc0*/  FMUL.FTZ R55, R55, R0.reuse ;  /* 0x0000000037377220 */ /* 0x080fe20000410000 */
[----:B------:R-:W-:Y:S01]  /*16bd0*/  R2UR UR13, R215 ;  /* 0x00000000d70d72ca */ /* 0x000fe200000e0000 */
[-C--:B------:R-:W-:Y:S01]  /*16be0*/  FMUL.FTZ R58, R58, R0.reuse ;  /* 0x000000003a3a7220 */ /* 0x080fe20000410000 */
[----:B------:R-:W-:Y:S01]  /*16bf0*/  R2UR UR16, R212 ;  /* 0x00000000d41072ca */ /* 0x000fe200000e0000 */
[----:B------:R-:W-:Y:S01]  /*16c00*/  HGMMA.64x64x16.F32.BF16 R152, gdesc[UR4], RZ, !UPT, gsb0 ;  /* 0x00e00000049879f0 */ /* 0x000fe2000c0018ff */
[----:B------:R-:W-:Y:S01]  /*16c10*/  UMOV UR6, UR8 ;  /* 0x0000000800067c82 */ /* 0x000fe20008000000 */
[----:B------:R-:W-:Y:S01]  /*16c20*/  UMOV UR7, UR9 ;  /* 0x0000000900077c82 */ /* 0x000fe20008000000 */
        /* <DEDUP_REMOVED lines=75> */
[----:B------:R-:W-:Y:S02]  /*170e0*/  R2UR UR11, R23 ;  /* 0x00000000170b72ca */ /* 0x000fe400000e0000 */
[----:B------:R-:W-:Y:S02]  /*170f0*/  R2UR UR10, R235 ;  /* 0x00000000eb0a72ca */ /* 0x000fe400000e0000 */
[----:B------:R-:W-:Y:S02]  /*17100*/  R2UR UR8, R216 ;  /* 0x00000000d80872ca */ /* 0x000fe400000e0000 */
[----:B------:R-:W-:Y:S01]  /*17110*/  R2UR UR9, R217 ;  /* 0x00000000d90972ca */ /* 0x000fe200000e0000 */
        /* <DEDUP_REMOVED lines=45> */
.L_x_1572:
[----:B------:R-:W-:Y:S01]  /*173f0*/  SHF.L.U32 R23, R218, 0x1f, RZ ;  /* 0x0000001fda177819 */ /* 0x000fe200000006ff */
[----:B------:R-:W-:-:S04]  /*17400*/  IMAD R0, R22, 0x8, R16 ;  /* 0x0000000816007824 */ /* 0x000fc800078e0210 */
[----:B------:R0:W1:Y:S01]  /*17410*/  SYNCS.PHASECHK.TRANS64.TRYWAIT P3, [R0+URZ+0x30850], R23 ;  /* 0x03085017000075a7 */ /* 0x000062000806017f */
[----:B------:R-:W-:Y:S05]  /*17420*/  @!P0 BRA `(.L_x_1573) ;  /* 0x0000000000048947 */ /* 0x000fea0003800000 */
[----:B------:R-:W-:Y:S01]  /*17430*/  BPT.TRAP 0x1 ;  /* 0x000000040000795c */ /* 0x000fe20000300000 */
.L_x_1573:
[----:B------:R-:W-:Y:S04]  /*17440*/  BSSY B2, `(.L_x_1574) ;  /* 0x0000004000027945 */ /* 0x000fe80003800000 */
[----:B-1----:R-:W-:Y:S05]  /*17450*/  @P3 BRA `(.L_x_1575) ;  /* 0x0000000000083947 */ /* 0x002fea0003800000 */
[----:B------:R-:W1:Y:S02]  /*17460*/  SYNCS.PHASECHK.TRANS64.TRYWAIT P3, [R0+URZ+0x30850], R23 ;  /* 0x03085017000075a7 */ /* 0x000e64000806017f */
[----:B-1----:R-:W-:Y:S05]  /*17470*/  @!P3 BRA `(.L_x_1576) ;  /* 0x000001340090b947 */ /* 0x002fea0003800000 */
.L_x_1575:
[----:B------:R-:W-:Y:S05]  /*17480*/  BSYNC B2 ;  /* 0x0000000000027941 */ /* 0x000fea0003800000 */
.L_x_1574:
[----:B01----:R-:W-:Y:S01]  /*17490*/  VIADD R23, R16, 0x400 ;  /* 0x0000040010177836 */ /* 0x003fe20000000000 */
[----:B------:R-:W-:Y:S01]  /*174a0*/  WARPGROUP.ARRIVE ;  /* 0x00000000000079c5 */ /* 0x000fe20000000000 */
[----:B------:R-:W2:Y:S01]  /*174b0*/  LDL R218, [R1+0x24] ;  /* 0x0000240001da7983 */ /* 0x000ea20000100800 */
[----:B------:R-:W-:Y:S01]  /*174c0*/  @!P1 VIADD R2, R2, 0x30840 ;  /* 0x0003084002029836 */ /* 0x000fe20000000000 */
[----:B------:R-:W-:Y:S01]  /*174d0*/  ULDC UR5, c[0x0][0x9d8] ;  /* 0x0002760000057ab9 */ /* 0x000fe20000000800 */
[----:B------:R-:W-:Y:S01]  /*174e0*/  SHF.R.U32.HI R23, RZ, 0x4, R23 ;  /* 0x00000004ff177819 */ /* 0x000fe20000011617 */
[----:B------:R-:W-:Y:S01]  /*174f0*/  FMUL.FTZ R161, R161, UR5 ;  /* 0x00000005a1a17c20 */ /* 0x000fe20008410000 */
[----:B------:R-:W-:Y:S01]  /*17500*/  FMUL.FTZ R169, R169, UR5 ;  /* 0x00000005a9a97c20 */ /* 0x000fe20008410000 */
[----:B------:R-:W-:Y:S01]  /*17510*/  @!P1 PRMT R2, RZ, 0x654, R2 ;  /* 0x00000654ff029816 */ /* 0x000fe20000000002 */
[----:B------:R-:W-:Y:S01]  /*17520*/  FMUL.FTZ R173, R173, UR5 ;  /* 0x00000005adad7c20 */ /* 0x000fe20008410000 */
[----:B------:R-:W-:Y:S01]  /*17530*/  LOP3.LUT R23, R23, 0x3fff, RZ, 0xc0, !PT ;  /* 0x00003fff17177812 */ /* 0x000fe200078ec0ff */
[----:B------:R-:W-:Y:S01]  /*17540*/  FMUL.FTZ R177, R177, UR5 ;  /* 0x00000005b1b17c20 */ /* 0x000fe20008410000 */
[----:B------:R-:W0:Y:S02]  /*17550*/  MUFU.TANH R161, R161 ;  /* 0x000000a100a17308 */ /* 0x000e240000002400 */
[----:B------:R-:W-:-:S05]  /*17560*/  LOP3.LUT R23, R23, 0x2000000, RZ, 0xfc, !PT ;  /* 0x0200000017177812 */ /* 0x000fca00078efcff */
[----:B------:R-:W-:Y:S01]  /*17570*/  IMAD R22, R22, 0x800, R23 ;  /* 0x0000080016167824 */ /* 0x000fe200078e0217 */
[----:B------:R-:W1:Y:S01]  /*17580*/  MUFU.TANH R169, R169 ;  /* 0x000000a900a97308 */ /* 0x000e620000002400 */
[----:B------:R-:W-:-:S03]  /*17590*/  IMAD.MOV.U32 R23, RZ, RZ, 0x40000040 ;  /* 0x40000040ff177424 */ /* 0x000fc600078e00ff */
[----:B------:R-:W-:Y:S02]  /*175a0*/  R2UR UR6, R22 ;  /* 0x00000000160672ca */ /* 0x000fe400000e0000 */
[----:B------:R-:W-:Y:S01]  /*175b0*/  R2UR UR7, R23 ;  /* 0x00000000170772ca */ /* 0x000fe200000e0000 */
[----:B------:R-:W-:Y:S01]  /*175c0*/  IMAD.MOV.U32 R23, RZ, RZ, 0x40000040 ;  /* 0x40000040ff177424 */ /* 0x000fe200078e00ff */
[----:B------:R-:W3:Y:S08]  /*175d0*/  MUFU.TANH R173, R173 ;  /* 0x000000ad00ad7308 */ /* 0x000ef00000002400 */
[----:B------:R-:W4:Y:S03]  /*175e0*/  MUFU.TANH R177, R177 ;  /* 0x000000b100b17308 */ /* 0x000f260000002400 */
[----:B------:R-:W-:Y:S01]  /*175f0*/  HGMMA.64x256x16.F32.BF16 R24, R196, gdesc[UR4].tnspB, R24, gsb0 ;  /* 0x43e00004c4187df0 */ /* 0x000fe20008001818 */
[----:B--2---:R-:W-:-:S02]  /*17600*/  R2UR UR4, R218 ;  /* 0x00000000da0472ca */ /* 0x004fc400000e0000 */
[----:B------:R-:W-:Y:S02]  /*17610*/  WARPGROUP.DEPBAR.LE gsb0, 0x0 ;  /* 0x00008000000079c5 */ /* 0x000fe40000010000 */
[----:B------:R-:W-:Y:S01]  /*17620*/  VIADD R196, R22, 0x80 ;  /* 0x0000008016c47836 */ /* 0x000fe20000000000 */
[----:B------:R-:W-:Y:S01]  /*17630*/  WARPGROUP.ARRIVE ;  /* 0x00000000000079c5 */ /* 0x000fe20000000000 */
[----:B------:R-:W-:-:S03]  /*17640*/  IMAD.MOV.U32 R197, RZ, RZ, 0x40000040 ;  /* 0x40000040ffc57424 */ /* 0x000fc600078e00ff */
[----:B------:R-:W-:Y:S02]  /*17650*/  R2UR UR6, R196 ;  /* 0x00000000c40672ca */ /* 0x000fe400000e0000 */
[----:B------:R-:W-:-:S15]  /*17660*/  R2UR UR7, R197 ;  /* 0x00000000c50772ca */ /* 0x000fde00000e0000 */
[----:B------:R-:W-:-:S01]  /*17670*/  NOP ;  /* 0x0000000000007918 */ /* 0x000fc20000000000 */
[----:B------:R-:W-:Y:S03]  /*17680*/  HGMMA.64x256x16.F32.BF16 R24, R192, gdesc[UR4].tnspB, R24, gsb0 ;  /* 0x43e00004c0187df0 */ /* 0x000fe60008001818 */
[----:B------:R-:W-:Y:S02]  /*17690*/  WARPGROUP.DEPBAR.LE gsb0, 0x0 ;  /* 0x00008000000079c5 */ /* 0x000fe40000010000 */
[C---:B------:R-:W-:Y:S01]  /*176a0*/  VIADD R192, R22.reuse, 0x100 ;  /* 0x0000010016c07836 */ /* 0x040fe20000000000 */
[----:B------:R-:W-:Y:S01]  /*176b0*/  WARPGROUP.ARRIVE ;  /* 0x00000000000079c5 */ /* 0x000fe20000000000 */
[----:B------:R-:W-:Y:S02]  /*176c0*/  IMAD.MOV.U32 R193, RZ, RZ, 0x40000040 ;  /* 0x40000040ffc17424 */ /* 0x000fe400078e00ff */
[----:B------:R-:W-:Y:S01]  /*176d0*/  VIADD R22, R22, 0x180 ;  /* 0x0000018016167836 */ /* 0x000fe20000000000 */
[----:B------:R-:W-:-:S02]  /*176e0*/  R2UR UR6, R192 ;  /* 0x00000000c00672ca */ /* 0x000fc400000e0000 */
[----:B------:R-:W-:-:S15]  /*176f0*/  R2UR UR7, R193 ;  /* 0x00000000c10772ca */ /* 0x000fde00000e0000 */
[----:B------:R-:W-:-:S01]  /*17700*/  NOP ;  /* 0x0000000000007918 */ /* 0x000fc20000000000 */
        /* <DEDUP_REMOVED lines=17> */
[----:B------:R-:W2:Y:S08]  /*17820*/  MUFU.TANH R23, R23 ;  /* 0x0000001700177308 */ /* 0x000eb00000002400 */
        /* <DEDUP_REMOVED lines=14> */
[----:B------:R-:W-:-:S06]  /*17910*/  WARPGROUP.ARRIVE ;  /* 0x00000000000079c5 */ /* 0x000fcc0000000000 */
[----:B------:R-:W-:Y:S03]  /*17920*/  HGMMA.64x256x16.F32.BF16 R24, R184, gdesc[UR4].tnspB, R24, gsb0 ;  /* 0x43e00004b8187df0 */ /* 0x000fe60008001818 */
[----:B------:R-:W-:Y:S02]  /*17930*/  WARPGROUP.DEPBAR.LE gsb0, 0x0 ;  /* 0x00008000000079c5 */ /* 0x000fe40000010000 */
[----:B------:R-:W-:Y:S01]  /*17940*/  FMUL.FTZ R185, R164, UR5 ;  /* 0x00000005a4b97c20 */ /* 0x000fe20008410000 */
[----:B------:R5:W-:Y:S01]  /*17950*/  @!P1 SYNCS.ARRIVE.TRANS64.RED.A1T0 RZ, [R2+URZ], RZ ;  /* 0x000000ff02ff99a7 */ /* 0x000be2000810043f */
[----:B------:R-:W-:Y:S01]  /*17960*/  FMUL.FTZ R164, R167, UR5 ;  /* 0x00000005a7a47c20 */ /* 0x000fe20008410000 */
[----:B------:R-:W-:Y:S01]  /*17970*/  FMUL.FTZ R186, R165, UR5 ;  /* 0x00000005a5ba7c20 */ /* 0x000fe20008410000 */
[----:B------:R-:W-:Y:S01]  /*17980*/  FMUL.FTZ R167, R168, UR5 ;  /* 0x00000005a8a77c20 */ /* 0x000fe20008410000 */
[----:B------:R-:W-:Y:S01]  /*17990*/  FMUL.FTZ R165, R170, UR5 ;  /* 0x00000005aaa57c20 */ /* 0x000fe20008410000 */
[----:B------:R-:W-:Y:S01]  /*179a0*/  FMUL.FTZ R187, R172, UR5 ;  /* 0x00000005acbb7c20 */ /* 0x000fe20008410000 */
[----:B------:R-:W-:Y:S01]  /*179b0*/  FMUL.FTZ R168, R174, UR5 ;  /* 0x00000005aea87c20 */ /* 0x000fe20008410000 */
[----:B------:R-:W-:Y:S01]  /*179c0*/  FMUL.FTZ R170, R175, UR5 ;  /* 0x00000005afaa7c20 */ /* 0x000fe20008410000 */
[----:B-----5:R-:W-:-:S02]  /*179d0*/  IMAD.SHL.U32 R2, R5, 0x40, RZ ;  /* 0x0000004005027824 */ /* 0x020fc400078e00ff */
        /* <DEDUP_REMOVED lines=8> */
[----:B------:R-:W-:-:S03]  /*17a60*/  ULDC UR5, c[0x0][0x9e0] ;  /* 0x0002780000057ab9 */ /* 0x000fc60000000800 */
[----:B------:R-:W-:-:S04]  /*17a70*/  IMAD.IADD R156, R156, 0x1, -R224 ;  /* 0x000000019c9c7824 */ /* 0x000fc800078e0ae0 */
[----:B------:R-:W0:Y:S01]  /*17a80*/  MUFU.TANH R184, R184 ;  /* 0x000000b800b87308 */ /* 0x000e220000002400 */
[----:B------:R-:W-:-:S04]  /*17a90*/  IMAD R156, R234, -0x2, R156 ;  /* 0xfffffffeea9c7824 */ /* 0x000fc800078e029c */
        /* <DEDUP_REMOVED lines=17> */
[----:B------:R-:W2:Y:S01]  /*17bb0*/  LDL R218, [R1+0x8] ;  /* 0x0000080001da7983 */ /* 0x000ea20000100800 */
[----:B------:R-:W-:Y:S01]  /*17bc0*/  BSSY B2, `(.L_x_1578) ;  /* 0x0000013000027945 */ /* 0x000fe20003800000 */
[----:B--2---:R-:W-:-:S05]  /*17bd0*/  IMAD.IADD R188, R231, 0x1, R218 ;  /* 0x00000001e7bc7824 */ /* 0x004fca00078e02da */
[----:B------:R-:W-:-:S13]  /*17be0*/  ISETP.GT.AND P3, PT, R188, -0x1, PT ;  /* 0xffffffffbc00780c */ /* 0x000fda0003f64270 */
[----:B------:R-:W-:Y:S05]  /*17bf0*/  @P3 BRA `(.L_x_1579) ;  /* 0x0000000000243947 */ /* 0x000fea0003800000 */
[----:B------:R-:W-:Y:S01]  /*17c00*/  ULDC UR4, c[0x0][0x9e4] ;  /* 0x0002790000047ab9 */ /* 0x000fe20000000800 */
[----:B------:R-:W-:Y:S01]  /*17c10*/  LOP3.LUT R188, RZ, R188, RZ, 0x33, !PT ;  /* 0x000000bcffbc7212 */ /* 0x000fe200078e33ff */
[----:B------:R-:W-:-:S05]  /*17c20*/  IMAD.U32 R189, RZ, RZ, UR4 ;  /* 0x00000004ffbd7e24 */ /* 0x000fca000f8e00ff */
[----:B------:R-:W-:-:S13]  /*17c30*/  ISETP.NE.AND P3, PT, R189, 0x1, PT ;  /* 0x00000001bd00780c */ /* 0x000fda0003f65270 */
[----:B------:R-:W1:Y:S02]  /*17c40*/  @P3 LDC.64 R156, c[0x0][0x9e8] ;  /* 0x00027a00ff9c3b82 */ /* 0x000e640000000a00 */
[----:B-1----:R-:W-:-:S05]  /*17c50*/  @P3 IMAD.HI.U32 R156, R188, R156, RZ ;  /* 0x0000009cbc9c3227 */ /* 0x002fca00078e00ff */
[----:B------:R-:W-:-:S04]  /*17c60*/  @P3 SHF.R.U32.HI R188, RZ, R157, R156 ;  /* 0x0000009dffbc3219 */ /* 0x000fc8000001169c */
[----:B------:R-:W-:Y:S01]  /*17c70*/  LOP3.LUT R188, RZ, R188, RZ, 0x33, !PT ;  /* 0x000000bcffbc7212 */ /* 0x000fe200078e33ff */
[----:B------:R-:W-:Y:S06]  /*17c80*/  BRA `(.L_x_1580) ;  /* 0x0000000000187947 */ /* 0x000fec0003800000 */
.L_x_1579:
[----:B------:R-:W-:Y:S02]  /*17c90*/  ULDC UR4, c[0x0][0x9e4] ;  /* 0x0002790000047ab9 */ /* 0x000fe40000000800 */
[----:B------:R-:W-:-:S05]  /*17ca0*/  IMAD.U32 R189, RZ, RZ, UR4 ;  /* 0x00000004ffbd7e24 */ /* 0x000fca000f8e00ff */
[----:B------:R-:W-:-:S13]  /*17cb0*/  ISETP.NE.AND P3, PT, R189, 0x1, PT ;  /* 0x00000001bd00780c */ /* 0x000fda0003f65270 */
[----:B------:R-:W1:Y:S02]  /*17cc0*/  @P3 LDC.64 R156, c[0x0][0x9e8] ;  /* 0x00027a00ff9c3b82 */ /* 0x000e640000000a00 */
[----:B-1----:R-:W-:-:S05]  /*17cd0*/  @P3 IMAD.HI.U32 R156, R188, R156, RZ ;  /* 0x0000009cbc9c3227 */ /* 0x002fca00078e00ff */
[----:B------:R-:W-:-:S07]  /*17ce0*/  @P3 SHF.R.U32.HI R188, RZ, R157, R156 ;  /* 0x0000009dffbc3219 */ /* 0x000fce000001169c */
.L_x_1580:
[----:B------:R-:W-:Y:S05]  /*17cf0*/  BSYNC B2 ;  /* 0x0000000000027941 */ /* 0x000fea0003800000 */
.L_x_1578:
[----:B------:R-:W-:-:S04]  /*17d00*/  IMAD R188, R188, R189, -R2 ;  /* 0x000000bdbcbc7224 */ /* 0x000fc800078e0a02 */
[----:B------:R-:W-:-:S05]  /*17d10*/  IMAD R188, R234, -0x2, R188 ;  /* 0xfffffffeeabc7824 */ /* 0x000fca00078e02bc */
[----:B------:R-:W-:Y:S02]  /*17d20*/  VIMNMX R180, R180, R188, !PT ;  /* 0x000000bcb4b47248 */ /* 0x000fe40007fe0100 */
[----:B------:R-:W-:-:S07]  /*17d30*/  VIADDMNMX R181, R188, R189, R181, PT ;  /* 0x000000bdbcb57246 */ /* 0x000fce00038001b5 */
.L_x_1577:
[----:B------:R-:W-:Y:S02]  /*17d40*/  ISETP.GT.AND P3, PT, R5, -0x1, PT ;  /* 0xffffffff0500780c */ /* 0x000fe40003f64270 */
[----:B------:R-:W-:Y:S02]  /*17d50*/  IADD3 R183, R183, 0x8, R231 ;  /* 0x00000008b7b77810 */ /* 0x000fe40007ffe0e7 */
[C---:B------:R-:W-:Y:S02]  /*17d60*/  ISETP.GT.AND P4, PT, R180.reuse, RZ, P3 ;  /* 0x000000ffb400720c */ /* 0x040fe40001f84270 */
[C---:B------:R-:W-:Y:S02]  /*17d70*/  ISETP.GT.AND P6, PT, R180.reuse, 0x1, P3 ;  /* 0x00000001b400780c */ /* 0x040fe40001fc4270 */
[----:B------:R-:W-:Y:S02]  /*17d80*/  ISETP.LT.OR P5, PT, R181, 0x1, P4 ;  /* 0x00000001b500780c */ /* 0x000fe400027a1670 */
[----:B------:R-:W-:-:S02]  /*17d90*/  ISETP.GT.AND P4, PT, R180, 0x8, P3 ;  /* 0x00000008b400780c */ /* 0x000fc40001f84270 */
[----:B------:R-:W-:Y:S02]  /*17da0*/  FSEL R23, R23, -INF , !P5 ;  /* 0xff80000017177808 */ /* 0x000fe40006800000 */
[----:B------:R-:W-:Y:S02]  /*17db0*/  ISETP.GT.AND P5, PT, R180, 0x9, P3 ;  /* 0x00000009b400780c */ /* 0x000fe40001fa4270 */
[C---:B------:R-:W-:Y:S02]  /*17dc0*/  ISETP.LT.OR P6, PT, R181.reuse, 0x2, P6 ;  /* 0x00000002b500780c */ /* 0x040fe400037c1670 */
[C---:B------:R-:W-:Y:S02]  /*17dd0*/  ISETP.LT.OR P4, PT, R181.reuse, 0x9, P4 ;  /* 0x00000009b500780c */ /* 0x040fe40002781670 */
[----:B------:R-:W-:Y:S02]  /*17de0*/  ISETP.LT.OR P5, PT, R181, 0xa, P5 ;  /* 0x0000000ab500780c */ /* 0x000fe40002fa1670 */
[----:B0-----:R-:W-:-:S02]  /*17df0*/  FSEL R152, R152, -INF , !P6 ;  /* 0xff80000098987808 */ /* 0x001fc40007000000 */
[----:B------:R-:W-:Y:S02]  /*17e00*/  FSEL R154, R154, -INF , !P4 ;  /* 0xff8000009a9a7808 */ /* 0x000fe40006000000 */
[----:B------:R-:W-:Y:S02]  /*17e10*/  FSEL R184, R184, -INF , !P5 ;  /* 0xff800000b8b87808 */ /* 0x000fe40006800000 */
[C---:B------:R-:W-:Y:S02]  /*17e20*/  ISETP.GT.AND P6, PT, R180.reuse, 0x10, P3 ;  /* 0x00000010b400780c */ /* 0x040fe40001fc4270 */
[C---:B------:R-:W-:Y:S02]  /*17e30*/  ISETP.GT.AND P4, PT, R180.reuse, 0x11, P3 ;  /* 0x00000011b400780c */ /* 0x040fe40001f84270 */
        /* <DEDUP_REMOVED lines=10> */
[C---:B------:R-:W-:Y:S02]  /*17ee0*/  ISETP.LT.OR P6, PT, R181.reuse, 0x1a, P6 ;  /* 0x0000001ab500780c */ /* 0x040fe400037c1670 */
[C---:B------:R-:W-:Y:S02]  /*17ef0*/  ISETP.LT.OR P4, PT, R181.reuse, 0x21, P4 ;  /* 0x00000021b500780c */ /* 0x040fe40002781670 */
[----:B------:R-:W-:Y:S02]  /*17f00*/  ISETP.LT.OR P5, PT, R181, 0x22, P5 ;  /* 0x00000022b500780c */ /* 0x000fe40002fa1670 */
[----:B------:R-:W-:-:S02]  /*17f10*/  FSEL R186, R186, -INF , !P6 ;  /* 0xff800000baba7808 */ /* 0x000fc40007000000 */
        /* <DEDUP_REMOVED lines=17> */
[----:B------:R-:W-:-:S02]  /*18030*/  IADD3 R182, R182, 0x8, R231 ;  /* 0x00000008b6b67810 */ /* 0x000fc40007ffe0e7 */
[----:B------:R-:W-:Y:S02]  /*18040*/  FSEL R177, R177, -INF , !P6 ;  /* 0xff800000b1b17808 */ /* 0x000fe40007000000 */
[----:B------:R-:W-:Y:S02]  /*18050*/  FSEL R178, R178, -INF , !P4 ;  /* 0xff800000b2b27808 */ /* 0x000fe40006000000 */
[----:B------:R-:W-:Y:S01]  /*18060*/  FSEL R179, R179, -INF , !P5 ;  /* 0xff800000b3b37808 */ /* 0x000fe20006800000 */
[----:B------:R-:W-:Y:S06]  /*18070*/  @!P2 BRA `(.L_x_1581) ;  /* 0x000000000068a947 */ /* 0x000fec0003800000 */
[----:B------:R-:W-:Y:S01]  /*18080*/  ISETP.GT.AND P4, PT, R230, -0x1, PT ;  /* 0xffffffffe600780c */ /* 0x000fe20003f84270 */
[----:B------:R-:W-:-:S12]  /*18090*/  BSSY B2, `(.L_x_1582) ;  /* 0x0000014000027945 */ /* 0x000fd80003800000 */
[----:B------:R-:W-:Y:S05]  /*180a0*/  @P4 BRA `(.L_x_1583) ;  /* 0x00000000002c4947 */ /* 0x000fea0003800000 */
[----:B------:R-:W2:Y:S01]  /*180b0*/  LDL R188, [R1+0x28] ;  /* 0x0000280001bc7983 */ /* 0x000ea20000100800 */
[----:B------:R-:W-:Y:S02]  /*180c0*/  ULDC UR4, c[0x0][0x9e4] ;  /* 0x0002790000047ab9 */ /* 0x000fe40000000800 */
[----:B------:R-:W-:-:S05]  /*180d0*/  IMAD.U32 R180, RZ, RZ, UR4 ;  /* 0x00000004ffb47e24 */ /* 0x000fca000f8e00ff */
[----:B------:R-:W-:-:S13]  /*180e0*/  ISETP.NE.AND P4, PT, R180, 0x1, PT ;  /* 0x00000001b400780c */ /* 0x000fda0003f85270 */
[----:B------:R-:W0:Y:S01]  /*180f0*/  @P4 LDC.64 R156, c[0x0][0x9e8] ;  /* 0x00027a00ff9c4b82 */ /* 0x000e220000000a00 */
[----:B--2---:R-:W-:-:S05]  /*18100*/  VIADD R181, R188, 0x8 ;  /* 0x00000008bcb57836 */ /* 0x004fca0000000000 */
[----:B------:R-:W-:-:S05]  /*18110*/  LOP3.LUT R181, RZ, R181, RZ, 0x33, !PT ;  /* 0x000000b5ffb57212 */ /* 0x000fca00078e33ff */
[----:B0-----:R-:W-:-:S05]  /*18120*/  @P4 IMAD.HI.U32 R156, R181, R156, RZ ;  /* 0x0000009cb59c4227 */ /* 0x001fca00078e00ff */
[----:B------:R-:W-:-:S04]  /*18130*/  @P4 SHF.R.U32.HI R181, RZ, R157, R156 ;  /* 0x0000009dffb54219 */ /* 0x000fc8000001169c */
[----:B------:R-:W-:Y:S01]  /*18140*/  LOP3.LUT R181, RZ, R181, RZ, 0x33, !PT ;  /* 0x000000b5ffb57212 */ /* 0x000fe200078e33ff */
[----:B------:R-:W-:Y:S06]  /*18150*/  BRA `(.L_x_1584) ;  /* 0x00000000001c7947 */ /* 0x000fec0003800000 */
.L_x_1583:
[----:B------:R-:W-:Y:S01]  /*18160*/  ULDC UR4, c[0x0][0x9e4] ;  /* 0x0002790000047ab9 */ /* 0x000fe20000000800 */
[----:B------:R-:W-:Y:S02]  /*18170*/  IMAD.MOV.U32 R181, RZ, RZ, R230 ;  /* 0x000000ffffb57224 */ /* 0x000fe400078e00e6 */
[----:B------:R-:W-:-:S05]  /*18180*/  IMAD.U32 R180, RZ, RZ, UR4 ;  /* 0x00000004ffb47e24 */ /* 0x000fca000f8e00ff */
[----:B------:R-:W-:-:S13]  /*18190*/  ISETP.NE.AND P4, PT, R180, 0x1, PT ;  /* 0x00000001b400780c */ /* 0x000fda0003f85270 */
[----:B------:R-:W0:Y:S02]  /*181a0*/  @P4 LDC.64 R156, c[0x0][0x9e8] ;  /* 0x00027a00ff9c4b82 */ /* 0x000e240000000a00 */
[----:B0-----:R-:W-:-:S05]  /*181b0*/  @P4 IMAD.HI.U32 R156, R230, R156, RZ ;  /* 0x0000009ce69c4227 */ /* 0x001fca00078e00ff */
[----:B------:R-:W-:-:S07]  /*181c0*/  @P4 SHF.R.U32.HI R181, RZ, R157, R156 ;  /* 0x0000009dffb54219 */ /* 0x000fce000001169c */
.L_x_1584:
[----:B------:R-:W-:Y:S05]  /*181d0*/  BSYNC B2 ;  /* 0x0000000000027941 */ /* 0x000fea0003800000 */
.L_x_1582:
[----:B------:R-:W-:-:S04]  /*181e0*/  IMAD R2, R181, R180, -R2 ;  /* 0x000000b4b5027224 */ /* 0x000fc800078e0a02 */
[----:B------:R-:W-:-:S05]  /*181f0*/  IMAD R2, R234, -0x2, R2 ;  /* 0xfffffffeea027824 */ /* 0x000fca00078e0202 */
[----:B------:R-:W-:Y:S02]  /*18200*/  VIMNMX R182, R182, R2, !PT ;  /* 0x00000002b6b67248 */ /* 0x000fe40007fe0100 */
[----:B------:R-:W-:-:S07]  /*18210*/  VIADDMNMX R183, R2, R180, R183, PT ;  /* 0x000000b402b77246 */ /* 0x000fce00038001b7 */
.L_x_1581:
[----:B------:R-:W-:Y:S01]  /*18220*/  @!P1 VIADD R0, R0, 0x30860 ;  /* 0x0003086000009836 */ /* 0x000fe20000000000 */
[----:B------:R-:W2:Y:S01]  /*18230*/  LDL R180, [R1+0x2c] ;  /* 0x00002c0001b47983 */ /* 0x000ea20000100800 */
[----:B------:R-:W-:Y:S01]  /*18240*/  ULDC UR4, c[0x0][0x988] ;  /* 0x0002620000047ab9 */ /* 0x000fe20000000800 */
[C---:B------:R-:W-:Y:S01]  /*18250*/  ISETP.GT.AND P6, PT, R182.reuse, 0x9, P3 ;  /* 0x00000009b600780c */ /* 0x040fe20001fc4270 */
[----:B------:R-:W-:Y:S01]  /*18260*/  IMAD.MOV.U32 R218, RZ, RZ, R232 ;  /* 0x000000ffffda7224 */ /* 0x000fe200078e00e8 */
[----:B------:R-:W-:Y:S02]  /*18270*/  @!P1 PRMT R0, RZ, 0x654, R0 ;  /* 0x00000654ff009816 */ /* 0x000fe40000000000 */
[----:B------:R-:W-:Y:S02]  /*18280*/  ISETP.LT.OR P6, PT, R183, 0xa, P6 ;  /* 0x0000000ab700780c */ /* 0x000fe400037c1670 */
[----:B------:R0:W-:Y:S01]  /*18290*/  @!P1 SYNCS.ARRIVE.TRANS64.RED.A1T0 RZ, [R0+URZ], RZ ;  /* 0x000000ff00ff99a7 */ /* 0x0001e2000810043f */
[----:B------:R-:W-:-:S02]  /*182a0*/  ISETP.GT.AND P5, PT, R182, 0x1, P3 ;  /* 0x00000001b600780c */ /* 0x000fc40001fa4270 */
[----:B------:R-:W-:Y:S02]  /*182b0*/  FSEL R158, R158, -INF , !P6 ;  /* 0xff8000009e9e7808 */ /* 0x000fe40007000000 */
[----:B------:R-:W-:Y:S02]  /*182c0*/  ISETP.GT.AND P6, PT, R182, 0x18, P3 ;  /* 0x00000018b600780c */ /* 0x000fe40001fc4270 */
[----:B------:R-:W-:Y:S02]  /*182d0*/  ISETP.LT.OR P5, PT, R183, 0x2, P5 ;  /* 0x00000002b700780c */ /* 0x000fe40002fa1670 */
[----:B0-----:R-:W-:Y:S02]  /*182e0*/  FMNMX.FTZ R0, R23, R3, !PT ;  /* 0x0000000317007209 */ /* 0x001fe40007810000 */
[----:B------:R-:W-:Y:S02]  /*182f0*/  ISETP.LT.OR P6, PT, R183, 0x19, P6 ;  /* 0x00000019b700780c */ /* 0x000fe400037c1670 */
[----:B------:R-:W-:-:S02]  /*18300*/  FMNMX.FTZ R0, R152, R0, !PT ;  /* 0x0000000098007209 */ /* 0x000fc40007810000 */
[----:B------:R-:W-:Y:S02]  /*18310*/  FSEL R163, R163, -INF , !P6 ;  /* 0xff800000a3a37808 */ /* 0x000fe40007000000 */
[----:B------:R-:W-:Y:S02]  /*18320*/  FMNMX.FTZ R0, R154, R0, !PT ;  /* 0x000000009a007209 */ /* 0x000fe40007810000 */
[----:B------:R-:W-:Y:S02]  /*18330*/  ISETP.GT.AND P6, PT, R182, 0x21, P3 ;  /* 0x00000021b600780c */ /* 0x000fe40001fc4270 */
[----:B------:R-:W-:Y:S02]  /*18340*/  FMNMX.FTZ R0, R184, R0, !PT ;  /* 0x00000000b8007209 */ /* 0x000fe40007810000 */
[----:B------:R-:W-:Y:S02]  /*18350*/  ISETP.LT.OR P6, PT, R183, 0x22, P6 ;  /* 0x00000022b700780c */ /* 0x000fe400037c1670 */
[----:B------:R-:W-:-:S02]  /*18360*/  FMNMX.FTZ R0, R159, R0, !PT ;  /* 0x000000009f007209 */ /* 0x000fc40007810000 */
[----:B------:R-:W-:Y:S02]  /*18370*/  FSEL R166, R166, -INF , !P6 ;  /* 0xff800000a6a67808 */ /* 0x000fe40007000000 */
[----:B------:R-:W-:Y:S02]  /*18380*/  FMNMX.FTZ R0, R161, R0, !PT ;  /* 0x00000000a1007209 */ /* 0x000fe40007810000 */
[----:B------:R-:W-:Y:S02]  /*18390*/  ISETP.GT.AND P6, PT, R182, RZ, P3 ;  /* 0x000000ffb600720c */ /* 0x000fe40001fc4270 */
[----:B------:R-:W-:Y:S02]  /*183a0*/  FMNMX.FTZ R0, R185, R0, !PT ;  /* 0x00000000b9007209 */ /* 0x000fe40007810000 */
[----:B------:R-:W-:Y:S02]  /*183b0*/  ISETP.LT.OR P6, PT, R183, 0x1, P6 ;  /* 0x00000001b700780c */ /* 0x000fe400037c1670 */
[----:B------:R-:W-:-:S02]  /*183c0*/  FMNMX.FTZ R0, R186, R0, !PT ;  /* 0x00000000ba007209 */ /* 0x000fc40007810000 */
[----:B------:R-:W-:Y:S02]  /*183d0*/  FSEL R22, R22, -INF , !P6 ;  /* 0xff80000016167808 */ /* 0x000fe40007000000 */
[----:B------:R-:W-:Y:S02]  /*183e0*/  FMNMX.FTZ R0, R167, R0, !PT ;  /* 0x00000000a7007209 */ /* 0x000fe40007810000 */
[----:B------:R-:W-:Y:S02]  /*183f0*/  FSEL R153, R153, -INF , !P5 ;  /* 0xff80000099997808 */ /* 0x000fe40006800000 */
[----:B------:R-:W-:Y:S02]  /*18400*/  FMNMX.FTZ R0, R169, R0, !PT ;  /* 0x00000000a9007209 */ /* 0x000fe40007810000 */
[----:B------:R-:W-:Y:S02]  /*18410*/  ISETP.GT.AND P5, PT, R182, 0x10, P3 ;  /* 0x00000010b600780c */ /* 0x000fe40001fa4270 */
[----:B------:R-:W-:-:S02]  /*18420*/  FMNMX.FTZ R0, R187, R0, !PT ;  /* 0x00000000bb007209 */ /* 0x000fc40007810000 */
[----:B------:R-:W-:Y:S02]  /*18430*/  ISETP.LT.OR P5, PT, R183, 0x11, P5 ;  /* 0x00000011b700780c */ /* 0x000fe40002fa1670 */
        /* <DEDUP_REMOVED lines=9> */
[C---:B------:R-:W-:Y:S02]  /*184d0*/  ISETP.GT.AND P5, PT, R182.reuse, 0x28, P3 ;  /* 0x00000028b600780c */ /* 0x040fe40001fa4270 */
[----:B------:R-:W-:Y:S01]  /*184e0*/  ISETP.GT.AND P6, PT, R182, 0x38, P3 ;  /* 0x00000038b600780c */ /* 0x000fe20001fc4270 */
[----:B------:R-:W0:Y:S01]  /*184f0*/  SHFL.BFLY PT, R2, R0, 0x2, 0x1f ;  /* 0x0c401f0000027f89 */ /* 0x000e2200000e0000 */
[----:B------:R-:W-:-:S02]  /*18500*/  ISETP.LT.OR P5, PT, R183, 0x29, P5 ;  /* 0x00000029b700780c */ /* 0x000fc40002fa1670 */
[----:B------:R-:W-:Y:S02]  /*18510*/  ISETP.LT.OR P6, PT, R183, 0x39, P6 ;  /* 0x00000039b700780c */ /* 0x000fe400037c1670 */
[----:B------:R-:W-:Y:S02]  /*18520*/  FSEL R168, R168, -INF , !P5 ;  /* 0xff800000a8a87808 */ /* 0x000fe40006800000 */
[----:B------:R-:W-:Y:S02]  /*18530*/  ISETP.GT.AND P5, PT, R182, 0x30, P3 ;  /* 0x00000030b600780c */ /* 0x000fe40001fa4270 */
[----:B------:R-:W-:Y:S02]  /*18540*/  FSEL R175, R175, -INF , !P6 ;  /* 0xff800000afaf7808 */ /* 0x000fe40007000000 */
[----:B------:R-:W-:-:S04]  /*18550*/  ISETP.LT.OR P5, PT, R183, 0x31, P5 ;  /* 0x00000031b700780c */ /* 0x000fc80002fa1670 */
[----:B------:R-:W-:Y:S02]  /*18560*/  FSEL R171, R171, -INF , !P5 ;  /* 0xff800000abab7808 */ /* 0x000fe40006800000 */
[----:B0-----:R-:W-:-:S05]  /*18570*/  FMNMX.FTZ R2, R0, R2, !PT ;  /* 0x0000000200027209 */ /* 0x001fca0007810000 */
[----:B------:R-:W0:Y:S02]  /*18580*/  SHFL.BFLY PT, R156, R2, 0x1, 0x1f ;  /* 0x0c201f00029c7f89 */ /* 0x000e2400000e0000 */
[----:B0-----:R-:W-:Y:S01]  /*18590*/  FMNMX.FTZ R156, R2, R156, !PT ;  /* 0x0000009c029c7209 */ /* 0x001fe20007810000 */
[----:B------:R-:W-:-:S03]  /*185a0*/  IMAD.U32 R2, RZ, RZ, UR4 ;  /* 0x00000004ff027e24 */ /* 0x000fc6000f8e00ff */
[----:B------:R-:W-:-:S04]  /*185b0*/  FSETP.NEU.FTZ.AND P4, PT, R156, -INF , PT ;  /* 0xff8000009c00780b */ /* 0x000fc80003f9d000 */
[----:B------:R-:W-:-:S05]  /*185c0*/  FSEL R0, R156, RZ, P4 ;  /* 0x000000ff9c007208 */ /* 0x000fca0002000000 */
[----:B------:R-:W-:Y:S01]  /*185d0*/  FADD.FTZ R3, -R0, R3 ;  /* 0x0000000300037221 */ /* 0x000fe20000010100 */
[----:B------:R-:W-:-:S03]  /*185e0*/  FMUL.FTZ R0, R156, R2 ;  /* 0x000000029c007220 */ /* 0x000fc60000410000 */
[----:B------:R-:W-:Y:S02]  /*185f0*/  FMUL.FTZ R3, R3, R2 ;  /* 0x0000000203037220 */ /* 0x000fe40000410000 */
[----:B------:R-:W-:Y:S02]  /*18600*/  FSEL R0, R0, RZ, P4 ;  /* 0x000000ff00007208 */ /* 0x000fe40002000000 */
[----:B------:R-:W-:-:S03]  /*18610*/  ISETP.GT.AND P4, PT, R182, 0x8, P3 ;  /* 0x00000008b600780c */ /* 0x000fc60001f84270 */
[-CC-:B------:R-:W-:Y:S01]  /*18620*/  FFMA.FTZ R23, R23, R2.reuse, -R0.reuse ;  /* 0x0000000217177223 */ /* 0x180fe20000010800 */
[-CC-:B------:R-:W-:Y:S01]  /*18630*/  FFMA.FTZ R152, R152, R2.reuse, -R0.reuse ;  /* 0x0000000298987223 */ /* 0x180fe20000010800 */
[----:B------:R-:W-:Y:S01]  /*18640*/  ISETP.LT.OR P4, PT, R183, 0x9, P4 ;  /* 0x00000009b700780c */ /* 0x000fe20002781670 */
[-CC-:B------:R-:W-:Y:S01]  /*18650*/  FFMA.FTZ R154, R154, R2.reuse, -R0.reuse ;  /* 0x000000029a9a7223 */ /* 0x180fe20000010800 */
[----:B------:R-:W-:Y:S01]  /*18660*/  MUFU.EX2 R196, R23 ;  /* 0x0000001700c47308 */ /* 0x000fe20000000800 */
[-CC-:B------:R-:W-:Y:S01]  /*18670*/  FFMA.FTZ R184, R184, R2.reuse, -R0.reuse ;  /* 0x00000002b8b87223 */ /* 0x180fe20000010800 */
[----:B------:R-:W-:Y:S01]  /*18680*/  FSEL R155, R155, -INF , !P4 ;  /* 0xff8000009b9b7808 */ /* 0x000fe20006000000 */
[-CC-:B------:R-:W-:Y:S01]  /*18690*/  FFMA.FTZ R159, R159, R2.reuse, -R0.reuse ;  /* 0x000000029f9f7223 */ /* 0x180fe20000010800 */
[----:B------:R-:W-:Y:S01]  /*186a0*/  ISETP.GT.AND P4, PT, R182, 0x11, P3 ;  /* 0x00000011b600780c */ /* 0x000fe20001f84270 */
[-CC-:B------:R-:W-:Y:S01]  /*186b0*/  FFMA.FTZ R161, R161, R2.reuse, -R0.reuse ;  /* 0x00000002a1a17223 */ /* 0x180fe20000010800 */
[-CC-:B------:R-:W-:Y:S01]  /*186c0*/  FFMA.FTZ R185, R185, R2.reuse, -R0.reuse ;  /* 0x00000002b9b97223 */ /* 0x180fe20000010800 */
[-CC-:B------:R-:W-:Y:S01]  /*186d0*/  FFMA.FTZ R186, R186, R2.reuse, -R0.reuse ;  /* 0x00000002baba7223 */ /* 0x180fe20000010800 */
[----:B------:R-:W0:Y:S01]  /*186e0*/  MUFU.EX2 R23, R3 ;  /* 0x0000000300177308 */ /* 0x000e220000000800 */
[----:B------:R-:W-:Y:S01]  /*186f0*/  ISETP.LT.OR P4, PT, R183, 0x12, P4 ;  /* 0x00000012b700780c */ /* 0x000fe20002781670 */
[-CC-:B------:R-:W-:Y:S01]  /*18700*/  FFMA.FTZ R167, R167, R2.reuse, -R0.reuse ;  /* 0x00000002a7a77223 */ /* 0x180fe20000010800 */
[-CC-:B------:R-:W-:Y:S01]  /*18710*/  FFMA.FTZ R169, R169, R2.reuse, -R0.reuse ;  /* 0x00000002a9a97223 */ /* 0x180fe20000010800 */
[-CC-:B------:R-:W-:Y:S01]  /*18720*/  FFMA.FTZ R187, R187, R2.reuse, -R0.reuse ;  /* 0x00000002bbbb7223 */ /* 0x180fe20000010800 */
[----:B------:R-:W-:Y:S01]  /*18730*/  FSEL R162, R162, -INF , !P4 ;  /* 0xff800000a2a27808 */ /* 0x000fe20006000000 */
[-CC-:B------:R-:W-:Y:S01]  /*18740*/  FFMA.FTZ R173, R173, R2.reuse, -R0.reuse ;  /* 0x00000002adad7223 */ /* 0x180fe20000010800 */
[----:B------:R-:W-:Y:S01]  /*18750*/  ISETP.GT.AND P4, PT, R182, 0x20, P3 ;  /* 0x00000020b600780c */ /* 0x000fe20001f84270 */
[----:B------:R-:W1:Y:S01]  /*18760*/  MUFU.EX2 R152, R152 ;  /* 0x0000009800987308 */ /* 0x000e620000000800 */
[-CC-:B------:R-:W-:Y:S01]  /*18770*/  FFMA.FTZ R174, R174, R2.reuse, -R0.reuse ;  /* 0x00000002aeae7223 */ /* 0x180fe20000010800 */
[-CC-:B------:R-:W-:Y:S01]  /*18780*/  FFMA.FTZ R177, R177, R2.reuse, -R0.reuse ;  /* 0x00000002b1b17223 */ /* 0x180fe20000010800 */
[----:B------:R-:W-:Y:S01]  /*18790*/  ISETP.LT.OR P4, PT, R183, 0x21, P4 ;  /* 0x00000021b700780c */ /* 0x000fe20002781670 */
[-CC-:B------:R-:W-:Y:S01]  /*187a0*/  FFMA.FTZ R178, R178, R2.reuse, -R0.reuse ;  /* 0x00000002b2b27223 */ /* 0x180fe20000010800 */
[----:B------:R-:W-:-:S02]  /*187b0*/  FFMA.FTZ R0, R179, R2, -R0 ;  /* 0x00000002b3007223 */ /* 0x000fc40000010800 */
[----:B------:R-:W-:Y:S01]  /*187c0*/  FSEL R165, R165, -INF , !P4 ;  /* 0xff800000a5a57808 */ /* 0x000fe20006000000 */
[----:B------:R-:W-:Y:S01]  /*187d0*/  MUFU.EX2 R154, R154 ;  /* 0x0000009a009a7308 */ /* 0x000fe20000000800 */
[----:B0-----:R-:W-:Y:S01]  /*187e0*/  FFMA.FTZ R3, R23, R227, R196 ;  /* 0x000000e317037223 */ /* 0x001fe200000100c4 */
[----:B------:R-:W-:-:S04]  /*187f0*/  ISETP.GT.AND P4, PT, R182, 0x29, P3 ;  /* 0x00000029b600780c */ /* 0x000fc80001f84270 */
[----:B------:R-:W-:Y:S02]  /*18800*/  ISETP.LT.OR P4, PT, R183, 0x2a, P4 ;  /* 0x0000002ab700780c */ /* 0x000fe40002781670 */
[----:B------:R-:W0:Y:S01]  /*18810*/  MUFU.EX2 R184, R184 ;  /* 0x000000b800b87308 */ /* 0x000e220000000800 */
[C---:B-1----:R-:W-:Y:S01]  /*18820*/  FADD.FTZ R3, R152.reuse, R3 ;  /* 0x0000000398037221 */ /* 0x042fe20000010000 */
[----:B------:R-:W-:Y:S02]  /*18830*/  F2FP.BF16.F32.PACK_AB R196, R152, R196 ;  /* 0x000000c498c4723e */ /* 0x000fe400000010ff */
[----:B------:R-:W-:Y:S02]  /*18840*/  FMNMX.FTZ R152, R22, R4, !PT ;  /* 0x0000000416987209 */ /* 0x000fe40007810000 */
[----:B------:R-:W-:Y:S02]  /*18850*/  FSEL R170, R170, -INF , !P4 ;  /* 0xff800000aaaa7808 */ /* 0x000fe40006000000 */
[----:B------:R-:W-:Y:S01]  /*18860*/  FMNMX.FTZ R152, R153, R152, !PT ;  /* 0x0000009899987209 */ /* 0x000fe20007810000 */
[----:B------:R-:W-:Y:S01]  /*18870*/  MUFU.EX2 R159, R159 ;  /* 0x0000009f009f7308 */ /* 0x000fe20000000800 */
[----:B------:R-:W-:-:S02]  /*18880*/  ISETP.GT.AND P4, PT, R182, 0x31, P3 ;  /* 0x00000031b600780c */ /* 0x000fc40001f84270 */
[----:B------:R-:W-:Y:S02]  /*18890*/  FMNMX.FTZ R152, R155, R152, !PT ;  /* 0x000000989b987209 */ /* 0x000fe40007810000 */
[----:B------:R-:W-:Y:S02]  /*188a0*/  ISETP.LT.OR P4, PT, R183, 0x32, P4 ;  /* 0x00000032b700780c */ /* 0x000fe40002781670 */
[----:B------:R-:W-:Y:S01]  /*188b0*/  FMNMX.FTZ R152, R158, R152, !PT ;  /* 0x000000989e987209 */ /* 0x000fe20007810000 */
[----:B------:R-:W1:Y:S01]  /*188c0*/  MUFU.EX2 R161, R161 ;  /* 0x000000a100a17308 */ /* 0x000e620000000800 */
[----:B------:R-:W-:Y:S02]  /*188d0*/  ISETP.GT.AND P3, PT, R182, 0x39, P3 ;  /* 0x00000039b600780c */ /* 0x000fe40001f64270 */
[----:B------:R-:W-:Y:S02]  /*188e0*/  FMNMX.FTZ R152, R160, R152, !PT ;  /* 0x00000098a0987209 */ /* 0x000fe40007810000 */
[----:B------:R-:W-:-:S02]  /*188f0*/  FSEL R172, R172, -INF , !P4 ;  /* 0xff800000acac7808 */ /* 0x000fc40006000000 */
[----:B------:R-:W-:Y:S01]  /*18900*/  FMNMX.FTZ R152, R162, R152, !PT ;  /* 0x00000098a2987209 */ /* 0x000fe20007810000 */
[----:B------:R-:W-:Y:S01]  /*18910*/  MUFU.EX2 R185, R185 ;  /* 0x000000b900b97308 */ /* 0x000fe20000000800 */
[----:B------:R-:W-:Y:S02]  /*18920*/  ISETP.LT.OR P3, PT, R183, 0x3a, P3 ;  /* 0x0000003ab700780c */ /* 0x000fe40001f61670 */
[----:B------:R-:W-:Y:S02]  /*18930*/  FMNMX.FTZ R152, R163, R152, !PT ;  /* 0x00000098a3987209 */ /* 0x000fe40007810000 */
[----:B------:R-:W-:Y:S02]  /*18940*/  FSEL R176, R176, -INF , !P3 ;  /* 0xff800000b0b07808 */ /* 0x000fe40005800000 */
[----:B------:R-:W-:Y:S01]  /*18950*/  FMNMX.FTZ R152, R164, R152, !PT ;  /* 0x00000098a4987209 */ /* 0x000fe20007810000 */
[----:B------:R-:W3:Y:S01]  /*18960*/  MUFU.EX2 R186, R186 ;  /* 0x000000ba00ba7308 */ /* 0x000ee20000000800 */
[----:B0-----:R-:W-:-:S02]  /*18970*/  F2FP.BF16.F32.PACK_AB R198, R184, R154 ;  /* 0x0000009ab8c6723e */ /* 0x001fc400000010ff */
[----:B------:R-:W-:Y:S02]  /*18980*/  FMNMX.FTZ R152, R165, R152, !PT ;  /* 0x00000098a5987209 */ /* 0x000fe40007810000 */
[----:B-1----:R-:W-:Y:S02]  /*18990*/  F2FP.BF16.F32.PACK_AB R192, R161, R159 ;  /* 0x0000009fa1c0723e */ /* 0x002fe400000010ff */
[----:B------:R-:W-:Y:S01]  /*189a0*/  FMNMX.FTZ R152, R166, R152, !PT ;  /* 0x00000098a6987209 */ /* 0x000fe20007810000 */
[----:B------:R-:W-:Y:S03]  /*189b0*/  MUFU.EX2 R167, R167 ;  /* 0x000000a700a77308 */ /* 0x000fe60000000800 */
[----:B------:R-:W-:-:S04]  /*189c0*/  FMNMX.FTZ R152, R168, R152, !PT ;  /* 0x00000098a8987209 */ /* 0x000fc80007810000 */
[----:B------:R-:W-:Y:S01]  /*189d0*/  FMNMX.FTZ R152, R170, R152, !PT ;  /* 0x00000098aa987209 */ /* 0x000fe20007810000 */
[----:B------:R-:W0:Y:S01]  /*189e0*/  MUFU.EX2 R169, R169 ;  /* 0x000000a900a97308 */ /* 0x000e220000000800 */
[----:B---3--:R-:W-:Y:S02]  /*189f0*/  F2FP.BF16.F32.PACK_AB R194, R186, R185 ;  /* 0x000000b9bac2723e */ /* 0x008fe400000010ff */
[----:B------:R-:W-:-:S04]  /*18a00*/  FMNMX.FTZ R152, R171, R152, !PT ;  /* 0x00000098ab987209 */ /* 0x000fc80007810000 */
[----:B------:R-:W-:Y:S01]  /*18a10*/  FMNMX.FTZ R152, R172, R152, !PT ;  /* 0x00000098ac987209 */ /* 0x000fe20007810000 */
[----:B------:R-:W-:Y:S03]  /*18a20*/  MUFU.EX2 R187, R187 ;  /* 0x000000bb00bb7308 */ /* 0x000fe60000000800 */
[----:B------:R-:W-:-:S04]  /*18a30*/  FMNMX.FTZ R152, R175, R152, !PT ;  /* 0x00000098af987209 */ /* 0x000fc80007810000 */
[----:B------:R-:W-:Y:S01]  /*18a40*/  FMNMX.FTZ R157, R176, R152, !PT ;  /* 0x00000098b09d7209 */ /* 0x000fe20007810000 */
[----:B------:R-:W1:Y:S01]  /*18a50*/  MUFU.EX2 R173, R173 ;  /* 0x000000ad00ad7308 */ /* 0x000e620000000800 */
[----:B0-----:R-:W-:-:S03]  /*18a60*/  F2FP.BF16.F32.PACK_AB R188, R169, R167 ;  /* 0x000000a7a9bc723e */ /* 0x001fc600000010ff */
[----:B------:R-:W0:Y:S04]  /*18a70*/  SHFL.BFLY PT, R152, R157, 0x2, 0x1f ;  /* 0x0c401f009d987f89 */ /* 0x000e2800000e0000 */
[----:B------:R-:W-:Y:S08]  /*18a80*/  MUFU.EX2 R174, R174 ;  /* 0x000000ae00ae7308 */ /* 0x000ff00000000800 */
[----:B------:R-:W3:Y:S01]  /*18a90*/  MUFU.EX2 R177, R177 ;  /* 0x000000b100b17308 */ /* 0x000ee20000000800 */
[----:B-1----:R-:W-:-:S07]  /*18aa0*/  F2FP.BF16.F32.PACK_AB R190, R173, R187 ;  /* 0x000000bbadbe723e */ /* 0x002fce00000010ff */
[----:B------:R-:W-:Y:S01]  /*18ab0*/  MUFU.EX2 R178, R178 ;  /* 0x000000b200b27308 */ /* 0x000fe20000000800 */
[----:B0-----:R-:W-:-:S05]  /*18ac0*/  FMNMX.FTZ R157, R157, R152, !PT ;  /* 0x000000989d9d7209 */ /* 0x001fca0007810000 */
[----:B------:R-:W0:Y:S02]  /*18ad0*/  SHFL.BFLY PT, R152, R157, 0x1, 0x1f ;  /* 0x0c201f009d987f89 */ /* 0x000e2400000e0000 */
[----:B0-----:R-:W-:Y:S02]  /*18ae0*/  FMNMX.FTZ R152, R157, R152, !PT ;  /* 0x000000989d987209 */ /* 0x001fe40007810000 */
[----:B------:R0:W1:Y:S02]  /*18af0*/  MUFU.EX2 R157, R0 ;  /* 0x00000000009d7308 */ /* 0x0000640000000800 */
[C---:B------:R-:W-:Y:S01]  /*18b00*/  FSETP.NEU.FTZ.AND P3, PT, R152.reuse, -INF , PT ;  /* 0xff8000009800780b */ /* 0x040fe20003f7d000 */
[----:B------:R-:W-:-:S05]  /*18b10*/  FMUL.FTZ R179, R152, R2 ;  /* 0x0000000298b37220 */ /* 0x000fca0000410000 */
[----:B------:R-:W-:Y:S01]  /*18b20*/  FSEL R179, R179, RZ, P3 ;  /* 0x000000ffb3b37208 */ /* 0x000fe20001800000 */
[----:B0-----:R-:W-:Y:S01]  /*18b30*/  FADD.FTZ R0, R154, R3 ;  /* 0x000000039a007221 */ /* 0x001fe20000010000 */
[----:B------:R-:W-:Y:S02]  /*18b40*/  FSEL R3, R152, RZ, P3 ;  /* 0x000000ff98037208 */ /* 0x000fe40001800000 */
[----:B--2---:R-:W-:Y:S01]  /*18b50*/  ISETP.GT.AND P3, PT, R5, R180, PT ;  /* 0x000000b40500720c */ /* 0x004fe20003f64270 */
[----:B------:R-:W-:Y:S01]  /*18b60*/  FADD.FTZ R0, R184, R0 ;  /* 0x00000000b8007221 */ /* 0x000fe20000010000 */
[-CC-:B------:R-:W-:Y:S01]  /*18b70*/  FFMA.FTZ R22, R22, R2.reuse, -R179.reuse ;  /* 0x0000000216167223 */ /* 0x180fe200000108b3 */
[----:B------:R-:W-:Y:S01]  /*18b80*/  FADD.FTZ R3, -R3, R4 ;  /* 0x0000000403037221 */ /* 0x000fe20000010100 */
[-CC-:B------:R-:W-:Y:S01]  /*18b90*/  FFMA.FTZ R153, R153, R2.reuse, -R179.reuse ;  /* 0x0000000299997223 */ /* 0x180fe200000108b3 */
[----:B------:R-:W-:Y:S01]  /*18ba0*/  FADD.FTZ R0, R159, R0 ;  /* 0x000000009f007221 */ /* 0x000fe20000010000 */
[-CC-:B------:R-:W-:Y:S01]  /*18bb0*/  FFMA.FTZ R155, R155, R2.reuse, -R179.reuse ;  /* 0x000000029b9b7223 */ /* 0x180fe200000108b3 */
[-C--:B------:R-:W-:Y:S01]  /*18bc0*/  FMUL.FTZ R3, R3, R2.reuse ;  /* 0x0000000203037220 */ /* 0x080fe20000410000 */
[----:B------:R-:W-:Y:S01]  /*18bd0*/  MUFU.EX2 R22, R22 ;  /* 0x0000001600167308 */ /* 0x000fe20000000800 */
[----:B------:R-:W-:Y:S01]  /*18be0*/  FADD.FTZ R0, R161, R0 ;  /* 0x00000000a1007221 */ /* 0x000fe20000010000 */
[-CC-:B------:R-:W-:Y:S01]  /*18bf0*/  FFMA.FTZ R158, R158, R2.reuse, -R179.reuse ;  /* 0x000000029e9e7223 */ /* 0x180fe200000108b3 */
[-CC-:B------:R-:W-:Y:S01]  /*18c00*/  FFMA.FTZ R160, R160, R2.reuse, -R179.reuse ;  /* 0x00000002a0a07223 */ /* 0x180fe200000108b3 */
[-CC-:B------:R-:W-:Y:S01]  /*18c10*/  FFMA.FTZ R162, R162, R2.reuse, -R179.reuse ;  /* 0x00000002a2a27223 */ /* 0x180fe200000108b3 */
[----:B------:R-:W-:Y:S01]  /*18c20*/  FADD.FTZ R4, R185, R0 ;  /* 0x00000000b9047221 */ /* 0x000fe20000010000 */
        /* <DEDUP_REMOVED lines=8> */
[----:B------:R-:W-:Y:S01]  /*18cb0*/  FADD.FTZ R4, R186, R4 ;  /* 0x00000004ba047221 */ /* 0x000fe20000010000 */
[-CC-:B------:R-:W-:Y:S01]  /*18cc0*/  FFMA.FTZ R172, R172, R2.reuse, -R179.reuse ;  /* 0x00000002acac7223 */ /* 0x180fe200000108b3 */
[----:B------:R-:W2:Y:S01]  /*18cd0*/  MUFU.EX2 R153, R153 ;  /* 0x0000009900997308 */ /* 0x000ea20000000800 */
[-CC-:B------:R-:W-:Y:S01]  /*18ce0*/  FFMA.FTZ R175, R175, R2.reuse, -R179.reuse ;  /* 0x00000002afaf7223 */ /* 0x180fe200000108b3 */
[----:B------:R-:W-:Y:S01]  /*18cf0*/  FADD.FTZ R4, R167, R4 ;  /* 0x00000004a7047221 */ /* 0x000fe20000010000 */
[----:B------:R-:W-:Y:S01]  /*18d00*/  FFMA.FTZ R176, R176, R2, -R179 ;  /* 0x00000002b0b07223 */ /* 0x000fe200000108b3 */
[----:B---3--:R-:W-:Y:S01]  /*18d10*/  F2FP.BF16.F32.PACK_AB R184, R177, R174 ;  /* 0x000000aeb1b8723e */ /* 0x008fe200000010ff */
[----:B------:R-:W-:-:S02]  /*18d20*/  VIADD R5, R5, 0xffffffff ;  /* 0xffffffff05057836 */ /* 0x000fc40000000000 */
[----:B------:R-:W-:Y:S01]  /*18d30*/  FADD.FTZ R4, R169, R4 ;  /* 0x00000004a9047221 */ /* 0x000fe20000010000 */
[----:B-1----:R-:W-:Y:S01]  /*18d40*/  F2FP.BF16.F32.PACK_AB R186, R157, R178 ;  /* 0x000000b29dba723e */ /* 0x002fe200000010ff */
[----:B------:R-:W1:Y:S01]  /*18d50*/  MUFU.EX2 R155, R155 ;  /* 0x0000009b009b7308 */ /* 0x000e620000000800 */
[----:B0-----:R-:W-:Y:S01]  /*18d60*/  FFMA.FTZ R226, R0, R226, R22 ;  /* 0x000000e200e27223 */ /* 0x001fe20000010016 */
[----:B------:R-:W-:Y:S01]  /*18d70*/  FADD.FTZ R4, R187, R4 ;  /* 0x00000004bb047221 */ /* 0x000fe20000010000 */
[----:B------:R-:W-:-:S03]  /*18d80*/  IMAD.MOV.U32 R3, RZ, RZ, R156 ;  /* 0x000000ffff037224 */ /* 0x000fc600078e009c */
[----:B------:R-:W-:Y:S02]  /*18d90*/  FADD.FTZ R4, R173, R4 ;  /* 0x00000004ad047221 */ /* 0x000fe40000010000 */
[----:B------:R-:W0:Y:S01]  /*18da0*/  MUFU.EX2 R158, R158 ;  /* 0x0000009e009e7308 */ /* 0x000e220000000800 */
[C---:B--2---:R-:W-:Y:S01]  /*18db0*/  FADD.FTZ R226, R153.reuse, R226 ;  /* 0x000000e299e27221 */ /* 0x044fe20000010000 */
[----:B------:R-:W-:Y:S01]  /*18dc0*/  FADD.FTZ R4, R174, R4 ;  /* 0x00000004ae047221 */ /* 0x000fe20000010000 */
[----:B------:R-:W-:Y:S01]  /*18dd0*/  F2FP.BF16.F32.PACK_AB R197, R153, R22 ;  /* 0x0000001699c5723e */ /* 0x000fe200000010ff */
[----:B------:R-:W-:Y:S02]  /*18de0*/  IMAD.MOV.U32 R22, RZ, RZ, R229 ;  /* 0x000000ffff167224 */ /* 0x000fe400078e00e5 */
[----:B------:R-:W-:Y:S02]  /*18df0*/  FADD.FTZ R4, R177, R4 ;  /* 0x00000004b1047221 */ /* 0x000fe40000010000 */
[----:B------:R-:W2:Y:S01]  /*18e00*/  MUFU.EX2 R160, R160 ;  /* 0x000000a000a07308 */ /* 0x000ea20000000800 */
[----:B-1----:R-:W-:Y:S01]  /*18e10*/  FADD.FTZ R226, R155, R226 ;  /* 0x000000e29be27221 */ /* 0x002fe20000010000 */
[----:B------:R-:W-:-:S04]  /*18e20*/  FADD.FTZ R4, R178, R4 ;  /* 0x00000004b2047221 */ /* 0x000fc80000010000 */
[----:B------:R-:W-:Y:S01]  /*18e30*/  FADD.FTZ R227, R157, R4 ;  /* 0x000000049de37221 */ /* 0x000fe20000010000 */
[----:B------:R-:W-:Y:S01]  /*18e40*/  IMAD.MOV.U32 R4, RZ, RZ, R152 ;  /* 0x000000ffff047224 */ /* 0x000fe200078e0098 */
[----:B------:R-:W1:Y:S01]  /*18e50*/  MUFU.EX2 R162, R162 ;  /* 0x000000a200a27308 */ /* 0x000e620000000800 */
[C---:B0-----:R-:W-:Y:S01]  /*18e60*/  FADD.FTZ R226, R158.reuse, R226 ;  /* 0x000000e29ee27221 */ /* 0x041fe20000010000 */
[----:B------:R-:W-:-:S06]  /*18e70*/  F2FP.BF16.F32.PACK_AB R199, R158, R155 ;  /* 0x0000009b9ec7723e */ /* 0x000fcc00000010ff */
[----:B------:R-:W0:Y:S01]  /*18e80*/  MUFU.EX2 R163, R163 ;  /* 0x000000a300a37308 */ /* 0x000e220000000800 */
[----:B--2---:R-:W-:-:S07]  /*18e90*/  FADD.FTZ R226, R160, R226 ;  /* 0x000000e2a0e27221 */ /* 0x004fce0000010000 */
[----:B------:R-:W2:Y:S01]  /*18ea0*/  MUFU.EX2 R164, R164 ;  /* 0x000000a400a47308 */ /* 0x000ea20000000800 */
[C---:B-1----:R-:W-:Y:S01]  /*18eb0*/  FADD.FTZ R226, R162.reuse, R226 ;  /* 0x000000e2a2e27221 */ /* 0x042fe20000010000 */
[----:B------:R-:W-:-:S06]  /*18ec0*/  F2FP.BF16.F32.PACK_AB R193, R162, R160 ;  /* 0x000000a0a2c1723e */ /* 0x000fcc00000010ff */
[----:B------:R-:W1:Y:S01]  /*18ed0*/  MUFU.EX2 R165, R165 ;  /* 0x000000a500a57308 */ /* 0x000e620000000800 */
[----:B0-----:R-:W-:-:S07]  /*18ee0*/  FADD.FTZ R226, R163, R226 ;  /* 0x000000e2a3e27221 */ /* 0x001fce0000010000 */
[----:B------:R-:W0:Y:S01]  /*18ef0*/  MUFU.EX2 R166, R166 ;  /* 0x000000a600a67308 */ /* 0x000e220000000800 */
[C---:B--2---:R-:W-:Y:S01]  /*18f00*/  FADD.FTZ R226, R164.reuse, R226 ;  /* 0x000000e2a4e27221 */ /* 0x044fe20000010000 */
[----:B------:R-:W-:-:S06]  /*18f10*/  F2FP.BF16.F32.PACK_AB R195, R164, R163 ;  /* 0x000000a3a4c3723e */ /* 0x000fcc00000010ff */
[----:B------:R-:W2:Y:S01]  /*18f20*/  MUFU.EX2 R168, R168 ;  /* 0x000000a800a87308 */ /* 0x000ea20000000800 */
[----:B-1----:R-:W-:-:S07]  /*18f30*/  FADD.FTZ R226, R165, R226 ;  /* 0x000000e2a5e27221 */ /* 0x002fce0000010000 */
        /* <DEDUP_REMOVED lines=12> */
[----:B------:R-:W-:-:S03]  /*19000*/  F2FP.BF16.F32.PACK_AB R185, R172, R171 ;  /* 0x000000abacb9723e */ /* 0x000fc600000010ff */
[----:B-1----:R-:W-:-:S04]  /*19010*/  FADD.FTZ R226, R175, R226 ;  /* 0x000000e2afe27221 */ /* 0x002fc80000010000 */
[C---:B0-----:R-:W-:Y:S01]  /*19020*/  FADD.FTZ R226, R176.reuse, R226 ;  /* 0x000000e2b0e27221 */ /* 0x041fe20000010000 */
[----:B------:R-:W-:Y:S01]  /*19030*/  F2FP.BF16.F32.PACK_AB R187, R176, R175 ;  /* 0x000000afb0bb723e */ /* 0x000fe200000010ff */
[----:B------:R-:W-:Y:S06]  /*19040*/  @P3 BRA `(.L_x_1585) ;  /* 0xffffffd0005c3947 */ /* 0x000fec000383ffff */
[----:B------:R-:W-:Y:S05]  /*19050*/  BSYNC B0 ;  /* 0x0000000000007941 */ /* 0x000fea0003800000 */
.L_x_1566:
[----:B------:R-:W-:Y:S02]  /*19060*/  IMAD.MOV.U32 R4, RZ, RZ, R152 ;  /* 0x000000ffff047224 */ /* 0x000fe400078e0098 */
[----:B------:R-:W-:Y:S02]  /*19070*/  IMAD.MOV.U32 R3, RZ, RZ, R156 ;  /* 0x000000ffff037224 */ /* 0x000fe400078e009c */
[----:B------:R-:W-:Y:S02]  /*19080*/  IMAD.MOV.U32 R22, RZ, RZ, R229 ;  /* 0x000000ffff167224 */ /* 0x000fe400078e00e5 */
[----:B------:R-:W-:-:S07]  /*19090*/  IMAD.MOV.U32 R218, RZ, RZ, R232 ;  /* 0x000000ffffda7224 */ /* 0x000fce00078e00e8 */
.L_x_1565:
[----:B------:R-:W-:Y:S05]  /*190a0*/  BSYNC B1 ;  /* 0x0000000000017941 */ /* 0x000fea0003800000 */
.L_x_1564:
[----:B------:R-:W2:Y:S01]  /*190b0*/  LDL R152, [R1+0x4] ;  /* 0x0000040001987983 */ /* 0x000ea20000100800 */
[----:B------:R-:W0:Y:S01]  /*190c0*/  LDC R156, c[0x0][0x9e4] ;  /* 0x00027900ff9c7b82 */ /* 0x000e220000000800 */
[----:B------:R-:W-:Y:S01]  /*190d0*/  IADD3 R155, R219, 0x80, -R224 ;  /* 0x00000080db9b7810 */ /* 0x000fe20007ffe8e0 */
[----:B------:R-:W-:Y:S01]  /*190e0*/  ULDC UR4, c[0x0][0x9dc] ;  /* 0x0002770000047ab9 */ /* 0x000fe20000000800 */
[----:B0-----:R-:W-:-:S03]  /*190f0*/  ISETP.GE.AND P5, PT, R156, 0x1, PT ;  /* 0x000000019c00780c */ /* 0x001fc60003fa6270 */
[----:B--2---:R-:W-:-:S04]  /*19100*/  IMAD R155, R152, 0x80, R155 ;  /* 0x00000080989b7824 */ /* 0x004fc800078e029b */
[----:B------:R-:W-:-:S06]  /*19110*/  VIADD R154, R155, -UR4 ;  /* 0x800000049b9a7c36 */ /* 0x000fcc0008000000 */
[----:B------:R-:W-:Y:S05]  /*19120*/  @!P5 BRA `(.L_x_1586) ;  /* 0x000000000044d947 */ /* 0x000fea0003800000 */
        /* <DEDUP_REMOVED lines=10> */
.L_x_1588:
[----:B------:R-:W-:-:S13]  /*191d0*/  ISETP.NE.AND P2, PT, R156, 0x1, PT ;  /* 0x000000019c00780c */ /* 0x000fda0003f45270 */
[----:B------:R-:W0:Y:S02]  /*191e0*/  @P2 LDC.64 R152, c[0x0][0x9e8] ;  /* 0x00027a00ff982b82 */ /* 0x000e240000000a00 */
[----:B0-----:R-:W-:-:S05]  /*191f0*/  @P2 IMAD.HI.U32 R152, R155, R152, RZ ;  /* 0x000000989b982227 */ /* 0x001fca00078e00ff */
[----:B------:R-:W-:-:S07]  /*19200*/  @P2 SHF.R.U32.HI R155, RZ, R153, R152 ;  /* 0x00000099ff9b2219 */ /* 0x000fce0000011698 */
.L_x_1589:
[----:B------:R-:W-:Y:S05]  /*19210*/  BSYNC B0 ;  /* 0x0000000000007941 */ /* 0x000fea0003800000 */
.L_x_1587:
[----:B------:R-:W-:-:S05]  /*19220*/  IMAD R155, R155, R156, RZ ;  /* 0x0000009c9b9b7224 */ /* 0x000fca00078e02ff */
[----:B------:R-:W-:-:S07]  /*19230*/  VIMNMX R154, R154, R155, !PT ;  /* 0x0000009b9a9a7248 */ /* 0x000fce0007fe0100 */
.L_x_1586:
[----:B------:R-:W2:Y:S01]  /*19240*/  LDL R153, [R1+0x50] ;  /* 0x0000500001997983 */ /* 0x000ea20000100800 */
[----:B------:R-:W-:Y:S01]  /*19250*/  VIADD R154, R154, 0x3f ;  /* 0x0000003f9a9a7836 */ /* 0x000fe20000000000 */
[----:B------:R-:W-:Y:S04]  /*19260*/  BSSY B0, `(.L_x_1590) ;  /* 0x000024e000007945 */ /* 0x000fe80003800000 */
[----:B------:R-:W-:-:S04]  /*19270*/  SHF.R.S32.HI R152, RZ, 0x1f, R154 ;  /* 0x0000001fff987819 */ /* 0x000fc8000001149a */
[----:B------:R-:W-:-:S04]  /*19280*/  LEA.HI R152, R152, R154, RZ, 0x6 ;  /* 0x0000009a98987211 */ /* 0x000fc800078f30ff */
[----:B------:R-:W-:-:S04]  /*19290*/  SHF.R.S32.HI R152, RZ, 0x6, R152 ;  /* 0x00000006ff987819 */ /* 0x000fc80000011498 */
[----:B--2---:R-:W-:-:S04]  /*192a0*/  VIMNMX R153, R153, R152, !PT ;  /* 0x0000009899997248 */ /* 0x004fc80007fe0100 */
[----:B------:R-:W-:Y:S01]  /*192b0*/  ISETP.GE.AND P2, PT, R5, R153, PT ;  /* 0x000000990500720c */ /* 0x000fe20003f46270 */
[----:B------:R0:W-:-:S12]  /*192c0*/  STL [R1], R153 ;  /* 0x0000009901007387 */ /* 0x0001d80000100800 */
[----:B0-----:R-:W-:Y:S05]  /*192d0*/  @!P2 BRA `(.L_x_1591) ;  /* 0x000000240018a947 */ /* 0x001fea0003800000 */
[----:B------:R-:W-:Y:S01]  /*192e0*/  BSSY B1, `(.L_x_1592) ;  /* 0x0000244000017945 */ /* 0x000fe20003800000 */
[----:B------:R-:W-:Y:S02]  /*192f0*/  IMAD.MOV.U32 R231, RZ, RZ, R5 ;  /* 0x000000ffffe77224 */ /* 0x000fe400078e0005 */
[----:B------:R-:W-:Y:S02]  /*19300*/  IMAD.MOV.U32 R230, RZ, RZ, R4 ;  /* 0x000000ffffe67224 */ /* 0x000fe400078e0004 */
[----:B------:R-:W-:Y:S02]  /*19310*/  IMAD.MOV.U32 R229, RZ, RZ, R3 ;  /* 0x000000ffffe57224 */ /* 0x000fe400078e0003 */
[----:B------:R-:W-:Y:S02]  /*19320*/  IMAD.MOV.U32 R232, RZ, RZ, R218 ;  /* 0x000000ffffe87224 */ /* 0x000fe400078e00da */
[----:B------:R-:W-:-:S07]  /*19330*/  IMAD.MOV.U32 R5, RZ, RZ, R22 ;  /* 0x000000ffff057224 */ /* 0x000fce00078e0016 */
.L_x_1603:
[----:B------:R-:W-:-:S05]  /*19340*/  VIADD R22, R5, 0x1 ;  /* 0x0000000105167836 */ /* 0x000fca0000000000 */
[----:B------:R-:W-:-:S04]  /*19350*/  ISETP.NE.AND P2, PT, R22, 0x2, PT ;  /* 0x000000021600780c */ /* 0x000fc80003f45270 */
[----:B------:R-:W-:Y:S02]  /*19360*/  SEL R218, RZ, 0x1, P2 ;  /* 0x00000001ffda7807 */ /* 0x000fe40001000000 */
[----:B------:R-:W-:Y:S02]  /*19370*/  SEL R22, R22, RZ, P2 ;  /* 0x000000ff16167207 */ /* 0x000fe40001000000 */
[----:B------:R-:W-:Y:S01]  /*19380*/  LOP3.LUT R218, R232, R218, RZ, 0x3c, !PT ;  /* 0x000000dae8da7212 */ /* 0x000fe200078e3cff */
[----:B------:R-:W-:Y:S06]  /*19390*/  @!P0 BRA `(.L_x_1593) ;  /* 0x0000000000048947 */ /* 0x000fec0003800000 */
[----:B------:R-:W-:Y:S01]  /*193a0*/  BPT.TRAP 0x1 ;  /* 0x000000040000795c */ /* 0x000fe20000300000 */
.L_x_1593:
[----:B------:R-:W-:Y:S01]  /*193b0*/  IMAD R2, R22, 0x8, R16 ;  /* 0x0000000816027824 */ /* 0x000fe200078e0210 */
[----:B------:R-:W-:-:S04]  /*193c0*/  SHF.L.U32 R3, R218, 0x1f, RZ ;  /* 0x0000001fda037819 */ /* 0x000fc800000006ff */
[----:B------:R0:W1:Y:S01]  /*193d0*/  SYNCS.PHASECHK.TRANS64.TRYWAIT P2, [R2+URZ+0x30830], R3 ;  /* 0x03083003020075a7 */ /* 0x000062000804017f */
[----:B------:R-:W-:Y:S05]  /*193e0*/  @!P0 BRA `(.L_x_1594) ;  /* 0x0000000000048947 */ /* 0x000fea0003800000 */
[----:B------:R-:W-:Y:S01]  /*193f0*/  BPT.TRAP 0x1 ;  /* 0x000000040000795c */ /* 0x000fe20000300000 */
.L_x_1594:
        /* <DEDUP_REMOVED lines=8> */
.L_x_1596:
[----:B------:R-:W-:Y:S05]  /*19480*/  BSYNC B2 ;  /* 0x0000000000027941 */ /* 0x000fea0003800000 */
.L_x_1595:
[----:B01----:R-:W-:Y:S01]  /*19490*/  IMAD.MOV.U32 R2, RZ, RZ, R156 ;  /* 0x000000ffff027224 */ /* 0x003fe200078e009c */
[----:B------:R-:W-:Y:S01]  /*194a0*/  R2UR UR12, R214 ;  /* 0x00000000d60c72ca */ /* 0x000fe200000e0000 */
[----:B------:R-:W-:Y:S01]  /*194b0*/  VIADD R152, R156, 0x6 ;  /* 0x000000069c987836 */ /* 0x000fe20000000000 */
[----:B------:R-:W-:Y:S01]  /*194c0*/  R2UR UR13, R215 ;  /* 0x00000000d70d72ca */ /* 0x000fe200000e0000 */
[----:B------:R-:W-:Y:S01]  /*194d0*/  IMAD.MOV.U32 R3, RZ, RZ, 0x40000040 ;  /* 0x40000040ff037424 */ /* 0x000fe200078e00ff */
[----:B------:R-:W-:Y:S01]  /*194e0*/  R2UR UR6, R2 ;  /* 0x00000000020672ca */ /* 0x000fe200000e0000 */
[----:B------:R-:W-:Y:S01]  /*194f0*/  IMAD.MOV.U32 R2, RZ, RZ, R153 ;  /* 0x000000ffff027224 */ /* 0x000fe200078e0099 */
[----:B------:R-:W-:Y:S01]  /*19500*/  R2UR UR10, R152 ;  /* 0x00000000980a72ca */ /* 0x000fe200000e0000 */
[----:B------:R-:W-:Y:S01]  /*19510*/  IMAD.MOV.U32 R153, RZ, RZ, 0x40000040 ;  /* 0x40000040ff997424 */ /* 0x000fe200078e00ff */
[----:B------:R-:W-:Y:S01]  /*19520*/  R2UR UR5, R3 ;  /* 0x00000000030572ca */ /* 0x000fe200000e0000 */
[----:B------:R-:W-:Y:S01]  /*19530*/  VIADD R154, R156, 0x204 ;  /* 0x000002049c9a7836 */ /* 0x000fe20000000000 */
[----:B------:R-:W-:Y:S01]  /*19540*/  R2UR UR4, R2 ;  /* 0x00000000020472ca */ /* 0x000fe200000e0000 */
[----:B------:R-:W-:Y:S01]  /*19550*/  IMAD.MOV.U32 R2, RZ, RZ, R4 ;  /* 0x000000ffff027224 */ /* 0x000fe200078e0004 */
[----:B------:R-:W-:Y:S01]  /*19560*/  R2UR UR11, R153 ;  /* 0x00000000990b72ca */ /* 0x000fe200000e0000 */
[----:B------:R-:W-:Y:S01]  /*19570*/  VIADD R152, R156, 0x202 ;  /* 0x000002029c987836 */ /* 0x000fe20000000000 */
        /* <DEDUP_REMOVED lines=12> */
[----:B------:R-:W-:Y:S01]  /*19640*/  MOV R235, UR11 ;  /* 0x0000000b00eb7c02 */ /* 0x000fe20008000f00 */
[----:B------:R-:W-:Y:S01]  /*19650*/  UMOV UR11, UR5 ;  /* 0x00000005000b7c82 */ /* 0x000fe20008000000 */
[----:B------:R-:W-:Y:S01]  /*19660*/  R2UR UR26, R2 ;  /* 0x00000000021a72ca */ /* 0x000fe200000e0000 */
[----:B------:R-:W-:Y:S01]  /*19670*/  VIADD R2, R156, 0x404 ;  /* 0x000004049c027836 */ /* 0x000fe20000000000 */
[----:B------:R-:W-:Y:S01]  /*19680*/  R2UR UR7, R3 ;  /* 0x00000000030772ca */ /* 0x000fe200000e0000 */
[----:B------:R-:W-:Y:S01]  /*19690*/  IMAD.MOV.U32 R155, RZ, RZ, 0x40000040 ;  /* 0x40000040ff9b7424 */ /* 0x000fe200078e00ff */
[----:B------:R-:W-:Y:S01]  /*196a0*/  R2UR UR34, R152 ;  /* 0x00000000982272ca */ /* 0x000fe200000e0000 */
[----:B------:R-:W-:Y:S01]  /*196b0*/  VIADD R152, R156, 0x604 ;  /* 0x000006049c987836 */ /* 0x000fe20000000000 */
[----:B------:R-:W-:Y:S01]  /*196c0*/  R2UR UR38, R2 ;  /* 0x00000000022672ca */ /* 0x000fe200000e0000 */
[----:B------:R-:W-:Y:S01]  /*196d0*/  VIADD R2, R156, 0x600 ;  /* 0x000006009c027836 */ /* 0x000fe20000000000 */
[----:B------:R-:W-:Y:S01]  /*196e0*/  R2UR UR42, R154 ;  /* 0x000000009a2a72ca */ /* 0x000fe200000e0000 */
[----:B------:R-:W-:Y:S01]  /*196f0*/  VIADD R154, R156, 0x602 ;  /* 0x000006029c9a7836 */ /* 0x000fe20000000000 */
[----:B------:R-:W-:Y:S01]  /*19700*/  R2UR UR4, R6 ;  /* 0x00000000060472ca */ /* 0x000fe200000e0000 */
[-C--:B------:R-:W-:Y:S01]  /*19710*/  FMUL.FTZ R24, R24, R23.reuse ;  /* 0x0000001718187220 */ /* 0x080fe20000410000 */
[----:B------:R-:W-:Y:S01]  /*19720*/  R2UR UR5, R7 ;  /* 0x00000000070572ca */ /* 0x000fe200000e0000 */
[-C--:B------:R-:W-:Y:S01]  /*19730*/  FMUL.FTZ R25, R25, R23.reuse ;  /* 0x0000001719197220 */ /* 0x080fe20000410000 */
[----:B------:R-:W-:Y:S01]  /*19740*/  R2UR UR46, R2 ;  /* 0x00000000022e72ca */ /* 0x000fe200000e0000 */
[----:B------:R-:W-:Y:S01]  /*19750*/  VIADD R2, R156, 0x606 ;  /* 0x000006069c027836 */ /* 0x000fe20000000000 */
        /* <DEDUP_REMOVED lines=26> */
[----:B------:R-:W-:Y:S01]  /*19900*/  R2UR UR8, R222 ;  /* 0x00000000de0872ca */ /* 0x000fe200000e0000 */
[-C--:B------:R-:W-:Y:S01]  /*19910*/  FMUL.FTZ R49, R49, R23.reuse ;  /* 0x0000001731317220 */ /* 0x080fe20000410000 */
[----:B------:R-:W-:Y:S01]  /*19920*/  R2UR UR4, R220 ;  /* 0x00000000dc0472ca */ /* 0x000fe200000e0000 */
[-C--:B------:R-:W-:Y:S01]  /*19930*/  FMUL.FTZ R52, R52, R23.reuse ;  /* 0x0000001734347220 */ /* 0x080fe20000410000 */
[----:B------:R-:W-:Y:S01]  /*19940*/  R2UR UR5, R221 ;  /* 0x00000000dd0572ca */ /* 0x000fe200000e0000 */
[-C--:B------:R-:W-:Y:S01]  /*19950*/  FMUL.FTZ R53, R53, R23.reuse ;  /* 0x0000001735357220 */ /* 0x080fe20000410000 */
        /* <DEDUP_REMOVED lines=77> */
[-C--:B------:R-:W-:Y:S01]  /*19e30*/  FMUL.FTZ R145, R145, R23.reuse ;  /* 0x0000001791917220 */ /* 0x080fe20000410000 */
[----:B------:R-:W-:Y:S01]  /*19e40*/  R2UR UR10, R4 ;  /* 0x00000000040a72ca */ /* 0x000fe200000e0000 */
[-C--:B------:R-:W-:Y:S01]  /*19e50*/  FMUL.FTZ R148, R148, R23.reuse ;  /* 0x0000001794947220 */ /* 0x080fe20000410000 */
[----:B------:R-:W-:Y:S01]  /*19e60*/  R2UR UR8, R216 ;  /* 0x00000000d80872ca */ /* 0x000fe200000e0000 */
[----:B------:R-:W-:Y:S01]  /*19e70*/  FMUL.FTZ R149, R149, R23 ;  /* 0x0000001795957220 */ /* 0x000fe20000410000 */
        /* <DEDUP_REMOVED lines=110> */
.L_x_1598:
[----:B------:R-:W-:Y:S01]  /*1a560*/  SHF.L.U32 R0, R232, 0x1f, RZ ;  /* 0x0000001fe8007819 */ /* 0x000fe200000006ff */
[----:B------:R-:W-:-:S04]  /*1a570*/  IMAD R232, R5, 0x8, R16 ;  /* 0x0000000805e87824 */ /* 0x000fc800078e0210 */
[----:B------:R0:W1:Y:S01]  /*1a580*/  SYNCS.PHASECHK.TRANS64.TRYWAIT P2, [R232+URZ+0x30850], R0 ;  /* 0x03085000e80075a7 */ /* 0x000062000804017f */
[----:B------:R-:W-:Y:S05]  /*1a590*/  @!P0 BRA `(.L_x_1599) ;  /* 0x0000000000048947 */ /* 0x000fea0003800000 */
[----:B------:R-:W-:Y:S01]  /*1a5a0*/  BPT.TRAP 0x1 ;  /* 0x000000040000795c */ /* 0x000fe20000300000 */
.L_x_1599:
[----:B------:R-:W-:Y:S04]  /*1a5b0*/  BSSY B2, `(.L_x_1600) ;  /* 0x0000004000027945 */ /* 0x000fe80003800000 */
[----:B-1----:R-:W-:Y:S05]  /*1a5c0*/  @P2 BRA `(.L_x_1601) ;  /* 0x0000000000082947 */ /* 0x002fea0003800000 */
[----:B------:R-:W1:Y:S02]  /*1a5d0*/  SYNCS.PHASECHK.TRANS64.TRYWAIT P2, [R232+URZ+0x30850], R0 ;  /* 0x03085000e80075a7 */ /* 0x000e64000804017f */
[----:B-1----:R-:W-:Y:S05]  /*1a5e0*/  @!P2 BRA `(.L_x_1602) ;  /* 0x00000104005ca947 */ /* 0x002fea0003800000 */
.L_x_1601:
[----:B------:R-:W-:Y:S05]  /*1a5f0*/  BSYNC B2 ;  /* 0x0000000000027941 */ /* 0x000fea0003800000 */
.L_x_1600:
[----:B01----:R-:W-:Y:S01]  /*1a600*/  VIADD R0, R16, 0x400 ;  /* 0x0000040010007836 */ /* 0x003fe20000000000 */
[----:B------:R-:W2:Y:S01]  /*1a610*/  LDL R235, [R1] ;  /* 0x0000000001eb7983 */ /* 0x000ea20000100800 */
[----:B------:R-:W-:Y:S01]  /*1a620*/  IMAD.MOV.U32 R3, RZ, RZ, 0x40000040 ;  /* 0x40000040ff037424 */ /* 0x000fe200078e00ff */
[----:B------:R-:W-:Y:S01]  /*1a630*/  WARPGROUP.ARRIVE ;  /* 0x00000000000079c5 */ /* 0x000fe20000000000 */
[----:B------:R-:W-:Y:S01]  /*1a640*/  ULDC UR4, c[0x0][0x9d8] ;  /* 0x0002760000047ab9 */ /* 0x000fe20000000800 */
[----:B------:R-:W-:Y:S01]  /*1a650*/  SHF.R.U32.HI R0, RZ, 0x4, R0 ;  /* 0x00000004ff007819 */ /* 0x000fe20000011600 */
[----:B------:R-:W-:Y:S01]  /*1a660*/  FMUL.FTZ R162, R162, UR4 ;  /* 0x00000004a2a27c20 */ /* 0x000fe20008410000 */
[----:B------:R-:W-:Y:S01]  /*1a670*/  R2UR UR7, R3 ;  /* 0x00000000030772ca */ /* 0x000fe200000e0000 */
[----:B------:R-:W-:Y:S01]  /*1a680*/  IMAD.MOV.U32 R3, RZ, RZ, 0x40000040 ;  /* 0x40000040ff037424 */ /* 0x000fe200078e00ff */
[----:B------:R-:W-:Y:S01]  /*1a690*/  LOP3.LUT R0, R0, 0x3fff, RZ, 0xc0, !PT ;  /* 0x00003fff00007812 */ /* 0x000fe200078ec0ff */
[----:B------:R-:W-:Y:S01]  /*1a6a0*/  FMUL.FTZ R163, R163, UR4 ;  /* 0x00000004a3a37c20 */ /* 0x000fe20008410000 */
[----:B------:R-:W-:Y:S01]  /*1a6b0*/  FMUL.FTZ R166, R166, UR4 ;  /* 0x00000004a6a67c20 */ /* 0x000fe20008410000 */
[----:B------:R-:W-:Y:S01]  /*1a6c0*/  MUFU.TANH R162, R162 ;  /* 0x000000a200a27308 */ /* 0x000fe20000002400 */
[----:B------:R-:W-:Y:S01]  /*1a6d0*/  LOP3.LUT R0, R0, 0x2000000, RZ, 0xfc, !PT ;  /* 0x0200000000007812 */ /* 0x000fe200078efcff */
[----:B------:R-:W-:Y:S01]  /*1a6e0*/  FMUL.FTZ R167, R167, UR4 ;  /* 0x00000004a7a77c20 */ /* 0x000fe20008410000 */
[----:B------:R-:W-:Y:S01]  /*1a6f0*/  FMUL.FTZ R170, R170, UR4 ;  /* 0x00000004aaaa7c20 */ /* 0x000fe20008410000 */
[----:B------:R-:W-:Y:S01]  /*1a700*/  FMUL.FTZ R171, R171, UR4 ;  /* 0x00000004abab7c20 */ /* 0x000fe20008410000 */
[----:B------:R-:W-:Y:S01]  /*1a710*/  FMUL.FTZ R174, R174, UR4 ;  /* 0x00000004aeae7c20 */ /* 0x000fe20008410000 */
[----:B------:R-:W-:-:S02]  /*1a720*/  IMAD R2, R5, 0x800, R0 ;  /* 0x0000080005027824 */ /* 0x000fc400078e0200 */
[----:B------:R-:W-:Y:S01]  /*1a730*/  FMUL.FTZ R0, R152, UR4 ;  /* 0x0000000498007c20 */ /* 0x000fe20008410000 */
[----:B------:R-:W-:Y:S02]  /*1a740*/  IMAD.MOV.U32 R5, RZ, RZ, 0x40000040 ;  /* 0x40000040ff057424 */ /* 0x000fe400078e00ff */
[----:B------:R-:W-:Y:S01]  /*1a750*/  FMUL.FTZ R152, R155, UR4 ;  /* 0x000000049b987c20 */ /* 0x000fe20008410000 */
[C---:B------:R-:W-:Y:S01]  /*1a760*/  VIADD R4, R2.reuse, 0x80 ;  /* 0x0000008002047836 */ /* 0x040fe20000000000 */
[----:B------:R-:W-:Y:S01]  /*1a770*/  R2UR UR6, R2 ;  /* 0x00000000020672ca */ /* 0x000fe200000e0000 */
[----:B------:R-:W-:Y:S01]  /*1a780*/  FMUL.FTZ R155, R157, UR4 ;  /* 0x000000049d9b7c20 */ /* 0x000fe20008410000 */
[----:B------:R-:W-:Y:S01]  /*1a790*/  MUFU.TANH R0, R0 ;  /* 0x0000000000007308 */ /* 0x000fe20000002400 */
[----:B------:R-:W-:Y:S01]  /*1a7a0*/  FMUL.FTZ R157, R160, UR4 ;  /* 0x00000004a09d7c20 */ /* 0x000fe20008410000 */
[----:B------:R-:W-:Y:S01]  /*1a7b0*/  FMUL.FTZ R160, R165, UR4 ;  /* 0x00000004a5a07c20 */ /* 0x000fe20008410000 */
[----:B------:R-:W-:Y:S01]  /*1a7c0*/  FMUL.FTZ R165, R172, UR4 ;  /* 0x00000004aca57c20 */ /* 0x000fe20008410000 */
[----:B------:R-:W-:Y:S01]  /*1a7d0*/  FMUL.FTZ R172, R180, UR4 ;  /* 0x00000004b4ac7c20 */ /* 0x000fe20008410000 */
[----:B------:R-:W-:Y:S01]  /*1a7e0*/  FMUL.FTZ R175, R175, UR4 ;  /* 0x00000004afaf7c20 */ /* 0x000fe20008410000 */
[----:B------:R-:W-:Y:S01]  /*1a7f0*/  FMUL.FTZ R180, R183, UR4 ;  /* 0x00000004b7b47c20 */ /* 0x000fe20008410000 */
[----:B------:R-:W-:Y:S01]  /*1a800*/  @!P1 VIADD R232, R232, 0x30860 ;  /* 0x00030860e8e89836 */ /* 0x000fe20000000000 */
[----:B------:R-:W-:Y:S03]  /*1a810*/  MUFU.TANH R155, R155 ;  /* 0x0000009b009b7308 */ /* 0x000fe60000002400 */
[----:B------:R-:W-:Y:S01]  /*1a820*/  HGMMA.64x256x16.F32.BF16 R24, R196, gdesc[UR4].tnspB, R24, gsb0 ;  /* 0x43e00004c4187df0 */ /* 0x000fe20008001818 */
[----:B------:R-:W-:Y:S01]  /*1a830*/  R2UR UR6, R4 ;  /* 0x00000000040672ca */ /* 0x000fe200000e0000 */
[C---:B------:R-:W-:Y:S01]  /*1a840*/  VIADD R4, R2.reuse, 0x100 ;  /* 0x0000010002047836 */ /* 0x040fe20000000000 */
[----:B------:R-:W-:Y:S01]  /*1a850*/  R2UR UR7, R5 ;  /* 0x00000000050772ca */ /* 0x000fe200000e0000 */
[----:B------:R-:W-:Y:S01]  /*1a860*/  IMAD.MOV.U32 R5, RZ, RZ, 0x40000040 ;  /* 0x40000040ff057424 */ /* 0x000fe200078e00ff */
[----:B------:R-:W-:Y:S01]  /*1a870*/  MUFU.TANH R157, R157 ;  /* 0x0000009d009d7308 */ /* 0x000fe20000002400 */
[----:B------:R-:W-:Y:S01]  /*1a880*/  VIADD R2, R2, 0x180 ;  /* 0x0000018002027836 */ /* 0x000fe20000000000 */
        /* <DEDUP_REMOVED lines=13> */
[C---:B--2---:R-:W-:Y:S01]  /*1a960*/  ISETP.GT.AND P2, PT, R231.reuse, R235, PT ;  /* 0x000000ebe700720c */ /* 0x044fe20003f44270 */
[----:B------:R-:W-:Y:S01]  /*1a970*/  VIADD R231, R231, 0xffffffff ;  /* 0xffffffffe7e77836 */ /* 0x000fe20000000000 */
[----:B------:R-:W-:-:S02]  /*1a980*/  WARPGROUP.DEPBAR.LE gsb0, 0x0 ;  /* 0x00008000000079c5 */ /* 0x000fc40000010000 */
[----:B------:R-:W-:-:S06]  /*1a990*/  WARPGROUP.ARRIVE ;  /* 0x00000000000079c5 */ /* 0x000fcc0000000000 */
        /* <DEDUP_REMOVED lines=21> */
[----:B------:R-:W-:-:S03]  /*1aaf0*/  ULDC UR4, c[0x0][0x988] ;  /* 0x0002620000047ab9 */ /* 0x000fc60000000800 */
        /* <DEDUP_REMOVED lines=8> */
[----:B------:R-:W0:Y:S08]  /*1ab80*/  MUFU.TANH R5, R5 ;  /* 0x0000000500057308 */ /* 0x000e300000002400 */
[----:B------:R-:W1:Y:S08]  /*1ab90*/  MUFU.TANH R153, R153 ;  /* 0x0000009900997308 */ /* 0x000e700000002400 */
[----:B------:R-:W2:Y:S01]  /*1aba0*/  MUFU.TANH R156, R156 ;  /* 0x0000009c009c7308 */ /* 0x000ea20000002400 */
[----:B0-----:R-:W-:-:S04]  /*1abb0*/  FMNMX.FTZ R23, R5, R230, !PT ;  /* 0x000000e605177209 */ /* 0x001fc80007810000 */
[----:B------:R-:W-:-:S03]  /*1abc0*/  FMNMX.FTZ R23, R152, R23, !PT ;  /* 0x0000001798177209 */ /* 0x000fc60007810000 */
[----:B------:R-:W0:Y:S01]  /*1abd0*/  MUFU.TANH R177, R177 ;  /* 0x000000b100b17308 */ /* 0x000e220000002400 */
[----:B-1----:R-:W-:-:S07]  /*1abe0*/  FMNMX.FTZ R23, R153, R23, !PT ;  /* 0x0000001799177209 */ /* 0x002fce0007810000 */
[----:B------:R-:W1:Y:S01]  /*1abf0*/  MUFU.TANH R178, R178 ;  /* 0x000000b200b27308 */ /* 0x000e620000002400 */
[----:B--2---:R-:W-:-:S04]  /*1ac00*/  FMNMX.FTZ R23, R156, R23, !PT ;  /* 0x000000179c177209 */ /* 0x004fc80007810000 */
[----:B------:R-:W-:-:S03]  /*1ac10*/  FMNMX.FTZ R23, R162, R23, !PT ;  /* 0x00000017a2177209 */ /* 0x000fc60007810000 */
[----:B------:R-:W2:Y:S01]  /*1ac20*/  MUFU.TANH R179, R179 ;  /* 0x000000b300b37308 */ /* 0x000ea20000002400 */
[----:B------:R-:W-:-:S04]  /*1ac30*/  FMNMX.FTZ R23, R163, R23, !PT ;  /* 0x00000017a3177209 */ /* 0x000fc80007810000 */
[----:B------:R-:W-:-:S04]  /*1ac40*/  FMNMX.FTZ R23, R166, R23, !PT ;  /* 0x00000017a6177209 */ /* 0x000fc80007810000 */
[----:B------:R-:W-:-:S04]  /*1ac50*/  FMNMX.FTZ R182, R167, R23, !PT ;  /* 0x00000017a7b67209 */ /* 0x000fc80007810000 */
[----:B------:R-:W-:-:S04]  /*1ac60*/  FMNMX.FTZ R182, R170, R182, !PT ;  /* 0x000000b6aab67209 */ /* 0x000fc80007810000 */
[----:B------:R-:W-:-:S04]  /*1ac70*/  FMNMX.FTZ R182, R171, R182, !PT ;  /* 0x000000b6abb67209 */ /* 0x000fc80007810000 */
[----:B------:R-:W-:-:S04]  /*1ac80*/  FMNMX.FTZ R182, R174, R182, !PT ;  /* 0x000000b6aeb67209 */ /* 0x000fc80007810000 */
[----:B------:R-:W-:-:S04]  /*1ac90*/  FMNMX.FTZ R182, R175, R182, !PT ;  /* 0x000000b6afb67209 */ /* 0x000fc80007810000 */
[----:B0-----:R-:W-:-:S04]  /*1aca0*/  FMNMX.FTZ R182, R177, R182, !PT ;  /* 0x000000b6b1b67209 */ /* 0x001fc80007810000 */
[----:B-1----:R-:W-:Y:S01]  /*1acb0*/  FMNMX.FTZ R182, R178, R182, !PT ;  /* 0x000000b6b2b67209 */ /* 0x002fe20007810000 */
[----:B------:R-:W-:Y:S02]  /*1acc0*/  WARPGROUP.DEPBAR.LE gsb0, 0x0 ;  /* 0x00008000000079c5 */ /* 0x000fe40000010000 */
[----:B------:R-:W-:-:S06]  /*1acd0*/  WARPGROUP.ARRIVE ;  /* 0x00000000000079c5 */ /* 0x000fcc0000000000 */
[----:B------:R-:W-:Y:S01]  /*1ace0*/  HGMMA.64x256x16.F32.BF16 R24, R188, gdesc[UR4].tnspB, R24, gsb0 ;  /* 0x43e00004bc187df0 */ /* 0x000fe20008001818 */
[----:B------:R-:W-:Y:S02]  /*1acf0*/  R2UR UR6, R2 ;  /* 0x00000000020672ca */ /* 0x000fe400000e0000 */
[----:B------:R-:W-:Y:S02]  /*1ad00*/  FMNMX.FTZ R2, R0, R229, !PT ;  /* 0x000000e500027209 */ /* 0x000fe40007810000 */
[----:B------:R-:W-:Y:S02]  /*1ad10*/  R2UR UR7, R3 ;  /* 0x00000000030772ca */ /* 0x000fe400000e0000 */
        /* <DEDUP_REMOVED lines=18> */
[----:B0-----:R-:W-:Y:S01]  /*1ae40*/  FMNMX.FTZ R3, R3, R2, !PT ;  /* 0x0000000203037209 */ /* 0x001fe20007810000 */
[----:B------:R-:W-:-:S04]  /*1ae50*/  IMAD.U32 R2, RZ, RZ, UR4 ;  /* 0x00000004ff027e24 */ /* 0x000fc8000f8e00ff */
[----:B------:R-:W-:Y:S01]  /*1ae60*/  FADD.FTZ R181, -R3, R229 ;  /* 0x000000e503b57221 */ /* 0x000fe20000010100 */
[----:B------:R-:W-:-:S03]  /*1ae70*/  IMAD.MOV.U32 R229, RZ, RZ, R3 ;  /* 0x000000ffffe57224 */ /* 0x000fc600078e0003 */
[----:B------:R-:W-:-:S04]  /*1ae80*/  FMUL.FTZ R181, R181, R2 ;  /* 0x00000002b5b57220 */ /* 0x000fc80000410000 */
[----:B------:R0:W-:Y:S02]  /*1ae90*/  MUFU.EX2 R23, R181 ;  /* 0x000000b500177308 */ /* 0x0001e40000000800 */
[----:B0-----:R-:W-:-:S04]  /*1aea0*/  FMUL.FTZ R181, R3, R2 ;  /* 0x0000000203b57220 */ /* 0x001fc80000410000 */
[--C-:B------:R-:W-:Y:S01]  /*1aeb0*/  FFMA.FTZ R183, R0, R2, -R181.reuse ;  /* 0x0000000200b77223 */ /* 0x100fe200000108b5 */
[----:B--2---:R-:W-:Y:S01]  /*1aec0*/  FMNMX.FTZ R0, R179, R182, !PT ;  /* 0x000000b6b3007209 */ /* 0x004fe20007810000 */
[-CC-:B------:R-:W-:Y:S01]  /*1aed0*/  FFMA.FTZ R196, R4, R2.reuse, -R181.reuse ;  /* 0x0000000204c47223 */ /* 0x180fe200000108b5 */
[-CC-:B------:R-:W-:Y:S01]  /*1aee0*/  FFMA.FTZ R198, R154, R2.reuse, -R181.reuse ;  /* 0x000000029ac67223 */ /* 0x180fe200000108b5 */
[--C-:B------:R-:W-:Y:S01]  /*1aef0*/  FFMA.FTZ R155, R155, R2, -R181.reuse ;  /* 0x000000029b9b7223 */ /* 0x100fe200000108b5 */
[----:B------:R-:W-:Y:S01]  /*1af00*/  FMNMX.FTZ R0, R180, R0, !PT ;  /* 0x00000000b4007209 */ /* 0x000fe20007810000 */
[----:B------:R-:W0:Y:S01]  /*1af10*/  MUFU.EX2 R183, R183 ;  /* 0x000000b700b77308 */ /* 0x000e220000000800 */
[-CC-:B------:R-:W-:Y:S01]  /*1af20*/  FFMA.FTZ R192, R157, R2.reuse, -R181.reuse ;  /* 0x000000029dc07223 */ /* 0x180fe200000108b5 */
[-CC-:B------:R-:W-:Y:S01]  /*1af30*/  FFMA.FTZ R154, R158, R2.reuse, -R181.reuse ;  /* 0x000000029e9a7223 */ /* 0x180fe200000108b5 */
[-CC-:B------:R-:W-:Y:S01]  /*1af40*/  FFMA.FTZ R157, R164, R2.reuse, -R181.reuse ;  /* 0x00000002a49d7223 */ /* 0x180fe200000108b5 */
[----:B------:R-:W1:Y:S01]  /*1af50*/  SHFL.BFLY PT, R4, R0, 0x2, 0x1f ;  /* 0x0c401f0000047f89 */ /* 0x000e6200000e0000 */
[-CC-:B------:R-:W-:Y:S01]  /*1af60*/  FFMA.FTZ R194, R159, R2.reuse, -R181.reuse ;  /* 0x000000029fc27223 */ /* 0x180fe200000108b5 */
[-CC-:B------:R-:W-:Y:S01]  /*1af70*/  FFMA.FTZ R158, R168, R2.reuse, -R181.reuse ;  /* 0x00000002a89e7223 */ /* 0x180fe200000108b5 */
[----:B------:R-:W-:Y:S01]  /*1af80*/  FFMA.FTZ R159, R173, R2, -R181 ;  /* 0x00000002ad9f7223 */ /* 0x000fe200000108b5 */
[----:B------:R-:W2:Y:S08]  /*1af90*/  MUFU.EX2 R196, R196 ;  /* 0x000000c400c47308 */ /* 0x000eb00000000800 */
[----:B------:R-:W3:Y:S01]  /*1afa0*/  MUFU.EX2 R198, R198 ;  /* 0x000000c600c67308 */ /* 0x000ee20000000800 */
[----:B0-----:R-:W-:-:S07]  /*1afb0*/  FFMA.FTZ R164, R23, R227, R183 ;  /* 0x000000e317a47223 */ /* 0x001fce00000100b7 */
[----:B------:R0:W4:Y:S01]  /*1afc0*/  MUFU.EX2 R182, R155 ;  /* 0x0000009b00b67308 */ /* 0x0001220000000800 */
[C---:B--2---:R-:W-:Y:S01]  /*1afd0*/  FADD.FTZ R164, R196.reuse, R164 ;  /* 0x000000a4c4a47221 */ /* 0x044fe20000010000 */
[----:B------:R-:W-:Y:S02]  /*1afe0*/  F2FP.BF16.F32.PACK_AB R196, R196, R183 ;  /* 0x000000b7c4c4723e */ /* 0x000fe400000010ff */
[----:B-1----:R-:W-:-:S04]  /*1aff0*/  FMNMX.FTZ R0, R0, R4, !PT ;  /* 0x0000000400007209 */ /* 0x002fc80007810000 */
[----:B------:R-:W1:Y:S01]  /*1b000*/  MUFU.EX2 R192, R192 ;  /* 0x000000c000c07308 */ /* 0x000e620000000800 */
[----:B------:R-:W2:Y:S01]  /*1b010*/  SHFL.BFLY PT, R4, R0, 0x1, 0x1f ;  /* 0x0c201f0000047f89 */ /* 0x000ea200000e0000 */
[-CC-:B0-----:R-:W-:Y:S01]  /*1b020*/  FFMA.FTZ R155, R160, R2.reuse, -R181.reuse ;  /* 0x00000002a09b7223 */ /* 0x181fe200000108b5 */
[----:B------:R-:W-:-:S05]  /*1b030*/  FFMA.FTZ R160, R176, R2, -R181 ;  /* 0x00000002b0a07223 */ /* 0x000fca00000108b5 */
[----:B------:R-:W0:Y:S08]  /*1b040*/  MUFU.EX2 R154, R154 ;  /* 0x0000009a009a7308 */ /* 0x000e300000000800 */
[----:B------:R-:W-:Y:S08]  /*1b050*/  MUFU.EX2 R194, R194 ;  /* 0x000000c200c27308 */ /* 0x000ff00000000800 */
[----:B------:R-:W-:Y:S01]  /*1b060*/  MUFU.EX2 R155, R155 ;  /* 0x0000009b009b7308 */ /* 0x000fe20000000800 */
[----:B--2---:R-:W-:-:S05]  /*1b070*/  FMNMX.FTZ R4, R0, R4, !PT ;  /* 0x0000000400047209 */ /* 0x004fca0007810000 */
[----:B------:R-:W-:Y:S01]  /*1b080*/  FADD.FTZ R0, -R4, R230 ;  /* 0x000000e604007221 */ /* 0x000fe20000010100 */
[----:B------:R-:W-:Y:S01]  /*1b090*/  IMAD.MOV.U32 R230, RZ, RZ, R4 ;  /* 0x000000ffffe67224 */ /* 0x000fe200078e0004 */
[----:B------:R-:W-:Y:S02]  /*1b0a0*/  MUFU.EX2 R157, R157 ;  /* 0x0000009d009d7308 */ /* 0x000fe40000000800 */
[----:B------:R-:W-:-:S06]  /*1b0b0*/  FMUL.FTZ R0, R0, R2 ;  /* 0x0000000200007220 */ /* 0x000fcc0000410000 */
[----:B------:R-:W-:Y:S08]  /*1b0c0*/  MUFU.EX2 R0, R0 ;  /* 0x0000000000007308 */ /* 0x000ff00000000800 */
[----:B------:R-:W-:Y:S08]  /*1b0d0*/  MUFU.EX2 R158, R158 ;  /* 0x0000009e009e7308 */ /* 0x000ff00000000800 */
[----:B------:R-:W-:Y:S08]  /*1b0e0*/  MUFU.EX2 R159, R159 ;  /* 0x0000009f009f7308 */ /* 0x000ff00000000800 */
[----:B------:R-:W-:Y:S01]  /*1b0f0*/  MUFU.EX2 R160, R160 ;  /* 0x000000a000a07308 */ /* 0x000fe20000000800 */
[----:B------:R-:W-:-:S02]  /*1b100*/  WARPGROUP.DEPBAR.LE gsb0, 0x0 ;  /* 0x00008000000079c5 */ /* 0x000fc40000010000 */
[----:B------:R-:W-:Y:S01]  /*1b110*/  WARPGROUP.ARRIVE ;  /* 0x00000000000079c5 */ /* 0x000fe20000000000 */
[-CC-:B------:R-:W-:Y:S01]  /*1b120*/  FFMA.FTZ R188, R161, R2.reuse, -R181.reuse ;  /* 0x00000002a1bc7223 */ /* 0x180fe200000108b5 */
[-C--:B------:R-:W-:Y:S01]  /*1b130*/  FMUL.FTZ R161, R4, R2.reuse ;  /* 0x0000000204a17220 */ /* 0x080fe20000410000 */
[----:B------:R-:W-:Y:S01]  /*1b140*/  FFMA.FTZ R190, R165, R2, -R181 ;  /* 0x00000002a5be7223 */ /* 0x000fe200000108b5 */
[----:B---3--:R-:W-:Y:S01]  /*1b150*/  FADD.FTZ R165, R198, R164 ;  /* 0x000000a4c6a57221 */ /* 0x008fe20000010000 */
[----:B----4-:R-:W-:Y:S01]  /*1b160*/  F2FP.BF16.F32.PACK_AB R198, R182, R198 ;  /* 0x000000c6b6c6723e */ /* 0x010fe200000010ff */
[----:B------:R-:W-:Y:S01]  /*1b170*/  HGMMA.64x256x16.F32.BF16 R24, R184, gdesc[UR4].tnspB, R24, gsb0 ;  /* 0x43e00004b8187df0 */ /* 0x000fe20008001818 */
[-CC-:B------:R-:W-:Y:S01]  /*1b180*/  FFMA.FTZ R197, R5, R2.reuse, -R161.reuse ;  /* 0x0000000205c57223 */ /* 0x180fe200000108a1 */
[-CC-:B------:R-:W-:Y:S01]  /*1b190*/  FFMA.FTZ R5, R152, R2.reuse, -R161.reuse ;  /* 0x0000000298057223 */ /* 0x180fe200000108a1 */
[-CC-:B------:R-:W-:Y:S01]  /*1b1a0*/  FFMA.FTZ R199, R153, R2.reuse, -R161.reuse ;  /* 0x0000000299c77223 */ /* 0x180fe200000108a1 */
[----:B------:R-:W-:Y:S01]  /*1b1b0*/  FFMA.FTZ R152, R156, R2, -R161 ;  /* 0x000000029c987223 */ /* 0x000fe200000108a1 */
[----:B------:R-:W-:-:S02]  /*1b1c0*/  @!P1 IMAD R153, R22, 0x8, R16 ;  /* 0x0000000816999824 */ /* 0x000fc400078e0210 */
[-CC-:B------:R-:W-:Y:S01]  /*1b1d0*/  FFMA.FTZ R193, R162, R2.reuse, -R161.reuse ;  /* 0x00000002a2c17223 */ /* 0x180fe200000108a1 */
[----:B------:R-:W2:Y:S01]  /*1b1e0*/  MUFU.EX2 R197, R197 ;  /* 0x000000c500c57308 */ /* 0x000ea20000000800 */
[-CC-:B------:R-:W-:Y:S01]  /*1b1f0*/  FFMA.FTZ R163, R163, R2.reuse, -R161.reuse ;  /* 0x00000002a3a37223 */ /* 0x180fe200000108a1 */
[----:B------:R-:W-:Y:S02]  /*1b200*/  @!P1 VIADD R156, R153, 0x30840 ;  /* 0x00030840999c9836 */ /* 0x000fe40000000000 */
[-CC-:B------:R-:W-:Y:S01]  /*1b210*/  FFMA.FTZ R195, R166, R2.reuse, -R161.reuse ;  /* 0x00000002a6c37223 */ /* 0x180fe200000108a1 */
[-C--:B------:R-:W-:Y:S01]  /*1b220*/  FFMA.FTZ R189, R170, R2.reuse, -R161 ;  /* 0x00000002aabd7223 */ /* 0x080fe200000108a1 */
[----:B------:R-:W-:Y:S01]  /*1b230*/  FADD.FTZ R165, R182, R165 ;  /* 0x000000a5b6a57221 */ /* 0x000fe20000010000 */
[-C--:B------:R-:W-:Y:S01]  /*1b240*/  FFMA.FTZ R162, R171, R2.reuse, -R161 ;  /* 0x00000002aba27223 */ /* 0x080fe200000108a1 */
[----:B------:R-:W-:Y:S01]  /*1b250*/  @!P1 PRMT R156, RZ, 0x654, R156 ;  /* 0x00000654ff9c9816 */ /* 0x000fe2000000009c */
[----:B------:R-:W3:Y:S01]  /*1b260*/  MUFU.EX2 R5, R5 ;  /* 0x0000000500057308 */ /* 0x000ee20000000800 */
[----:B-1----:R-:W-:Y:S01]  /*1b270*/  FADD.FTZ R166, R192, R165 ;  /* 0x000000a5c0a67221 */ /* 0x002fe20000010000 */
[-CC-:B------:R-:W-:Y:S01]  /*1b280*/  FFMA.FTZ R191, R174, R2.reuse, -R161.reuse ;  /* 0x00000002aebf7223 */ /* 0x180fe200000108a1 */
[-CC-:B------:R-:W-:Y:S01]  /*1b290*/  FFMA.FTZ R178, R178, R2.reuse, -R161.reuse ;  /* 0x00000002b2b27223 */ /* 0x180fe200000108a1 */
[----:B------:R-:W-:Y:S01]  /*1b2a0*/  FFMA.FTZ R179, R179, R2, -R161 ;  /* 0x00000002b3b37223 */ /* 0x000fe200000108a1 */
[----:B0-----:R-:W-:-:S03]  /*1b2b0*/  F2FP.BF16.F32.PACK_AB R192, R154, R192 ;  /* 0x000000c09ac0723e */ /* 0x001fc600000010ff */
[----:B------:R-:W0:Y:S01]  /*1b2c0*/  MUFU.EX2 R199, R199 ;  /* 0x000000c700c77308 */ /* 0x000e220000000800 */
[----:B--2---:R-:W-:-:S07]  /*1b2d0*/  FFMA.FTZ R226, R0, R226, R197 ;  /* 0x000000e200e27223 */ /* 0x004fce00000100c5 */
[----:B------:R-:W1:Y:S01]  /*1b2e0*/  MUFU.EX2 R152, R152 ;  /* 0x0000009800987308 */ /* 0x000e620000000800 */
[C---:B---3--:R-:W-:Y:S01]  /*1b2f0*/  FADD.FTZ R226, R5.reuse, R226 ;  /* 0x000000e205e27221 */ /* 0x048fe20000010000 */
[----:B------:R-:W-:Y:S01]  /*1b300*/  F2FP.BF16.F32.PACK_AB R197, R5, R197 ;  /* 0x000000c505c5723e */ /* 0x000fe200000010ff */
[----:B------:R-:W-:-:S05]  /*1b310*/  IMAD.MOV.U32 R5, RZ, RZ, R22 ;  /* 0x000000ffff057224 */ /* 0x000fca00078e0016 */
[----:B------:R-:W2:Y:S01]  /*1b320*/  MUFU.EX2 R193, R193 ;  /* 0x000000c100c17308 */ /* 0x000ea20000000800 */
[----:B0-----:R-:W-:-:S07]  /*1b330*/  FADD.FTZ R164, R199, R226 ;  /* 0x000000e2c7a47221 */ /* 0x001fce0000010000 */
[----:B------:R0:W3:Y:S01]  /*1b340*/  MUFU.EX2 R153, R163 ;  /* 0x000000a300997308 */ /* 0x0000e20000000800 */
[C---:B-1----:R-:W-:Y:S01]  /*1b350*/  FADD.FTZ R164, R152.reuse, R164 ;  /* 0x000000a498a47221 */ /* 0x042fe20000010000 */
[----:B------:R-:W-:-:S06]  /*1b360*/  F2FP.BF16.F32.PACK_AB R199, R152, R199 ;  /* 0x000000c798c7723e */ /* 0x000fcc00000010ff */
[----:B------:R-:W1:Y:S01]  /*1b370*/  MUFU.EX2 R195, R195 ;  /* 0x000000c300c37308 */ /* 0x000e620000000800 */
[----:B--2---:R-:W-:Y:S01]  /*1b380*/  FADD.FTZ R165, R193, R164 ;  /* 0x000000a4c1a57221 */ /* 0x004fe20000010000 */
[----:B------:R-:W-:Y:S01]  /*1b390*/  FADD.FTZ R164, R154, R166 ;  /* 0x000000a69aa47221 */ /* 0x000fe20000010000 */
[----:B0-----:R-:W-:-:S03]  /*1b3a0*/  FFMA.FTZ R163, R175, R2, -R161 ;  /* 0x00000002afa37223 */ /* 0x001fc600000108a1 */
[----:B------:R-:W-:Y:S01]  /*1b3b0*/  FADD.FTZ R164, R194, R164 ;  /* 0x000000a4c2a47221 */ /* 0x000fe20000010000 */
[----:B------:R-:W-:Y:S01]  /*1b3c0*/  F2FP.BF16.F32.PACK_AB R194, R155, R194 ;  /* 0x000000c29bc2723e */ /* 0x000fe200000010ff */
[----:B------:R-:W0:Y:S01]  /*1b3d0*/  MUFU.EX2 R188, R188 ;  /* 0x000000bc00bc7308 */ /* 0x000e220000000800 */
[----:B---3--:R-:W-:Y:S01]  /*1b3e0*/  FADD.FTZ R165, R153, R165 ;  /* 0x000000a599a57221 */ /* 0x008fe20000010000 */
[----:B------:R-:W-:Y:S01]  /*1b3f0*/  FADD.FTZ R166, R155, R164 ;  /* 0x000000a49ba67221 */ /* 0x000fe20000010000 */
[----:B------:R-:W-:-:S05]  /*1b400*/  F2FP.BF16.F32.PACK_AB R193, R153, R193 ;  /* 0x000000c199c1723e */ /* 0x000fca00000010ff */
[----:B------:R-:W-:Y:S01]  /*1b410*/  MUFU.EX2 R189, R189 ;  /* 0x000000bd00bd7308 */ /* 0x000fe20000000800 */
[----:B-1----:R-:W-:-:S07]  /*1b420*/  FADD.FTZ R165, R195, R165 ;  /* 0x000000a5c3a57221 */ /* 0x002fce0000010000 */
[----:B------:R-:W-:Y:S01]  /*1b430*/  MUFU.EX2 R162, R162 ;  /* 0x000000a200a27308 */ /* 0x000fe20000000800 */
[----:B0-----:R-:W-:Y:S01]  /*1b440*/  FADD.FTZ R166, R188, R166 ;  /* 0x000000a6bca67221 */ /* 0x001fe20000010000 */
[----:B------:R-:W-:-:S03]  /*1b450*/  F2FP.BF16.F32.PACK_AB R188, R157, R188 ;  /* 0x000000bc9dbc723e */ /* 0x000fc600000010ff */
[----:B------:R-:W-:-:S03]  /*1b460*/  FADD.FTZ R166, R157, R166 ;  /* 0x000000a69da67221 */ /* 0x000fc60000010000 */
[----:B------:R-:W0:Y:S08]  /*1b470*/  MUFU.EX2 R190, R190 ;  /* 0x000000be00be7308 */ /* 0x000e300000000800 */
[----:B------:R-:W-:Y:S08]  /*1b480*/  MUFU.EX2 R191, R191 ;  /* 0x000000bf00bf7308 */ /* 0x000ff00000000800 */
[----:B------:R-:W-:Y:S01]  /*1b490*/  MUFU.EX2 R163, R163 ;  /* 0x000000a300a37308 */ /* 0x000fe20000000800 */
[----:B0-----:R-:W-:Y:S01]  /*1b4a0*/  FADD.FTZ R166, R190, R166 ;  /* 0x000000a6bea67221 */ /* 0x001fe20000010000 */
[----:B------:R-:W-:-:S03]  /*1b4b0*/  F2FP.BF16.F32.PACK_AB R190, R158, R190 ;  /* 0x000000be9ebe723e */ /* 0x000fc600000010ff */
[----:B------:R-:W-:-:S03]  /*1b4c0*/  FADD.FTZ R166, R158, R166 ;  /* 0x000000a69ea67221 */ /* 0x000fc60000010000 */
[----:B------:R-:W-:Y:S08]  /*1b4d0*/  MUFU.EX2 R178, R178 ;  /* 0x000000b200b27308 */ /* 0x000ff00000000800 */
[----:B------:R-:W-:Y:S01]  /*1b4e0*/  MUFU.EX2 R179, R179 ;  /* 0x000000b300b37308 */ /* 0x000fe20000000800 */
[----:B------:R-:W-:Y:S02]  /*1b4f0*/  WARPGROUP.DEPBAR.LE gsb0, 0x0 ;  /* 0x00008000000079c5 */ /* 0x000fe40000010000 */
[----:B------:R0:W-:Y:S01]  /*1b500*/  @!P1 SYNCS.ARRIVE.TRANS64.RED.A1T0 RZ, [R156+URZ], RZ ;  /* 0x000000ff9cff99a7 */ /* 0x0001e2000810043f */
[-C--:B------:R-:W-:Y:S01]  /*1b510*/  FFMA.FTZ R184, R169, R2.reuse, -R181 ;  /* 0x00000002a9b87223 */ /* 0x080fe200000108b5 */
[-C--:B------:R-:W-:Y:S01]  /*1b520*/  FFMA.FTZ R185, R177, R2.reuse, -R161 ;  /* 0x00000002b1b97223 */ /* 0x080fe200000108a1 */
[----:B------:R-:W-:-:S04]  /*1b530*/  FFMA.FTZ R186, R172, R2, -R181 ;  /* 0x00000002acba7223 */ /* 0x000fc800000108b5 */
[----:B------:R-:W1:Y:S01]  /*1b540*/  MUFU.EX2 R184, R184 ;  /* 0x000000b800b87308 */ /* 0x000e620000000800 */
[-CC-:B0-----:R-:W-:Y:S01]  /*1b550*/  FFMA.FTZ R156, R167, R2.reuse, -R161.reuse ;  /* 0x00000002a79c7223 */ /* 0x181fe200000108a1 */
[----:B------:R-:W-:Y:S01]  /*1b560*/  FFMA.FTZ R161, R180, R2, -R161 ;  /* 0x00000002b4a17223 */ /* 0x000fe200000108a1 */
[----:B------:R0:W-:Y:S05]  /*1b570*/  @!P1 SYNCS.ARRIVE.TRANS64.RED.A1T0 RZ, [R232+URZ], RZ ;  /* 0x000000ffe8ff99a7 */ /* 0x0001ea000810043f */
[----:B------:R-:W2:Y:S01]  /*1b580*/  MUFU.EX2 R156, R156 ;  /* 0x0000009c009c7308 */ /* 0x000ea20000000800 */
[----:B0-----:R-:W-:-:S07]  /*1b590*/  IMAD.MOV.U32 R232, RZ, RZ, R218 ;  /* 0x000000ffffe87224 */ /* 0x001fce00078e00da */
[----:B------:R-:W-:Y:S01]  /*1b5a0*/  MUFU.EX2 R185, R185 ;  /* 0x000000b900b97308 */ /* 0x000fe20000000800 */
[----:B-1----:R-:W-:Y:S01]  /*1b5b0*/  FADD.FTZ R166, R184, R166 ;  /* 0x000000a6b8a67221 */ /* 0x002fe20000010000 */
[----:B------:R-:W-:-:S03]  /*1b5c0*/  F2FP.BF16.F32.PACK_AB R184, R159, R184 ;  /* 0x000000b89fb8723e */ /* 0x000fc600000010ff */
[----:B------:R-:W-:-:S03]  /*1b5d0*/  FADD.FTZ R166, R159, R166 ;  /* 0x000000a69fa67221 */ /* 0x000fc60000010000 */
[----:B------:R-:W0:Y:S01]  /*1b5e0*/  MUFU.EX2 R186, R186 ;  /* 0x000000ba00ba7308 */ /* 0x000e220000000800 */
[C---:B--2---:R-:W-:Y:S01]  /*1b5f0*/  FADD.FTZ R164, R156.reuse, R165 ;  /* 0x000000a59ca47221 */ /* 0x044fe20000010000 */
[----:B------:R-:W-:-:S03]  /*1b600*/  F2FP.BF16.F32.PACK_AB R195, R156, R195 ;  /* 0x000000c39cc3723e */ /* 0x000fc600000010ff */
[----:B------:R-:W-:Y:S01]  /*1b610*/  FADD.FTZ R164, R189, R164 ;  /* 0x000000a4bda47221 */ /* 0x000fe20000010000 */
[C---:B------:R-:W-:Y:S02]  /*1b620*/  F2FP.BF16.F32.PACK_AB R189, R162.reuse, R189 ;  /* 0x000000bda2bd723e */ /* 0x040fe400000010ff */
[----:B------:R-:W1:Y:S01]  /*1b630*/  MUFU.EX2 R161, R161 ;  /* 0x000000a100a17308 */ /* 0x000e620000000800 */
[----:B------:R-:W-:-:S04]  /*1b640*/  FADD.FTZ R164, R162, R164 ;  /* 0x000000a4a2a47221 */ /* 0x000fc80000010000 */
[----:B------:R-:W-:Y:S01]  /*1b650*/  FADD.FTZ R164, R191, R164 ;  /* 0x000000a4bfa47221 */ /* 0x000fe20000010000 */
[----:B------:R-:W-:-:S03]  /*1b660*/  F2FP.BF16.F32.PACK_AB R191, R163, R191 ;  /* 0x000000bfa3bf723e */ /* 0x000fc600000010ff */
[----:B------:R-:W-:Y:S01]  /*1b670*/  FADD.FTZ R164, R163, R164 ;  /* 0x000000a4a3a47221 */ /* 0x000fe20000010000 */
[----:B0-----:R-:W-:Y:S01]  /*1b680*/  FADD.FTZ R166, R186, R166 ;  /* 0x000000a6baa67221 */ /* 0x001fe20000010000 */
[----:B------:R-:W-:Y:S02]  /*1b690*/  F2FP.BF16.F32.PACK_AB R186, R160, R186 ;  /* 0x000000baa0ba723e */ /* 0x000fe400000010ff */
[----:B------:R-:W-:Y:S01]  /*1b6a0*/  FADD.FTZ R164, R185, R164 ;  /* 0x000000a4b9a47221 */ /* 0x000fe20000010000 */
[----:B------:R-:W-:Y:S01]  /*1b6b0*/  F2FP.BF16.F32.PACK_AB R185, R178, R185 ;  /* 0x000000b9b2b9723e */ /* 0x000fe200000010ff */
[----:B------:R-:W-:Y:S02]  /*1b6c0*/  FADD.FTZ R227, R160, R166 ;  /* 0x000000a6a0e37221 */ /* 0x000fe40000010000 */
[----:B------:R-:W-:Y:S01]  /*1b6d0*/  FADD.FTZ R164, R178, R164 ;  /* 0x000000a4b2a47221 */ /* 0x000fe20000010000 */
[----:B-1----:R-:W-:-:S03]  /*1b6e0*/  F2FP.BF16.F32.PACK_AB R187, R161, R179 ;  /* 0x000000b3a1bb723e */ /* 0x002fc600000010ff */
[----:B------:R-:W-:-:S04]  /*1b6f0*/  FADD.FTZ R164, R179, R164 ;  /* 0x000000a4b3a47221 */ /* 0x000fc80000010000 */
[----:B------:R-:W-:Y:S01]  /*1b700*/  FADD.FTZ R226, R161, R164 ;  /* 0x000000a4a1e27221 */ /* 0x000fe20000010000 */
[----:B------:R-:W-:Y:S06]  /*1b710*/  @P2 BRA `(.L_x_1603) ;  /* 0xffffffdc00082947 */ /* 0x000fec000383ffff */
[----:B------:R-:W-:Y:S05]  /*1b720*/  BSYNC B1 ;  /* 0x0000000000017941 */ /* 0x000fea0003800000 */
.L_x_1592:
[----:B------:R-:W-:-:S07]  /*1b730*/  IMAD.MOV.U32 R5, RZ, RZ, R231 ;  /* 0x000000ffff057224 */ /* 0x000fce00078e00e7 */
.L_x_1591:
[----:B------:R-:W-:Y:S05]  /*1b740*/  BSYNC B0 ;  /* 0x0000000000007941 */ /* 0x000fea0003800000 */
.L_x_1590:
[----:B------:R-:W2:Y:S01]  /*1b750*/  LDL R152, [R1+0x50] ;  /* 0x0000500001987983 */ /* 0x000ea20000100800 */
[----:B------:R-:W-:Y:S01]  /*1b760*/  BSSY B0, `(.L_x_1604) ;  /* 0x00002f8000007945 */ /* 0x000fe20003800000 */
[----:B--2---:R-:W-:-:S13]  /*1b770*/  ISETP.GE.AND P2, PT, R5, R152, PT ;  /* 0x000000980500720c */ /* 0x004fda0003f46270 */
[----:B------:R-:W-:Y:S05]  /*1b780*/  @!P2 BRA `(.L_x_1605) ;  /* 0x0000002c00d4a947 */ /* 0x000fea0003800000 */
[----:B------:R-:W2:Y:S04]  /*1b790*/  LDL R153, [R1+0x54] ;  /* 0x0000540001997983 */ /* 0x000ea80000100800 */
[----:B------:R-:W2:Y:S01]  /*1b7a0*/  LDL R152, [R1+0x4] ;  /* 0x0000040001987983 */ /* 0x000ea20000100800 */
[----:B------:R-:W-:Y:S02]  /*1b7b0*/  IMAD.MOV.U32 R229, RZ, RZ, R4 ;  /* 0x000000ffffe57224 */ /* 0x000fe400078e0004 */
[----:B------:R-:W-:Y:S02]  /*1b7c0*/  IMAD.MOV.U32 R230, RZ, RZ, R3 ;  /* 0x000000ffffe67224 */ /* 0x000fe400078e0003 */
[----:B------:R-:W-:Y:S02]  /*1b7d0*/  IMAD.MOV.U32 R235, RZ, RZ, R218 ;  /* 0x000000ffffeb7224 */ /* 0x000fe400078e00da */
[----:B------:R-:W-:-:S02]  /*1b7e0*/  IMAD.MOV.U32 R232, RZ, RZ, R22 ;  /* 0x000000ffffe87224 */ /* 0x000fc400078e0016 */
[----:B--2---:R-:W-:-:S04]  /*1b7f0*/  IMAD R231, R152, 0x80, R153 ;  /* 0x0000008098e77824 */ /* 0x004fc800078e0299 */
[----:B------:R-:W-:-:S05]  /*1b800*/  VIADD R231, R231, 0x8 ;  /* 0x00000008e7e77836 */ /* 0x000fca0000000000 */
[----:B------:R-:W-:-:S07]  /*1b810*/  IADD3 R231, R231, R219, -R224 ;  /* 0x000000dbe7e77210 */ /* 0x000fce0007ffe8e0 */
.L_x_1624:
[----:B------:R-:W-:-:S05]  /*1b820*/  VIADD R2, R232, 0x1 ;  /* 0x00000001e8027836 */ /* 0x000fca0000000000 */
[----:B------:R-:W-:-:S04]  /*1b830*/  ISETP.NE.AND P2, PT, R2, 0x2, PT ;  /* 0x000000020200780c */ /* 0x000fc80003f45270 */
[----:B------:R-:W-:Y:S02]  /*1b840*/  SEL R2, R2, RZ, P2 ;  /* 0x000000ff02027207 */ /* 0x000fe40001000000 */
[----:B------:R-:W-:-:S03]  /*1b850*/  SEL R218, RZ, 0x1, P2 ;  /* 0x00000001ffda7807 */ /* 0x000fc60001000000 */
[----:B------:R-:W-:Y:S01]  /*1b860*/  IMAD.MOV.U32 R22, RZ, RZ, R2 ;  /* 0x000000ffff167224 */ /* 0x000fe200078e0002 */
[----:B------:R-:W-:Y:S01]  /*1b870*/  LOP3.LUT R218, R235, R218, RZ, 0x3c, !PT ;  /* 0x000000daebda7212 */ /* 0x000fe200078e3cff */
[----:B------:R-:W-:Y:S06]  /*1b880*/  @!P0 BRA `(.L_x_1606) ;  /* 0x0000000000048947 */ /* 0x000fec0003800000 */
[----:B------:R-:W-:Y:S01]  /*1b890*/  BPT.TRAP 0x1 ;  /* 0x000000040000795c */ /* 0x000fe20000300000 */
.L_x_1606:
[----:B------:R-:W-:Y:S01]  /*1b8a0*/  IMAD R4, R2, 0x8, R16 ;  /* 0x0000000802047824 */ /* 0x000fe200078e0210 */
[----:B------:R-:W-:-:S04]  /*1b8b0*/  SHF.L.U32 R2, R218, 0x1f, RZ ;  /* 0x0000001fda027819 */ /* 0x000fc800000006ff */
[----:B------:R0:W1:Y:S01]  /*1b8c0*/  SYNCS.PHASECHK.TRANS64.TRYWAIT P2, [R4+URZ+0x30830], R2 ;  /* 0x03083002040075a7 */ /* 0x000062000804017f */
[----:B------:R-:W-:Y:S05]  /*1b8d0*/  @!P0 BRA `(.L_x_1607) ;  /* 0x0000000000048947 */ /* 0x000fea0003800000 */
[----:B------:R-:W-:Y:S01]  /*1b8e0*/  BPT.TRAP 0x1 ;  /* 0x000000040000795c */ /* 0x000fe20000300000 */
.L_x_1607:
        /* <DEDUP_REMOVED lines=8> */
.L_x_1609:
[----:B------:R-:W-:Y:S05]  /*1b970*/  BSYNC B1 ;  /* 0x0000000000017941 */ /* 0x000fea0003800000 */
.L_x_1608:
        /* <DEDUP_REMOVED lines=45> */
[C---:B------:R-:W-:Y:S01]  /*1bc50*/  R2UR UR9, R3.reuse ;  /* 0x00000000030972ca */ /* 0x040fe200000e0000 */
[-C--:B------:R-:W-:Y:S01]  /*1bc60*/  FMUL.FTZ R28, R28, R23.reuse ;  /* 0x000000171c1c7220 */ /* 0x080fe20000410000 */
        /* <DEDUP_REMOVED lines=9> */
[----:B------:R-:W-:Y:S01]  /*1bd00*/  IMAD.MOV.U32 R2, RZ, RZ, R157 ;  /* 0x000000ffff027224 */ /* 0x000fe200078e009d */
[----:B------:R-:W-:Y:S01]  /*1bd10*/  R2UR UR59, R3 ;  /* 0x00000000033b72ca */ /* 0x000fe200000e0000 */
[----:B------:R-:W-:Y:S01]  /*1bd20*/  IMAD.MOV.U32 R3, RZ, RZ, R158 ;  /* 0x000000ffff037224 */ /* 0x000fe200078e009e */
[----:B------:R-:W-:Y:S01]  /*1bd30*/  R2UR UR19, R153 ;  /* 0x00000000991372ca */ /* 0x000fe200000e0000 */
[-C--:B------:R-:W-:Y:S01]  /*1bd40*/  FMUL.FTZ R37, R37, R23.reuse ;  /* 0x0000001725257220 */ /* 0x080fe20000410000 */
[C---:B------:R-:W-:Y:S01]  /*1bd50*/  R2UR UR23, R155.reuse ;  /* 0x000000009b1772ca */ /* 0x040fe200000e0000 */
        /* <DEDUP_REMOVED lines=209> */
.L_x_1611:
[----:B------:R-:W-:Y:S01]  /*1ca70*/  SHF.L.U32 R2, R235, 0x1f, RZ ;  /* 0x0000001feb027819 */ /* 0x000fe200000006ff */
[----:B------:R-:W-:-:S04]  /*1ca80*/  IMAD R0, R232, 0x8, R16 ;  /* 0x00000008e8007824 */ /* 0x000fc800078e0210 */
[----:B------:R0:W1:Y:S01]  /*1ca90*/  SYNCS.PHASECHK.TRANS64.TRYWAIT P2, [R0+URZ+0x30850], R2 ;  /* 0x03085002000075a7 */ /* 0x000062000804017f */
[----:B------:R-:W-:Y:S05]  /*1caa0*/  @!P0 BRA `(.L_x_1612) ;  /* 0x0000000000048947 */ /* 0x000fea0003800000 */
[----:B------:R-:W-:Y:S01]  /*1cab0*/  BPT.TRAP 0x1 ;  /* 0x000000040000795c */ /* 0x000fe20000300000 */
.L_x_1612:
[----:B------:R-:W-:Y:S04]  /*1cac0*/  BSSY B1, `(.L_x_1613) ;  /* 0x0000004000017945 */ /* 0x000fe80003800000 */
[----:B-1----:R-:W-:Y:S05]  /*1cad0*/  @P2 BRA `(.L_x_1614) ;  /* 0x0000000000082947 */ /* 0x002fea0003800000 */
[----:B------:R-:W1:Y:S02]  /*1cae0*/  SYNCS.PHASECHK.TRANS64.TRYWAIT P2, [R0+URZ+0x30850], R2 ;  /* 0x03085002000075a7 */ /* 0x000e64000804017f */
[----:B-1----:R-:W-:Y:S05]  /*1caf0*/  @!P2 BRA `(.L_x_1615) ;  /* 0x000000e00040a947 */ /* 0x002fea0003800000 */
.L_x_1614:
[----:B------:R-:W-:Y:S05]  /*1cb00*/  BSYNC B1 ;  /* 0x0000000000017941 */ /* 0x000fea0003800000 */
.L_x_1613:
[----:B01----:R-:W-:Y:S01]  /*1cb10*/  VIADD R2, R16, 0x400 ;  /* 0x0000040010027836 */ /* 0x003fe20000000000 */
[----:B------:R-:W2:Y:S01]  /*1cb20*/  LDL R23, [R1+0x24] ;  /* 0x0000240001177983 */ /* 0x000ea20000100800 */
[----:B------:R-:W-:Y:S01]  /*1cb30*/  IMAD.MOV.U32 R3, RZ, RZ, 0x40000040 ;  /* 0x40000040ff037424 */ /* 0x000fe200078e00ff */
[----:B------:R-:W-:Y:S01]  /*1cb40*/  WARPGROUP.ARRIVE ;  /* 0x00000000000079c5 */ /* 0x000fe20000000000 */
[----:B------:R-:W-:Y:S01]  /*1cb50*/  ULDC UR8, c[0x0][0x9d8] ;  /* 0x0002760000087ab9 */ /* 0x000fe20000000800 */
[----:B------:R-:W-:Y:S01]  /*1cb60*/  SHF.R.U32.HI R2, RZ, 0x4, R2 ;  /* 0x00000004ff027819 */ /* 0x000fe20000011602 */
[----:B------:R-:W3:Y:S01]  /*1cb70*/  LDL R235, [R1+0x4] ;  /* 0x0000040001eb7983 */ /* 0x000ee20000100800 */
[----:B------:R-:W-:Y:S01]  /*1cb80*/  @!P1 VIADD R4, R4, 0x30840 ;  /* 0x0003084004049836 */ /* 0x000fe20000000000 */
[----:B------:R-:W-:Y:S01]  /*1cb90*/  ULDC UR5, c[0x0][0x9e0] ;  /* 0x0002780000057ab9 */ /* 0x000fe20000000800 */
[----:B------:R-:W-:-:S04]  /*1cba0*/  LOP3.LUT R2, R2, 0x3fff, RZ, 0xc0, !PT ;  /* 0x00003fff02027812 */ /* 0x000fc800078ec0ff */
[----:B------:R-:W-:-:S05]  /*1cbb0*/  LOP3.LUT R2, R2, 0x2000000, RZ, 0xfc, !PT ;  /* 0x0200000002027812 */ /* 0x000fca00078efcff */
[----:B------:R-:W-:Y:S01]  /*1cbc0*/  IMAD R2, R232, 0x800, R2 ;  /* 0x00000800e8027824 */ /* 0x000fe200078e0202 */
[----:B------:R-:W-:Y:S01]  /*1cbd0*/  R2UR UR7, R3 ;  /* 0x00000000030772ca */ /* 0x000fe200000e0000 */
[----:B------:R-:W3:Y:S03]  /*1cbe0*/  LDL R232, [R1+0x54] ;  /* 0x0000540001e87983 */ /* 0x000ee60000100800 */
[----:B------:R-:W-:-:S13]  /*1cbf0*/  R2UR UR6, R2 ;  /* 0x00000000020672ca */ /* 0x000fda00000e0000 */
[----:B------:R-:W-:Y:S01]  /*1cc00*/  HGMMA.64x256x16.F32.BF16 R24, R196, gdesc[UR4].tnspB, R24, gsb0 ;  /* 0x43e00004c4187df0 */ /* 0x000fe20008001818 */
[----:B--2---:R-:W-:Y:S02]  /*1cc10*/  R2UR UR4, R23 ;  /* 0x00000000170472ca */ /* 0x004fe400000e0000 */
[----:B------:R-:W-:Y:S02]  /*1cc20*/  WARPGROUP.DEPBAR.LE gsb0, 0x0 ;  /* 0x00008000000079c5 */ /* 0x000fe40000010000 */
[----:B------:R-:W-:Y:S02]  /*1cc30*/  VIADD R196, R2, 0x80 ;  /* 0x0000008002c47836 */ /* 0x000fe40000000000 */
[----:B------:R-:W-:-:S03]  /*1cc40*/  IMAD.MOV.U32 R197, RZ, RZ, 0x40000040 ;  /* 0x40000040ffc57424 */ /* 0x000fc600078e00ff */
[----:B------:R-:W-:Y:S02]  /*1cc50*/  R2UR UR6, R196 ;  /* 0x00000000c40672ca */ /* 0x000fe400000e0000 */
[----:B------:R-:W-:Y:S01]  /*1cc60*/  R2UR UR7, R197 ;  /* 0x00000000c50772ca */ /* 0x000fe200000e0000 */
[----:B------:R-:W-:-:S15]  /*1cc70*/  WARPGROUP.ARRIVE ;  /* 0x00000000000079c5 */ /* 0x000fde0000000000 */
[----:B------:R-:W-:Y:S01]  /*1cc80*/  HGMMA.64x256x16.F32.BF16 R24, R192, gdesc[UR4].tnspB, R24, gsb0 ;  /* 0x43e00004c0187df0 */ /* 0x000fe20008001818 */
[----:B------:R-:W-:Y:S02]  /*1cc90*/  IMAD.MOV.U32 R3, RZ, RZ, 0x40000040 ;  /* 0x40000040ff037424 */ /* 0x000fe400078e00ff */
[----:B------:R-:W-:Y:S02]  /*1cca0*/  WARPGROUP.DEPBAR.LE gsb0, 0x0 ;  /* 0x00008000000079c5 */ /* 0x000fe40000010000 */
[----:B------:R-:W-:Y:S02]  /*1ccb0*/  VIADD R192, R2, 0x100 ;  /* 0x0000010002c07836 */ /* 0x000fe40000000000 */
[----:B------:R-:W-:-:S03]  /*1ccc0*/  IMAD.MOV.U32 R193, RZ, RZ, 0x40000040 ;  /* 0x40000040ffc17424 */ /* 0x000fc600078e00ff */
[----:B------:R-:W-:Y:S02]  /*1ccd0*/  R2UR UR6, R192 ;  /* 0x00000000c00672ca */ /* 0x000fe400000e0000 */
[----:B------:R-:W-:Y:S01]  /*1cce0*/  R2UR UR7, R193 ;  /* 0x00000000c10772ca */ /* 0x000fe200000e0000 */
[----:B------:R-:W-:-:S15]  /*1ccf0*/  WARPGROUP.ARRIVE ;  /* 0x00000000000079c5 */ /* 0x000fde0000000000 */
[----:B------:R-:W-:Y:S01]  /*1cd00*/  HGMMA.64x256x16.F32.BF16 R24, R188, gdesc[UR4].tnspB, R24, gsb0 ;  /* 0x43e00004bc187df0 */ /* 0x000fe20008001818 */
[----:B------:R-:W-:Y:S01]  /*1cd10*/  VIADD R2, R2, 0x180 ;  /* 0x0000018002027836 */ /* 0x000fe20000000000 */
[----:B------:R-:W-:-:S04]  /*1cd20*/  R2UR UR7, R3 ;  /* 0x00000000030772ca */ /* 0x000fc800000e0000 */
[----:B------:R-:W-:Y:S01]  /*1cd30*/  R2UR UR6, R2 ;  /* 0x00000000020672ca */ /* 0x000fe200000e0000 */
[----:B------:R-:W-:Y:S01]  /*1cd40*/  FMUL.FTZ R3, R153, UR8 ;  /* 0x0000000899037c20 */ /* 0x000fe20008410000 */
[----:B------:R-:W-:Y:S01]  /*1cd50*/  FMUL.FTZ R23, R155, UR8 ;  /* 0x000000089b177c20 */ /* 0x000fe20008410000 */
[----:B------:R-:W-:Y:S01]  /*1cd60*/  FMUL.FTZ R153, R158, UR8 ;  /* 0x000000089e997c20 */ /* 0x000fe20008410000 */
[----:B------:R-:W-:Y:S01]  /*1cd70*/  FMUL.FTZ R155, R159, UR8 ;  /* 0x000000089f9b7c20 */ /* 0x000fe20008410000 */
[----:B------:R-:W-:Y:S01]  /*1cd80*/  @!P1 PRMT R4, RZ, 0x654, R4 ;  /* 0x00000654ff049816 */ /* 0x000fe20000000004 */
        /* <DEDUP_REMOVED lines=18> */
[----:B------:R-:W1:Y:S08]  /*1ceb0*/  MUFU.TANH R3, R3 ;  /* 0x0000000300037308 */ /* 0x000e700000002400 */
[----:B------:R-:W2:Y:S08]  /*1cec0*/  MUFU.TANH R152, R152 ;  /* 0x0000009800987308 */ /* 0x000eb00000002400 */
[----:B------:R-:W4:Y:S08]  /*1ced0*/  MUFU.TANH R23, R23 ;  /* 0x0000001700177308 */ /* 0x000f300000002400 */
[----:B------:R-:W0:Y:S08]  /*1cee0*/  MUFU.TANH R154, R154 ;  /* 0x0000009a009a7308 */ /* 0x000e300000002400 */
[----:B------:R-:W0:Y:S08]  /*1cef0*/  MUFU.TANH R153, R153 ;  /* 0x0000009900997308 */ /* 0x000e300000002400 */
[----:B------:R-:W0:Y:S01]  /*1cf00*/  MUFU.TANH R155, R155 ;  /* 0x0000009b009b7308 */ /* 0x000e220000002400 */
[----:B------:R-:W-:-:S02]  /*1cf10*/  WARPGROUP.DEPBAR.LE gsb0, 0x0 ;  /* 0x00008000000079c5 */ /* 0x000fc40000010000 */
[----:B------:R-:W-:-:S06]  /*1cf20*/  WARPGROUP.ARRIVE ;  /* 0x00000000000079c5 */ /* 0x000fcc0000000000 */
[----:B------:R-:W-:Y:S01]  /*1cf30*/  HGMMA.64x256x16.F32.BF16 R24, R184, gdesc[UR4].tnspB, R24, gsb0 ;  /* 0x43e00004b8187df0 */ /* 0x000fe20008001818 */
        /* <DEDUP_REMOVED lines=14> */
[----:B---3--:R-:W-:Y:S01]  /*1d020*/  IMAD R180, R235, 0x80, R232 ;  /* 0x00000080ebb47824 */ /* 0x008fe200078e02e8 */
[----:B------:R-:W-:-:S02]  /*1d030*/  WARPGROUP.DEPBAR.LE gsb0, 0x0 ;  /* 0x00008000000079c5 */ /* 0x000fc40000010000 */
[----:B------:R-:W-:Y:S01]  /*1d040*/  FMUL.FTZ R185, R161, UR8 ;  /* 0x00000008a1b97c20 */ /* 0x000fe20008410000 */
        /* <DEDUP_REMOVED lines=8> */
[----:B------:R3:W-:Y:S01]  /*1d0d0*/  @!P1 SYNCS.ARRIVE.TRANS64.RED.A1T0 RZ, [R4+URZ], RZ ;  /* 0x000000ff04ff99a7 */ /* 0x0007e2000810043f */
[----:B------:R-:W-:Y:S01]  /*1d0e0*/  FMUL.FTZ R184, R157, UR8 ;  /* 0x000000089db87c20 */ /* 0x000fe20008410000 */
[----:B------:R-:W-:Y:S01]  /*1d0f0*/  FMUL.FTZ R179, R181, UR8 ;  /* 0x00000008b5b37c20 */ /* 0x000fe20008410000 */
[----:B------:R-:W-:Y:S01]  /*1d100*/  IADD3 R156, R219, 0x1, -R177 ;  /* 0x00000001db9c7810 */ /* 0x000fe20007ffe8b1 */
[----:B---3--:R-:W-:-:S04]  /*1d110*/  FMUL.FTZ R4, R182, UR8 ;  /* 0x00000008b6047c20 */ /* 0x008fc80008410000 */
[----:B------:R-:W-:Y:S01]  /*1d120*/  IMAD.IADD R156, R156, 0x1, -R224 ;  /* 0x000000019c9c7824 */ /* 0x000fe200078e0ae0 */
[----:B------:R-:W3:Y:S03]  /*1d130*/  MUFU.TANH R184, R184 ;  /* 0x000000b800b87308 */ /* 0x000ee60000002400 */
[----:B------:R-:W-:-:S05]  /*1d140*/  IMAD R183, R234, -0x2, R156 ;  /* 0xfffffffeeab77824 */ /* 0x000fca00078e029c */
[----:B------:R-:W0:Y:S01]  /*1d150*/  MUFU.TANH R185, R185 ;  /* 0x000000b900b97308 */ /* 0x000e220000002400 */
[----:B------:R-:W-:-:S07]  /*1d160*/  VIADD R187, R183, UR5 ;  /* 0x00000005b7bb7c36 */ /* 0x000fce0008000000 */
        /* <DEDUP_REMOVED lines=9> */
[----:B------:R-:W-:-:S02]  /*1d200*/  VIADD R183, R183, UR4 ;  /* 0x00000004b7b77c36 */ /* 0x000fc40008000000 */
[C---:B------:R-:W-:Y:S02]  /*1d210*/  IMAD.IADD R182, R180.reuse, 0x1, R187 ;  /* 0x00000001b4b67824 */ /* 0x040fe400078e02bb */
[----:B------:R-:W-:Y:S01]  /*1d220*/  IMAD.IADD R181, R180, 0x1, R183 ;  /* 0x00000001b4b57824 */ /* 0x000fe200078e02b7 */
[----:B-1234-:R-:W-:Y:S06]  /*1d230*/  @!P5 BRA `(.L_x_1616) ;  /* 0x000000000064d947 */ /* 0x01efec0003800000 */
[----:B------:R-:W-:Y:S01]  /*1d240*/  IADD3 R189, R180, R219, -R224 ;  /* 0x000000dbb4bd7210 */ /* 0x000fe20007ffe8e0 */
[----:B------:R-:W-:Y:S03]  /*1d250*/  BSSY B1, `(.L_x_1617) ;  /* 0x0000013000017945 */ /* 0x000fe60003800000 */
        /* <DEDUP_REMOVED lines=11> */
.L_x_1618:
[----:B------:R-:W-:Y:S01]  /*1d310*/  ULDC UR4, c[0x0][0x9e4] ;  /* 0x0002790000047ab9 */ /* 0x000fe20000000800 */
[----:B------:R-:W-:Y:S01]  /*1d320*/  IADD3 R189, R180, R219, -R224 ;  /* 0x000000dbb4bd7210 */ /* 0x000fe20007ffe8e0 */
[----:B------:R-:W-:-:S05]  /*1d330*/  IMAD.U32 R188, RZ, RZ, UR4 ;  /* 0x00000004ffbc7e24 */ /* 0x000fca000f8e00ff */
[----:B------:R-:W-:-:S13]  /*1d340*/  ISETP.NE.AND P2, PT, R188, 0x1, PT ;  /* 0x00000001bc00780c */ /* 0x000fda0003f45270 */
[----:B------:R-:W1:Y:S02]  /*1d350*/  @P2 LDC.64 R156, c[0x0][0x9e8] ;  /* 0x00027a00ff9c2b82 */ /* 0x000e640000000a00 */
[----:B-1----:R-:W-:-:S05]  /*1d360*/  @P2 IMAD.HI.U32 R156, R189, R156, RZ ;  /* 0x0000009cbd9c2227 */ /* 0x002fca00078e00ff */
[----:B------:R-:W-:-:S07]  /*1d370*/  @P2 SHF.R.U32.HI R189, RZ, R157, R156 ;  /* 0x0000009dffbd2219 */ /* 0x000fce000001169c */
.L_x_1619:
[----:B------:R-:W-:Y:S05]  /*1d380*/  BSYNC B1 ;  /* 0x0000000000017941 */ /* 0x000fea0003800000 */
.L_x_1617:
[----:B------:R-:W-:-:S04]  /*1d390*/  IMAD R189, R189, R188, -R177 ;  /* 0x000000bcbdbd7224 */ /* 0x000fc800078e0ab1 */
[----:B------:R-:W-:-:S05]  /*1d3a0*/  IMAD R189, R234, -0x2, R189 ;  /* 0xfffffffeeabd7824 */ /* 0x000fca00078e02bd */
[----:B------:R-:W-:Y:S02]  /*1d3b0*/  VIMNMX R181, R181, R189, !PT ;  /* 0x000000bdb5b57248 */ /* 0x000fe40007fe0100 */
[----:B------:R-:W-:-:S07]  /*1d3c0*/  VIADDMNMX R182, R189, R188, R182, PT ;  /* 0x000000bcbdb67246 */ /* 0x000fce00038001b6 */
.L_x_1616:
[----:B------:R-:W-:Y:S02]  /*1d3d0*/  ISETP.GT.AND P2, PT, R5, -0x1, PT ;  /* 0xffffffff0500780c */ /* 0x000fe40003f44270 */
[----:B------:R-:W-:Y:S02]  /*1d3e0*/  IADD3 R187, R187, 0x8, R180 ;  /* 0x00000008bbbb7810 */ /* 0x000fe40007ffe0b4 */
[C---:B------:R-:W-:Y:S02]  /*1d3f0*/  ISETP.GT.AND P3, PT, R181.reuse, RZ, P2 ;  /* 0x000000ffb500720c */ /* 0x040fe40001764270 */
[C---:B------:R-:W-:Y:S02]  /*1d400*/  ISETP.GT.AND P6, PT, R181.reuse, 0x1, P2 ;  /* 0x00000001b500780c */ /* 0x040fe400017c4270 */
[----:B------:R-:W-:Y:S02]  /*1d410*/  ISETP.LT.OR P4, PT, R182, 0x1, P3 ;  /* 0x00000001b600780c */ /* 0x000fe40001f81670 */
[----:B------:R-:W-:-:S02]  /*1d420*/  ISETP.GT.AND P3, PT, R181, 0x8, P2 ;  /* 0x00000008b500780c */ /* 0x000fc40001764270 */
[----:B0-----:R-:W-:Y:S02]  /*1d430*/  FSEL R156, R2, -INF , !P4 ;  /* 0xff800000029c7808 */ /* 0x001fe40006000000 */
        /* <DEDUP_REMOVED lines=48> */
[----:B------:R-:W-:Y:S01]  /*1d740*/  ULDC UR4, c[0x0][0x9e4] ;  /* 0x0002790000047ab9 */ /* 0x000fe20000000800 */
[----:B------:R-:W-:Y:S02]  /*1d750*/  VIADD R180, R180, 0x8 ;  /* 0x00000008b4b47836 */ /* 0x000fe40000000000 */
[----:B------:R-:W-:-:S03]  /*1d760*/  IMAD.U32 R181, RZ, RZ, UR4 ;  /* 0x00000004ffb57e24 */ /* 0x000fc6000f8e00ff */
[----:B------:R-:W-:Y:S02]  /*1d770*/  IADD3 R180, R180, R219, -R224 ;  /* 0x000000dbb4b47210 */ /* 0x000fe40007ffe8e0 */
[----:B------:R-:W-:Y:S02]  /*1d780*/  ISETP.NE.AND P3, PT, R181, 0x1, PT ;  /* 0x00000001b500780c */ /* 0x000fe40003f65270 */
[----:B------:R-:W-:-:S11]  /*1d790*/  LOP3.LUT R180, RZ, R180, RZ, 0x33, !PT ;  /* 0x000000b4ffb47212 */ /* 0x000fd600078e33ff */
[----:B------:R-:W0:Y:S02]  /*1d7a0*/  @P3 LDC.64 R2, c[0x0][0x9e8] ;  /* 0x00027a00ff023b82 */ /* 0x000e240000000a00 */
[----:B0-----:R-:W-:-:S05]  /*1d7b0*/  @P3 IMAD.HI.U32 R2, R180, R2, RZ ;  /* 0x00000002b4023227 */ /* 0x001fca00078e00ff */
[----:B------:R-:W-:-:S04]  /*1d7c0*/  @P3 SHF.R.U32.HI R180, RZ, R3, R2 ;  /* 0x00000003ffb43219 */ /* 0x000fc80000011602 */
[----:B------:R-:W-:Y:S01]  /*1d7d0*/  LOP3.LUT R180, RZ, R180, RZ, 0x33, !PT ;  /* 0x000000b4ffb47212 */ /* 0x000fe200078e33ff */
[----:B------:R-:W-:Y:S06]  /*1d7e0*/  BRA `(.L_x_1623) ;  /* 0x00000000001c7947 */ /* 0x000fec0003800000 */
.L_x_1622:
[----:B------:R-:W-:Y:S01]  /*1d7f0*/  ULDC UR4, c[0x0][0x9e4] ;  /* 0x0002790000047ab9 */ /* 0x000fe20000000800 */
[----:B------:R-:W-:Y:S02]  /*1d800*/  IMAD.MOV.U32 R180, RZ, RZ, R231 ;  /* 0x000000ffffb47224 */ /* 0x000fe400078e00e7 */
[----:B------:R-:W-:-:S05]  /*1d810*/  IMAD.U32 R181, RZ, RZ, UR4 ;  /* 0x00000004ffb57e24 */ /* 0x000fca000f8e00ff */
[----:B------:R-:W-:-:S13]  /*1d820*/  ISETP.NE.AND P3, PT, R181, 0x1, PT ;  /* 0x00000001b500780c */ /* 0x000fda0003f65270 */
[----:B------:R-:W0:Y:S02]  /*1d830*/  @P3 LDC.64 R2, c[0x0][0x9e8] ;  /* 0x00027a00ff023b82 */ /* 0x000e240000000a00 */
[----:B0-----:R-:W-:-:S05]  /*1d840*/  @P3 IMAD.HI.U32 R2, R231, R2, RZ ;  /* 0x00000002e7023227 */ /* 0x001fca00078e00ff */
[----:B------:R-:W-:-:S07]  /*1d850*/  @P3 SHF.R.U32.HI R180, RZ, R3, R2 ;  /* 0x00000003ffb43219 */ /* 0x000fce0000011602 */
.L_x_1623:
[----:B------:R-:W-:Y:S05]  /*1d860*/  BSYNC B1 ;  /* 0x0000000000017941 */ /* 0x000fea0003800000 */
.L_x_1621:
[----:B------:R-:W-:-:S04]  /*1d870*/  IMAD R177, R180, R181, -R177 ;  /* 0x000000b5b4b17224 */ /* 0x000fc800078e0ab1 */
[----:B------:R-:W-:-:S05]  /*1d880*/  IMAD R177, R234, -0x2, R177 ;  /* 0xfffffffeeab17824 */ /* 0x000fca00078e02b1 */
[----:B------:R-:W-:Y:S02]  /*1d890*/  VIMNMX R183, R183, R177, !PT ;  /* 0x000000b1b7b77248 */ /* 0x000fe40007fe0100 */
[----:B------:R-:W-:-:S07]  /*1d8a0*/  VIADDMNMX R187, R177, R181, R187, PT ;  /* 0x000000b5b1bb7246 */ /* 0x000fce00038001bb */
.L_x_1620:
[----:B------:R-:W-:Y:S01]  /*1d8b0*/  @!P1 VIADD R0, R0, 0x30860 ;  /* 0x0003086000009836 */ /* 0x000fe20000000000 */
[----:B------:R-:W2:Y:S01]  /*1d8c0*/  LDL R181, [R1+0x50] ;  /* 0x0000500001b57983 */ /* 0x000ea20000100800 */
[----:B------:R-:W-:Y:S01]  /*1d8d0*/  ULDC UR4, c[0x0][0x988] ;  /* 0x0002620000047ab9 */ /* 0x000fe20000000800 */
[----:B------:R-:W-:Y:S01]  /*1d8e0*/  ISETP.GT.AND P6, PT, R183, 0x9, P2 ;  /* 0x00000009b700780c */ /* 0x000fe200017c4270 */
[----:B------:R-:W-:Y:S01]  /*1d8f0*/  IMAD.MOV.U32 R235, RZ, RZ, R218 ;  /* 0x000000ffffeb7224 */ /* 0x000fe200078e00da */
[----:B------:R-:W-:Y:S01]  /*1d900*/  @!P1 PRMT R0, RZ, 0x654, R0 ;  /* 0x00000654ff009816 */ /* 0x000fe20000000000 */
[----:B------:R-:W-:Y:S01]  /*1d910*/  IMAD.MOV.U32 R232, RZ, RZ, R22 ;  /* 0x000000ffffe87224 */ /* 0x000fe200078e0016 */
[----:B------:R-:W-:Y:S02]  /*1d920*/  ISETP.LT.OR P6, PT, R187, 0xa, P6 ;  /* 0x0000000abb00780c */ /* 0x000fe400037c1670 */
[----:B------:R0:W-:Y:S01]  /*1d930*/  @!P1 SYNCS.ARRIVE.TRANS64.RED.A1T0 RZ, [R0+URZ], RZ ;  /* 0x000000ff00ff99a7 */ /* 0x0001e2000810043f */
[----:B------:R-:W-:-:S02]  /*1d940*/  ISETP.GT.AND P4, PT, R183, 0x1, P2 ;  /* 0x00000001b700780c */ /* 0x000fc40001784270 */
[----:B------:R-:W-:Y:S02]  /*1d950*/  FSEL R155, R155, -INF , !P6 ;  /* 0xff8000009b9b7808 */ /* 0x000fe40007000000 */
[----:B------:R-:W-:Y:S02]  /*1d960*/  ISETP.GT.AND P6, PT, R183, 0x18, P2 ;  /* 0x00000018b700780c */ /* 0x000fe400017c4270 */
[C---:B------:R-:W-:Y:S02]  /*1d970*/  ISETP.LT.OR P4, PT, R187.reuse, 0x2, P4 ;  /* 0x00000002bb00780c */ /* 0x040fe40002781670 */
        /* <DEDUP_REMOVED lines=17> */
[----:B------:R-:W-:Y:S02]  /*1da90*/  ISETP.GT.AND P6, PT, R183, 0x38, P2 ;  /* 0x00000038b700780c */ /* 0x000fe400017c4270 */
[----:B------:R-:W-:Y:S02]  /*1daa0*/  FMNMX.FTZ R0, R169, R0, !PT ;  /* 0x00000000a9007209 */ /* 0x000fe40007810000 */
[----:B------:R-:W-:Y:S02]  /*1dab0*/  ISETP.LT.OR P6, PT, R187, 0x39, P6 ;  /* 0x00000039bb00780c */ /* 0x000fe400037c1670 */
        /* <DEDUP_REMOVED lines=10> */
[----:B------:R-:W-:-:S03]  /*1db60*/  IMAD.U32 R2, RZ, RZ, UR4 ;  /* 0x00000004ff027e24 */ /* 0x000fc6000f8e00ff */
[C---:B------:R-:W-:Y:S01]  /*1db70*/  FSETP.NEU.FTZ.AND P3, PT, R3.reuse, -INF , PT ;  /* 0xff8000000300780b */ /* 0x040fe20003f7d000 */
[----:B------:R-:W-:-:S03]  /*1db80*/  FMUL.FTZ R0, R3, R2 ;  /* 0x0000000203007220 */ /* 0x000fc60000410000 */
[----:B------:R-:W-:Y:S02]  /*1db90*/  FSEL R177, R3, RZ, P3 ;  /* 0x000000ff03b17208 */ /* 0x000fe40001800000 */
[----:B------:R-:W-:Y:S02]  /*1dba0*/  FSEL R0, R0, RZ, P3 ;  /* 0x000000ff00007208 */ /* 0x000fe40001800000 */
[----:B------:R-:W-:Y:S01]  /*1dbb0*/  ISETP.GT.AND P3, PT, R183, 0x8, P2 ;  /* 0x00000008b700780c */ /* 0x000fe20001764270 */
[----:B------:R-:W-:Y:S01]  /*1dbc0*/  FADD.FTZ R177, -R177, R230 ;  /* 0x000000e6b1b17221 */ /* 0x000fe20000010100 */
[----:B------:R-:W-:Y:S02]  /*1dbd0*/  IMAD.MOV.U32 R230, RZ, RZ, R3 ;  /* 0x000000ffffe67224 */ /* 0x000fe400078e0003 */
[-CC-:B------:R-:W-:Y:S01]  /*1dbe0*/  FFMA.FTZ R156, R156, R2.reuse, -R0.reuse ;  /* 0x000000029c9c7223 */ /* 0x180fe20000010800 */
[-CC-:B------:R-:W-:Y:S01]  /*1dbf0*/  FFMA.FTZ R157, R157, R2.reuse, -R0.reuse ;  /* 0x000000029d9d7223 */ /* 0x180fe20000010800 */
[-C--:B------:R-:W-:Y:S01]  /*1dc00*/  FMUL.FTZ R177, R177, R2.reuse ;  /* 0x00000002b1b17220 */ /* 0x080fe20000410000 */
[-CC-:B------:R-:W-:Y:S01]  /*1dc10*/  FFMA.FTZ R154, R154, R2.reuse, -R0.reuse ;  /* 0x000000029a9a7223 */ /* 0x180fe20000010800 */
        /* <DEDUP_REMOVED lines=12> */
[----:B------:R-:W-:Y:S01]  /*1dce0*/  FFMA.FTZ R0, R179, R2, -R0 ;  /* 0x00000002b3007223 */ /* 0x000fe20000010800 */
[----:B------:R-:W-:Y:S01]  /*1dcf0*/  FSEL R179, R23, -INF , !P4 ;  /* 0xff80000017b37808 */ /* 0x000fe20006000000 */
[----:B------:R-:W-:Y:S01]  /*1dd00*/  MUFU.EX2 R156, R156 ;  /* 0x0000009c009c7308 */ /* 0x000fe20000000800 */
[----:B------:R-:W-:-:S02]  /*1dd10*/  ISETP.LT.OR P3, PT, R187, 0x9, P3 ;  /* 0x00000009bb00780c */ /* 0x000fc40001f61670 */
[----:B------:R-:W-:Y:S02]  /*1dd20*/  ISETP.GT.AND P4, PT, R183, 0x10, P2 ;  /* 0x00000010b700780c */ /* 0x000fe40001784270 */
[----:B------:R-:W-:Y:S02]  /*1dd30*/  FSEL R153, R153, -INF , !P3 ;  /* 0xff80000099997808 */ /* 0x000fe40005800000 */
[----:B------:R-:W-:Y:S01]  /*1dd40*/  ISETP.GT.AND P3, PT, R183, 0x11, P2 ;  /* 0x00000011b700780c */ /* 0x000fe20001764270 */
[----:B------:R-:W0:Y:S01]  /*1dd50*/  MUFU.EX2 R23, R177 ;  /* 0x000000b100177308 */ /* 0x000e220000000800 */
[C---:B------:R-:W-:Y:S02]  /*1dd60*/  ISETP.LT.OR P4, PT, R187.reuse, 0x11, P4 ;  /* 0x00000011bb00780c */ /* 0x040fe40002781670 */
[----:B------:R-:W-:Y:S02]  /*1dd70*/  ISETP.LT.OR P3, PT, R187, 0x12, P3 ;  /* 0x00000012bb00780c */ /* 0x000fe40001f61670 */
[----:B------:R-:W-:-:S02]  /*1dd80*/  FSEL R158, R158, -INF , !P4 ;  /* 0xff8000009e9e7808 */ /* 0x000fc40006000000 */
[C---:B------:R-:W-:Y:S01]  /*1dd90*/  ISETP.GT.AND P4, PT, R183.reuse, 0x19, P2 ;  /* 0x00000019b700780c */ /* 0x040fe20001784270 */
[----:B------:R0:W1:Y:S01]  /*1dda0*/  MUFU.EX2 R196, R157 ;  /* 0x0000009d00c47308 */ /* 0x0000620000000800 */
[----:B------:R-:W-:Y:S02]  /*1ddb0*/  FSEL R160, R160, -INF , !P3 ;  /* 0xff800000a0a07808 */ /* 0x000fe40005800000 */
[----:B------:R-:W-:Y:S02]  /*1ddc0*/  ISETP.GT.AND P3, PT, R183, 0x20, P2 ;  /* 0x00000020b700780c */ /* 0x000fe40001764270 */
[C---:B------:R-:W-:Y:S02]  /*1ddd0*/  ISETP.LT.OR P4, PT, R187.reuse, 0x1a, P4 ;  /* 0x0000001abb00780c */ /* 0x040fe40002781670 */
[----:B------:R-:W-:Y:S01]  /*1dde0*/  ISETP.LT.OR P3, PT, R187, 0x21, P3 ;  /* 0x00000021bb00780c */ /* 0x000fe20001f61670 */
[----:B------:R-:W-:Y:S01]  /*1ddf0*/  MUFU.EX2 R154, R154 ;  /* 0x0000009a009a7308 */ /* 0x000fe20000000800 */
[----:B0-----:R-:W-:Y:S01]  /*1de00*/  FFMA.FTZ R157, R23, R227, R156 ;  /* 0x000000e3179d7223 */ /* 0x001fe2000001009c */
[----:B------:R-:W-:-:S02]  /*1de10*/  FSEL R162, R162, -INF , !P4 ;  /* 0xff800000a2a27808 */ /* 0x000fc40006000000 */
[----:B------:R-:W-:Y:S02]  /*1de20*/  ISETP.GT.AND P4, PT, R183, 0x28, P2 ;  /* 0x00000028b700780c */ /* 0x000fe40001784270 */
[----:B------:R-:W-:Y:S02]  /*1de30*/  FSEL R163, R163, -INF , !P3 ;  /* 0xff800000a3a37808 */ /* 0x000fe40005800000 */
[----:B------:R-:W-:Y:S01]  /*1de40*/  ISETP.GT.AND P3, PT, R183, 0x29, P2 ;  /* 0x00000029b700780c */ /* 0x000fe20001764270 */
[C---:B-1----:R-:W-:Y:S01]  /*1de50*/  FADD.FTZ R157, R196.reuse, R157 ;  /* 0x0000009dc49d7221 */ /* 0x042fe20000010000 */
[----:B------:R-:W-:Y:S01]  /*1de60*/  F2FP.BF16.F32.PACK_AB R196, R196, R156 ;  /* 0x0000009cc4c4723e */ /* 0x000fe200000010ff */
[----:B------:R-:W0:Y:S01]  /*1de70*/  MUFU.EX2 R184, R184 ;  /* 0x000000b800b87308 */ /* 0x000e220000000800 */
[----:B------:R-:W-:Y:S02]  /*1de80*/  FMNMX.FTZ R156, R152, R229, !PT ;  /* 0x000000e5989c7209 */ /* 0x000fe40007810000 */
[----:B------:R-:W-:-:S02]  /*1de90*/  ISETP.LT.OR P4, PT, R187, 0x29, P4 ;  /* 0x00000029bb00780c */ /* 0x000fc40002781670 */
[----:B------:R-:W-:Y:S02]  /*1dea0*/  FMNMX.FTZ R156, R179, R156, !PT ;  /* 0x0000009cb39c7209 */ /* 0x000fe40007810000 */
[----:B------:R-:W-:Y:S01]  /*1deb0*/  ISETP.LT.OR P3, PT, R187, 0x2a, P3 ;  /* 0x0000002abb00780c */ /* 0x000fe20001f61670 */
[----:B------:R-:W-:Y:S01]  /*1dec0*/  MUFU.EX2 R159, R159 ;  /* 0x0000009f009f7308 */ /* 0x000fe20000000800 */
[----:B------:R-:W-:Y:S02]  /*1ded0*/  FMNMX.FTZ R156, R153, R156, !PT ;  /* 0x0000009c999c7209 */ /* 0x000fe40007810000 */
[----:B------:R-:W-:Y:S02]  /*1dee0*/  FSEL R166, R166, -INF , !P4 ;  /* 0xff800000a6a67808 */ /* 0x000fe40006000000 */
[----:B------:R-:W-:Y:S02]  /*1def0*/  FMNMX.FTZ R156, R155, R156, !PT ;  /* 0x0000009c9b9c7209 */ /* 0x000fe40007810000 */
[----:B------:R-:W-:Y:S01]  /*1df00*/  ISETP.GT.AND P4, PT, R183, 0x30, P2 ;  /* 0x00000030b700780c */ /* 0x000fe20001784270 */
[----:B------:R-:W1:Y:S01]  /*1df10*/  MUFU.EX2 R185, R185 ;  /* 0x000000b900b97308 */ /* 0x000e620000000800 */
[----:B------:R-:W-:-:S02]  /*1df20*/  FMNMX.FTZ R156, R158, R156, !PT ;  /* 0x0000009c9e9c7209 */ /* 0x000fc40007810000 */
[----:B------:R-:W-:Y:S02]  /*1df30*/  FSEL R168, R168, -INF , !P3 ;  /* 0xff800000a8a87808 */ /* 0x000fe40005800000 */
[----:B------:R-:W-:Y:S02]  /*1df40*/  FMNMX.FTZ R156, R160, R156, !PT ;  /* 0x0000009ca09c7209 */ /* 0x000fe40007810000 */
[----:B------:R-:W-:Y:S01]  /*1df50*/  ISETP.GT.AND P3, PT, R183, 0x31, P2 ;  /* 0x00000031b700780c */ /* 0x000fe20001764270 */
[----:B------:R-:W-:Y:S01]  /*1df60*/  MUFU.EX2 R186, R186 ;  /* 0x000000ba00ba7308 */ /* 0x000fe20000000800 */
[----:B------:R-:W-:Y:S02]  /*1df70*/  FMNMX.FTZ R156, R161, R156, !PT ;  /* 0x0000009ca19c7209 */ /* 0x000fe40007810000 */
[----:B------:R-:W-:Y:S02]  /*1df80*/  ISETP.LT.OR P4, PT, R187, 0x31, P4 ;  /* 0x00000031bb00780c */ /* 0x000fe40002781670 */
[----:B------:R-:W-:-:S02]  /*1df90*/  FMNMX.FTZ R156, R162, R156, !PT ;  /* 0x0000009ca29c7209 */ /* 0x000fc40007810000 */
[----:B------:R-:W-:Y:S01]  /*1dfa0*/  ISETP.LT.OR P3, PT, R187, 0x32, P3 ;  /* 0x00000032bb00780c */ /* 0x000fe20001f61670 */
[----:B------:R-:W3:Y:S01]  /*1dfb0*/  MUFU.EX2 R165, R165 ;  /* 0x000000a500a57308 */ /* 0x000ee20000000800 */
[----:B------:R-:W-:Y:S02]  /*1dfc0*/  FMNMX.FTZ R156, R163, R156, !PT ;  /* 0x0000009ca39c7209 */ /* 0x000fe40007810000 */
[----:B------:R-:W-:Y:S02]  /*1dfd0*/  FSEL R170, R170, -INF , !P4 ;  /* 0xff800000aaaa7808 */ /* 0x000fe40006000000 */
[----:B------:R-:W-:Y:S02]  /*1dfe0*/  FMNMX.FTZ R156, R164, R156, !PT ;  /* 0x0000009ca49c7209 */ /* 0x000fe40007810000 */
[----:B------:R-:W-:Y:S01]  /*1dff0*/  ISETP.GT.AND P2, PT, R183, 0x39, P2 ;  /* 0x00000039b700780c */ /* 0x000fe20001744270 */
[----:B------:R-:W-:Y:S01]  /*1e000*/  MUFU.EX2 R167, R167 ;  /* 0x000000a700a77308 */ /* 0x000fe20000000800 */
[----:B------:R-:W-:-:S02]  /*1e010*/  FMNMX.FTZ R156, R166, R156, !PT ;  /* 0x0000009ca69c7209 */ /* 0x000fc40007810000 */
[----:B------:R-:W-:Y:S02]  /*1e020*/  FSEL R171, R171, -INF , !P3 ;  /* 0xff800000abab7808 */ /* 0x000fe40005800000 */
[----:B------:R-:W-:Y:S02]  /*1e030*/  FMNMX.FTZ R156, R168, R156, !PT ;  /* 0x0000009ca89c7209 */ /* 0x000fe40007810000 */
[----:B------:R-:W-:Y:S01]  /*1e040*/  ISETP.LT.OR P2, PT, R187, 0x3a, P2 ;  /* 0x0000003abb00780c */ /* 0x000fe20001741670 */
[----:B------:R-:W4:Y:S01]  /*1e050*/  MUFU.EX2 R169, R169 ;  /* 0x000000a900a97308 */ /* 0x000f220000000800 */
[----:B------:R-:W-:Y:S02]  /*1e060*/  FMNMX.FTZ R177, R170, R156, !PT ;  /* 0x0000009caab17209 */ /* 0x000fe40007810000 */
[----:B------:R-:W-:Y:S02]  /*1e070*/  FSEL R156, R4, -INF , !P6 ;  /* 0xff800000049c7808 */ /* 0x000fe40007000000 */
[----:B------:R-:W-:-:S02]  /*1e080*/  FMNMX.FTZ R177, R171, R177, !PT ;  /* 0x000000b1abb17209 */ /* 0x000fc40007810000 */
[----:B------:R-:W-:Y:S01]  /*1e090*/  FSEL R175, R175, -INF , !P2 ;  /* 0xff800000afaf7808 */ /* 0x000fe20005000000 */
[----:B------:R-:W-:Y:S01]  /*1e0a0*/  MUFU.EX2 R172, R172 ;  /* 0x000000ac00ac7308 */ /* 0x000fe20000000800 */
[----:B------:R-:W-:Y:S02]  /*1e0b0*/  FMNMX.FTZ R177, R156, R177, !PT ;  /* 0x000000b19cb17209 */ /* 0x000fe40007810000 */
[----:B0-----:R-:W-:Y:S02]  /*1e0c0*/  F2FP.BF16.F32.PACK_AB R198, R184, R154 ;  /* 0x0000009ab8c6723e */ /* 0x001fe400000010ff */
[----:B------:R-:W-:Y:S02]  /*1e0d0*/  FMNMX.FTZ R177, R175, R177, !PT ;  /* 0x000000b1afb17209 */ /* 0x000fe40007810000 */
[----:B-1----:R-:W-:Y:S01]  /*1e0e0*/  F2FP.BF16.F32.PACK_AB R192, R185, R159 ;  /* 0x0000009fb9c0723e */ /* 0x002fe200000010ff */
[----:B------:R-:W0:Y:S01]  /*1e0f0*/  MUFU.EX2 R173, R173 ;  /* 0x000000ad00ad7308 */ /* 0x000e220000000800 */
[----:B---3--:R-:W-:Y:S01]  /*1e100*/  F2FP.BF16.F32.PACK_AB R194, R165, R186 ;  /* 0x000000baa5c2723e */ /* 0x008fe200000010ff */
[----:B------:R-:W1:Y:S01]  /*1e110*/  SHFL.BFLY PT, R4, R177, 0x2, 0x1f ;  /* 0x0c401f00b1047f89 */ /* 0x000e6200000e0000 */
[----:B----4-:R-:W-:-:S05]  /*1e120*/  F2FP.BF16.F32.PACK_AB R188, R169, R167 ;  /* 0x000000a7a9bc723e */ /* 0x010fca00000010ff */
[----:B------:R-:W-:Y:S08]  /*1e130*/  MUFU.EX2 R174, R174 ;  /* 0x000000ae00ae7308 */ /* 0x000ff00000000800 */
[----:B------:R-:W3:Y:S01]  /*1e140*/  MUFU.EX2 R176, R176 ;  /* 0x000000b000b07308 */ /* 0x000ee20000000800 */
[----:B0-----:R-:W-:-:S07]  /*1e150*/  F2FP.BF16.F32.PACK_AB R190, R173, R172 ;  /* 0x000000acadbe723e */ /* 0x001fce00000010ff */
[----:B------:R-:W-:Y:S01]  /*1e160*/  MUFU.EX2 R178, R178 ;  /* 0x000000b200b27308 */ /* 0x000fe20000000800 */
[----:B-1----:R-:W-:-:S05]  /*1e170*/  FMNMX.FTZ R177, R177, R4, !PT ;  /* 0x00000004b1b17209 */ /* 0x002fca0007810000 */
        /* <DEDUP_REMOVED lines=12> */
[-C--:B------:R-:W-:Y:S01]  /*1e240*/  FFMA.FTZ R179, R179, R2.reuse, -R180 ;  /* 0x00000002b3b37223 */ /* 0x080fe200000108b4 */
[----:B------:R-:W-:Y:S01]  /*1e250*/  FADD.FTZ R0, R159, R0 ;  /* 0x000000009f007221 */ /* 0x000fe20000010000 */
[-C--:B------:R-:W-:Y:S01]  /*1e260*/  FFMA.FTZ R153, R153, R2.reuse, -R180 ;  /* 0x0000000299997223 */ /* 0x080fe200000108b4 */
[-C--:B------:R-:W-:Y:S01]  /*1e270*/  FMUL.FTZ R154, R154, R2.reuse ;  /* 0x000000029a9a7220 */ /* 0x080fe20000410000 */
[----:B------:R-:W-:Y:S01]  /*1e280*/  MUFU.EX2 R152, R152 ;  /* 0x0000009800987308 */ /* 0x000fe20000000800 */
[----:B------:R-:W-:Y:S01]  /*1e290*/  FADD.FTZ R0, R185, R0 ;  /* 0x00000000b9007221 */ /* 0x000fe20000010000 */
[-CC-:B------:R-:W-:Y:S01]  /*1e2a0*/  FFMA.FTZ R155, R155, R2.reuse, -R180.reuse ;  /* 0x000000029b9b7223 */ /* 0x180fe200000108b4 */
[-CC-:B------:R-:W-:Y:S01]  /*1e2b0*/  FFMA.FTZ R158, R158, R2.reuse, -R180.reuse ;  /* 0x000000029e9e7223 */ /* 0x180fe200000108b4 */
[-C--:B------:R-:W-:Y:S01]  /*1e2c0*/  FFMA.FTZ R160, R160, R2.reuse, -R180 ;  /* 0x00000002a0a07223 */ /* 0x080fe200000108b4 */
[----:B------:R-:W-:Y:S01]  /*1e2d0*/  FADD.FTZ R0, R186, R0 ;  /* 0x00000000ba007221 */ /* 0x000fe20000010000 */
[-CC-:B------:R-:W-:Y:S01]  /*1e2e0*/  FFMA.FTZ R161, R161, R2.reuse, -R180.reuse ;  /* 0x00000002a1a17223 */ /* 0x180fe200000108b4 */
[-C--:B------:R-:W-:Y:S01]  /*1e2f0*/  FFMA.FTZ R162, R162, R2.reuse, -R180 ;  /* 0x00000002a2a27223 */ /* 0x080fe200000108b4 */
[----:B------:R-:W0:Y:S01]  /*1e300*/  MUFU.EX2 R179, R179 ;  /* 0x000000b300b37308 */ /* 0x000e220000000800 */
[----:B------:R-:W-:Y:S01]  /*1e310*/  FADD.FTZ R0, R165, R0 ;  /* 0x00000000a5007221 */ /* 0x000fe20000010000 */
[-CC-:B------:R-:W-:Y:S01]  /*1e320*/  FFMA.FTZ R163, R163, R2.reuse, -R180.reuse ;  /* 0x00000002a3a37223 */ /* 0x180fe200000108b4 */
[-CC-:B------:R-:W-:Y:S01]  /*1e330*/  FFMA.FTZ R164, R164, R2.reuse, -R180.reuse ;  /* 0x00000002a4a47223 */ /* 0x180fe200000108b4 */
[-C--:B------:R-:W-:Y:S01]  /*1e340*/  FFMA.FTZ R166, R166, R2.reuse, -R180 ;  /* 0x00000002a6a67223 */ /* 0x080fe200000108b4 */
[----:B------:R-:W-:Y:S01]  /*1e350*/  FADD.FTZ R157, R167, R0 ;  /* 0x00000000a79d7221 */ /* 0x000fe20000010000 */
[-CC-:B------:R-:W-:Y:S01]  /*1e360*/  FFMA.FTZ R168, R168, R2.reuse, -R180.reuse ;  /* 0x00000002a8a87223 */ /* 0x180fe200000108b4 */
[-CC-:B------:R-:W-:Y:S01]  /*1e370*/  FFMA.FTZ R170, R170, R2.reuse, -R180.reuse ;  /* 0x00000002aaaa7223 */ /* 0x180fe200000108b4 */
[----:B------:R2:W4:Y:S01]  /*1e380*/  MUFU.EX2 R0, R154 ;  /* 0x0000009a00007308 */ /* 0x0005220000000800 */
[-CC-:B------:R-:W-:Y:S01]  /*1e390*/  FFMA.FTZ R171, R171, R2.reuse, -R180.reuse ;  /* 0x00000002abab7223 */ /* 0x180fe200000108b4 */
[-CC-:B------:R-:W-:Y:S01]  /*1e3a0*/  FFMA.FTZ R156, R156, R2.reuse, -R180.reuse ;  /* 0x000000029c9c7223 */ /* 0x180fe200000108b4 */
[----:B------:R-:W-:Y:S01]  /*1e3b0*/  FADD.FTZ R157, R169, R157 ;  /* 0x0000009da99d7221 */ /* 0x000fe20000010000 */
[----:B------:R-:W-:Y:S01]  /*1e3c0*/  FFMA.FTZ R175, R175, R2, -R180 ;  /* 0x00000002afaf7223 */ /* 0x000fe200000108b4 */
[----:B---3--:R-:W-:Y:S01]  /*1e3d0*/  F2FP.BF16.F32.PACK_AB R184, R176, R174 ;  /* 0x000000aeb0b8723e */ /* 0x008fe200000010ff */
[----:B------:R-:W-:-:S02]  /*1e3e0*/  VIADD R5, R5, 0xffffffff ;  /* 0xffffffff05057836 */ /* 0x000fc40000000000 */
[----:B------:R-:W-:Y:S01]  /*1e3f0*/  FADD.FTZ R157, R172, R157 ;  /* 0x0000009dac9d7221 */ /* 0x000fe20000010000 */
[----:B------:R-:W3:Y:S01]  /*1e400*/  MUFU.EX2 R153, R153 ;  /* 0x0000009900997308 */ /* 0x000ee20000000800 */
[----:B-1----:R-:W-:Y:S01]  /*1e410*/  F2FP.BF16.F32.PACK_AB R186, R177, R178 ;  /* 0x000000b2b1ba723e */ /* 0x002fe200000010ff */
[----:B------:R-:W-:Y:S02]  /*1e420*/  IMAD.MOV.U32 R229, RZ, RZ, R4 ;  /* 0x000000ffffe57224 */ /* 0x000fe400078e0004 */
[----:B------:R-:W-:Y:S01]  /*1e430*/  FADD.FTZ R157, R173, R157 ;  /* 0x0000009dad9d7221 */ /* 0x000fe20000010000 */
[----:B0-----:R-:W-:-:S03]  /*1e440*/  F2FP.BF16.F32.PACK_AB R197, R179, R152 ;  /* 0x00000098b3c5723e */ /* 0x001fc600000010ff */
[----:B--2---:R-:W-:Y:S01]  /*1e450*/  FADD.FTZ R154, R174, R157 ;  /* 0x0000009dae9a7221 */ /* 0x004fe20000010000 */
[----:B------:R-:W0:Y:S01]  /*1e460*/  MUFU.EX2 R155, R155 ;  /* 0x0000009b009b7308 */ /* 0x000e220000000800 */
[----:B----4-:R-:W-:Y:S02]  /*1e470*/  FFMA.FTZ R226, R0, R226, R152 ;  /* 0x000000e200e27223 */ /* 0x010fe40000010098 */
[----:B------:R-:W-:Y:S02]  /*1e480*/  FADD.FTZ R154, R176, R154 ;  /* 0x0000009ab09a7221 */ /* 0x000fe40000010000 */
[----:B------:R-:W-:Y:S02]  /*1e490*/  FADD.FTZ R226, R179, R226 ;  /* 0x000000e2b3e27221 */ /* 0x000fe40000010000 */
[----:B------:R-:W-:Y:S01]  /*1e4a0*/  FADD.FTZ R154, R178, R154 ;  /* 0x0000009ab29a7221 */ /* 0x000fe20000010000 */
[----:B------:R-:W1:Y:S01]  /*1e4b0*/  MUFU.EX2 R158, R158 ;  /* 0x0000009e009e7308 */ /* 0x000e620000000800 */
[----:B---3--:R-:W-:-:S02]  /*1e4c0*/  FADD.FTZ R226, R153, R226 ;  /* 0x000000e299e27221 */ /* 0x008fc40000010000 */
[----:B------:R-:W-:-:S05]  /*1e4d0*/  FADD.FTZ R227, R177, R154 ;  /* 0x0000009ab1e37221 */ /* 0x000fca0000010000 */
        /* <DEDUP_REMOVED lines=27> */
[----:B------:R-:W-:-:S03]  /*1e690*/  F2FP.BF16.F32.PACK_AB R185, R171, R170 ;  /* 0x000000aaabb9723e */ /* 0x000fc600000010ff */
[----:B--2---:R-:W-:-:S04]  /*1e6a0*/  FADD.FTZ R226, R156, R226 ;  /* 0x000000e29ce27221 */ /* 0x004fc80000010000 */
[C---:B0-----:R-:W-:Y:S01]  /*1e6b0*/  FADD.FTZ R226, R175.reuse, R226 ;  /* 0x000000e2afe27221 */ /* 0x041fe20000010000 */
[----:B------:R-:W-:Y:S01]  /*1e6c0*/  F2FP.BF16.F32.PACK_AB R187, R175, R156 ;  /* 0x0000009cafbb723e */ /* 0x000fe200000010ff */
[----:B------:R-:W-:Y:S06]  /*1e6d0*/  @P2 BRA `(.L_x_1624) ;  /* 0xffffffd000502947 */ /* 0x000fec000383ffff */
.L_x_1605:
[----:B------:R-:W-:Y:S05]  /*1e6e0*/  BSYNC B0 ;  /* 0x0000000000007941 */ /* 0x000fea0003800000 */
.L_x_1604:
        /* <DEDUP_REMOVED lines=131> */
.L_x_1625:
[----:B------:R-:W-:Y:S01]  /*1ef20*/  IMAD R12, R22, 0x8, R16 ;  /* 0x00000008160c7824 */ /* 0x000fe200078e0210 */
[----:B------:R-:W-:-:S04]  /*1ef30*/  SHF.L.U32 R5, R218, 0x1f, RZ ;  /* 0x0000001fda057819 */ /* 0x000fc800000006ff */
[----:B------:R0:W1:Y:S01]  /*1ef40*/  SYNCS.PHASECHK.TRANS64.TRYWAIT P2, [R12+URZ+0x30850], R5 ;  /* 0x030850050c0075a7 */ /* 0x000062000804017f */
[----:B------:R-:W-:Y:S05]  /*1ef50*/  @!P0 BRA `(.L_x_1626) ;  /* 0x0000000000048947 */ /* 0x000fea0003800000 */
[----:B------:R-:W-:Y:S01]  /*1ef60*/  BPT.TRAP 0x1 ;  /* 0x000000040000795c */ /* 0x000fe20000300000 */
.L_x_1626:
        /* <DEDUP_REMOVED lines=9> */
.L_x_1628:
[----:B------:R-:W-:Y:S05]  /*1f000*/  BSYNC B0 ;  /* 0x0000000000007941 */ /* 0x000fea0003800000 */
.L_x_1627:
[----:B------:R-:W-:Y:S01]  /*1f010*/  IMAD.MOV.U32 R6, RZ, RZ, R0 ;  /* 0x000000ffff067224 */ /* 0x000fe200078e0000 */
[----:B------:R-:W2:Y:S01]  /*1f020*/  LDL.LU R16, [R1+0x68] ;  /* 0x0000680001107983 */ /* 0x000ea20000300800 */
[----:B------:R-:W-:Y:S01]  /*1f030*/  IMAD.MOV.U32 R7, RZ, RZ, 0x40000040 ;  /* 0x40000040ff077424 */ /* 0x000fe200078e00ff */
[----:B------:R-:W-:Y:S01]  /*1f040*/  WARPGROUP.ARRIVE ;  /* 0x00000000000079c5 */ /* 0x000fe20000000000 */
[----:B------:R-:W-:Y:S01]  /*1f050*/  VIADD R22, R22, 0x1 ;  /* 0x0000000116167836 */ /* 0x000fe20000000000 */
[----:B------:R-:W-:Y:S01]  /*1f060*/  R2UR UR6, R6 ;  /* 0x00000000060672ca */ /* 0x000fe200000e0000 */
[----:B------:R-:W-:Y:S01]  /*1f070*/  VIADD R6, R0, 0x80 ;  /* 0x0000008000067836 */ /* 0x000fe20000000000 */
[----:B------:R-:W-:Y:S01]  /*1f080*/  R2UR UR7, R7 ;  /* 0x00000000070772ca */ /* 0x000fe200000e0000 */
[----:B------:R-:W-:Y:S01]  /*1f090*/  IMAD.MOV.U32 R7, RZ, RZ, 0x40000040 ;  /* 0x40000040ff077424 */ /* 0x000fe200078e00ff */
[----:B01----:R-:W-:Y:S01]  /*1f0a0*/  SHFL.BFLY PT, R5, R226, 0x2, 0x1f ;  /* 0x0c401f00e2057f89 */ /* 0x003fe200000e0000 */
[----:B------:R-:W-:Y:S01]  /*1f0b0*/  ISETP.NE.AND P2, PT, R22, 0x2, PT ;  /* 0x000000021600780c */ /* 0x000fe20003f45270 */
[----:B------:R-:W-:-:S03]  /*1f0c0*/  @!P1 VIADD R12, R12, 0x30860 ;  /* 0x000308600c0c9836 */ /* 0x000fc60000000000 */
[----:B------:R-:W-:Y:S02]  /*1f0d0*/  SEL R22, R22, RZ, P2 ;  /* 0x000000ff16167207 */ /* 0x000fe40001000000 */
[----:B------:R-:W-:-:S04]  /*1f0e0*/  @!P1 PRMT R12, RZ, 0x654, R12 ;  /* 0x00000654ff0c9816 */ /* 0x000fc8000000000c */
        /* <DEDUP_REMOVED lines=12> */
[----:B------:R-:W-:Y:S01]  /*1f1b0*/  IMAD.MOV.U32 R7, RZ, RZ, 0x40000040 ;  /* 0x40000040ff077424 */ /* 0x000fe200078e00ff */
[----:B------:R-:W0:Y:S01]  /*1f1c0*/  SHFL.BFLY PT, R0, R227, 0x2, 0x1f ;  /* 0x0c401f00e3007f89 */ /* 0x000e2200000e0000 */
[----:B--2---:R-:W-:-:S05]  /*1f1d0*/  VIADD R16, R16, 0x1 ;  /* 0x0000000110107836 */ /* 0x004fca0000000000 */
[----:B------:R-:W-:Y:S01]  /*1f1e0*/  STL [R1+0x68], R16 ;  /* 0x0000681001007387 */ /* 0x000fe20000100800 */
[----:B0-----:R-:W-:Y:S01]  /*1f1f0*/  FADD.FTZ R0, R0, R227 ;  /* 0x000000e300007221 */ /* 0x001fe20000010000 */
[----:B------:R-:W-:Y:S02]  /*1f200*/  WARPGROUP.DEPBAR.LE gsb0, 0x0 ;  /* 0x00008000000079c5 */ /* 0x000fe40000010000 */
[----:B------:R-:W-:-:S13]  /*1f210*/  WARPGROUP.ARRIVE ;  /* 0x00000000000079c5 */ /* 0x000fda0000000000 */
[----:B------:R-:W-:Y:S01]  /*1f220*/  HGMMA.64x256x16.F32.BF16 R24, R188, gdesc[UR4].tnspB, R24, gsb0 ;  /* 0x43e00004bc187df0 */ /* 0x000fe20008001818 */
[----:B------:R-:W-:Y:S01]  /*1f230*/  R2UR UR6, R6 ;  /* 0x00000000060672ca */ /* 0x000fe200000e0000 */
[----:B------:R-:W-:Y:S01]  /*1f240*/  FADD.FTZ R6, R5, R226 ;  /* 0x000000e205067221 */ /* 0x000fe20000010000 */
[----:B------:R-:W-:Y:S01]  /*1f250*/  R2UR UR7, R7 ;  /* 0x00000000070772ca */ /* 0x000fe200000e0000 */
[----:B------:R-:W0:Y:S04]  /*1f260*/  SHFL.BFLY PT, R5, R0, 0x1, 0x1f ;  /* 0x0c201f0000057f89 */ /* 0x000e2800000e0000 */
[----:B------:R-:W1:Y:S01]  /*1f270*/  SHFL.BFLY PT, R7, R6, 0x1, 0x1f ;  /* 0x0c201f0006077f89 */ /* 0x000e6200000e0000 */
[----:B0-----:R-:W-:Y:S01]  /*1f280*/  FADD.FTZ R13, R0, R5 ;  /* 0x00000005000d7221 */ /* 0x001fe20000010000 */
[----:B------:R-:W-:Y:S01]  /*1f290*/  SEL R5, RZ, 0x1, P2 ;  /* 0x00000001ff057807 */ /* 0x000fe20001000000 */
[----:B------:R-:W-:-:S02]  /*1f2a0*/  IMAD.MOV.U32 R0, RZ, RZ, -0x800000 ;  /* 0xff800000ff007424 */ /* 0x000fc400078e00ff */
[----:B-1----:R-:W-:Y:S01]  /*1f2b0*/  FADD.FTZ R14, R6, R7 ;  /* 0x00000007060e7221 */ /* 0x002fe20000010000 */
[----:B------:R-:W-:Y:S02]  /*1f2c0*/  FSETP.NE.FTZ.AND P0, PT, R13, RZ, PT ;  /* 0x000000ff0d00720b */ /* 0x000fe40003f15000 */
[----:B------:R-:W-:Y:S02]  /*1f2d0*/  CS2R R6, SRZ ;  /* 0x0000000000067805 */ /* 0x000fe4000001ff00 */
[----:B------:R-:W-:Y:S01]  /*1f2e0*/  LOP3.LUT R218, R218, R5, RZ, 0x3c, !PT ;  /* 0x00000005dada7212 */ /* 0x000fe200078e3cff */
[----:B------:R-:W-:Y:S01]  /*1f2f0*/  IMAD.MOV.U32 R5, RZ, RZ, -0x800000 ;  /* 0xff800000ff057424 */ /* 0x000fe200078e00ff */
[----:B------:R-:W-:-:S07]  /*1f300*/  FSETP.NE.FTZ.AND P3, PT, R14, RZ, PT ;  /* 0x000000ff0e00720b */ /* 0x000fce0003f75000 */
[----:B------:R-:W0:Y:S01]  /*1f310*/  @P0 MUFU.LG2 R9, R13 ;  /* 0x0000000d00090308 */ /* 0x000e220000000c00 */
[----:B------:R-:W-:-:S05]  /*1f320*/  @P0 FMUL.FTZ R8, R2, 0.69314718246459960938 ;  /* 0x3f31721802080820 */ /* 0x000fca0000410000 */
[----:B------:R-:W-:Y:S02]  /*1f330*/  @P3 FMUL.FTZ R2, R2, 0.69314718246459960938 ;  /* 0x3f31721802023820 */ /* 0x000fe40000410000 */
[----:B------:R-:W1:Y:S08]  /*1f340*/  @P3 MUFU.LG2 R10, R14 ;  /* 0x0000000e000a3308 */ /* 0x000e700000000c00 */
[----:B------:R-:W2:Y:S01]  /*1f350*/  @P0 MUFU.RCP R7, R13 ;  /* 0x0000000d00070308 */ /* 0x000ea20000001000 */
[----:B0-----:R-:W-:-:S04]  /*1f360*/  @P0 FMUL.FTZ R9, R9, 0.69314718246459960938 ;  /* 0x3f31721809090820 */ /* 0x001fc80000410000 */
[----:B------:R-:W-:Y:S01]  /*1f370*/  @P0 FFMA.FTZ R5, R8, R3, R9 ;  /* 0x0000000308050223 */ /* 0x000fe20000010009 */
[----:B------:R-:W-:Y:S02]  /*1f380*/  PLOP3.LUT P0, PT, PT, PT, PT, 0x8, 0x0 ;  /* 0x000000000000781c */ /* 0x000fe40003f0e170 */
[----:B------:R-:W0:Y:S01]  /*1f390*/  @P3 MUFU.RCP R6, R14 ;  /* 0x0000000e00063308 */ /* 0x000e220000001000 */
[----:B-1----:R-:W-:-:S04]  /*1f3a0*/  @P3 FMUL.FTZ R11, R10, 0.69314718246459960938 ;  /* 0x3f3172180a0b3820 */ /* 0x002fc80000410000 */
[----:B------:R-:W-:Y:S01]  /*1f3b0*/  @P3 FFMA.FTZ R0, R2, R4, R11 ;  /* 0x0000000402003223 */ /* 0x000fe2000001000b */
[----:B------:R-:W-:Y:S02]  /*1f3c0*/  WARPGROUP.DEPBAR.LE gsb0, 0x0 ;  /* 0x00008000000079c5 */ /* 0x000fe40000010000 */
[----:B------:R-:W-:-:S06]  /*1f3d0*/  WARPGROUP.ARRIVE ;  /* 0x00000000000079c5 */ /* 0x000fcc0000000000 */
[----:B------:R-:W-:Y:S03]  /*1f3e0*/  HGMMA.64x256x16.F32.BF16 R24, R184, gdesc[UR4].tnspB, R24, gsb0 ;  /* 0x43e00004b8187df0 */ /* 0x000fe60008001818 */
[----:B------:R-:W-:Y:S02]  /*1f3f0*/  WARPGROUP.DEPBAR.LE gsb0, 0x0 ;  /* 0x00008000000079c5 */ /* 0x000fe40000010000 */
[-C--:B--2---:R-:W-:Y:S01]  /*1f400*/  FMUL.FTZ R153, R48, R7.reuse ;  /* 0x0000000730997220 */ /* 0x084fe20000410000 */
[-C--:B------:R-:W-:Y:S01]  /*1f410*/  FMUL.FTZ R154, R52, R7.reuse ;  /* 0x00000007349a7220 */ /* 0x080fe20000410000 */
[-C--:B------:R-:W-:Y:S01]  /*1f420*/  FMUL.FTZ R152, R44, R7.reuse ;  /* 0x000000072c987220 */ /* 0x080fe20000410000 */
[-C--:B0-----:R-:W-:Y:S01]  /*1f430*/  FMUL.FTZ R52, R27, R6.reuse ;  /* 0x000000061b347220 */ /* 0x081fe20000410000 */
[-C--:B------:R-:W-:Y:S01]  /*1f440*/  FMUL.FTZ R48, R31, R6.reuse ;  /* 0x000000061f307220 */ /* 0x080fe20000410000 */
        /* <DEDUP_REMOVED lines=124> */
.L_x_1439:
[----:B------:R-:W0:Y:S08]  /*1fc10*/  S2UR UR5, SR_CgaCtaId ;  /* 0x00000000000579c3 */ /* 0x000e300000008800 */
[----:B------:R-:W-:Y:S06]  /*1fc20*/  BAR.SYNC.DEFER_BLOCKING 0x5, 0x120 ;  /* 0x0144800000007b1d */ /* 0x000fec0000010000 */
[----:B------:R-:W-:Y:S01]  /*1fc30*/  UMOV UR4, 0x400 ;  /* 0x0000040000047882 */ /* 0x000fe20000000000 */
[----:B------:R-:W-:Y:S01]  /*1fc40*/  BSSY B0, `(.L_x_1630) ;  /* 0x0000293000007945 */ /* 0x000fe20003800000 */
[----:B0-----:R-:W-:-:S06]  /*1fc50*/  ULEA UR4, UR5, UR4, 0x18 ;  /* 0x0000000405047291 */ /* 0x001fcc000f8ec03f */
[----:B------:R-:W-:-:S05]  /*1fc60*/  IMAD.U32 R16, RZ, RZ, UR4 ;  /* 0x00000004ff107e24 */ /* 0x000fca000f8e00ff */
[----:B------:R-:W0:Y:S04]  /*1fc70*/  LDS.128 R172, [R16+0x308d0] ;  /* 0x0308d00010ac7984 */ /* 0x000e280000000c00 */
[----:B0-----:R0:W-:Y:S04]  /*1fc80*/  STL.64 [R1], R172 ;  /* 0x000000ac01007387 */ /* 0x0011e80000100a00 */
[----:B------:R0:W-:Y:S01]  /*1fc90*/  STL.64 [R1+0x8], R174 ;  /* 0x000008ae01007387 */ /* 0x0001e20000100a00 */
[----:B------:R-:W-:Y:S06]  /*1fca0*/  BAR.ARV 0x4, 0x120 ;  /* 0x0104800000007b1d */ /* 0x000fec0000002000 */
[----:B------:R-:W-:Y:S05]  /*1fcb0*/  @P0 BRA `(.L_x_1631) ;  /* 0x0000001c00540947 */ /* 0x000fea0003800000 */
[----:B------:R-:W2:Y:S04]  /*1fcc0*/  LDL R6, [R1+0x94] ;  /* 0x0000940001067983 */ /* 0x000ea80000100800 */
[----:B0-----:R-:W3:Y:S04]  /*1fcd0*/  LDL R172, [R1+0x64] ;  /* 0x0000640001ac7983 */ /* 0x001ee80000100800 */
[----:B------:R-:W4:Y:S04]  /*1fce0*/  LDL R176, [R1+0x38] ;  /* 0x0000380001b07983 */ /* 0x000f280000100800 */
[----:B------:R-:W4:Y:S01]  /*1fcf0*/  LDL R174, [R1+0x20] ;  /* 0x0000200001ae7983 */ /* 0x000f220000100800 */
[----:B------:R-:W0:Y:S01]  /*1fd00*/  S2R R7, SR_SWINHI ;  /* 0x0000000000077919 */ /* 0x000e220000002f00 */
[----:B------:R-:W-:Y:S01]  /*1fd10*/  F2FP.BF16.F32.PACK_AB R24, R25, R24 ;  /* 0x000000181918723e */ /* 0x000fe200000010ff */
[----:B------:R-:W-:Y:S01]  /*1fd20*/  ULDC.64 UR4, c[0x0][0xbd8] ;  /* 0x0002f60000047ab9 */ /* 0x000fe20000000a00 */
[----:B------:R-:W-:-:S02]  /*1fd30*/  MOV R2, R16 ;  /* 0x0000001000027202 */ /* 0x000fc40000000f00 */
[----:B0-----:R-:W-:Y:S02]  /*1fd40*/  MOV R3, R7 ;  /* 0x0000000700037202 */ /* 0x001fe40000000f00 */
        /* <DEDUP_REMOVED lines=33> */
[----:B------:R-:W-:Y:S01]  /*1ff60*/  F2FP.BF16.F32.PACK_AB R147, R151, R150 ;  /* 0x000000969793723e */ /* 0x000fe200000010ff */
[----:B------:R-:W-:Y:S01]  /*1ff70*/  ULDC.64 UR6, c[0x0][0x208] ;  /* 0x0000820000067ab9 */ /* 0x000fe20000000a00 */
[----:B--2---:R-:W-:-:S03]  /*1ff80*/  IMAD.WIDE R130, R6, 0x2, R2 ;  /* 0x0000000206827825 */ /* 0x004fc600078e0202 */
[----:B------:R-:W-:-:S04]  /*1ff90*/  IADD3 R20, P1, R130, 0x20, RZ ;  /* 0x0000002082147810 */ /* 0x000fc80007f3e0ff */
[----:B------:R-:W-:Y:S02]  /*1ffa0*/  LOP3.LUT R173, R20, 0x380, RZ, 0xc0, !PT ;  /* 0x0000038014ad7812 */ /* 0x000fe400078ec0ff */
[C---:B------:R-:W-:Y:S02]  /*1ffb0*/  IADD3 R54, P6, R130.reuse, 0x4020, RZ ;  /* 0x0000402082367810 */ /* 0x040fe40007fde0ff */
[----:B------:R-:W-:Y:S02]  /*1ffc0*/  SHF.R.U64 R173, R173, 0x3, RZ ;  /* 0x00000003adad7819 */ /* 0x000fe400000012ff */
[----:B------:R-:W-:Y:S02]  /*1ffd0*/  IADD3 R38, P0, R130, 0x40, RZ ;  /* 0x0000004082267810 */ /* 0x000fe40007f1e0ff */
[----:B------:R-:W-:Y:S02]  /*1ffe0*/  LOP3.LUT R20, R173, R20, RZ, 0x3c, !PT ;  /* 0x00000014ad147212 */ /* 0x000fe400078e3cff */
[----:B------:R-:W-:Y:S01]  /*1fff0*/  LOP3.LUT R173, R54, 0x380, RZ, 0xc0, !PT ;  /* 0x0000038036ad7812 */ /* 0x000fe200078ec0ff */
[----:B------:R-:W-:Y:S01]  /*20000*/  IMAD.X R39, RZ, RZ, R131, P0 ;  /* 0x000000ffff277224 */ /* 0x000fe200000e0683 */
[----:B------:R-:W-:-:S02]  /*20010*/  IADD3 R106, P0, R130, 0x8020, RZ ;  /* 0x00008020826a7810 */ /* 0x000fc40007f1e0ff */
[----:B------:R-:W-:Y:S01]  /*20020*/  SHF.R.U64 R173, R173, 0x3, RZ ;  /* 0x00000003adad7819 */ /* 0x000fe200000012ff */
[----:B------:R-:W-:Y:S01]  /*20030*/  IMAD.X R21, RZ, RZ, R131, P1 ;  /* 0x000000ffff157224 */ /* 0x000fe200008e0683 */
[C---:B------:R-:W-:Y:S02]  /*20040*/  IADD3 R46, P4, R130.reuse, 0x60, RZ ;  /* 0x00000060822e7810 */ /* 0x040fe40007f9e0ff */
[C---:B------:R-:W-:Y:S02]  /*20050*/  IADD3 R58, P5, R130.reuse, 0x4040, RZ ;  /* 0x00004040823a7810 */ /* 0x040fe40007fbe0ff */
[C---:B------:R-:W-:Y:S02]  /*20060*/  IADD3 R50, P3, R130.reuse, 0x4000, RZ ;  /* 0x0000400082327810 */ /* 0x040fe40007f7e0ff */
[----:B------:R-:W-:Y:S02]  /*20070*/  IADD3 R102, P1, R130, 0x8000, RZ ;  /* 0x0000800082667810 */ /* 0x000fe40007f3e0ff */
[----:B------:R-:W-:-:S02]  /*20080*/  LOP3.LUT R54, R173, R54, RZ, 0x3c, !PT ;  /* 0x00000036ad367212 */ /* 0x000fc400078e3cff */
[----:B------:R-:W-:Y:S02]  /*20090*/  LOP3.LUT R175, R38, 0x380, RZ, 0xc0, !PT ;  /* 0x0000038026af7812 */ /* 0x000fe400078ec0ff */
[----:B------:R-:W-:Y:S02]  /*200a0*/  LOP3.LUT R173, R106, 0x380, RZ, 0xc0, !PT ;  /* 0x000003806aad7812 */ /* 0x000fe400078ec0ff */
[----:B------:R-:W-:Y:S01]  /*200b0*/  LOP3.LUT R122, R46, 0x380, RZ, 0xc0, !PT ;  /* 0x000003802e7a7812 */ /* 0x000fe200078ec0ff */
[--C-:B------:R-:W-:Y:S01]  /*200c0*/  IMAD.X R59, RZ, RZ, R131.reuse, P5 ;  /* 0x000000ffff3b7224 */ /* 0x100fe200028e0683 */
[----:B------:R-:W-:Y:S01]  /*200d0*/  LOP3.LUT R126, R50, 0x380, RZ, 0xc0, !PT ;  /* 0x00000380327e7812 */ /* 0x000fe200078ec0ff */
[----:B------:R-:W-:Y:S01]  /*200e0*/  IMAD.X R103, RZ, RZ, R131, P1 ;  /* 0x000000ffff677224 */ /* 0x000fe200008e0683 */
[C---:B------:R-:W-:Y:S02]  /*200f0*/  LOP3.LUT R7, R130.reuse, 0x380, RZ, 0xc0, !PT ;  /* 0x0000038082077812 */ /* 0x040fe400078ec0ff */
[----:B------:R-:W-:-:S02]  /*20100*/  IADD3 R6, P5, R130, 0xc020, RZ ;  /* 0x0000c02082067810 */ /* 0x000fc40007fbe0ff */
[----:B------:R-:W-:Y:S02]  /*20110*/  SHF.R.U64 R175, R175, 0x3, RZ ;  /* 0x00000003afaf7819 */ /* 0x000fe400000012ff */
[----:B------:R-:W-:Y:S01]  /*20120*/  SHF.R.U64 R173, R173, 0x3, RZ ;  /* 0x00000003adad7819 */ /* 0x000fe200000012ff */
[----:B------:R-:W-:Y:S01]  /*20130*/  IMAD.X R51, RZ, RZ, R131, P3 ;  /* 0x000000ffff337224 */ /* 0x000fe200018e0683 */
[C---:B------:R-:W-:Y:S02]  /*20140*/  IADD3 R62, P2, R130.reuse, 0x4060, RZ ;  /* 0x00004060823e7810 */ /* 0x040fe40007f5e0ff */
[----:B------:R-:W-:Y:S02]  /*20150*/  IADD3 R104, P1, R130, 0xc060, RZ ;  /* 0x0000c06082687810 */ /* 0x000fe40007f3e0ff */
[----:B------:R-:W-:Y:S02]  /*20160*/  SHF.R.U64 R177, R122, 0x3, RZ ;  /* 0x000000037ab17819 */ /* 0x000fe400000012ff */
[----:B------:R-:W-:-:S02]  /*20170*/  IADD3 R114, P3, R130, 0x8060, RZ ;  /* 0x0000806082727810 */ /* 0x000fc40007f7e0ff */
[----:B------:R-:W-:Y:S02]  /*20180*/  SHF.R.U64 R179, R126, 0x3, RZ ;  /* 0x000000037eb37819 */ /* 0x000fe400000012ff */
[----:B------:R-:W-:Y:S02]  /*20190*/  SHF.R.U64 R7, R7, 0x3, RZ ;  /* 0x0000000307077819 */ /* 0x000fe400000012ff */
[----:B------:R-:W-:Y:S02]  /*201a0*/  LOP3.LUT R38, R175, R38, RZ, 0x3c, !PT ;  /* 0x00000026af267212 */ /* 0x000fe400078e3cff */
[----:B------:R-:W-:Y:S02]  /*201b0*/  LOP3.LUT R106, R173, R106, RZ, 0x3c, !PT ;  /* 0x0000006aad6a7212 */ /* 0x000fe400078e3cff */
[----:B------:R-:W-:Y:S01]  /*201c0*/  LOP3.LUT R52, R6, 0x380, RZ, 0xc0, !PT ;  /* 0x0000038006347812 */ /* 0x000fe200078ec0ff */
[--C-:B------:R-:W-:Y:S01]  /*201d0*/  IMAD.X R47, RZ, RZ, R131.reuse, P4 ;  /* 0x000000ffff2f7224 */ /* 0x100fe200020e0683 */
[----:B------:R-:W-:Y:S01]  /*201e0*/  LOP3.LUT R46, R177, R46, RZ, 0x3c, !PT ;  /* 0x0000002eb12e7212 */ /* 0x000fe200078e3cff */
[--C-:B------:R-:W-:Y:S01]  /*201f0*/  IMAD.X R55, RZ, RZ, R131.reuse, P6 ;  /* 0x000000ffff377224 */ /* 0x100fe200030e0683 */
[----:B------:R-:W-:Y:S01]  /*20200*/  LOP3.LUT R175, R58, 0x380, RZ, 0xc0, !PT ;  /* 0x000003803aaf7812 */ /* 0x000fe200078ec0ff */
[----:B------:R-:W-:Y:S01]  /*20210*/  IMAD.X R63, RZ, RZ, R131, P2 ;  /* 0x000000ffff3f7224 */ /* 0x000fe200010e0683 */
[----:B------:R-:W-:-:S02]  /*20220*/  LOP3.LUT R173, R104, 0x380, RZ, 0xc0, !PT ;  /* 0x0000038068ad7812 */ /* 0x000fc400078ec0ff */
[----:B------:R-:W-:Y:S01]  /*20230*/  LOP3.LUT R177, R62, 0x380, RZ, 0xc0, !PT ;  /* 0x000003803eb17812 */ /* 0x000fe200078ec0ff */
[----:B------:R-:W-:Y:S01]  /*20240*/  IMAD.X R115, RZ, RZ, R131, P3 ;  /* 0x000000ffff737224 */ /* 0x000fe200018e0683 */
[C---:B------:R-:W-:Y:S02]  /*20250*/  IADD3 R110, P4, R130.reuse, 0x8040, RZ ;  /* 0x00008040826e7810 */ /* 0x040fe40007f9e0ff */
[C---:B------:R-:W-:Y:S02]  /*20260*/  IADD3 R118, P6, R130.reuse, 0xc000, RZ ;  /* 0x0000c00082767810 */ /* 0x040fe40007fde0ff */
[----:B-----5:R-:W-:Y:S02]  /*20270*/  IADD3 R100, P2, R130, 0xc040, RZ ;  /* 0x0000c04082647810 */ /* 0x020fe40007f5e0ff */
[----:B------:R-:W-:Y:S02]  /*20280*/  LOP3.LUT R50, R179, R50, RZ, 0x3c, !PT ;  /* 0x00000032b3327212 */ /* 0x000fe400078e3cff */
[----:B------:R-:W-:-:S02]  /*20290*/  LOP3.LUT R130, R7, R130, RZ, 0x3c, !PT ;  /* 0x0000008207827212 */ /* 0x000fc400078e3cff */
[----:B------:R-:W-:Y:S02]  /*202a0*/  LOP3.LUT R179, R102, 0x380, RZ, 0xc0, !PT ;  /* 0x0000038066b37812 */ /* 0x000fe400078ec0ff */
[----:B------:R-:W-:Y:S02]  /*202b0*/  SHF.R.U64 R29, R52, 0x3, RZ ;  /* 0x00000003341d7819 */ /* 0x000fe400000012ff */
[----:B------:R-:W-:Y:S02]  /*202c0*/  SHF.R.U64 R175, R175, 0x3, RZ ;  /* 0x00000003afaf7819 */ /* 0x000fe400000012ff */
[----:B------:R-:W-:Y:S02]  /*202d0*/  SHF.R.U64 R173, R173, 0x3, RZ ;  /* 0x00000003adad7819 */ /* 0x000fe400000012ff */
[----:B------:R-:W-:Y:S02]  /*202e0*/  ISETP.NE.U32.AND P3, PT, RZ, UR4, PT ;  /* 0x00000004ff007c0c */ /* 0x000fe4000bf65070 */
[----:B------:R-:W-:Y:S01]  /*202f0*/  SHF.R.U64 R177, R177, 0x3, RZ ;  /* 0x00000003b1b17819 */ /* 0x000fe200000012ff */
[----:B------:R-:W-:Y:S01]  /*20300*/  IMAD.X R7, RZ, RZ, R131, P1 ;  /* 0x000000ffff077224 */ /* 0x000fe200008e0683 */
[----:B------:R-:W-:-:S02]  /*20310*/  SHF.R.U64 R179, R179, 0x3, RZ ;  /* 0x00000003b3b37819 */ /* 0x000fc400000012ff */
[----:B------:R-:W-:Y:S01]  /*20320*/  MOV R130, R130 ;  /* 0x0000008200827202 */ /* 0x000fe20000000f00 */
[----:B------:R-:W-:Y:S01]  /*20330*/  BAR.SYNC.DEFER_BLOCKING 0x1, 0x100 ;  /* 0x0044000000007b1d */ /* 0x000fe20000010000 */
[----:B------:R-:W-:Y:S02]  /*20340*/  LOP3.LUT R122, R29, R6, RZ, 0x3c, !PT ;  /* 0x000000061d7a7212 */ /* 0x000fe400078e3cff */
[----:B------:R-:W-:Y:S02]  /*20350*/  LOP3.LUT R58, R175, R58, RZ, 0x3c, !PT ;  /* 0x0000003aaf3a7212 */ /* 0x000fe400078e3cff */
[----:B------:R-:W-:Y:S02]  /*20360*/  LOP3.LUT R6, R173, R104, RZ, 0x3c, !PT ;  /* 0x00000068ad067212 */ /* 0x000fe400078e3cff */
[----:B------:R-:W-:Y:S02]  /*20370*/  MOV R21, R20 ;  /* 0x0000001400157202 */ /* 0x000fe40000000f00 */
[----:B------:R-:W-:Y:S01]  /*20380*/  ISETP.NE.AND.EX P3, PT, RZ, UR5, PT, P3 ;  /* 0x00000005ff007c0c */ /* 0x000fe2000bf65330 */
[----:B------:R-:W-:Y:S01]  /*20390*/  ULDC.64 UR4, c[0x0][0xbe0] ;  /* 0x0002f80000047ab9 */ /* 0x000fe20000000a00 */
[----:B------:R-:W-:Y:S01]  /*203a0*/  LOP3.LUT R62, R177, R62, RZ, 0x3c, !PT ;  /* 0x0000003eb13e7212 */ /* 0x000fe200078e3cff */
[----:B------:R-:W-:Y:S01]  /*203b0*/  IMAD.X R127, RZ, RZ, R131, P2 ;  /* 0x000000ffff7f7224 */ /* 0x000fe200010e0683 */
[----:B------:R-:W-:-:S02]  /*203c0*/  LOP3.LUT R175, R110, 0x380, RZ, 0xc0, !PT ;  /* 0x000003806eaf7812 */ /* 0x000fc400078ec0ff */
[----:B------:R-:W-:Y:S02]  /*203d0*/  MOV R38, R38 ;  /* 0x0000002600267202 */ /* 0x000fe40000000f00 */
[----:B------:R-:W-:Y:S02]  /*203e0*/  LOP3.LUT R177, R114, 0x380, RZ, 0xc0, !PT ;  /* 0x0000038072b17812 */ /* 0x000fe400078ec0ff */
[----:B------:R-:W-:Y:S02]  /*203f0*/  MOV R46, R46 ;  /* 0x0000002e002e7202 */ /* 0x000fe40000000f00 */
[----:B------:R-:W-:Y:S02]  /*20400*/  LOP3.LUT R102, R179, R102, RZ, 0x3c, !PT ;  /* 0x00000066b3667212 */ /* 0x000fe400078e3cff */
[----:B------:R-:W-:Y:S01]  /*20410*/  ISETP.NE.U32.AND P2, PT, RZ, UR4, PT ;  /* 0x00000004ff007c0c */ /* 0x000fe2000bf45070 */
[----:B------:R0:W-:Y:S01]  /*20420*/  STSM.16.M88.4 [R130], R24 ;  /* 0x0000001882007844 */ /* 0x0001e20000000200 */
[----:B------:R-:W-:Y:S01]  /*20430*/  LOP3.LUT R179, R118, 0x380, RZ, 0xc0, !PT ;  /* 0x0000038076b37812 */ /* 0x000fe200078ec0ff */
[--C-:B------:R-:W-:Y:S01]  /*20440*/  IMAD.X R107, RZ, RZ, R131.reuse, P0 ;  /* 0x000000ffff6b7224 */ /* 0x100fe200000e0683 */
[----:B------:R-:W-:Y:S01]  /*20450*/  SHF.R.U64 R175, R175, 0x3, RZ ;  /* 0x00000003afaf7819 */ /* 0x000fe200000012ff */
[--C-:B------:R-:W-:Y:S01]  /*20460*/  IMAD.X R111, RZ, RZ, R131.reuse, P4 ;  /* 0x000000ffff6f7224 */ /* 0x100fe200020e0683 */
[----:B------:R-:W-:Y:S01]  /*20470*/  MOV R20, R6 ;  /* 0x0000000600147202 */ /* 0x000fe20000000f00 */
[--C-:B------:R-:W-:Y:S01]  /*20480*/  IMAD.X R119, RZ, RZ, R131.reuse, P6 ;  /* 0x000000ffff777224 */ /* 0x100fe200030e0683 */
[----:B------:R-:W-:Y:S01]  /*20490*/  STSM.16.M88.4 [R21], R32 ;  /* 0x0000002015007844 */ /* 0x000fe20000000200 */
[----:B------:R-:W-:Y:S01]  /*204a0*/  IMAD.X R123, RZ, RZ, R131, P5 ;  /* 0x000000ffff7b7224 */ /* 0x000fe200028e0683 */
[----:B------:R-:W-:Y:S01]  /*204b0*/  SHF.R.U64 R177, R177, 0x3, RZ ;  /* 0x00000003b1b17819 */ /* 0x000fe200000012ff */
[----:B------:R-:W3:Y:S01]  /*204c0*/  LDC.64 R6, c[0x0][0xbd8] ;  /* 0x0002f600ff067b82 */ /* 0x000ee20000000a00 */
[----:B------:R-:W-:Y:S01]  /*204d0*/  LOP3.LUT R131, R100, 0x380, RZ, 0xc0, !PT ;  /* 0x0000038064837812 */ /* 0x000fe200078ec0ff */
[----:B------:R-:W-:Y:S01]  /*204e0*/  STSM.16.M88.4 [R38], R40 ;  /* 0x0000002826007844 */ /* 0x000fe20000000200 */
[----:B------:R-:W-:-:S02]  /*204f0*/  MOV R50, R50 ;  /* 0x0000003200327202 */ /* 0x000fc40000000f00 */
[----:B------:R-:W-:Y:S01]  /*20500*/  MOV R54, R54 ;  /* 0x0000003600367202 */ /* 0x000fe20000000f00 */
[----:B------:R1:W-:Y:S01]  /*20510*/  STSM.16.M88.4 [R46], R8 ;  /* 0x000000082e007844 */ /* 0x0003e20000000200 */
[----:B0-----:R-:W-:Y:S02]  /*20520*/  F2FP.BF16.F32.PACK_AB R24, R65, R157 ;  /* 0x0000009d4118723e */ /* 0x001fe400000010ff */
[----:B------:R-:W-:Y:S02]  /*20530*/  F2FP.BF16.F32.PACK_AB R25, R67, R66 ;  /* 0x000000424319723e */ /* 0x000fe400000010ff */
[----:B------:R-:W-:Y:S02]  /*20540*/  F2FP.BF16.F32.PACK_AB R26, R69, R158 ;  /* 0x0000009e451a723e */ /* 0x000fe400000010ff */
[----:B------:R-:W-:Y:S02]  /*20550*/  F2FP.BF16.F32.PACK_AB R27, R71, R70 ;  /* 0x00000046471b723e */ /* 0x000fe400000010ff */
[----:B------:R-:W-:-:S02]  /*20560*/  ISETP.NE.AND.EX P2, PT, RZ, UR5, PT, P2 ;  /* 0x00000005ff007c0c */ /* 0x000fc4000bf45320 */
[----:B------:R-:W-:Y:S02]  /*20570*/  SHF.R.U64 R179, R179, 0x3, RZ ;  /* 0x00000003b3b37819 */ /* 0x000fe400000012ff */
[----:B------:R-:W-:Y:S02]  /*20580*/  MOV R58, R58 ;  /* 0x0000003a003a7202 */ /* 0x000fe40000000f00 */
[----:B------:R-:W-:Y:S02]  /*20590*/  LOP3.LUT R110, R175, R110, RZ, 0x3c, !PT ;  /* 0x0000006eaf6e7212 */ /* 0x000fe400078e3cff */
[----:B-1----:R-:W-:Y:S02]  /*205a0*/  F2FP.BF16.F32.PACK_AB R8, R73, R159 ;  /* 0x0000009f4908723e */ /* 0x002fe400000010ff */
[----:B------:R-:W-:Y:S02]  /*205b0*/  F2FP.BF16.F32.PACK_AB R9, R75, R74 ;  /* 0x0000004a4b09723e */ /* 0x000fe400000010ff */
[----:B------:R-:W-:-:S02]  /*205c0*/  F2FP.BF16.F32.PACK_AB R10, R77, R160 ;  /* 0x000000a04d0a723e */ /* 0x000fc400000010ff */
[----:B------:R-:W-:Y:S01]  /*205d0*/  F2FP.BF16.F32.PACK_AB R11, R79, R78 ;  /* 0x0000004e4f0b723e */ /* 0x000fe200000010ff */
[----:B------:R-:W-:Y:S01]  /*205e0*/  STSM.16.M88.4 [R50], R12 ;  /* 0x0000000c32007844 */ /* 0x000fe20000000200 */
[----:B------:R-:W-:Y:S02]  /*205f0*/  LOP3.LUT R114, R177, R114, RZ, 0x3c, !PT ;  /* 0x00000072b1727212 */ /* 0x000fe400078e3cff */
[----:B------:R-:W-:Y:S02]  /*20600*/  SHF.R.U64 R131, R131, 0x3, RZ ;  /* 0x0000000383837819 */ /* 0x000fe400000012ff */
[----:B------:R-:W-:Y:S02]  /*20610*/  MOV R62, R62 ;  /* 0x0000003e003e7202 */ /* 0x000fe40000000f00 */
[----:B------:R-:W-:Y:S01]  /*20620*/  F2FP.BF16.F32.PACK_AB R29, R83, R82 ;  /* 0x00000052531d723e */ /* 0x000fe200000010ff */
[----:B------:R-:W-:Y:S01]  /*20630*/  STSM.16.M88.4 [R54], R24 ;  /* 0x0000001836007844 */ /* 0x000fe20000000200 */
[----:B------:R-:W-:-:S02]  /*20640*/  MOV R102, R102 ;  /* 0x0000006600667202 */ /* 0x000fc40000000f00 */
[----:B------:R-:W-:Y:S02]  /*20650*/  F2FP.BF16.F32.PACK_AB R32, R89, R163 ;  /* 0x000000a35920723e */ /* 0x000fe400000010ff */
[----:B------:R-:W-:Y:S02]  /*20660*/  F2FP.BF16.F32.PACK_AB R33, R91, R90 ;  /* 0x0000005a5b21723e */ /* 0x000fe400000010ff */
[----:B------:R-:W-:Y:S02]  /*20670*/  F2FP.BF16.F32.PACK_AB R34, R93, R164 ;  /* 0x000000a45d22723e */ /* 0x000fe400000010ff */
[----:B------:R-:W-:Y:S01]  /*20680*/  F2FP.BF16.F32.PACK_AB R35, R95, R94 ;  /* 0x0000005e5f23723e */ /* 0x000fe200000010ff */
[----:B------:R0:W-:Y:S01]  /*20690*/  STSM.16.M88.4 [R58], R8 ;  /* 0x000000083a007844 */ /* 0x0001e20000000200 */
[----:B------:R-:W-:Y:S02]  /*206a0*/  LOP3.LUT R118, R179, R118, RZ, 0x3c, !PT ;  /* 0x00000076b3767212 */ /* 0x000fe400078e3cff */
[----:B------:R-:W-:-:S02]  /*206b0*/  MOV R106, R106 ;  /* 0x0000006a006a7202 */ /* 0x000fc40000000f00 */
[----:B------:R-:W-:Y:S02]  /*206c0*/  F2FP.BF16.F32.PACK_AB R38, R101, R166 ;  /* 0x000000a66526723e */ /* 0x000fe400000010ff */
[----:B------:R-:W-:Y:S02]  /*206d0*/  F2FP.BF16.F32.PACK_AB R39, R60, R56 ;  /* 0x000000383c27723e */ /* 0x000fe400000010ff */
[----:B------:R-:W-:Y:S02]  /*206e0*/  MOV R110, R110 ;  /* 0x0000006e006e7202 */ /* 0x000fe40000000f00 */
[----:B------:R-:W-:Y:S02]  /*206f0*/  F2FP.BF16.F32.PACK_AB R40, R105, R167 ;  /* 0x000000a76928723e */ /* 0x000fe400000010ff */
[----:B------:R-:W-:Y:S02]  /*20700*/  F2FP.BF16.F32.PACK_AB R41, R68, R64 ;  /* 0x000000404429723e */ /* 0x000fe400000010ff */
[----:B------:R-:W-:-:S02]  /*20710*/  F2FP.BF16.F32.PACK_AB R42, R109, R168 ;  /* 0x000000a86d2a723e */ /* 0x000fc400000010ff */
[----:B------:R-:W-:Y:S01]  /*20720*/  F2FP.BF16.F32.PACK_AB R43, R76, R72 ;  /* 0x000000484c2b723e */ /* 0x000fe200000010ff */
[----:B------:R-:W-:Y:S01]  /*20730*/  STSM.16.M88.4 [R62], R28 ;  /* 0x0000001c3e007844 */ /* 0x000fe20000000200 */
[----:B------:R-:W-:Y:S02]  /*20740*/  LOP3.LUT R126, R131, R100, RZ, 0x3c, !PT ;  /* 0x00000064837e7212 */ /* 0x000fe400078e3cff */
[----:B------:R-:W-:Y:S02]  /*20750*/  MOV R114, R114 ;  /* 0x0000007200727202 */ /* 0x000fe40000000f00 */
[----:B0-----:R-:W-:Y:S02]  /*20760*/  F2FP.BF16.F32.PACK_AB R8, R113, R169 ;  /* 0x000000a97108723e */ /* 0x001fe400000010ff */
[----:B------:R-:W-:Y:S02]  /*20770*/  F2FP.BF16.F32.PACK_AB R9, R84, R80 ;  /* 0x000000505409723e */ /* 0x000fe400000010ff */
[----:B------:R-:W-:-:S02]  /*20780*/  F2FP.BF16.F32.PACK_AB R10, R117, R170 ;  /* 0x000000aa750a723e */ /* 0x000fc400000010ff */
[----:B------:R-:W-:Y:S01]  /*20790*/  F2FP.BF16.F32.PACK_AB R11, R88, R87 ;  /* 0x00000057580b723e */ /* 0x000fe200000010ff */
[----:B------:R-:W-:Y:S01]  /*207a0*/  STSM.16.M88.4 [R102], R32 ;  /* 0x0000002066007844 */ /* 0x000fe20000000200 */
[----:B------:R-:W-:Y:S02]  /*207b0*/  MOV R118, R118 ;  /* 0x0000007600767202 */ /* 0x000fe40000000f00 */
[----:B------:R-:W-:Y:S01]  /*207c0*/  F2FP.BF16.F32.PACK_AB R12, R121, R171 ;  /* 0x000000ab790c723e */ /* 0x000fe200000010ff */
[----:B------:R-:W-:Y:S01]  /*207d0*/  STSM.16.M88.4 [R106], R36 ;  /* 0x000000246a007844 */ /* 0x000fe20000000200 */
[----:B------:R-:W-:Y:S02]  /*207e0*/  F2FP.BF16.F32.PACK_AB R13, R96, R92 ;  /* 0x0000005c600d723e */ /* 0x000fe400000010ff */
[----:B------:R-:W-:Y:S02]  /*207f0*/  F2FP.BF16.F32.PACK_AB R14, R125, R124 ;  /* 0x0000007c7d0e723e */ /* 0x000fe400000010ff */
[----:B------:R-:W-:Y:S01]  /*20800*/  F2FP.BF16.F32.PACK_AB R15, R112, R108 ;  /* 0x0000006c700f723e */ /* 0x000fe200000010ff */
[----:B------:R-:W-:Y:S01]  /*20810*/  STSM.16.M88.4 [R110], R40 ;  /* 0x000000286e007844 */ /* 0x000fe20000000200 */
[----:B------:R-:W-:-:S02]  /*20820*/  MOV R122, R122 ;  /* 0x0000007a007a7202 */ /* 0x000fc40000000f00 */
[----:B------:R-:W-:Y:S02]  /*20830*/  F2FP.BF16.F32.PACK_AB R130, R133, R132 ;  /* 0x000000848582723e */ /* 0x000fe400000010ff */
[----:B------:R-:W-:Y:S01]  /*20840*/  F2FP.BF16.F32.PACK_AB R131, R135, R134 ;  /* 0x000000868783723e */ /* 0x000fe200000010ff */
[----:B------:R0:W-:Y:S01]  /*20850*/  STSM.16.M88.4 [R114], R8 ;  /* 0x0000000872007844 */ /* 0x0001e20000000200 */
[----:B------:R-:W-:-:S03]  /*20860*/  MOV R126, R126 ;  /* 0x0000007e007e7202 */ /* 0x000fc60000000f00 */
[----:B------:R1:W-:Y:S04]  /*20870*/  STSM.16.M88.4 [R118], R12 ;  /* 0x0000000c76007844 */ /* 0x0003e80000000200 */
[----:B------:R-:W-:Y:S04]  /*20880*/  STSM.16.M88.4 [R122], R128 ;  /* 0x000000807a007844 */ /* 0x000fe80000000200 */
[----:B------:R-:W-:Y:S01]  /*20890*/  STSM.16.M88.4 [R126], R136 ;  /* 0x000000887e007844 */ /* 0x000fe20000000200 */
[----:B0-----:R-:W0:Y:S03]  /*208a0*/  @P2 LDC.64 R8, c[0x0][0xbe0] ;  /* 0x0002f800ff082b82 */ /* 0x001e260000000a00 */
[----:B------:R2:W-:Y:S01]  /*208b0*/  STSM.16.M88.4 [R20], R144 ;  /* 0x0000009014007844 */ /* 0x0005e20000000200 */
[----:B---3--:R-:W-:-:S04]  /*208c0*/  IMAD.WIDE R10, R172, 0x4, R6 ;  /* 0x00000004ac0a7825 */ /* 0x008fc800078e0206 */
[----:B----4-:R-:W-:-:S04]  /*208d0*/  IMAD R7, R174, 0x8, R176 ;  /* 0x00000008ae077824 */ /* 0x010fc800078e02b0 */
[----:B------:R-:W-:Y:S01]  /*208e0*/  IMAD.WIDE R6, R7, 0x2, R2 ;  /* 0x0000000207067825 */ /* 0x000fe200078e0202 */
[----:B------:R-:W-:Y:S01]  /*208f0*/  ULDC UR4, c[0x0][0xa88] ;  /* 0x0002a20000047ab9 */ /* 0x000fe20000000800 */
[----:B------:R-:W-:Y:S01]  /*20900*/  BAR.SYNC.DEFER_BLOCKING 0x1, 0x100 ;  /* 0x0044000000007b1d */ /* 0x000fe20000010000 */
[----:B-1----:R-:W-:Y:S01]  /*20910*/  IADD3 R15, P0, R6, 0x1000, RZ ;  /* 0x00001000060f7810 */ /* 0x002fe20007f1e0ff */
[----:B------:R-:W-:Y:S02]  /*20920*/  IMAD.MOV.U32 R21, RZ, RZ, RZ ;  /* 0x000000ffff157224 */ /* 0x000fe400078e00ff */
[----:B--2---:R-:W-:Y:S01]  /*20930*/  IMAD.U32 R20, RZ, RZ, UR4 ;  /* 0x00000004ff147e24 */ /* 0x004fe2000f8e00ff */
[----:B------:R-:W-:Y:S01]  /*20940*/  LOP3.LUT R4, R15, 0x380, RZ, 0xc0, !PT ;  /* 0x000003800f047812 */ /* 0x000fe200078ec0ff */
[----:B0-----:R-:W-:-:S03]  /*20950*/  @P2 IMAD.WIDE R2, R172, 0x4, R8 ;  /* 0x00000004ac022825 */ /* 0x001fc600078e0208 */
[----:B------:R-:W-:Y:S02]  /*20960*/  SHF.R.U64 R8, R4, 0x3, RZ ;  /* 0x0000000304087819 */ /* 0x000fe400000012ff */
[----:B------:R-:W-:Y:S02]  /*20970*/  IADD3 R13, P1, R6, 0x2000, RZ ;  /* 0x00002000060d7810 */ /* 0x000fe40007f3e0ff */
[----:B------:R-:W-:Y:S01]  /*20980*/  LOP3.LUT R8, R8, R15, RZ, 0x3c, !PT ;  /* 0x0000000f08087212 */ /* 0x000fe200078e3cff */
[----:B------:R0:W5:Y:S04]  /*20990*/  @P3 LDG.E R21, desc[UR6][R10.64] ;  /* 0x000000060a153981 */ /* 0x000168000c1e1900 */
[----:B------:R0:W5:Y:S01]  /*209a0*/  @P2 LDG.E R20, desc[UR6][R2.64] ;  /* 0x0000000602142981 */ /* 0x000162000c1e1900 */
[----:B------:R-:W-:Y:S05]  /*209b0*/  @P2 BRA `(.L_x_1632) ;  /* 0x0000000000142947 */ /* 0x000fea0003800000 */
[----:B------:R-:W-:Y:S05]  /*209c0*/  @!P3 BRA `(.L_x_1632) ;  /* 0x000000000010b947 */ /* 0x000fea0003800000 */
[----:B------:R-:W-:Y:S02]  /*209d0*/  ULDC.64 UR4, c[0x0][0x208] ;  /* 0x0000820000047ab9 */ /* 0x000fe40000000a00 */
[----:B0-----:R-:W2:Y:S04]  /*209e0*/  LDG.E R3, desc[UR4][R10.64] ;  /* 0x000000040a037981 */ /* 0x001ea8000c1e1900 */
[----:B-----5:R-:W2:Y:S02]  /*209f0*/  LDG.E R20, desc[UR4][R10.64+0x4] ;  /* 0x000004040a147981 */ /* 0x020ea4000c1e1900 */
[----:B--2---:R-:W-:-:S07]  /*20a00*/  IMAD.IADD R20, R20, 0x1, -R3 ;  /* 0x0000000114147824 */ /* 0x004fce00078e0a03 */
.L_x_1632:
[----:B------:R-:W2:Y:S01]  /*20a10*/  LDL R14, [R1+0x54] ;  /* 0x00005400010e7983 */ /* 0x000ea20000100800 */
[----:B------:R-:W-:-:S03]  /*20a20*/  ULDC.64 UR4, c[0x0][0xb70] ;  /* 0x0002dc0000047ab9 */ /* 0x000fc60000000a00 */
[----:B------:R-:W3:Y:S04]  /*20a30*/  LDL.LU R81, [R1+0x60] ;  /* 0x0000600001517983 */ /* 0x000ee80000300800 */
[----:B------:R-:W2:Y:S01]  /*20a40*/  LDL.LU R79, [R1+0x70] ;  /* 0x00007000014f7983 */ /* 0x000ea20000300800 */
[--C-:B0----5:R-:W-:Y:S01]  /*20a50*/  SHF.R.S32.HI R3, RZ, 0x1f, R21.reuse ;  /* 0x0000001fff037819 */ /* 0x121fe20000011415 */
[----:B------:R-:W-:Y:S01]  /*20a60*/  IMAD.MOV.U32 R2, RZ, RZ, R21 ;  /* 0x000000ffff027224 */ /* 0x000fe200078e0015 */
[----:B------:R-:W-:Y:S01]  /*20a70*/  SHF.R.S32.HI R4, RZ, 0x1f, R172 ;  /* 0x0000001fff047819 */ /* 0x000fe200000114ac */
[----:B------:R-:W4:Y:S01]  /*20a80*/  LDL R80, [R1+0x6c] ;  /* 0x00006c0001507983 */ /* 0x000f220000100800 */
[----:B------:R-:W-:Y:S02]  /*20a90*/  SEL R77, R172, RZ, !P3 ;  /* 0x000000ffac4d7207 */ /* 0x000fe40005800000 */
[----:B------:R-:W-:-:S02]  /*20aa0*/  SEL R76, R4, RZ, !P3 ;  /* 0x000000ff044c7207 */ /* 0x000fc40005800000 */
[----:B------:R-:W-:Y:S02]  /*20ab0*/  IADD3 R25, P2, R6, 0x3000, RZ ;  /* 0x0000300006197810 */ /* 0x000fe40007f5e0ff */
[----:B------:R-:W-:Y:S02]  /*20ac0*/  LOP3.LUT R12, R13, 0x380, RZ, 0xc0, !PT ;  /* 0x000003800d0c7812 */ /* 0x000fe400078ec0ff */
[----:B------:R-:W-:Y:S02]  /*20ad0*/  LOP3.LUT R24, R25, 0x380, RZ, 0xc0, !PT ;  /* 0x0000038019187812 */ /* 0x000fe400078ec0ff */
[----:B------:R-:W-:Y:S02]  /*20ae0*/  SHF.R.U64 R12, R12, 0x3, RZ ;  /* 0x000000030c0c7819 */ /* 0x000fe400000012ff */
[----:B------:R-:W-:Y:S02]  /*20af0*/  SHF.R.U64 R24, R24, 0x3, RZ ;  /* 0x0000000318187819 */ /* 0x000fe400000012ff */
[----:B------:R-:W-:-:S02]  /*20b00*/  LOP3.LUT R12, R12, R13, RZ, 0x3c, !PT ;  /* 0x0000000d0c0c7212 */ /* 0x000fc400078e3cff */
[C---:B------:R-:W-:Y:S02]  /*20b10*/  IADD3 R29, P6, R6.reuse, 0x4000, RZ ;  /* 0x00004000061d7810 */ /* 0x040fe40007fde0ff */
[C---:B------:R-:W-:Y:S02]  /*20b20*/  IADD3 R33, P5, R6.reuse, 0x5000, RZ ;  /* 0x0000500006217810 */ /* 0x040fe40007fbe0ff */
[----:B------:R-:W-:Y:S01]  /*20b30*/  IADD3 R37, P4, R6, 0x6000, RZ ;  /* 0x0000600006257810 */ /* 0x000fe20007f9e0ff */
[----:B------:R-:W-:Y:S01]  /*20b40*/  ULDC.64 UR6, c[0x0][0x208] ;  /* 0x0000820000067ab9 */ /* 0x000fe20000000a00 */
[----:B------:R-:W-:Y:S02]  /*20b50*/  LOP3.LUT R24, R24, R25, RZ, 0x3c, !PT ;  /* 0x0000001918187212 */ /* 0x000fe400078e3cff */
[----:B------:R-:W-:Y:S01]  /*20b60*/  SHF.R.S32.HI R229, RZ, 0x1f, R228 ;  /* 0x0000001fffe57819 */ /* 0x000fe200000114e4 */
[----:B------:R-:W-:Y:S01]  /*20b70*/  VIADD R78, R18, 0x40 ;  /* 0x00000040124e7836 */ /* 0x000fe20000000000 */
[----:B------:R-:W-:Y:S01]  /*20b80*/  BSSY B1, `(.L_x_1633) ;  /* 0x000009c000017945 */ /* 0x000fe20003800000 */
[----:B------:R-:W-:Y:S01]  /*20b90*/  VIADD R82, R228, 0x80 ;  /* 0x00000080e4527836 */ /* 0x000fe20000000000 */
[----:B---3--:R-:W-:Y:S01]  /*20ba0*/  SHF.R.S32.HI R23, RZ, 0x1f, R81 ;  /* 0x0000001fff177819 */ /* 0x008fe20000011451 */
[----:B------:R-:W-:-:S04]  /*20bb0*/  IMAD.WIDE.U32 R10, R81, UR4, R2 ;  /* 0x00000004510a7c25 */ /* 0x000fc8000f8e0002 */
[----:B--2---:R-:W-:Y:S02]  /*20bc0*/  IMAD R15, R79, 0x80, R14 ;  /* 0x000000804f0f7824 */ /* 0x004fe400078e020e */
[----:B------:R-:W2:Y:S01]  /*20bd0*/  LDL R14, [R1+0x74] ;  /* 0x00007400010e7983 */ /* 0x000ea20000100800 */
[----:B------:R-:W-:-:S04]  /*20be0*/  IMAD R9, R23, UR4, RZ ;  /* 0x0000000417097c24 */ /* 0x000fc8000f8e02ff */
[----:B------:R-:W-:Y:S01]  /*20bf0*/  IMAD R9, R81, UR5, R9 ;  /* 0x0000000551097c24 */ /* 0x000fe2000f8e0209 */
[----:B------:R-:W-:Y:S02]  /*20c00*/  ULDC.64 UR4, c[0x0][0xb78] ;  /* 0x0002de0000047ab9 */ /* 0x000fe40000000a00 */
[----:B------:R-:W-:Y:S02]  /*20c10*/  IMAD R2, R76, UR4, RZ ;  /* 0x000000044c027c24 */ /* 0x000fe4000f8e02ff */
[----:B------:R-:W-:Y:S02]  /*20c20*/  IMAD.IADD R11, R11, 0x1, R9 ;  /* 0x000000010b0b7824 */ /* 0x000fe400078e0209 */
[----:B------:R-:W-:Y:S01]  /*20c30*/  IMAD.WIDE.U32 R10, R77, UR4, R10 ;  /* 0x000000044d0a7c25 */ /* 0x000fe2000f8e000a */
[----:B------:R-:W-:-:S03]  /*20c40*/  SHF.R.S32.HI R9, RZ, 0x1f, R15 ;  /* 0x0000001fff097819 */ /* 0x000fc6000001140f */
[----:B------:R-:W-:Y:S01]  /*20c50*/  IMAD R4, R77, UR5, R2 ;  /* 0x000000054d047c24 */ /* 0x000fe2000f8e0202 */
[----:B------:R-:W-:Y:S01]  /*20c60*/  IADD3 R2, P3, R15, R10, RZ ;  /* 0x0000000a0f027210 */ /* 0x000fe20007f7e0ff */
[----:B------:R-:W-:-:S03]  /*20c70*/  ULDC.64 UR4, c[0x0][0xb40] ;  /* 0x0002d00000047ab9 */ /* 0x000fc60000000a00 */
[----:B------:R-:W-:Y:S02]  /*20c80*/  IADD3.X R9, R9, R11, R4, P3, !PT ;  /* 0x0000000b09097210 */ /* 0x000fe40001ffe404 */
[----:B------:R-:W-:-:S04]  /*20c90*/  LEA R54, P3, R2, UR4, 0x2 ;  /* 0x0000000402367c11 */ /* 0x000fc8000f8610ff */
[----:B------:R-:W-:Y:S01]  /*20ca0*/  LEA.HI.X R55, R2, UR5, R9, 0x2, P3 ;  /* 0x0000000502377c11 */ /* 0x000fe200098f1409 */
[--C-:B------:R-:W-:Y:S01]  /*20cb0*/  IMAD.X R9, RZ, RZ, R7.reuse, P0 ;  /* 0x000000ffff097224 */ /* 0x100fe200000e0607 */
[C---:B------:R-:W-:Y:S01]  /*20cc0*/  IADD3 R45, P0, R6.reuse, 0x8000, RZ ;  /* 0x00008000062d7810 */ /* 0x040fe20007f1e0ff */
[--C-:B------:R-:W-:Y:S01]  /*20cd0*/  IMAD.X R13, RZ, RZ, R7.reuse, P1 ;  /* 0x000000ffff0d7224 */ /* 0x100fe200008e0607 */
[C---:B------:R-:W-:Y:S01]  /*20ce0*/  IADD3 R41, P3, R6.reuse, 0x7000, RZ ;  /* 0x0000700006297810 */ /* 0x040fe20007f7e0ff */
[----:B------:R-:W-:Y:S01]  /*20cf0*/  IMAD.X R25, RZ, RZ, R7, P2 ;  /* 0x000000ffff197224 */ /* 0x000fe200010e0607 */
[----:B------:R-:W-:Y:S02]  /*20d00*/  IADD3 R49, P1, R6, 0x9000, RZ ;  /* 0x0000900006317810 */ /* 0x000fe40007f3e0ff */
[----:B------:R-:W-:Y:S02]  /*20d10*/  LOP3.LUT R28, R29, 0x380, RZ, 0xc0, !PT ;  /* 0x000003801d1c7812 */ /* 0x000fe400078ec0ff */
[----:B------:R-:W-:-:S02]  /*20d20*/  LOP3.LUT R32, R33, 0x380, RZ, 0xc0, !PT ;  /* 0x0000038021207812 */ /* 0x000fc400078ec0ff */
[----:B------:R-:W-:Y:S01]  /*20d30*/  LOP3.LUT R36, R37, 0x380, RZ, 0xc0, !PT ;  /* 0x0000038025247812 */ /* 0x000fe200078ec0ff */
[----:B------:R-:W-:Y:S01]  /*20d40*/  VIADD R11, R15, 0x8 ;  /* 0x000000080f0b7836 */ /* 0x000fe20000000000 */
[----:B------:R-:W-:Y:S01]  /*20d50*/  LOP3.LUT R44, R45, 0x380, RZ, 0xc0, !PT ;  /* 0x000003802d2c7812 */ /* 0x000fe200078ec0ff */
[----:B------:R-:W-:Y:S01]  /*20d60*/  ULDC.64 UR4, c[0x0][0xaa0] ;  /* 0x0002a80000047ab9 */ /* 0x000fe20000000a00 */
[----:B------:R-:W-:Y:S02]  /*20d70*/  IADD3 R53, P2, R6, 0xa000, RZ ;  /* 0x0000a00006357810 */ /* 0x000fe40007f5e0ff */
[----:B------:R-:W-:Y:S02]  /*20d80*/  LOP3.LUT R40, R41, 0x380, RZ, 0xc0, !PT ;  /* 0x0000038029287812 */ /* 0x000fe400078ec0ff */
[----:B------:R-:W-:Y:S02]  /*20d90*/  LOP3.LUT R48, R49, 0x380, RZ, 0xc0, !PT ;  /* 0x0000038031307812 */ /* 0x000fe400078ec0ff */
[----:B------:R-:W-:-:S02]  /*20da0*/  SHF.R.U64 R44, R44, 0x3, RZ ;  /* 0x000000032c2c7819 */ /* 0x000fc400000012ff */
[----:B------:R-:W-:Y:S02]  /*20db0*/  LOP3.LUT R52, R53, 0x380, RZ, 0xc0, !PT ;  /* 0x0000038035347812 */ /* 0x000fe400078ec0ff */
[----:B------:R-:W-:Y:S02]  /*20dc0*/  SHF.R.U64 R28, R28, 0x3, RZ ;  /* 0x000000031c1c7819 */ /* 0x000fe400000012ff */
[----:B------:R-:W-:Y:S02]  /*20dd0*/  SHF.R.U64 R32, R32, 0x3, RZ ;  /* 0x0000000320207819 */ /* 0x000fe400000012ff */
[----:B------:R-:W-:Y:S02]  /*20de0*/  SHF.R.U64 R36, R36, 0x3, RZ ;  /* 0x0000000324247819 */ /* 0x000fe400000012ff */
[----:B------:R-:W-:Y:S02]  /*20df0*/  SHF.R.U64 R40, R40, 0x3, RZ ;  /* 0x0000000328287819 */ /* 0x000fe400000012ff */
[----:B------:R-:W-:-:S02]  /*20e00*/  SHF.R.U64 R48, R48, 0x3, RZ ;  /* 0x0000000330307819 */ /* 0x000fc400000012ff */
[----:B------:R-:W-:Y:S01]  /*20e10*/  LOP3.LUT R44, R44, R45, RZ, 0x3c, !PT ;  /* 0x0000002d2c2c7212 */ /* 0x000fe200078e3cff */
[--C-:B------:R-:W-:Y:S01]  /*20e20*/  IMAD.X R45, RZ, RZ, R7.reuse, P0 ;  /* 0x000000ffff2d7224 */ /* 0x100fe200000e0607 */
        /* <DEDUP_REMOVED lines=16> */
[C---:B------:R-:W-:Y:S02]  /*20f30*/  IADD3 R69, P3, R6.reuse, 0xe000, RZ ;  /* 0x0000e00006457810 */ /* 0x040fe40007f7e0ff */
[----:B------:R-:W-:Y:S02]  /*20f40*/  LOP3.LUT R2, R6, 0x380, RZ, 0xc0, !PT ;  /* 0x0000038006027812 */ /* 0x000fe400078ec0ff */
[----:B------:R-:W-:Y:S02]  /*20f50*/  LOP3.LUT R56, R57, 0x380, RZ, 0xc0, !PT ;  /* 0x0000038039387812 */ /* 0x000fe400078ec0ff */
[----:B------:R-:W-:-:S02]  /*20f60*/  LOP3.LUT R60, R61, 0x380, RZ, 0xc0, !PT ;  /* 0x000003803d3c7812 */ /* 0x000fc400078ec0ff */
[----:B------:R-:W-:Y:S02]  /*20f70*/  LOP3.LUT R64, R65, 0x380, RZ, 0xc0, !PT ;  /* 0x0000038041407812 */ /* 0x000fe400078ec0ff */
[----:B------:R-:W-:Y:S02]  /*20f80*/  LOP3.LUT R68, R69, 0x380, RZ, 0xc0, !PT ;  /* 0x0000038045447812 */ /* 0x000fe400078ec0ff */
[----:B------:R-:W-:Y:S02]  /*20f90*/  SHF.R.U64 R56, R56, 0x3, RZ ;  /* 0x0000000338387819 */ /* 0x000fe400000012ff */
[----:B------:R-:W-:Y:S02]  /*20fa0*/  SHF.R.U64 R60, R60, 0x3, RZ ;  /* 0x000000033c3c7819 */ /* 0x000fe400000012ff */
[----:B------:R-:W-:Y:S02]  /*20fb0*/  SHF.R.U64 R64, R64, 0x3, RZ ;  /* 0x0000000340407819 */ /* 0x000fe400000012ff */
[----:B------:R-:W-:-:S02]  /*20fc0*/  SHF.R.U64 R68, R68, 0x3, RZ ;  /* 0x0000000344447819 */ /* 0x000fc400000012ff */
        /* <DEDUP_REMOVED lines=8> */
[----:B--2---:R-:W-:-:S04]  /*21050*/  LOP3.LUT P0, RZ, R14, 0x3, RZ, 0xc0, !PT ;  /* 0x000000030eff7812 */ /* 0x004fc8000780c0ff */
[-C--:B------:R-:W-:Y:S02]  /*21060*/  ISETP.GE.OR P1, PT, R15, R20.reuse, P0 ;  /* 0x000000140f00720c */ /* 0x080fe40000726670 */
[----:B------:R-:W-:Y:S02]  /*21070*/  IADD3 R15, P2, R6, 0xf000, RZ ;  /* 0x0000f000060f7810 */ /* 0x000fe40007f5e0ff */
[----:B------:R-:W-:Y:S02]  /*21080*/  ISETP.GE.OR P0, PT, R11, R20, P0 ;  /* 0x000000140b00720c */ /* 0x000fe40000706670 */
[----:B------:R-:W-:Y:S02]  /*21090*/  SHF.R.U64 R11, R2, 0x3, RZ ;  /* 0x00000003020b7819 */ /* 0x000fe400000012ff */
[----:B------:R-:W-:-:S04]  /*210a0*/  LOP3.LUT R2, R15, 0x380, RZ, 0xc0, !PT ;  /* 0x000003800f027812 */ /* 0x000fc800078ec0ff */
[----:B------:R-:W-:Y:S01]  /*210b0*/  SHF.R.U64 R2, R2, 0x3, RZ ;  /* 0x0000000302027819 */ /* 0x000fe200000012ff */
[----:B------:R-:W-:Y:S01]  /*210c0*/  IMAD.X R73, RZ, RZ, R7, P2 ;  /* 0x000000ffff497224 */ /* 0x000fe200010e0607 */
[----:B------:R-:W-:Y:S02]  /*210d0*/  LOP3.LUT R6, R11, R6, RZ, 0x3c, !PT ;  /* 0x000000060b067212 */ /* 0x000fe400078e3cff */
[----:B------:R-:W-:Y:S01]  /*210e0*/  LOP3.LUT R72, R2, R15, RZ, 0x3c, !PT ;  /* 0x0000000f02487212 */ /* 0x000fe200078e3cff */
[----:B------:R0:W-:Y:S04]  /*210f0*/  @!P1 STG.E desc[UR6][R54.64], R5 ;  /* 0x0000000536009986 */ /* 0x0001e8000c101906 */
[----:B------:R1:W-:Y:S04]  /*21100*/  @!P0 STG.E desc[UR6][R54.64+0x20], R0 ;  /* 0x0000200036008986 */ /* 0x0003e8000c101906 */
[----:B------:R-:W5:Y:S04]  /*21110*/  LD.E.128 R8, desc[UR6][R8.64] ;  /* 0x0000000608087980 */ /* 0x000f68000c101d00 */
[----:B0-----:R-:W5:Y:S04]  /*21120*/  LD.E.128 R4, desc[UR6][R6.64] ;  /* 0x0000000606047980 */ /* 0x001f68000c101d00 */
[----:B------:R-:W5:Y:S01]  /*21130*/  LD.E.128 R12, desc[UR6][R12.64] ;  /* 0x000000060c0c7980 */ /* 0x000f62000c101d00 */
[----:B-1----:R-:W-:-:S03]  /*21140*/  IMAD R0, R3, UR4, RZ ;  /* 0x0000000403007c24 */ /* 0x002fc6000f8e02ff */
[----:B------:R-:W5:Y:S01]  /*21150*/  LD.E.128 R24, desc[UR6][R24.64] ;  /* 0x0000000618187980 */ /* 0x000f62000c101d00 */
[----:B------:R-:W-:-:S03]  /*21160*/  IMAD.WIDE.U32 R2, R21, UR4, R228 ;  /* 0x0000000415027c25 */ /* 0x000fc6000f8e00e4 */
        /* <DEDUP_REMOVED lines=12> */
[----:B------:R-:W-:Y:S01]  /*21230*/  IMAD R21, R21, UR5, R0 ;  /* 0x0000000515157c24 */ /* 0x000fe2000f8e0200 */
[----:B------:R-:W-:Y:S01]  /*21240*/  ULDC.64 UR4, c[0x0][0xae0] ;  /* 0x0002b80000047ab9 */ /* 0x000fe20000000a00 */
[----:B------:R-:W-:Y:S01]  /*21250*/  @!PT LDS RZ, [RZ] ;  /* 0x00000000fffff984 */ /* 0x000fe20000000800 */
[----:B------:R-:W-:Y:S01]  /*21260*/  @!PT LDS RZ, [RZ] ;  /* 0x00000000fffff984 */ /* 0x000fe20000000800 */
[----:B------:R-:W-:Y:S01]  /*21270*/  @!PT LDS RZ, [RZ] ;  /* 0x00000000fffff984 */ /* 0x000fe20000000800 */
[----:B------:R-:W-:Y:S01]  /*21280*/  @!PT LDS RZ, [RZ] ;  /* 0x00000000fffff984 */ /* 0x000fe20000000800 */
[----:B------:R0:W-:Y:S06]  /*21290*/  MEMBAR.ALL.CTA ;  /* 0x0000000000007992 */ /* 0x0001ec0000008000 */
[----:B0-----:R-:W0:Y:S01]  /*212a0*/  FENCE.VIEW.ASYNC.S ;  /* 0x00000000000073c6 */ /* 0x001e220000000000 */
[----:B------:R-:W-:-:S02]  /*212b0*/  IMAD R0, R23, UR4, RZ ;  /* 0x0000000417007c24 */ /* 0x000fc4000f8e02ff */
[----:B------:R-:W-:Y:S02]  /*212c0*/  IMAD R23, R79, -0x80, R20 ;  /* 0xffffff804f177824 */ /* 0x000fe400078e0214 */
[----:B------:R-:W-:-:S03]  /*212d0*/  IMAD.IADD R3, R3, 0x1, R21 ;  /* 0x0000000103037824 */ /* 0x000fc600078e0215 */
[----:B------:R-:W-:Y:S01]  /*212e0*/  ISETP.GE.AND P3, PT, R18, R23, PT ;  /* 0x000000171200720c */ /* 0x000fe20003f66270 */
[C---:B------:R-:W-:Y:S02]  /*212f0*/  IMAD R21, R81.reuse, UR5, R0 ;  /* 0x0000000551157c24 */ /* 0x040fe4000f8e0200 */
[----:B------:R-:W-:Y:S01]  /*21300*/  IMAD.WIDE.U32 R2, R81, UR4, R2 ;  /* 0x0000000451027c25 */ /* 0x000fe2000f8e0002 */
[----:B------:R-:W-:-:S03]  /*21310*/  ULDC.64 UR4, c[0x0][0xae8] ;  /* 0x0002ba0000047ab9 */ /* 0x000fc60000000a00 */
[----:B------:R-:W-:Y:S02]  /*21320*/  VIADD R0, R16, 0x30820 ;  /* 0x0003082010007836 */ /* 0x000fe40000000000 */
[----:B------:R-:W-:Y:S02]  /*21330*/  IMAD R20, R76, UR4, RZ ;  /* 0x000000044c147c24 */ /* 0x000fe4000f8e02ff */
[----:B------:R-:W-:Y:S01]  /*21340*/  IMAD.IADD R3, R3, 0x1, R21 ;  /* 0x0000000103037824 */ /* 0x000fe200078e0215 */
[----:B------:R-:W-:Y:S02]  /*21350*/  PRMT R0, RZ, 0x654, R0 ;  /* 0x00000654ff007816 */ /* 0x000fe40000000000 */
[-C--:B------:R-:W-:Y:S02]  /*21360*/  ISETP.GE.AND P0, PT, R78, R23.reuse, PT ;  /* 0x000000174e00720c */ /* 0x080fe40003f06270 */
[-C--:B------:R-:W-:Y:S01]  /*21370*/  ISETP.GE.AND P1, PT, R233, R23.reuse, PT ;  /* 0x00000017e900720c */ /* 0x080fe20003f26270 */
[----:B0-----:R0:W-:Y:S01]  /*21380*/  SYNCS.ARRIVE.TRANS64.RED.A1T0 RZ, [R0+URZ], RZ ;  /* 0x000000ff00ff79a7 */ /* 0x0011e2000810043f */
[----:B----4-:R-:W-:Y:S01]  /*21390*/  ISETP.GE.AND P2, PT, R80, R23, PT ;  /* 0x000000175000720c */ /* 0x010fe20003f46270 */
[----:B------:R-:W-:-:S02]  /*213a0*/  IMAD R23, R77, UR5, R20 ;  /* 0x000000054d177c24 */ /* 0x000fc4000f8e0214 */
[----:B------:R-:W-:-:S04]  /*213b0*/  IMAD.WIDE.U32 R76, R77, UR4, R2 ;  /* 0x000000044d4c7c25 */ /* 0x000fc8000f8e0002 */
[----:B------:R-:W-:-:S04]  /*213c0*/  IMAD.WIDE R20, R79, 0x80, R18 ;  /* 0x000000804f147825 */ /* 0x000fc800078e0212 */
[----:B------:R-:W-:Y:S02]  /*213d0*/  VIADD R80, R228, 0xc0 ;  /* 0x000000c0e4507836 */ /* 0x000fe40000000000 */
[----:B------:R-:W-:Y:S01]  /*213e0*/  IMAD.IADD R81, R77, 0x1, R23 ;  /* 0x000000014d517824 */ /* 0x000fe200078e0217 */
[----:B0-----:R-:W-:Y:S06]  /*213f0*/  @P3 BRA `(.L_x_1634) ;  /* 0x0000000000503947 */ /* 0x001fec0003800000 */
        /* <DEDUP_REMOVED lines=20> */
.L_x_1634:
[----:B------:R-:W-:Y:S05]  /*21540*/  BSYNC B1 ;  /* 0x0000000000017941 */ /* 0x000fea0003800000 */
.L_x_1633:
[----:B------:R-:W-:Y:S04]  /*21550*/  BSSY B1, `(.L_x_1635) ;  /* 0x0000018000017945 */ /* 0x000fe80003800000 */
[----:B------:R-:W-:Y:S05]  /*21560*/  @P1 BRA `(.L_x_1636) ;  /* 0x0000000000581947 */ /* 0x000fea0003800000 */
[----:B0----5:R-:W-:Y:S01]  /*21570*/  IADD3 R5, P1, R20, 0x20, RZ ;  /* 0x0000002014057810 */ /* 0x021fe20007f3e0ff */
        /* <DEDUP_REMOVED lines=21> */
.L_x_1636:
[----:B------:R-:W-:Y:S05]  /*216d0*/  BSYNC B1 ;  /* 0x0000000000017941 */ /* 0x000fea0003800000 */
.L_x_1635:
[----:B------:R-:W-:Y:S04]  /*216e0*/  BSSY B1, `(.L_x_1637) ;  /* 0x0000018000017945 */ /* 0x000fe80003800000 */
[----:B------:R-:W-:Y:S05]  /*216f0*/  @P0 BRA `(.L_x_1638) ;  /* 0x0000000000580947 */ /* 0x000fea0003800000 */
[----:B01---5:R-:W-:Y:S01]  /*21700*/  IADD3 R5, P0, R20, 0x40, RZ ;  /* 0x0000004014057810 */ /* 0x023fe20007f1e0ff */
        /* <DEDUP_REMOVED lines=21> */
.L_x_1638:
[----:B------:R-:W-:Y:S05]  /*21860*/  BSYNC B1 ;  /* 0x0000000000017941 */ /* 0x000fea0003800000 */
.L_x_1637:
[----:B------:R-:W-:Y:S05]  /*21870*/  @P2 BRA `(.L_x_1639) ;  /* 0x0000000c003c2947 */ /* 0x000fea0003800000 */
[----:B012--5:R-:W-:Y:S01]  /*21880*/  IADD3 R5, P0, R20, 0x60, RZ ;  /* 0x0000006014057810 */ /* 0x027fe20007f1e0ff */
        /* <DEDUP_REMOVED lines=24> */
.L_x_1631:
[----:B------:R-:W2:Y:S01]  /*21a10*/  LDL R10, [R1+0x64] ;  /* 0x00006400010a7983 */ /* 0x000ea20000100800 */
[----:B------:R-:W-:Y:S01]  /*21a20*/  ULDC.64 UR4, c[0x0][0xbd8] ;  /* 0x0002f60000047ab9 */ /* 0x000fe20000000a00 */
[----:B------:R-:W2:Y:S01]  /*21a30*/  LDC.64 R2, c[0x0][0xbd8] ;  /* 0x0002f600ff027b82 */ /* 0x000ea20000000a00 */
[----:B------:R-:W-:Y:S01]  /*21a40*/  ISETP.NE.U32.AND P0, PT, RZ, UR4, PT ;  /* 0x00000004ff007c0c */ /* 0x000fe2000bf05070 */
[----:B------:R-:W-:Y:S01]  /*21a50*/  IMAD.MOV.U32 R7, RZ, RZ, RZ ;  /* 0x000000ffff077224 */ /* 0x000fe200078e00ff */
[----:B------:R-:W-:Y:S02]  /*21a60*/  ULDC.64 UR6, c[0x0][0x208] ;  /* 0x0000820000067ab9 */ /* 0x000fe40000000a00 */
[----:B------:R-:W-:Y:S01]  /*21a70*/  ISETP.NE.AND.EX P0, PT, RZ, UR5, PT, P0 ;  /* 0x00000005ff007c0c */ /* 0x000fe2000bf05300 */
[----:B------:R-:W-:Y:S02]  /*21a80*/  ULDC.64 UR4, c[0x0][0xbe0] ;  /* 0x0002f80000047ab9 */ /* 0x000fe40000000a00 */
[----:B------:R-:W-:-:S04]  /*21a90*/  ISETP.NE.U32.AND P1, PT, RZ, UR4, PT ;  /* 0x00000004ff007c0c */ /* 0x000fc8000bf25070 */
[----:B------:R-:W-:Y:S01]  /*21aa0*/  ISETP.NE.AND.EX P1, PT, RZ, UR5, PT, P1 ;  /* 0x00000005ff007c0c */ /* 0x000fe2000bf25310 */
[----:B------:R-:W1:-:S12]  /*21ab0*/  S2R R8, SR_TID.X ;  /* 0x0000000000087919 */ /* 0x000e580000002100 */
[----:B------:R-:W3:Y:S01]  /*21ac0*/  @P1 LDC.64 R4, c[0x0][0xbe0] ;  /* 0x0002f800ff041b82 */ /* 0x000ee20000000a00 */
[----:B------:R-:W-:Y:S02]  /*21ad0*/  ULDC UR4, c[0x0][0xa88] ;  /* 0x0002a20000047ab9 */ /* 0x000fe40000000800 */
[----:B------:R-:W-:Y:S02]  /*21ae0*/  IMAD.U32 R0, RZ, RZ, UR4 ;  /* 0x00000004ff007e24 */ /* 0x000fe4000f8e00ff */
[----:B-1----:R-:W-:-:S05]  /*21af0*/  VIADD R6, R8, 0xffffff80 ;  /* 0xffffff8008067836 */ /* 0x002fca0000000000 */
[----:B------:R-:W-:Y:S01]  /*21b00*/  ISETP.GT.AND P2, PT, R6, 0x7f, PT ;  /* 0x0000007f0600780c */ /* 0x000fe20003f44270 */
[----:B--2---:R-:W-:-:S04]  /*21b10*/  IMAD.WIDE R2, R10, 0x4, R2 ;  /* 0x000000040a027825 */ /* 0x004fc800078e0202 */
[----:B---3--:R-:W-:Y:S01]  /*21b20*/  @P1 IMAD.WIDE R4, R10, 0x4, R4 ;  /* 0x000000040a041825 */ /* 0x008fe200078e0204 */
        /* <DEDUP_REMOVED lines=8> */
.L_x_1640:
[----:B------:R-:W2:Y:S04]  /*21bb0*/  LDL R13, [R1+0x60] ;  /* 0x00006000010d7983 */ /* 0x000ea80000100800 */
[----:B------:R3:W5:Y:S01]  /*21bc0*/  LDL R12, [R1+0x70] ;  /* 0x00007000010c7983 */ /* 0x0007620000100800 */
[----:B-1----:R-:W-:Y:S01]  /*21bd0*/  SHF.R.S32.HI R2, RZ, 0x1f, R10 ;  /* 0x0000001fff027819 */ /* 0x002fe2000001140a */
[----:B------:R-:W-:Y:S01]  /*21be0*/  BSSY B1, `(.L_x_1641) ;  /* 0x000001d000017945 */ /* 0x000fe20003800000 */
[----:B------:R-:W-:Y:S02]  /*21bf0*/  SEL R11, R10, RZ, !P0 ;  /* 0x000000ff0a0b7207 */ /* 0x000fe40004000000 */
[----:B------:R-:W-:Y:S02]  /*21c00*/  SHF.R.S32.HI R229, RZ, 0x1f, R228 ;  /* 0x0000001fffe57819 */ /* 0x000fe400000114e4 */
[----:B------:R-:W-:-:S02]  /*21c10*/  SEL R10, R2, RZ, !P0 ;  /* 0x000000ff020a7207 */ /* 0x000fc40004000000 */
[----:B-----5:R-:W-:Y:S02]  /*21c20*/  SHF.R.S32.HI R6, RZ, 0x1f, R7 ;  /* 0x0000001fff067819 */ /* 0x020fe40000011407 */
[----:B--2---:R-:W-:Y:S01]  /*21c30*/  SHF.R.S32.HI R9, RZ, 0x1f, R13 ;  /* 0x0000001fff097819 */ /* 0x004fe2000001140d */
[----:B---3--:R-:W-:Y:S06]  /*21c40*/  @P2 BRA `(.L_x_1642) ;  /* 0x0000000000582947 */ /* 0x008fec0003800000 */
[----:B------:R-:W-:-:S04]  /*21c50*/  IMAD R2, R12, 0x80, R8 ;  /* 0x000000800c027824 */ /* 0x000fc800078e0208 */
        /* <DEDUP_REMOVED lines=21> */
.L_x_1642:
[----:B------:R-:W-:Y:S05]  /*21db0*/  BSYNC B1 ;  /* 0x0000000000017941 */ /* 0x000fea0003800000 */
.L_x_1641:
[----:B------:R-:W-:Y:S01]  /*21dc0*/  ULDC.64 UR4, c[0x0][0xaa0] ;  /* 0x0002a80000047ab9 */ /* 0x000fe20000000a00 */
[----:B------:R-:W-:Y:S01]  /*21dd0*/  IMAD R8, R12, -0x80, R0 ;  /* 0xffffff800c087824 */ /* 0x000fe200078e0200 */
[----:B------:R-:W-:Y:S01]  /*21de0*/  BSSY B1, `(.L_x_1643) ;  /* 0x000002d000017945 */ /* 0x000fe20003800000 */
[----:B-1----:R-:W-:Y:S02]  /*21df0*/  IMAD R4, R6, UR4, RZ ;  /* 0x0000000406047c24 */ /* 0x002fe4000f8e02ff */
[----:B------:R-:W-:Y:S01]  /*21e00*/  IMAD.WIDE.U32 R2, R7, UR4, R228 ;  /* 0x0000000407027c25 */ /* 0x000fe2000f8e00e4 */
[-C--:B------:R-:W-:Y:S02]  /*21e10*/  ISETP.GE.AND P2, PT, R18, R8.reuse, PT ;  /* 0x000000081200720c */ /* 0x080fe40003f46270 */
[----:B------:R-:W-:Y:S01]  /*21e20*/  ISETP.GE.AND P1, PT, R233, R8, PT ;  /* 0x00000008e900720c */ /* 0x000fe20003f26270 */
[----:B------:R-:W-:Y:S01]  /*21e30*/  IMAD R7, R7, UR5, R4 ;  /* 0x0000000507077c24 */ /* 0x000fe2000f8e0204 */
[----:B------:R-:W-:Y:S01]  /*21e40*/  ULDC.64 UR4, c[0x0][0xae0] ;  /* 0x0002b80000047ab9 */ /* 0x000fe20000000a00 */
[----:B------:R-:W-:-:S02]  /*21e50*/  VIADD R14, R228, 0xc0 ;  /* 0x000000c0e40e7836 */ /* 0x000fc40000000000 */
[----:B------:R-:W-:Y:S02]  /*21e60*/  IMAD R4, R9, UR4, RZ ;  /* 0x0000000409047c24 */ /* 0x000fe4000f8e02ff */
[----:B------:R-:W-:Y:S02]  /*21e70*/  IMAD.IADD R3, R3, 0x1, R7 ;  /* 0x0000000103037824 */ /* 0x000fe400078e0207 */
[C---:B------:R-:W-:Y:S02]  /*21e80*/  IMAD R5, R13.reuse, UR5, R4 ;  /* 0x000000050d057c24 */ /* 0x040fe4000f8e0204 */
[----:B------:R-:W-:Y:S01]  /*21e90*/  IMAD.WIDE.U32 R2, R13, UR4, R2 ;  /* 0x000000040d027c25 */ /* 0x000fe2000f8e0002 */
[----:B------:R-:W-:-:S03]  /*21ea0*/  ULDC.64 UR4, c[0x0][0xae8] ;  /* 0x0002ba0000047ab9 */ /* 0x000fc60000000a00 */
[----:B------:R-:W-:Y:S02]  /*21eb0*/  IMAD.IADD R3, R3, 0x1, R5 ;  /* 0x0000000103037824 */ /* 0x000fe400078e0205 */
[----:B------:R-:W-:Y:S02]  /*21ec0*/  IMAD R0, R10, UR4, RZ ;  /* 0x000000040a007c24 */ /* 0x000fe4000f8e02ff */
[----:B------:R-:W-:Y:S02]  /*21ed0*/  VIADD R7, R18, 0x40 ;  /* 0x0000004012077836 */ /* 0x000fe40000000000 */
[----:B------:R-:W-:-:S03]  /*21ee0*/  IMAD.WIDE.U32 R4, R11, UR4, R2 ;  /* 0x000000040b047c25 */ /* 0x000fc6000f8e0002 */
[----:B------:R-:W-:Y:S01]  /*21ef0*/  ISETP.GE.AND P0, PT, R7, R8, PT ;  /* 0x000000080700720c */ /* 0x000fe20003f06270 */
[----:B------:R-:W-:Y:S02]  /*21f00*/  IMAD R9, R11, UR5, R0 ;  /* 0x000000050b097c24 */ /* 0x000fe4000f8e0200 */
[----:B------:R-:W-:Y:S02]  /*21f10*/  IMAD.MOV.U32 R2, RZ, RZ, R18 ;  /* 0x000000ffff027224 */ /* 0x000fe400078e0012 */
[----:B------:R-:W-:Y:S02]  /*21f20*/  IMAD.MOV.U32 R3, RZ, RZ, R19 ;  /* 0x000000ffff037224 */ /* 0x000fe400078e0013 */
[----:B------:R-:W-:Y:S02]  /*21f30*/  VIADD R15, R228, 0x80 ;  /* 0x00000080e40f7836 */ /* 0x000fe40000000000 */
[----:B------:R-:W-:-:S04]  /*21f40*/  IMAD.WIDE R6, R12, 0x80, R2 ;  /* 0x000000800c067825 */ /* 0x000fc800078e0202 */
[----:B------:R-:W-:Y:S01]  /*21f50*/  IMAD.IADD R11, R5, 0x1, R9 ;  /* 0x00000001050b7824 */ /* 0x000fe200078e0209 */
[----:B------:R-:W-:Y:S06]  /*21f60*/  @P2 BRA `(.L_x_1644) ;  /* 0x0000000000502947 */ /* 0x000fec0003800000 */
[----:B------:R-:W-:Y:S01]  /*21f70*/  ULDC.64 UR6, c[0x0][0xad8] ;  /* 0x0002b60000067ab9 */ /* 0x000fe20000000a00 */
[----:B------:R-:W-:Y:S01]  /*21f80*/  IMAD.MOV.U32 R2, RZ, RZ, R4 ;  /* 0x000000ffff027224 */ /* 0x000fe200078e0004 */
[----:B------:R-:W-:Y:S01]  /*21f90*/  ULDC UR4, c[0x0][0xa8c] ;  /* 0x0002a30000047ab9 */ /* 0x000fe20000000800 */
[----:B------:R-:W-:Y:S01]  /*21fa0*/  IMAD R9, R7, UR6, RZ ;  /* 0x0000000607097c24 */ /* 0x000fe2000f8e02ff */
[----:B------:R-:W-:Y:S01]  /*21fb0*/  ISETP.GE.AND P3, PT, R228, UR4, PT ;  /* 0x00000004e4007c0c */ /* 0x000fe2000bf66270 */
[----:B------:R-:W-:Y:S01]  /*21fc0*/  IMAD.MOV.U32 R3, RZ, RZ, R11 ;  /* 0x000000ffff037224 */ /* 0x000fe200078e000b */
[----:B------:R-:W-:Y:S01]  /*21fd0*/  ISETP.GE.AND P4, PT, R225, UR4, PT ;  /* 0x00000004e1007c0c */ /* 0x000fe2000bf86270 */
[C---:B------:R-:W-:Y:S01]  /*21fe0*/  IMAD R9, R6.reuse, UR7, R9 ;  /* 0x0000000706097c24 */ /* 0x040fe2000f8e0209 */
[----:B------:R-:W-:Y:S01]  /*21ff0*/  ISETP.GE.AND P5, PT, R15, UR4, PT ;  /* 0x000000040f007c0c */ /* 0x000fe2000bfa6270 */
[----:B------:R-:W-:Y:S01]  /*22000*/  IMAD.WIDE.U32 R2, R6, UR6, R2 ;  /* 0x0000000606027c25 */ /* 0x000fe2000f8e0002 */
[----:B------:R-:W-:Y:S01]  /*22010*/  ISETP.GE.AND P6, PT, R14, UR4, PT ;  /* 0x000000040e007c0c */ /* 0x000fe2000bfc6270 */
[----:B------:R-:W-:Y:S01]  /*22020*/  ULDC.64 UR6, c[0x0][0xa80] ;  /* 0x0002a00000067ab9 */ /* 0x000fe20000000a00 */
[----:B------:R-:W-:Y:S01]  /*22030*/  ULDC.64 UR8, c[0x0][0x208] ;  /* 0x0000820000087ab9 */ /* 0x000fe20000000a00 */
[----:B------:R-:W-:Y:S01]  /*22040*/  IMAD.IADD R3, R3, 0x1, R9 ;  /* 0x0000000103037824 */ /* 0x000fe200078e0209 */
[----:B------:R-:W-:-:S04]  /*22050*/  LEA R12, P2, R2, UR6, 0x1 ;  /* 0x00000006020c7c11 */ /* 0x000fc8000f8408ff */
[----:B------:R-:W-:-:S05]  /*22060*/  LEA.HI.X R13, R2, UR7, R3, 0x1, P2 ;  /* 0x00000007020d7c11 */ /* 0x000fca00090f0c03 */
[----:B------:R1:W-:Y:S04]  /*22070*/  @!P3 STG.E.128 desc[UR8][R12.64], RZ ;  /* 0x000000ff0c00b986 */ /* 0x0003e8000c101d08 */
[----:B------:R1:W-:Y:S04]  /*22080*/  @!P4 STG.E.128 desc[UR8][R12.64+0x80], RZ ;  /* 0x000080ff0c00c986 */ /* 0x0003e8000c101d08 */
[----:B------:R1:W-:Y:S04]  /*22090*/  @!P5 STG.E.128 desc[UR8][R12.64+0x100], RZ ;  /* 0x000100ff0c00d986 */ /* 0x0003e8000c101d08 */
[----:B------:R1:W-:Y:S02]  /*220a0*/  @!P6 STG.E.128 desc[UR8][R12.64+0x180], RZ ;  /* 0x000180ff0c00e986 */ /* 0x0003e4000c101d08 */
.L_x_1644:
[----:B------:R-:W-:Y:S05]  /*220b0*/  BSYNC B1 ;  /* 0x0000000000017941 */ /* 0x000fea0003800000 */
.L_x_1643:
[----:B------:R-:W2:Y:S01]  /*220c0*/  LDL R0, [R1+0x6c] ;  /* 0x00006c0001007983 */ /* 0x000ea20000100800 */
[----:B------:R-:W-:Y:S01]  /*220d0*/  BSSY B1, `(.L_x_1645) ;  /* 0x0000019000017945 */ /* 0x000fe20003800000 */
[----:B--2---:R-:W-:-:S03]  /*220e0*/  ISETP.GE.AND P2, PT, R0, R8, PT ;  /* 0x000000080000720c */ /* 0x004fc60003f46270 */
[----:B------:R-:W-:Y:S10]  /*220f0*/  @P1 BRA `(.L_x_1646) ;  /* 0x0000000000581947 */ /* 0x000ff40003800000 */
[----:B------:R-:W-:Y:S01]  /*22100*/  IADD3 R9, P1, R6, 0x20, RZ ;  /* 0x0000002006097810 */ /* 0x000fe20007f3e0ff */
        /* <DEDUP_REMOVED lines=21> */
.L_x_1646:
[----:B------:R-:W-:Y:S05]  /*22260*/  BSYNC B1 ;  /* 0x0000000000017941 */ /* 0x000fea0003800000 */
.L_x_1645:
[----:B------:R-:W-:Y:S04]  /*22270*/  BSSY B1, `(.L_x_1647) ;  /* 0x0000018000017945 */ /* 0x000fe80003800000 */
[----:B------:R-:W-:Y:S05]  /*22280*/  @P0 BRA `(.L_x_1648) ;  /* 0x0000000000580947 */ /* 0x000fea0003800000 */
        /* <DEDUP_REMOVED lines=22> */
.L_x_1648:
[----:B------:R-:W-:Y:S05]  /*223f0*/  BSYNC B1 ;  /* 0x0000000000017941 */ /* 0x000fea0003800000 */
.L_x_1647:
[----:B------:R-:W-:Y:S05]  /*22400*/  @P2 BRA `(.L_x_1639) ;  /* 0x0000000000582947 */ /* 0x000fea0003800000 */
        /* <DEDUP_REMOVED lines=22> */
.L_x_1639:
[----:B------:R-:W-:Y:S05]  /*22570*/  BSYNC B0 ;  /* 0x0000000000007941 */ /* 0x000fea0003800000 */
.L_x_1630:
[----:B------:R-:W3:Y:S01]  /*22580*/  LDL R0, [R1+0xc] ;  /* 0x00000c0001007983 */ /* 0x000ee20000100800 */
[----:B------:R-:W-:Y:S02]  /*22590*/  ULDC UR4, c[0x0][0xc14] ;  /* 0x0003050000047ab9 */ /* 0x000fe40000000800 */
[----:B---3--:R-:W-:-:S13]  /*225a0*/  ISETP.GE.AND P0, PT, R0, UR4, PT ;  /* 0x0000000400007c0c */ /* 0x008fda000bf06270 */
[----:B------:R-:W-:Y:S05]  /*225b0*/  @!P0 BRA `(.L_x_1649) ;  /* 0xfffffdec00ac8947 */ /* 0x000fea000383ffff */
[----:B------:R-:W-:Y:S05]  /*225c0*/  BRA `(.L_x_1336) ;  /* 0x0000006c00947947 */ /* 0x000fea0003800000 */
.L_x_1334:
[----:B------:R-:W-:-:S08]  /*225d0*/  NOP ;  /* 0x0000000000007918 */ /* 0x000fd00000000000 */
[----:B0-----:R-:W0:-:S00]  /*225e0*/  USETMAXREG.DEALLOC.CTAPOOL 0x18 ;  /* 0x00000018000079c8 */ /* 0x001e0000080e0500 */
[----:B0-----:R-:W-:-:S06]  /*225f0*/  LOP3.LUT R0, R0, 0x3, RZ, 0xc0, !PT ;  /* 0x0000000300007812 */ /* 0x001fcc00078ec0ff */
[----:B------:R-:W0:Y:S02]  /*22600*/  SHFL.IDX PT, R0, R0, RZ, 0x1f ;  /* 0x00001fff00007589 */ /* 0x000e2400000e0000 */
[----:B0-----:R-:W-:-:S13]  /*22610*/  ISETP.NE.AND P0, PT, R0, RZ, PT ;  /* 0x000000ff0000720c */ /* 0x001fda0003f05270 */
[----:B------:R-:W-:Y:S05]  /*22620*/  @P0 BRA `(.L_x_1336) ;  /* 0x0000006c007c0947 */ /* 0x000fea0003800000 */
        /* <DEDUP_REMOVED lines=56> */
.L_x_1654:
        /* <DEDUP_REMOVED lines=16> */
.L_x_1653:
[----:B------:R-:W-:Y:S05]  /*22ab0*/  BSYNC B0 ;  /* 0x0000000000007941 */ /* 0x000fea0003800000 */
.L_x_1652:
        /* <DEDUP_REMOVED lines=25> */
.L_x_1650:
        /* <DEDUP_REMOVED lines=21> */
.L_x_1655:
        /* <DEDUP_REMOVED lines=56> */
.L_x_1651:
[----:B------:R-:W-:Y:S02]  /*23120*/  IMAD.MOV.U32 R17, RZ, RZ, RZ ;  /* 0x000000ffff117224 */ /* 0x000fe400078e00ff */
[----:B------:R-:W-:Y:S02]  /*23130*/  IMAD.U32 R16, RZ, RZ, UR6 ;  /* 0x00000006ff107e24 */ /* 0x000fe4000f8e00ff */
[----:B------:R-:W-:-:S07]  /*23140*/  IMAD.MOV.U32 R18, RZ, RZ, RZ ;  /* 0x000000ffff127224 */ /* 0x000fce00078e00ff */
.L_x_1656:
        /* <DEDUP_REMOVED lines=16> */
[----:B------:R-:W-:Y:S01]  /*23250*/  ULDC.64 UR36, c[0x0][0x198] ;  /* 0x0000660000247ab9 */ /* 0x000fe20000000a00 */
[----:B------:R-:W-:Y:S02]  /*23260*/  ULDC UR38, c[0x0][0xc] ;  /* 0x0000030000267ab9 */ /* 0x000fe40000000800 */
[----:B------:R1:W-:Y:S04]  /*23270*/  STL [R1+0x10], R0 ;  /* 0x0000100001007387 */ /* 0x0003e80000100800 */
[----:B------:R1:W-:Y:S04]  /*23280*/  STL [R1+0xc], RZ ;  /* 0x00000cff01007387 */ /* 0x0003e80000100800 */
[----:B------:R1:W-:Y:S04]  /*23290*/  STL [R1], RZ ;  /* 0x000000ff01007387 */ /* 0x0003e80000100800 */
[----:B------:R1:W-:Y:S02]  /*232a0*/  STL [R1+0x8], R0 ;  /* 0x0000080001007387 */ /* 0x0003e40000100800 */
.L_x_1760:
[----:B------:R-:W-:Y:S05]  /*232b0*/  YIELD ;  /* 0x0000000000007946 */ /* 0x000fea0003800000 */
[----:B------:R-:W-:Y:S01]  /*232c0*/  ULDC.64 UR4, c[0x0][0xa28] ;  /* 0x00028a0000047ab9 */ /* 0x000fe20000000a00 */
[----:B------:R-:W-:Y:S01]  /*232d0*/  IMAD.MOV.U32 R9, RZ, RZ, RZ ;  /* 0x000000ffff097224 */ /* 0x000fe200078e00ff */
[----:B------:R-:W-:Y:S01]  /*232e0*/  ISETP.NE.U32.AND P0, PT, RZ, UR4, PT ;  /* 0x00000004ff007c0c */ /* 0x000fe2000bf05070 */
[----:B------:R-:W-:Y:S01]  /*232f0*/  ULDC.64 UR6, c[0x0][0x208] ;  /* 0x0000820000067ab9 */ /* 0x000fe20000000a00 */
[----:B-1----:R-:W-:Y:S01]  /*23300*/  IMAD.MOV.U32 R0, RZ, RZ, RZ ;  /* 0x000000ffff007224 */ /* 0x002fe200078e00ff */
[----:B------:R-:W-:Y:S01]  /*23310*/  ULDC.64 UR8, c[0x0][0xa08] ;  /* 0x0002820000087ab9 */ /* 0x000fe20000000a00 */
[----:B------:R-:W-:Y:S01]  /*23320*/  ISETP.NE.AND.EX P0, PT, RZ, UR5, PT, P0 ;  /* 0x00000005ff007c0c */ /* 0x000fe2000bf05300 */
[----:B------:R-:W-:Y:S01]  /*23330*/  ULDC.64 UR4, c[0x0][0xa00] ;  /* 0x0002800000047ab9 */ /* 0x000fe20000000a00 */
[----:B------:R-:W-:-:S11]  /*23340*/  ULDC.64 UR10, c[0x0][0xa10] ;  /* 0x00028400000a7ab9 */ /* 0x000fd60000000a00 */
[----:B--2---:R-:W1:Y:S01]  /*23350*/  @P0 LDC.64 R2, c[0x0][0xa28] ;  /* 0x00028a00ff020b82 */ /* 0x004e620000000a00 */
[----:B------:R-:W-:Y:S01]  /*23360*/  ISETP.NE.U32.AND P2, PT, RZ, UR4, PT ;  /* 0x00000004ff007c0c */ /* 0x000fe2000bf45070 */
[----:B-1----:R-:W-:-:S05]  /*23370*/  @P0 IMAD.WIDE R2, R19, 0x4, R2 ;  /* 0x0000000413020825 */ /* 0x002fca00078e0202 */
[----:B------:R1:W5:Y:S01]  /*23380*/  @P0 LDG.E R9, desc[UR6][R2.64] ;  /* 0x0000000602090981 */ /* 0x000362000c1e1900 */
[----:B------:R-:W-:Y:S01]  /*23390*/  ISETP.NE.AND.EX P2, PT, RZ, UR5, PT, P2 ;  /* 0x00000005ff007c0c */ /* 0x000fe2000bf45320 */
[----:B------:R-:W-:Y:S01]  /*233a0*/  ULDC.64 UR4, c[0x0][0xa18] ;  /* 0x0002860000047ab9 */ /* 0x000fe20000000a00 */
[----:B-1----:R-:W1:Y:S02]  /*233b0*/  LDC.64 R2, c[0x0][0xa00] ;  /* 0x00028000ff027b82 */ /* 0x002e640000000a00 */
[----:B-1----:R-:W-:-:S09]  /*233c0*/  IMAD.WIDE R2, R19, 0x4, R2 ;  /* 0x0000000413027825 */ /* 0x002fd200078e0202 */
[----:B------:R-:W2:Y:S01]  /*233d0*/  @P2 LDG.E R0, desc[UR6][R2.64] ;  /* 0x0000000602002981 */ /* 0x000ea2000c1e1900 */
[----:B------:R-:W-:Y:S01]  /*233e0*/  ISETP.NE.U32.AND P0, PT, RZ, UR4, PT ;  /* 0x00000004ff007c0c */ /* 0x000fe2000bf05070 */
[----:B------:R-:W-:-:S03]  /*233f0*/  ULDC UR4, c[0x0][0x288] ;  /* 0x0000a20000047ab9 */ /* 0x000fc60000000800 */
[----:B------:R-:W-:-:S13]  /*23400*/  ISETP.NE.AND.EX P0, PT, RZ, UR5, PT, P0 ;  /* 0x00000005ff007c0c */ /* 0x000fda000bf05300 */
[----:B------:R-:W1:Y:S01]  /*23410*/  @P0 LDC.64 R4, c[0x0][0xa18] ;  /* 0x00028600ff040b82 */ /* 0x000e620000000a00 */
[----:B------:R-:W-:-:S04]  /*23420*/  ISETP.NE.U32.AND P1, PT, RZ, UR8, PT ;  /* 0x00000008ff007c0c */ /* 0x000fc8000bf25070 */
[----:B------:R-:W-:Y:S02]  /*23430*/  ISETP.NE.AND.EX P3, PT, RZ, UR9, PT, P1 ;  /* 0x00000009ff007c0c */ /* 0x000fe4000bf65310 */
[----:B------:R-:W-:-:S04]  /*23440*/  ISETP.NE.U32.AND P1, PT, RZ, UR10, PT ;  /* 0x0000000aff007c0c */ /* 0x000fc8000bf25070 */
[----:B------:R-:W-:Y:S01]  /*23450*/  ISETP.NE.AND.EX P1, PT, RZ, UR11, PT, P1 ;  /* 0x0000000bff007c0c */ /* 0x000fe2000bf25310 */
        /* <DEDUP_REMOVED lines=8> */
[----:B------:R-:W-:Y:S01]  /*234e0*/  ULDC UR6, c[0x0][0x338] ;  /* 0x0000ce0000067ab9 */ /* 0x000fe20000000800 */
[----:B------:R-:W-:Y:S01]  /*234f0*/  ULDC UR5, c[0x0][0x2e0] ;  /* 0x0000b80000057ab9 */ /* 0x000fe20000000800 */
[----:B------:R-:W-:Y:S01]  /*23500*/  USEL UR4, UR4, 0x1, UP0 ;  /* 0x0000000104047887 */ /* 0x000fe20008000000 */
[----:B------:R-:W-:-:S03]  /*23510*/  IMAD.U32 R10, RZ, RZ, UR6 ;  /* 0x00000006ff0a7e24 */ /* 0x000fc6000f8e00ff */
[----:B------:R-:W-:-:S06]  /*23520*/  UIMAD UR4, UR4, UR5, URZ ;  /* 0x00000005040472a4 */ /* 0x000fcc000f8e023f */
[----:B-1----:R-:W-:Y:S01]  /*23530*/  IMAD.U32 R4, RZ, RZ, UR4 ;  /* 0x00000004ff047e24 */ /* 0x002fe2000f8e00ff */
[----:B------:R-:W-:Y:S06]  /*23540*/  @P0 BRA `(.L_x_1658) ;  /* 0x0000000000140947 */ /* 0x000fec0003800000 */
[----:B------:R-:W-:Y:S05]  /*23550*/  @!P2 BRA `(.L_x_1658) ;  /* 0x000000000010a947 */ /* 0x000fea0003800000 */
[----:B------:R-:W-:Y:S02]  /*23560*/  ULDC.64 UR4, c[0x0][0x208] ;  /* 0x0000820000047ab9 */ /* 0x000fe40000000a00 */
[----:B------:R-:W2:Y:S04]  /*23570*/  LDG.E R5, desc[UR4][R2.64] ;  /* 0x0000000402057981 */ /* 0x000ea8000c1e1900 */
[----:B-----5:R-:W2:Y:S02]  /*23580*/  LDG.E R0, desc[UR4][R2.64+0x4] ;  /* 0x0000040402007981 */ /* 0x020ea4000c1e1900 */
[----:B--2---:R-:W-:-:S07]  /*23590*/  IMAD.IADD R0, R0, 0x1, -R5 ;  /* 0x0000000100007824 */ /* 0x004fce00078e0a05 */
.L_x_1658:
[----:B------:R-:W1:Y:S01]  /*235a0*/  LDC.64 R6, c[0x0][0xa08] ;  /* 0x00028200ff067b82 */ /* 0x000e620000000a00 */
[----:B------:R-:W-:Y:S01]  /*235b0*/  IMAD.MOV.U32 R8, RZ, RZ, RZ ;  /* 0x000000ffff087224 */ /* 0x000fe200078e00ff */
[----:B------:R-:W-:-:S06]  /*235c0*/  ULDC.64 UR4, c[0x0][0x208] ;  /* 0x0000820000047ab9 */ /* 0x000fcc0000000a00 */
[----:B------:R-:W2:Y:S01]  /*235d0*/  LDC.64 R2, c[0x0][0xa10] ;  /* 0x00028400ff027b82 */ /* 0x000ea20000000a00 */
[----:B-1----:R-:W-:-:S05]  /*235e0*/  IMAD.WIDE R6, R19, 0x4, R6 ;  /* 0x0000000413067825 */ /* 0x002fca00078e0206 */
[----:B------:R-:W3:Y:S01]  /*235f0*/  @P3 LDG.E R8, desc[UR4][R6.64] ;  /* 0x0000000406083981 */ /* 0x000ee2000c1e1900 */
[----:B------:R-:W-:Y:S02]  /*23600*/  IMAD.MOV.U32 R5, RZ, RZ, RZ ;  /* 0x000000ffff057224 */ /* 0x000fe400078e00ff */
[----:B--2---:R-:W-:-:S05]  /*23610*/  IMAD.WIDE R2, R19, 0x4, R2 ;  /* 0x0000000413027825 */ /* 0x004fca00078e0202 */
[----:B------:R1:W5:Y:S01]  /*23620*/  @P1 LDG.E R5, desc[UR4][R2.64] ;  /* 0x0000000402051981 */ /* 0x000362000c1e1900 */
[----:B------:R-:W-:Y:S02]  /*23630*/  ULDC.64 UR4, c[0x0][0xa20] ;  /* 0x0002880000047ab9 */ /* 0x000fe40000000a00 */
[----:B------:R-:W-:-:S04]  /*23640*/  ISETP.NE.U32.AND P0, PT, RZ, UR4, PT ;  /* 0x00000004ff007c0c */ /* 0x000fc8000bf05070 */
[----:B------:R-:W-:Y:S01]  /*23650*/  ISETP.NE.AND.EX P0, PT, RZ, UR5, PT, P0 ;  /* 0x00000005ff007c0c */ /* 0x000fe2000bf05300 */
[----:B---3-5:R-:W-:-:S05]  /*23660*/  IMAD.IADD R8, R8, 0x1, R9 ;  /* 0x0000000108087824 */ /* 0x028fca00078e0209 */
[----:B------:R1:W-:Y:S07]  /*23670*/  STL [R1+0x4], R8 ;  /* 0x0000040801007387 */ /* 0x0003ee0000100800 */
[----:B------:R-:W-:Y:S05]  /*23680*/  @!P0 BRA `(.L_x_1659) ;  /* 0x0000000000148947 */ /* 0x000fea0003800000 */
[----:B------:R-:W2:Y:S01]  /*23690*/  LDC.64 R6, c[0x0][0xa20] ;  /* 0x00028800ff067b82 */ /* 0x000ea20000000a00 */
[----:B------:R-:W-:Y:S01]  /*236a0*/  ULDC.64 UR4, c[0x0][0x208] ;  /* 0x0000820000047ab9 */ /* 0x000fe20000000a00 */
[----:B--2---:R-:W-:-:S05]  /*236b0*/  IMAD.WIDE R6, R19, 0x4, R6 ;  /* 0x0000000413067825 */ /* 0x004fca00078e0206 */
[----:B------:R2:W5:Y:S01]  /*236c0*/  LDG.E R4, desc[UR4][R6.64] ;  /* 0x0000000406047981 */ /* 0x000562000c1e1900 */
[----:B------:R-:W-:Y:S05]  /*236d0*/  BRA `(.L_x_1660) ;  /* 0x0000000000147947 */ /* 0x000fea0003800000 */
.L_x_1659:
[----:B------:R-:W-:Y:S05]  /*236e0*/  @!P3 BRA `(.L_x_1660) ;  /* 0x000000000010b947 */ /* 0x000fea0003800000 */
[----:B------:R-:W-:Y:S02]  /*236f0*/  ULDC.64 UR4, c[0x0][0x208] ;  /* 0x0000820000047ab9 */ /* 0x000fe40000000a00 */
[----:B------:R-:W2:Y:S04]  /*23700*/  LDG.E R4, desc[UR4][R6.64] ;  /* 0x0000000406047981 */ /* 0x000ea8000c1e1900 */
[----:B------:R-:W2:Y:S02]  /*23710*/  LDG.E R6, desc[UR4][R6.64+0x4] ;  /* 0x0000040406067981 */ /* 0x000ea4000c1e1900 */
[----:B--2---:R-:W-:-:S07]  /*23720*/  IMAD.IADD R4, R6, 0x1, -R4 ;  /* 0x0000000106047824 */ /* 0x004fce00078e0a04 */
.L_x_1660:
[----:B------:R-:W-:Y:S02]  /*23730*/  ULDC.64 UR4, c[0x0][0x208] ;  /* 0x0000820000047ab9 */ /* 0x000fe40000000a00 */
[----:B--2---:R-:W2:Y:S04]  /*23740*/  @P1 LDG.E R6, desc[UR4][R2.64] ;  /* 0x0000000402061981 */ /* 0x004ea8000c1e1900 */
[----:B-1----:R-:W2:Y:S01]  /*23750*/  @P1 LDG.E R2, desc[UR4][R2.64+0x4] ;  /* 0x0000040402021981 */ /* 0x002ea2000c1e1900 */
[----:B-----5:R-:W-:Y:S01]  /*23760*/  IMAD.IADD R9, R4, 0x1, -R9 ;  /* 0x0000000104097824 */ /* 0x020fe200078e0a09 */
[----:B------:R-:W-:Y:S01]  /*23770*/  LEA R4, R17, 0x80, 0x7 ;  /* 0x0000008011047811 */ /* 0x000fe200078e38ff */
[----:B--2---:R-:W-:-:S04]  /*23780*/  @P1 IMAD.IADD R10, R2, 0x1, -R6 ;  /* 0x00000001020a1824 */ /* 0x004fc800078e0a06 */
[----:B------:R-:W-:-:S04]  /*23790*/  IMAD.IADD R8, R9, 0x1, R10 ;  /* 0x0000000109087824 */ /* 0x000fc800078e020a */
[C---:B------:R-:W-:Y:S01]  /*237a0*/  VIADD R20, R8.reuse, 0x3f ;  /* 0x0000003f08147836 */ /* 0x040fe20000000000 */
[----:B------:R-:W-:-:S04]  /*237b0*/  IADD3 R4, R8, R4, -R0 ;  /* 0x0000000408047210 */ /* 0x000fc80007ffe800 */
[----:B------:R-:W-:-:S04]  /*237c0*/  SHF.R.S32.HI R2, RZ, 0x1f, R20 ;  /* 0x0000001fff027819 */ /* 0x000fc80000011414 */
[----:B------:R-:W-:Y:S02]  /*237d0*/  LEA.HI R20, R2, R20, RZ, 0x6 ;  /* 0x0000001402147211 */ /* 0x000fe400078f30ff */
[----:B------:R-:W1:Y:S02]  /*237e0*/  LDC.64 R2, c[0x0][0x9e0] ;  /* 0x00027800ff027b82 */ /* 0x000e640000000a00 */
[----:B------:R-:W-:Y:S02]  /*237f0*/  SHF.R.S32.HI R20, RZ, 0x6, R20 ;  /* 0x00000006ff147819 */ /* 0x000fe40000011414 */
[----:B-1----:R-:W-:Y:S01]  /*23800*/  ISETP.GE.AND P2, PT, R3, 0x1, PT ;  /* 0x000000010300780c */ /* 0x002fe20003f46270 */
[----:B------:R-:W-:-:S12]  /*23810*/  IMAD.IADD R2, R4, 0x1, R2 ;  /* 0x0000000104027824 */ /* 0x000fd800078e0202 */
[----:B------:R-:W-:Y:S05]  /*23820*/  @!P2 BRA `(.L_x_1661) ;  /* 0x000000000048a947 */ /* 0x000fea0003800000 */
[C---:B------:R-:W-:Y:S01]  /*23830*/  ISETP.GT.AND P0, PT, R4.reuse, RZ, PT ;  /* 0x000000ff0400720c */ /* 0x040fe20003f04270 */
[----:B------:R-:W-:Y:S01]  /*23840*/  BSSY B0, `(.L_x_1662) ;  /* 0x000000e000007945 */ /* 0x000fe20003800000 */
[----:B------:R-:W-:-:S11]  /*23850*/  VIADD R11, R4, 0xffffffff ;  /* 0xffffffff040b7836 */ /* 0x000fd60000000000 */
        /* <DEDUP_REMOVED lines=8> */
.L_x_1663:
[----:B------:R-:W-:-:S13]  /*238e0*/  ISETP.NE.AND P0, PT, R3, 0x1, PT ;  /* 0x000000010300780c */ /* 0x000fda0003f05270 */
[----:B------:R-:W1:Y:S02]  /*238f0*/  @P0 LDC.64 R6, c[0x0][0x9e8] ;  /* 0x00027a00ff060b82 */ /* 0x000e640000000a00 */
[----:B-1----:R-:W-:-:S05]  /*23900*/  @P0 IMAD.HI.U32 R6, R11, R6, RZ ;  /* 0x000000060b060227 */ /* 0x002fca00078e00ff */
[----:B------:R-:W-:-:S07]  /*23910*/  @P0 SHF.R.U32.HI R11, RZ, R7, R6 ;  /* 0x00000007ff0b0219 */ /* 0x000fce0000011606 */
.L_x_1664:
[----:B------:R-:W-:Y:S05]  /*23920*/  BSYNC B0 ;  /* 0x0000000000007941 */ /* 0x000fea0003800000 */
.L_x_1662:
[----:B------:R-:W-:-:S05]  /*23930*/  IMAD R11, R11, R3, R3 ;  /* 0x000000030b0b7224 */ /* 0x000fca00078e0203 */
[----:B------:R-:W-:-:S07]  /*23940*/  VIMNMX R2, R2, R11, PT ;  /* 0x0000000b02027248 */ /* 0x000fce0003fe0100 */
.L_x_1661:
        /* <DEDUP_REMOVED lines=15> */
.L_x_1667:
[----:B------:R-:W-:Y:S01]  /*23a40*/  ISETP.NE.AND P0, PT, R3, 0x1, PT ;  /* 0x000000010300780c */ /* 0x000fe20003f05270 */
[----:B------:R-:W-:-:S12]  /*23a50*/  IMAD.MOV.U32 R11, RZ, RZ, R0 ;  /* 0x000000ffff0b7224 */ /* 0x000fd800078e0000 */
[----:B------:R-:W1:Y:S02]  /*23a60*/  @P0 LDC.64 R6, c[0x0][0x9e8] ;  /* 0x00027a00ff060b82 */ /* 0x000e640000000a00 */
[----:B-1----:R-:W-:-:S05]  /*23a70*/  @P0 IMAD.HI.U32 R6, R0, R6, RZ ;  /* 0x0000000600060227 */ /* 0x002fca00078e00ff */
[----:B------:R-:W-:-:S07]  /*23a80*/  @P0 SHF.R.U32.HI R11, RZ, R7, R6 ;  /* 0x00000007ff0b0219 */ /* 0x000fce0000011606 */
.L_x_1668:
[----:B------:R-:W-:Y:S05]  /*23a90*/  BSYNC B0 ;  /* 0x0000000000007941 */ /* 0x000fea0003800000 */
.L_x_1666:
[----:B------:R-:W-:-:S05]  /*23aa0*/  IMAD R3, R11, R3, RZ ;  /* 0x000000030b037224 */ /* 0x000fca00078e02ff */
[----:B------:R-:W-:-:S07]  /*23ab0*/  VIMNMX R8, R8, R3, !PT ;  /* 0x0000000308087248 */ /* 0x000fce0007fe0100 */
.L_x_1665:
[----:B------:R-:W-:Y:S01]  /*23ac0*/  VIADD R2, R2, 0x3f ;  /* 0x0000003f02027836 */ /* 0x000fe20000000000 */
[----:B------:R-:W-:Y:S01]  /*23ad0*/  BSSY B0, `(.L_x_1669) ;  /* 0x0000103000007945 */ /* 0x000fe20003800000 */
[----:B------:R-:W-:-:S03]  /*23ae0*/  PLOP3.LUT P2, PT, PT, PT, PT, 0x80, 0x0 ;  /* 0x000000000000781c */ /* 0x000fc60003f4f070 */
[----:B------:R-:W-:-:S04]  /*23af0*/  SHF.R.S32.HI R3, RZ, 0x1f, R2 ;  /* 0x0000001fff037819 */ /* 0x000fc80000011402 */
[----:B------:R-:W-:Y:S02]  /*23b00*/  LEA.HI R3, R3, R2, RZ, 0x6 ;  /* 0x0000000203037211 */ /* 0x000fe400078f30ff */
[----:B------:R-:W-:Y:S02]  /*23b10*/  SHF.R.S32.HI R2, RZ, 0x1f, R8 ;  /* 0x0000001fff027819 */ /* 0x000fe40000011408 */
[----:B------:R-:W-:Y:S02]  /*23b20*/  SHF.R.S32.HI R3, RZ, 0x6, R3 ;  /* 0x00000006ff037819 */ /* 0x000fe40000011403 */
[----:B------:R-:W-:Y:S02]  /*23b30*/  LEA.HI R2, R2, R8, RZ, 0x6 ;  /* 0x0000000802027211 */ /* 0x000fe400078f30ff */
[----:B------:R-:W-:Y:S02]  /*23b40*/  VIMNMX R3, R20, R3, PT ;  /* 0x0000000314037248 */ /* 0x000fe40003fe0100 */
[----:B------:R-:W-:-:S03]  /*23b50*/  SHF.R.S32.HI R2, RZ, 0x6, R2 ;  /* 0x00000006ff027819 */ /* 0x000fc60000011402 */
[----:B------:R-:W-:Y:S01]  /*23b60*/  IMAD R3, R3, 0x40, -R9 ;  /* 0x0000004003037824 */ /* 0x000fe200078e0a09 */
[----:B------:R-:W-:-:S04]  /*23b70*/  VIMNMX R2, RZ, R2, !PT ;  /* 0x00000002ff027248 */ /* 0x000fc80007fe0100 */
[----:B------:R-:W-:Y:S01]  /*23b80*/  VIMNMX R3, R3, R10, PT ;  /* 0x0000000a03037248 */ /* 0x000fe20003fe0100 */
[----:B------:R-:W-:-:S05]  /*23b90*/  IMAD R2, R2, 0x40, -R9 ;  /* 0x0000004002027824 */ /* 0x000fca00078e0a09 */
[----:B------:R-:W-:-:S04]  /*23ba0*/  VIMNMX R2, RZ, R2, !PT ;  /* 0x00000002ff027248 */ /* 0x000fc80007fe0100 */
[----:B------:R-:W-:Y:S02]  /*23bb0*/  ISETP.GT.AND P0, PT, R3, R2, PT ;  /* 0x000000020300720c */ /* 0x000fe40003f04270 */
[----:B------:R-:W-:-:S05]  /*23bc0*/  SHF.R.U32.HI R2, RZ, 0x6, R2 ;  /* 0x00000006ff027819 */ /* 0x000fca0000011602 */
[----:B------:R-:W-:-:S06]  /*23bd0*/  IMAD.MOV.U32 R7, RZ, RZ, R2 ;  /* 0x000000ffff077224 */ /* 0x000fcc00078e0002 */
[----:B------:R-:W-:-:S05]  /*23be0*/  @P0 VIADD R3, R3, 0x3f ;  /* 0x0000003f03030836 */ /* 0x000fca0000000000 */
[----:B------:R-:W-:-:S04]  /*23bf0*/  @P0 SHF.R.S32.HI R6, RZ, 0x1f, R3 ;  /* 0x0000001fff060819 */ /* 0x000fc80000011403 */
[----:B------:R-:W-:-:S04]  /*23c00*/  @P0 LEA.HI R6, R6, R3, RZ, 0x6 ;  /* 0x0000000306060211 */ /* 0x000fc800078f30ff */
[----:B------:R-:W-:-:S04]  /*23c10*/  @P0 SHF.R.S32.HI R7, RZ, 0x6, R6 ;  /* 0x00000006ff070819 */ /* 0x000fc80000011406 */
[----:B------:R-:W-:-:S13]  /*23c20*/  ISETP.GT.AND P0, PT, R7, R2, PT ;  /* 0x000000020700720c */ /* 0x000fda0003f04270 */
[----:B------:R-:W-:Y:S05]  /*23c30*/  @!P0 BRA `(.L_x_1670) ;  /* 0x0000000c00b08947 */ /* 0x000fea0003800000 */
[----:B------:R-:W1:Y:S01]  /*23c40*/  LDC R3, c[0x0][0x428] ;  /* 0x00010a00ff037b82 */ /* 0x000e620000000800 */
[----:B------:R-:W-:Y:S01]  /*23c50*/  UMOV UR4, 0xffffffff ;  /* 0xffffffff00047882 */ /* 0x000fe20000000000 */
[----:B-1----:R-:W-:Y:S01]  /*23c60*/  ISETP.NE.AND P0, PT, R3, 0x1, PT ;  /* 0x000000010300780c */ /* 0x002fe20003f05270 */
[----:B------:R-:W-:-:S12]  /*23c70*/  IMAD.MOV.U32 R3, RZ, RZ, R18 ;  /* 0x000000ffff037224 */ /* 0x000fd800078e0012 */
[----:B------:R-:W1:Y:S08]  /*23c80*/  @P0 LDC R8, c[0x0][0x42c] ;  /* 0x00010b00ff080b82 */ /* 0x000e700000000800 */
[----:B------:R-:W2:Y:S01]  /*23c90*/  @P0 LDC R6, c[0x0][0x430] ;  /* 0x00010c00ff060b82 */ /* 0x000ea20000000800 */
[----:B-1----:R-:W-:-:S05]  /*23ca0*/  @P0 IMAD.HI.U32 R8, R18, R8, RZ ;  /* 0x0000000812080227 */ /* 0x002fca00078e00ff */
[----:B--2---:R-:W-:Y:S02]  /*23cb0*/  @P0 SHF.R.U32.HI R3, RZ, R6, R8 ;  /* 0x00000006ff030219 */ /* 0x004fe40000011608 */
[----:B------:R-:W-:Y:S01]  /*23cc0*/  SEL R6, R19, RZ, !P1 ;  /* 0x000000ff13067207 */ /* 0x000fe20004800000 */
[----:B------:R-:W-:Y:S06]  /*23cd0*/  BRA.DIV UR4, `(.L_x_1671) ;  /* 0x0000006e04f07947 */ /* 0x000fec000b800000 */
.L_x_1875:
[----:B------:R-:W-:-:S03]  /*23ce0*/  UMOV UR4, 0xffffffff ;  /* 0xffffffff00047882 */ /* 0x000fc60000000000 */
[----:B------:R-:W-:Y:S05]  /*23cf0*/  BRA.DIV UR4, `(.L_x_1672) ;  /* 0x00000072041c7947 */ /* 0x000fea000b800000 */
[----:B------:R-:W-:-:S13]  /*23d00*/  ELECT P6, URZ, PT ;  /* 0x00000000003f782f */ /* 0x000fda00038c0000 */
.L_x_1878:
[----:B------:R-:W2:Y:S01]  /*23d10*/  LDL R8, [R1+0x24] ;  /* 0x0000240001087983 */ /* 0x000ea20000100800 */
[----:B------:R-:W-:Y:S01]  /*23d20*/  BSSY B1, `(.L_x_1673) ;  /* 0x000000b000017945 */ /* 0x000fe20003800000 */
[----:B------:R-:W1:Y:S01]  /*23d30*/  S2R R12, SR_CgaCtaId ;  /* 0x00000000000c7919 */ /* 0x000e620000008800 */
[----:B--2---:R-:W-:-:S05]  /*23d40*/  VIADD R8, R8, 0x1 ;  /* 0x0000000108087836 */ /* 0x004fca0000000000 */
[----:B------:R-:W-:-:S04]  /*23d50*/  LEA.HI R9, R8, R8, RZ, 0x1 ;  /* 0x0000000808097211 */ /* 0x000fc800078f08ff */
[----:B------:R-:W-:-:S05]  /*23d60*/  LOP3.LUT R9, R9, 0xfffffffe, RZ, 0xc0, !PT ;  /* 0xfffffffe09097812 */ /* 0x000fca00078ec0ff */
[----:B------:R-:W-:Y:S01]  /*23d70*/  IMAD.IADD R8, R8, 0x1, -R9 ;  /* 0x0000000108087824 */ /* 0x000fe200078e0a09 */
[----:B------:R-:W-:-:S04]  /*23d80*/  MOV R9, 0x400 ;  /* 0x0000040000097802 */ /* 0x000fc80000000f00 */
[----:B-1----:R-:W-:Y:S02]  /*23d90*/  LEA R12, R12, R9, 0x18 ;  /* 0x000000090c0c7211 */ /* 0x002fe400078ec0ff */
[----:B------:R-:W-:-:S04]  /*23da0*/  SHF.L.U32 R8, R8, 0x1f, RZ ;  /* 0x0000001f08087819 */ /* 0x000fc800000006ff */
[----:B------:R-:W1:Y:S02]  /*23db0*/  SYNCS.PHASECHK.TRANS64.TRYWAIT P0, [R12+URZ+0x30820], R8 ;  /* 0x030820080c0075a7 */ /* 0x000e64000800017f */
[----:B-1----:R-:W-:Y:S05]  /*23dc0*/  @!P0 BRA `(.L_x_1674) ;  /* 0x0000007000088947 */ /* 0x002fea0003800000 */
.L_x_1879:
[----:B------:R-:W-:Y:S05]  /*23dd0*/  BSYNC B1 ;  /* 0x0000000000017941 */ /* 0x000fea0003800000 */
.L_x_1673:
[----:B------:R-:W-:Y:S04]  /*23de0*/  BSSY B1, `(.L_x_1675) ;  /* 0x000005d000017945 */ /* 0x000fe80003800000 */
[----:B------:R-:W-:Y:S05]  /*23df0*/  @!P6 BRA `(.L_x_1676) ;  /* 0x00000004006ce947 */ /* 0x000fea0003800000 */
[----:B------:R-:W1:Y:S04]  /*23e00*/  LDL R10, [R1+0xc] ;  /* 0x00000c00010a7983 */ /* 0x000e680000100800 */
[----:B------:R-:W2:Y:S01]  /*23e10*/  LDL R9, [R1+0x10] ;  /* 0x0000100001097983 */ /* 0x000ea20000100800 */
[----:B-1----:R-:W-:Y:S01]  /*23e20*/  IMAD R8, R10, 0x8, R12 ;  /* 0x000000080a087824 */ /* 0x002fe200078e020c */
[----:B--2---:R-:W-:-:S04]  /*23e30*/  SHF.L.U32 R10, R9, 0x1f, RZ ;  /* 0x0000001f090a7819 */ /* 0x004fc800000006ff */
[----:B------:R-:W1:Y:S02]  /*23e40*/  SYNCS.PHASECHK.TRANS64.TRYWAIT P0, [R8+URZ+0x308a0], R10 ;  /* 0x0308a00a080075a7 */ /* 0x000e64000800017f */
[----:B-1----:R-:W-:Y:S05]  /*23e50*/  @!P0 BRA `(.L_x_1677) ;  /* 0x0000006c00f88947 */ /* 0x002fea0003800000 */
.L_x_1880:
[----:B------:R-:W2:Y:S02]  /*23e60*/  S2R R9, SR_TID.X ;  /* 0x0000000000097919 */ /* 0x000ea40000002100 */
[----:B--2---:R-:W-:-:S04]  /*23e70*/  LOP3.LUT R9, R9, 0x7f, RZ, 0xc0, !PT ;  /* 0x0000007f09097812 */ /* 0x004fc800078ec0ff */
[----:B------:R-:W-:-:S13]  /*23e80*/  ISETP.NE.AND P1, PT, R9, RZ, PT ;  /* 0x000000ff0900720c */ /* 0x000fda0003f25270 */
[----:B------:R-:W-:Y:S05]  /*23e90*/  @P1 BRA `(.L_x_1678) ;  /* 0x00000000001c1947 */ /* 0x000fea0003800000 */
[----:B------:R-:W2:Y:S02]  /*23ea0*/  S2R R9, SR_TID.X ;  /* 0x0000000000097919 */ /* 0x000ea40000002100 */
[----:B--2---:R-:W-:-:S04]  /*23eb0*/  LOP3.LUT R9, R9, 0x1f, RZ, 0xc0, !PT ;  /* 0x0000001f09097812 */ /* 0x004fc800078ec0ff */
[----:B------:R-:W-:Y:S01]  /*23ec0*/  ISETP.NE.AND P0, PT, R9, RZ, PT ;  /* 0x000000ff0900720c */ /* 0x000fe20003f05270 */
[----:B------:R-:W-:-:S04]  /*23ed0*/  IMAD.MOV.U32 R9, RZ, RZ, 0x8000 ;  /* 0x00008000ff097424 */ /* 0x000fc800078e00ff */
[----:B------:R2:W-:Y:S08]  /*23ee0*/  SYNCS.ARRIVE.TRANS64 RZ, [R8+URZ+0x30890], R9 ;  /* 0x0308900908ff79a7 */ /* 0x0005f0000800003f */
[----:B------:R-:W-:Y:S05]  /*23ef0*/  @!P0 BRA `(.L_x_1678) ;  /* 0x0000000000048947 */ /* 0x000fea0003800000 */
[----:B------:R-:W-:Y:S01]  /*23f00*/  BPT.TRAP 0x1 ;  /* 0x000000040000795c */ /* 0x000fe20000300000 */
.L_x_1678:
[----:B--2---:R-:W2:Y:S01]  /*23f10*/  LDL R9, [R1+0xc] ;  /* 0x00000c0001097983 */ /* 0x004ea20000100800 */
[----:B------:R-:W-:Y:S01]  /*23f20*/  R2UR UR9, R8 ;  /* 0x00000000080972ca */ /* 0x000fe200000e0000 */
[----:B------:R-:W-:Y:S01]  /*23f30*/  UIADD3 UR4, UP0, UR36, 0x570, URZ ;  /* 0x0000057024047890 */ /* 0x000fe2000ff1e03f */
[----:B------:R-:W-:Y:S01]  /*23f40*/  R2UR UR12, R3 ;  /* 0x00000000030c72ca */ /* 0x000fe200000e0000 */
[----:B------:R-:W-:Y:S01]  /*23f50*/  UMOV UR10, URZ ;  /* 0x0000003f000a7c82 */ /* 0x000fe20008000000 */
[----:B------:R-:W-:Y:S01]  /*23f60*/  R2UR UR13, R6 ;  /* 0x00000000060d72ca */ /* 0x000fe200000e0000 */
[----:B------:R-:W-:Y:S01]  /*23f70*/  UIADD3.X UR5, URZ, UR37, URZ, UP0, !UPT ;  /* 0x000000253f057290 */ /* 0x000fe200087fe43f */
[----:B------:R-:W-:Y:S01]  /*23f80*/  UMOV UR6, 0x0 ;  /* 0x0000000000067882 */ /* 0x000fe20000000000 */
[----:B------:R-:W-:Y:S01]  /*23f90*/  UMOV UR7, 0x12f00000 ;  /* 0x12f0000000077882 */ /* 0x000fe20000000000 */
[----:B------:R-:W-:-:S05]  /*23fa0*/  UMOV UR17, 0x40 ;  /* 0x0000004000117882 */ /* 0x000fca0000000000 */
[----:B------:R-:W-:Y:S01]  /*23fb0*/  UIADD3 UR9, UR9, 0x30890, URZ ;  /* 0x0003089009097890 */ /* 0x000fe2000fffe03f */
[----:B--2---:R-:W-:-:S05]  /*23fc0*/  IMAD R9, R9, 0x8000, R12 ;  /* 0x0000800009097824 */ /* 0x004fca00078e020c */
[----:B------:R-:W-:Y:S01]  /*23fd0*/  R2UR UR14, R9 ;  /* 0x00000000090e72ca */ /* 0x000fe200000e0000 */
[----:B------:R-:W-:-:S04]  /*23fe0*/  IMAD R9, R7, 0x40, R5 ;  /* 0x0000004007097824 */ /* 0x000fc800078e0205 */
[----:B------:R-:W-:-:S05]  /*23ff0*/  VIADD R9, R9, 0xffffffc0 ;  /* 0xffffffc009097836 */ /* 0x000fca0000000000 */
[----:B------:R-:W-:-:S03]  /*24000*/  R2UR UR11, R9 ;  /* 0x00000000090b72ca */ /* 0x000fc600000e0000 */
[----:B------:R-:W-:Y:S02]  /*24010*/  UIADD3 UR8, UR14, 0x20400, URZ ;  /* 0x000204000e087890 */ /* 0x000fe4000fffe03f */
[----:B------:R-:W-:Y:S02]  /*24020*/  UIADD3 UR15, UR14, 0x22400, URZ ;  /* 0x000224000e0f7890 */ /* 0x000fe4000fffe03f */
[----:B------:R-:W-:Y:S02]  /*24030*/  UIADD3 UR16, UR14, 0x24400, URZ ;  /* 0x000244000e107890 */ /* 0x000fe4000fffe03f */
[----:B------:R-:W-:-:S04]  /*24040*/  UIADD3 UR14, UR14, 0x26400, URZ ;  /* 0x000264000e0e7890 */ /* 0x000fc8000fffe03f */
        /* <DEDUP_REMOVED lines=11> */
[----:B------:R2:W-:Y:S01]  /*24100*/  UTMALDG.4D [UR8], [UR4], desc[UR6] ;  /* 0x00000608040075b4 */ /* 0x0005e20008019000 */
[----:B------:R-:W3:Y:S02]  /*24110*/  SYNCS.PHASECHK.TRANS64.TRYWAIT P0, [R8+URZ+0x308c0], R10 ;  /* 0x0308c00a080075a7 */ /* 0x000ee4000800017f */
[----:B--23--:R-:W-:Y:S05]  /*24120*/  @!P0 BRA `(.L_x_1679) ;  /* 0x0000006c00588947 */ /* 0x00cfea0003800000 */
.L_x_1881:
[----:B------:R-:W1:Y:S02]  /*24130*/  LDL R11, [R1+0xc] ;  /* 0x00000c00010b7983 */ /* 0x000e640000100800 */
[----:B-12---:R-:W-:Y:S01]  /*24140*/  IMAD.SHL.U32 R10, R11, 0x4000, RZ ;  /* 0x000040000b0a7824 */ /* 0x006fe200078e00ff */
[----:B------:R-:W-:Y:S06]  /*24150*/  @P1 BRA `(.L_x_1680) ;  /* 0x00000000001c1947 */ /* 0x000fec0003800000 */
[----:B------:R-:W1:Y:S02]  /*24160*/  S2R R11, SR_TID.X ;  /* 0x00000000000b7919 */ /* 0x000e640000002100 */
[----:B-1----:R-:W-:-:S04]  /*24170*/  LOP3.LUT R11, R11, 0x1f, RZ, 0xc0, !PT ;  /* 0x0000001f0b0b7812 */ /* 0x002fc800078ec0ff */
[----:B------:R-:W-:Y:S01]  /*24180*/  ISETP.NE.AND P0, PT, R11, RZ, PT ;  /* 0x000000ff0b00720c */ /* 0x000fe20003f05270 */
[----:B------:R-:W-:-:S04]  /*24190*/  IMAD.MOV.U32 R11, RZ, RZ, 0x8000 ;  /* 0x00008000ff0b7424 */ /* 0x000fc800078e00ff */
[----:B------:R1:W-:Y:S08]  /*241a0*/  SYNCS.ARRIVE.TRANS64 RZ, [R8+URZ+0x308b0], R11 ;  /* 0x0308b00b08ff79a7 */ /* 0x0003f0000800003f */
[----:B------:R-:W-:Y:S05]  /*241b0*/  @!P0 BRA `(.L_x_1680) ;  /* 0x0000000000048947 */ /* 0x000fea0003800000 */
[----:B------:R-:W-:Y:S01]  /*241c0*/  BPT.TRAP 0x1 ;  /* 0x000000040000795c */ /* 0x000fe20000300000 */
.L_x_1680:
[----:B------:R-:W-:Y:S01]  /*241d0*/  IMAD R10, R10, 0x2, R12 ;  /* 0x000000020a0a7824 */ /* 0x000fe200078e020c */
        /* <DEDUP_REMOVED lines=11> */
[----:B------:R-:W-:-:S04]  /*24290*/  UIADD3 UR9, UR9, 0x308b0, URZ ;  /* 0x000308b009097890 */ /* 0x000fc8000fffe03f */
        /* <DEDUP_REMOVED lines=17> */
.L_x_1676:
[----:B------:R-:W-:Y:S05]  /*243b0*/  BSYNC B1 ;  /* 0x0000000000017941 */ /* 0x000fea0003800000 */
.L_x_1675:
[----:B-1----:R-:W2:Y:S04]  /*243c0*/  LDL.LU R8, [R1+0xc] ;  /* 0x00000c0001087983 */ /* 0x002ea80000300800 */
[----:B------:R-:W3:Y:S01]  /*243d0*/  LDL.LU R10, [R1+0x10] ;  /* 0x00001000010a7983 */ /* 0x000ee20000300800 */
[----:B------:R-:W-:Y:S01]  /*243e0*/  VIADD R7, R7, 0xfffffffe ;  /* 0xfffffffe07077836 */ /* 0x000fe20000000000 */
[----:B------:R-:W-:Y:S01]  /*243f0*/  PLOP3.LUT P2, PT, PT, PT, PT, 0x8, 0x0 ;  /* 0x000000000000781c */ /* 0x000fe20003f4e170 */
[----:B--2---:R-:W-:-:S05]  /*24400*/  VIADD R8, R8, 0x1 ;  /* 0x0000000108087836 */ /* 0x004fca0000000000 */
[----:B------:R-:W-:-:S04]  /*24410*/  ISETP.NE.AND P0, PT, R8, 0x2, PT ;  /* 0x000000020800780c */ /* 0x000fc80003f05270 */
[----:B------:R-:W-:Y:S02]  /*24420*/  SEL R9, RZ, 0x1, P0 ;  /* 0x00000001ff097807 */ /* 0x000fe40000000000 */
[----:B------:R-:W-:Y:S02]  /*24430*/  SEL R8, R8, RZ, P0 ;  /* 0x000000ff08087207 */ /* 0x000fe40000000000 */
[----:B---3--:R-:W-:Y:S02]  /*24440*/  LOP3.LUT R10, R10, R9, RZ, 0x3c, !PT ;  /* 0x000000090a0a7212 */ /* 0x008fe400078e3cff */
[----:B------:R-:W-:-:S03]  /*24450*/  ISETP.GE.AND P0, PT, R7, R2, PT ;  /* 0x000000020700720c */ /* 0x000fc60003f06270 */
[----:B------:R1:W-:Y:S04]  /*24460*/  STL [R1+0x10], R10 ;  /* 0x0000100a01007387 */ /* 0x0003e80000100800 */
[----:B------:R1:W-:Y:S06]  /*24470*/  STL [R1+0xc], R8 ;  /* 0x00000c0801007387 */ /* 0x0003ec0000100800 */
[----:B------:R-:W-:Y:S05]  /*24480*/  @!P0 BRA `(.L_x_1670) ;  /* 0x00000004009c8947 */ /* 0x000fea0003800000 */
.L_x_1687:
[----:B------:R-:W-:Y:S05]  /*24490*/  YIELD ;  /* 0x0000000000007946 */ /* 0x000fea0003800000 */
[----:B------:R-:W-:Y:S04]  /*244a0*/  BSSY B1, `(.L_x_1681) ;  /* 0x0000059000017945 */ /* 0x000fe80003800000 */
[----:B--2---:R-:W-:Y:S05]  /*244b0*/  @!P6 BRA `(.L_x_1682) ;  /* 0x00000004005ce947 */ /* 0x004fea0003800000 */
[----:B-1----:R-:W2:Y:S04]  /*244c0*/  LDL R8, [R1+0xc] ;  /* 0x00000c0001087983 */ /* 0x002ea80000100800 */
[----:B------:R-:W3:Y:S01]  /*244d0*/  LDL R9, [R1+0x10] ;  /* 0x0000100001097983 */ /* 0x000ee20000100800 */
[----:B--2---:R-:W-:Y:S01]  /*244e0*/  IMAD R8, R8, 0x8, R12 ;  /* 0x0000000808087824 */ /* 0x004fe200078e020c */
[----:B---3--:R-:W-:-:S04]  /*244f0*/  SHF.L.U32 R9, R9, 0x1f, RZ ;  /* 0x0000001f09097819 */ /* 0x008fc800000006ff */
[----:B------:R-:W1:Y:S02]  /*24500*/  SYNCS.PHASECHK.TRANS64.TRYWAIT P0, [R8+URZ+0x308a0], R9 ;  /* 0x0308a009080075a7 */ /* 0x000e64000800017f */
[----:B-1----:R-:W-:Y:S05]  /*24510*/  @!P0 BRA `(.L_x_1683) ;  /* 0x0000006800708947 */ /* 0x002fea0003800000 */
.L_x_1882:
        /* <DEDUP_REMOVED lines=11> */
.L_x_1684:
[----:B--2---:R-:W2:Y:S01]  /*245d0*/  LDL R10, [R1+0xc] ;  /* 0x00000c00010a7983 */ /* 0x004ea20000100800 */
[----:B------:R-:W-:Y:S01]  /*245e0*/  R2UR UR9, R8 ;  /* 0x00000000080972ca */ /* 0x000fe200000e0000 */
[----:B------:R-:W-:Y:S01]  /*245f0*/  IMAD R11, R7, 0x40, R5 ;  /* 0x00000040070b7824 */ /* 0x000fe200078e0205 */
        /* <DEDUP_REMOVED lines=8> */
[----:B------:R-:W-:-:S03]  /*24680*/  UMOV UR17, 0x40 ;  /* 0x0000004000117882 */ /* 0x000fc60000000000 */
        /* <DEDUP_REMOVED lines=21> */
.L_x_1883:
[----:B------:R-:W-:Y:S05]  /*247e0*/  @P0 BRA `(.L_x_1686) ;  /* 0x00000000001c0947 */ /* 0x000fea0003800000 */
[----:B0-----:R-:W0:Y:S01]  /*247f0*/  S2R R13, SR_TID.X ;  /* 0x00000000000d7919 */ /* 0x001e220000002100 */
[----:B-12---:R-:W-:-:S04]  /*24800*/  IMAD.MOV.U32 R9, RZ, RZ, 0x8000 ;  /* 0x00008000ff097424 */ /* 0x006fc800078e00ff */
[----:B------:R3:W-:Y:S01]  /*24810*/  SYNCS.ARRIVE.TRANS64 RZ, [R8+URZ+0x308b0], R9 ;  /* 0x0308b00908ff79a7 */ /* 0x0007e2000800003f */
[----:B0-----:R-:W-:-:S04]  /*24820*/  LOP3.LUT R13, R13, 0x1f, RZ, 0xc0, !PT ;  /* 0x0000001f0d0d7812 */ /* 0x001fc800078ec0ff */
[----:B------:R-:W-:-:S13]  /*24830*/  ISETP.NE.AND P1, PT, R13, RZ, PT ;  /* 0x000000ff0d00720c */ /* 0x000fda0003f25270 */
[----:B---3--:R-:W-:Y:S05]  /*24840*/  @!P1 BRA `(.L_x_1686) ;  /* 0x0000000000049947 */ /* 0x008fea0003800000 */
[----:B------:R-:W-:Y:S01]  /*24850*/  BPT.TRAP 0x1 ;  /* 0x000000040000795c */ /* 0x000fe20000300000 */
.L_x_1686:
        /* <DEDUP_REMOVED lines=17> */
[----:B---3--:R-:W-:Y:S01]  /*24970*/  UMOV UR8, UR14 ;  /* 0x0000000e00087c82 */ /* 0x008fe20008000000 */
[----:B------:R-:W-:Y:S01]  /*24980*/  UMOV UR10, UR17 ;  /* 0x00000011000a7c82 */ /* 0x000fe20008000000 */
[----:B------:R-:W-:Y:S01]  /*24990*/  UMOV UR14, 0x80 ;  /* 0x00000080000e7882 */ /* 0x000fe20000000000 */
[----:B------:R3:W-:Y:S02]  /*249a0*/  UTMALDG.4D [UR8], [UR4], desc[UR6] ;  /* 0x00000608040075b4 */ /* 0x0007e40008019000 */
[----:B---3--:R-:W-:Y:S01]  /*249b0*/  UMOV UR8, UR15 ;  /* 0x0000000f00087c82 */ /* 0x008fe20008000000 */
[----:B------:R-:W-:Y:S01]  /*249c0*/  UMOV UR10, UR14 ;  /* 0x0000000e000a7c82 */ /* 0x000fe20008000000 */
[----:B------:R-:W-:Y:S01]  /*249d0*/  UMOV UR14, 0xc0 ;  /* 0x000000c0000e7882 */ /* 0x000fe20000000000 */
[----:B------:R3:W-:Y:S02]  /*249e0*/  UTMALDG.4D [UR8], [UR4], desc[UR6] ;  /* 0x00000608040075b4 */ /* 0x0007e40008019000 */
[----:B---3--:R-:W-:Y:S01]  /*249f0*/  UMOV UR8, UR16 ;  /* 0x0000001000087c82 */ /* 0x008fe20008000000 */
[----:B------:R-:W-:-:S02]  /*24a00*/  UMOV UR10, UR14 ;  /* 0x0000000e000a7c82 */ /* 0x000fc40008000000 */
[----:B------:R3:W-:Y:S02]  /*24a10*/  UTMALDG.4D [UR8], [UR4], desc[UR6] ;  /* 0x00000608040075b4 */ /* 0x0007e40008019000 */
[----:B---3--:R-:W-:Y:S01]  /*24a20*/  NOP ;  /* 0x0000000000007918 */ /* 0x008fe20000000000 */
.L_x_1682:
[----:B------:R-:W-:Y:S05]  /*24a30*/  BSYNC B1 ;  /* 0x0000000000017941 */ /* 0x000fea0003800000 */
.L_x_1681:
[----:B-12---:R-:W2:Y:S04]  /*24a40*/  LDL.LU R8, [R1+0xc] ;  /* 0x00000c0001087983 */ /* 0x006ea80000300800 */
[----:B------:R-:W3:Y:S01]  /*24a50*/  LDL.LU R10, [R1+0x10] ;  /* 0x00001000010a7983 */ /* 0x000ee20000300800 */
[----:B--2---:R-:W-:-:S05]  /*24a60*/  VIADD R8, R8, 0x1 ;  /* 0x0000000108087836 */ /* 0x004fca0000000000 */
[----:B------:R-:W-:-:S04]  /*24a70*/  ISETP.NE.AND P0, PT, R8, 0x2, PT ;  /* 0x000000020800780c */ /* 0x000fc80003f05270 */
[----:B------:R-:W-:Y:S02]  /*24a80*/  SEL R9, RZ, 0x1, P0 ;  /* 0x00000001ff097807 */ /* 0x000fe40000000000 */
[----:B------:R-:W-:Y:S02]  /*24a90*/  SEL R8, R8, RZ, P0 ;  /* 0x000000ff08087207 */ /* 0x000fe40000000000 */
[----:B---3--:R-:W-:Y:S02]  /*24aa0*/  LOP3.LUT R10, R10, R9, RZ, 0x3c, !PT ;  /* 0x000000090a0a7212 */ /* 0x008fe400078e3cff */
[C---:B------:R-:W-:Y:S01]  /*24ab0*/  ISETP.GT.AND P0, PT, R7.reuse, R2, PT ;  /* 0x000000020700720c */ /* 0x040fe20003f04270 */
[----:B------:R-:W-:Y:S02]  /*24ac0*/  VIADD R7, R7, 0xffffffff ;  /* 0xffffffff07077836 */ /* 0x000fe40000000000 */
[----:B------:R2:W-:Y:S04]  /*24ad0*/  STL [R1+0x10], R10 ;  /* 0x0000100a01007387 */ /* 0x0005e80000100800 */
[----:B------:R2:W-:Y:S06]  /*24ae0*/  STL [R1+0xc], R8 ;  /* 0x00000c0801007387 */ /* 0x0005ec0000100800 */
[----:B------:R-:W-:Y:S05]  /*24af0*/  @P0 BRA `(.L_x_1687) ;  /* 0xfffffff800640947 */ /* 0x000fea000383ffff */
.L_x_1670:
[----:B------:R-:W-:Y:S05]  /*24b00*/  BSYNC B0 ;  /* 0x0000000000007941 */ /* 0x000fea0003800000 */
.L_x_1669:
[----:B------:R-:W3:Y:S01]  /*24b10*/  LDC.64 R2, c[0x0][0x9e0] ;  /* 0x00027800ff027b82 */ /* 0x000ee20000000a00 */
[----:B------:R-:W-:Y:S07]  /*24b20*/  @!P2 WARPSYNC.ALL ;  /* 0x000000000000a948 */ /* 0x000fee0003800000 */
[----:B------:R-:W-:Y:S01]  /*24b30*/  @!P2 BAR.SYNC.DEFER_BLOCKING 0xc, 0x120 ;  /* 0x030480000000ab1d */ /* 0x000fe20000010000 */
[----:B---3--:R-:W-:Y:S01]  /*24b40*/  ISETP.GE.AND P0, PT, R3, 0x1, PT ;  /* 0x000000010300780c */ /* 0x008fe20003f06270 */
        /* <DEDUP_REMOVED lines=8> */
[----:B------:R-:W3:Y:S02]  /*24bd0*/  @P1 LDC.64 R6, c[0x0][0x9e8] ;  /* 0x00027a00ff061b82 */ /* 0x000ee40000000a00 */
[----:B---3--:R-:W-:-:S05]  /*24be0*/  @P1 IMAD.HI.U32 R6, R4, R6, RZ ;  /* 0x0000000604061227 */ /* 0x008fca00078e00ff */
[----:B------:R-:W-:-:S04]  /*24bf0*/  @P1 SHF.R.U32.HI R4, RZ, R7, R6 ;  /* 0x00000007ff041219 */ /* 0x000fc80000011606 */
[----:B------:R-:W-:Y:S01]  /*24c00*/  LOP3.LUT R6, RZ, R4, RZ, 0x33, !PT ;  /* 0x00000004ff067212 */ /* 0x000fe200078e33ff */
[----:B------:R-:W-:Y:S06]  /*24c10*/  BRA `(.L_x_1691) ;  /* 0x0000000000107947 */ /* 0x000fec0003800000 */
.L_x_1690:
[----:B------:R-:W-:-:S13]  /*24c20*/  ISETP.NE.AND P1, PT, R3, 0x1, PT ;  /* 0x000000010300780c */ /* 0x000fda0003f25270 */
[----:B------:R-:W3:Y:S02]  /*24c30*/  @P1 LDC.64 R4, c[0x0][0x9e8] ;  /* 0x00027a00ff041b82 */ /* 0x000ee40000000a00 */
[----:B---3--:R-:W-:-:S05]  /*24c40*/  @P1 IMAD.HI.U32 R4, R6, R4, RZ ;  /* 0x0000000406041227 */ /* 0x008fca00078e00ff */
[----:B------:R-:W-:-:S07]  /*24c50*/  @P1 SHF.R.U32.HI R6, RZ, R5, R4 ;  /* 0x00000005ff061219 */ /* 0x000fce0000011604 */
.L_x_1691:
[----:B------:R-:W-:Y:S05]  /*24c60*/  BSYNC B0 ;  /* 0x0000000000007941 */ /* 0x000fea0003800000 */
.L_x_1689:
[----:B------:R-:W-:-:S05]  /*24c70*/  IMAD R5, R6, R3, R3 ;  /* 0x0000000306057224 */ /* 0x000fca00078e0203 */
[----:B------:R-:W-:-:S07]  /*24c80*/  VIMNMX R2, R2, R5, PT ;  /* 0x0000000502027248 */ /* 0x000fce0003fe0100 */
.L_x_1688:
[----:B------:R-:W-:Y:S01]  /*24c90*/  VIADD R2, R2, 0x3f ;  /* 0x0000003f02027836 */ /* 0x000fe20000000000 */
[----:B------:R-:W-:-:S04]  /*24ca0*/  ULDC UR4, c[0x0][0x9dc] ;  /* 0x0002770000047ab9 */ /* 0x000fc80000000800 */
[----:B------:R-:W-:-:S04]  /*24cb0*/  SHF.R.S32.HI R5, RZ, 0x1f, R2 ;  /* 0x0000001fff057819 */ /* 0x000fc80000011402 */
[----:B------:R-:W-:Y:S01]  /*24cc0*/  LEA.HI R5, R5, R2, RZ, 0x6 ;  /* 0x0000000205057211 */ /* 0x000fe200078f30ff */
[----:B------:R-:W-:-:S03]  /*24cd0*/  VIADD R2, R0, -UR4 ;  /* 0x8000000400027c36 */ /* 0x000fc60008000000 */
[----:B------:R-:W-:-:S04]  /*24ce0*/  SHF.R.S32.HI R5, RZ, 0x6, R5 ;  /* 0x00000006ff057819 */ /* 0x000fc80000011405 */
[----:B------:R-:W-:-:S05]  /*24cf0*/  VIMNMX R6, R20, R5, PT ;  /* 0x0000000514067248 */ /* 0x000fca0003fe0100 */
[----:B------:R3:W-:Y:S01]  /*24d00*/  STL [R1+0x20], R6 ;  /* 0x0000200601007387 */ /* 0x0007e20000100800 */
[----:B------:R-:W-:Y:S05]  /*24d10*/  @!P0 BRA `(.L_x_1692) ;  /* 0x0000000000448947 */ /* 0x000fea0003800000 */
[----:B------:R-:W-:Y:S01]  /*24d20*/  ISETP.GT.AND P0, PT, R0, -0x1, PT ;  /* 0xffffffff0000780c */ /* 0x000fe20003f04270 */
[----:B------:R-:W-:-:S12]  /*24d30*/  BSSY B0, `(.L_x_1693) ;  /* 0x000000d000007945 */ /* 0x000fd80003800000 */
[----:B------:R-:W-:Y:S05]  /*24d40*/  @P0 BRA `(.L_x_1694) ;  /* 0x00000000001c0947 */ /* 0x000fea0003800000 */
[----:B------:R-:W-:Y:S02]  /*24d50*/  ISETP.NE.AND P0, PT, R3, 0x1, PT ;  /* 0x000000010300780c */ /* 0x000fe40003f05270 */
[----:B------:R-:W-:-:S11]  /*24d60*/  LOP3.LUT R7, RZ, R0, RZ, 0x33, !PT ;  /* 0x00000000ff077212 */ /* 0x000fd600078e33ff */
[----:B------:R-:W4:Y:S02]  /*24d70*/  @P0 LDC.64 R4, c[0x0][0x9e8] ;  /* 0x00027a00ff040b82 */ /* 0x000f240000000a00 */
[----:B----4-:R-:W-:-:S05]  /*24d80*/  @P0 IMAD.HI.U32 R4, R7, R4, RZ ;  /* 0x0000000407040227 */ /* 0x010fca00078e00ff */
[----:B------:R-:W-:-:S04]  /*24d90*/  @P0 SHF.R.U32.HI R7, RZ, R5, R4 ;  /* 0x00000005ff070219 */ /* 0x000fc80000011604 */
[----:B------:R-:W-:Y:S01]  /*24da0*/  LOP3.LUT R0, RZ, R7, RZ, 0x33, !PT ;  /* 0x00000007ff007212 */ /* 0x000fe200078e33ff */
[----:B------:R-:W-:Y:S06]  /*24db0*/  BRA `(.L_x_1695) ;  /* 0x0000000000107947 */ /* 0x000fec0003800000 */
.L_x_1694:
[----:B------:R-:W-:-:S13]  /*24dc0*/  ISETP.NE.AND P0, PT, R3, 0x1, PT ;  /* 0x000000010300780c */ /* 0x000fda0003f05270 */
[----:B------:R-:W4:Y:S02]  /*24dd0*/  @P0 LDC.64 R4, c[0x0][0x9e8] ;  /* 0x00027a00ff040b82 */ /* 0x000f240000000a00 */
[----:B----4-:R-:W-:-:S05]  /*24de0*/  @P0 IMAD.HI.U32 R4, R0, R4, RZ ;  /* 0x0000000400040227 */ /* 0x010fca00078e00ff */
[----:B------:R-:W-:-:S07]  /*24df0*/  @P0 SHF.R.U32.HI R0, RZ, R5, R4 ;  /* 0x00000005ff000219 */ /* 0x000fce0000011604 */
.L_x_1695:
[----:B------:R-:W-:Y:S05]  /*24e00*/  BSYNC B0 ;  /* 0x0000000000007941 */ /* 0x000fea0003800000 */
.L_x_1693:
[----:B------:R-:W-:-:S05]  /*24e10*/  IMAD R3, R0, R3, RZ ;  /* 0x0000000300037224 */ /* 0x000fca00078e02ff */
[----:B------:R-:W-:-:S07]  /*24e20*/  VIMNMX R2, R2, R3, !PT ;  /* 0x0000000302027248 */ /* 0x000fce0007fe0100 */
.L_x_1692:
[----:B------:R-:W-:Y:S01]  /*24e30*/  SHF.R.S32.HI R3, RZ, 0x1f, R2 ;  /* 0x0000001fff037819 */ /* 0x000fe20000011402 */
[----:B------:R-:W-:Y:S03]  /*24e40*/  BSSY B6, `(.L_x_1696) ;  /* 0x000035d000067945 */ /* 0x000fe60003800000 */
[----:B------:R-:W-:-:S04]  /*24e50*/  LEA.HI R3, R3, R2, RZ, 0x6 ;  /* 0x0000000203037211 */ /* 0x000fc800078f30ff */
[----:B------:R-:W-:-:S04]  /*24e60*/  SHF.R.S32.HI R3, RZ, 0x6, R3 ;  /* 0x00000006ff037819 */ /* 0x000fc80000011403 */
[----:B------:R-:W-:-:S04]  /*24e70*/  VIMNMX R0, RZ, R3, !PT ;  /* 0x00000003ff007248 */ /* 0x000fc80007fe0100 */
[----:B------:R-:W-:Y:S01]  /*24e80*/  ISETP.GT.AND P0, PT, R6, R0, PT ;  /* 0x000000000600720c */ /* 0x000fe20003f04270 */
[----:B------:R4:W-:-:S12]  /*24e90*/  STL [R1+0x1c], R0 ;  /* 0x00001c0001007387 */ /* 0x0009d80000100800 */
[----:B----4-:R-:W-:Y:S05]  /*24ea0*/  @P0 BRA `(.L_x_1697) ;  /* 0x0000000000480947 */ /* 0x010fea0003800000 */
[----:B------:R-:W4:Y:S02]  /*24eb0*/  S2R R0, SR_TID.X ;  /* 0x0000000000007919 */ /* 0x000f240000002100 */
[----:B----4-:R-:W-:-:S04]  /*24ec0*/  LOP3.LUT R0, R0, 0x1f, RZ, 0xc0, !PT ;  /* 0x0000001f00007812 */ /* 0x010fc800078ec0ff */
[----:B------:R-:W-:-:S13]  /*24ed0*/  ISETP.NE.AND P1, PT, R0, RZ, PT ;  /* 0x000000ff0000720c */ /* 0x000fda0003f25270 */
[----:B------:R-:W-:Y:S05]  /*24ee0*/  @P1 BRA `(.L_x_1698) ;  /* 0x0000003400481947 */ /* 0x000fea0003800000 */
[----:B------:R-:W4:Y:S01]  /*24ef0*/  S2R R7, SR_LANEID ;  /* 0x0000000000077919 */ /* 0x000f220000000000 */
[----:B------:R-:W-:Y:S01]  /*24f00*/  VOTEU.ANY UR4, UPT, PT ;  /* 0x0000000000047886 */ /* 0x000fe200038e0100 */
[----:B------:R-:W5:Y:S01]  /*24f10*/  LDC.64 R2, c[0x0][0xc38] ;  /* 0x00030e00ff027b82 */ /* 0x000f620000000a00 */
[----:B------:R-:W4:Y:S01]  /*24f20*/  FLO.U32 R0, UR4 ;  /* 0x0000000400007d00 */ /* 0x000f2200080e0000 */
[----:B------:R-:W-:-:S07]  /*24f30*/  ULDC.64 UR6, c[0x0][0x208] ;  /* 0x0000820000067ab9 */ /* 0x000fce0000000a00 */
[----:B------:R-:W5:Y:S01]  /*24f40*/  POPC R5, UR4 ;  /* 0x0000000400057d09 */ /* 0x000f620008000000 */
[----:B----4-:R-:W-:-:S13]  /*24f50*/  ISETP.EQ.U32.AND P0, PT, R0, R7, PT ;  /* 0x000000070000720c */ /* 0x010fda0003f02070 */
[----:B-----5:R-:W4:Y:S01]  /*24f60*/  @P0 ATOMG.E.ADD.STRONG.GPU PT, R3, desc[UR6][R2.64], R5 ;  /* 0x00000005020309a8 */ /* 0x020f2200081ee1c6 */
[----:B------:R-:W5:Y:S02]  /*24f70*/  S2R R4, SR_LTMASK ;  /* 0x0000000000047919 */ /* 0x000f640000003900 */
[----:B-----5:R-:W-:-:S04]  /*24f80*/  LOP3.LUT R4, R4, UR4, RZ, 0xc0, !PT ;  /* 0x0000000404047c12 */ /* 0x020fc8000f8ec0ff */
[----:B------:R-:W5:Y:S01]  /*24f90*/  POPC R7, R4 ;  /* 0x0000000400077309 */ /* 0x000f620000000000 */
[----:B----4-:R-:W5:Y:S02]  /*24fa0*/  SHFL.IDX PT, R0, R3, R0, 0x1f ;  /* 0x00001f0003007589 */ /* 0x010f6400000e0000 */
[----:B-----5:R-:W-:Y:S01]  /*24fb0*/  IADD3 R16, R0, UR38, R7 ;  /* 0x0000002600107c10 */ /* 0x020fe2000fffe007 */
[----:B------:R-:W-:Y:S06]  /*24fc0*/  BRA `(.L_x_1698) ;  /* 0x0000003400107947 */ /* 0x000fec0003800000 */
.L_x_1697:
[----:B------:R-:W4:Y:S01]  /*24fd0*/  S2R R3, SR_CgaCtaId ;  /* 0x0000000000037919 */ /* 0x000f220000008800 */
[----:B------:R-:W-:-:S04]  /*24fe0*/  MOV R0, 0x400 ;  /* 0x0000040000007802 */ /* 0x000fc80000000f00 */
[----:B----4-:R-:W-:-:S05]  /*24ff0*/  LEA R2, R3, R0, 0x18 ;  /* 0x0000000003027211 */ /* 0x010fca00078ec0ff */
[----:B------:R4:W-:Y:S01]  /*25000*/  STL [R1+0x14], R2 ;  /* 0x0000140201007387 */ /* 0x0009e20000100800 */
[----:B------:R-:W-:-:S05]  /*25010*/  VIADD R0, R2, 0x20400 ;  /* 0x0002040002007836 */ /* 0x000fca0000000000 */
[----:B------:R-:W-:-:S13]  /*25020*/  LOP3.LUT P0, RZ, R0, 0x3ff, RZ, 0xc0, !PT ;  /* 0x000003ff00ff7812 */ /* 0x000fda000780c0ff */
[----:B----4-:R-:W-:Y:S05]  /*25030*/  @!P0 BRA `(.L_x_1699) ;  /* 0x0000000000408947 */ /* 0x010fea0003800000 */
[----:B------:R-:W-:Y:S01]  /*25040*/  MOV R2, 0x0 ;  /* 0x0000000000027802 */ /* 0x000fe20000000f00 */
[----:B------:R-:W-:Y:S01]  /*25050*/  ULDC.64 UR6, c[0x4][0xa8] ;  /* 0x01002a0000067ab9 */ /* 0x000fe20000000a00 */
[----:B------:R-:W-:Y:S01]  /*25060*/  ULDC.64 UR8, c[0x4][0xb0] ;  /* 0x01002c0000087ab9 */ /* 0x000fe20000000a00 */
[----:B------:R-:W-:Y:S01]  /*25070*/  ULDC.64 UR4, c[0x4][0x30] ;  /* 0x01000c0000047ab9 */ /* 0x000fe20000000a00 */
[----:B------:R-:W-:Y:S02]  /*25080*/  IMAD.U32 R4, RZ, RZ, UR6 ;  /* 0x00000006ff047e24 */ /* 0x000fe4000f8e00ff */
[----:B------:R-:W4:Y:S01]  /*25090*/  LDC.64 R2, c[0x4][R2] ;  /* 0x0100000002027b82 */ /* 0x000f220000000a00 */
[----:B------:R-:W-:Y:S02]  /*250a0*/  IMAD.U32 R5, RZ, RZ, UR7 ;  /* 0x00000007ff057e24 */ /* 0x000fe4000f8e00ff */
[----:B---3--:R-:W-:Y:S02]  /*250b0*/  IMAD.U32 R6, RZ, RZ, UR8 ;  /* 0x00000008ff067e24 */ /* 0x008fe4000f8e00ff */
[----:B------:R-:W-:-:S02]  /*250c0*/  IMAD.U32 R7, RZ, RZ, UR9 ;  /* 0x00000009ff077e24 */ /* 0x000fc4000f8e00ff */
[----:B-12---:R-:W-:Y:S02]  /*250d0*/  IMAD.U32 R10, RZ, RZ, UR4 ;  /* 0x00000004ff0a7e24 */ /* 0x006fe4000f8e00ff */
[----:B------:R-:W-:Y:S02]  /*250e0*/  IMAD.U32 R11, RZ, RZ, UR5 ;  /* 0x00000005ff0b7e24 */ /* 0x000fe4000f8e00ff */
[----:B------:R-:W-:Y:S02]  /*250f0*/  IMAD.MOV.U32 R8, RZ, RZ, 0x70 ;  /* 0x00000070ff087424 */ /* 0x000fe400078e00ff */
[----:B------:R-:W-:Y:S02]  /*25100*/  IMAD.MOV.U32 R12, RZ, RZ, 0x1 ;  /* 0x00000001ff0c7424 */ /* 0x000fe400078e00ff */
[----:B0-----:R-:W-:-:S07]  /*25110*/  IMAD.MOV.U32 R13, RZ, RZ, RZ ;  /* 0x000000ffff0d7224 */ /* 0x001fce00078e00ff */
[----:B------:R-:W-:-:S07]  /*25120*/  LEPC R20, `(.L_x_1699) ;  /* 0x000000001014794e */ /* 0x000fce0000000000 */
[----:B----4-:R-:W-:Y:S05]  /*25130*/  CALL.ABS.NOINC R2 ;  /* 0x0000000002007343 */ /* 0x010fea0003c00000 */
.L_x_1699:
[----:B------:R-:W4:Y:S02]  /*25140*/  LDL R2, [R1+0x14] ;  /* 0x0000140001027983 */ /* 0x000f240000100800 */
[----:B----4-:R-:W-:-:S05]  /*25150*/  VIADD R0, R2, 0x400 ;  /* 0x0000040002007836 */ /* 0x010fca0000000000 */
[----:B------:R-:W-:-:S13]  /*25160*/  LOP3.LUT P0, RZ, R0, 0x3ff, RZ, 0xc0, !PT ;  /* 0x000003ff00ff7812 */ /* 0x000fda000780c0ff */
[----:B------:R-:W-:Y:S05]  /*25170*/  @!P0 BRA `(.L_x_1700) ;  /* 0x0000000000808947 */ /* 0x000fea0003800000 */
[----:B------:R-:W-:Y:S01]  /*25180*/  MOV R0, 0x0 ;  /* 0x0000000000007802 */ /* 0x000fe20000000f00 */
[----:B------:R-:W-:Y:S01]  /*25190*/  ULDC.64 UR6, c[0x4][0xa8] ;  /* 0x01002a0000067ab9 */ /* 0x000fe20000000a00 */
[----:B------:R-:W-:Y:S01]  /*251a0*/  ULDC.64 UR8, c[0x4][0xb0] ;  /* 0x01002c0000087ab9 */ /* 0x000fe20000000a00 */
[----:B------:R-:W-:Y:S01]  /*251b0*/  ULDC.64 UR4, c[0x4][0x38] ;  /* 0x01000e0000047ab9 */ /* 0x000fe20000000a00 */
[----:B------:R4:W4:Y:S01]  /*251c0*/  LDC.64 R2, c[0x4][R0] ;  /* 0x0100000000027b82 */ /* 0x0009220000000a00 */
[----:B------:R-:W-:Y:S02]  /*251d0*/  IMAD.U32 R4, RZ, RZ, UR6 ;  /* 0x00000006ff047e24 */ /* 0x000fe4000f8e00ff */
        /* <DEDUP_REMOVED lines=10> */
.L_x_1701:
[----:B------:R-:W-:Y:S01]  /*25280*/  MOV R2, 0x0 ;  /* 0x0000000000027802 */ /* 0x000fe20000000f00 */
[----:B------:R-:W-:Y:S01]  /*25290*/  ULDC.64 UR4, c[0x4][0xa8] ;  /* 0x01002a0000047ab9 */ /* 0x000fe20000000a00 */
[----:B------:R-:W-:Y:S01]  /*252a0*/  ULDC.64 UR6, c[0x4][0xb0] ;  /* 0x01002c0000067ab9 */ /* 0x000fe20000000a00 */
[----:B------:R-:W-:Y:S01]  /*252b0*/  ULDC.64 UR8, c[0x4][0x40] ;  /* 0x0100100000087ab9 */ /* 0x000fe20000000a00 */
[----:B------:R-:W-:Y:S02]  /*252c0*/  IMAD.U32 R4, RZ, RZ, UR4 ;  /* 0x00000004ff047e24 */ /* 0x000fe4000f8e00ff */
[----:B------:R-:W0:Y:S01]  /*252d0*/  LDC.64 R2, c[0x4][R2] ;  /* 0x0100000002027b82 */ /* 0x000e220000000a00 */
[----:B------:R-:W-:Y:S02]  /*252e0*/  IMAD.U32 R5, RZ, RZ, UR5 ;  /* 0x00000005ff057e24 */ /* 0x000fe4000f8e00ff */
[----:B------:R-:W-:Y:S02]  /*252f0*/  IMAD.U32 R6, RZ, RZ, UR6 ;  /* 0x00000006ff067e24 */ /* 0x000fe4000f8e00ff */
[----:B------:R-:W-:-:S02]  /*25300*/  IMAD.U32 R7, RZ, RZ, UR7 ;  /* 0x00000007ff077e24 */ /* 0x000fc4000f8e00ff */
[----:B------:R-:W-:Y:S02]  /*25310*/  IMAD.U32 R10, RZ, RZ, UR8 ;  /* 0x00000008ff0a7e24 */ /* 0x000fe4000f8e00ff */
[----:B------:R-:W-:Y:S02]  /*25320*/  IMAD.U32 R11, RZ, RZ, UR9 ;  /* 0x00000009ff0b7e24 */ /* 0x000fe4000f8e00ff */
[----:B------:R-:W-:Y:S02]  /*25330*/  IMAD.MOV.U32 R8, RZ, RZ, 0x70 ;  /* 0x00000070ff087424 */ /* 0x000fe400078e00ff */
[----:B------:R-:W-:Y:S02]  /*25340*/  IMAD.MOV.U32 R12, RZ, RZ, 0x1 ;  /* 0x00000001ff0c7424 */ /* 0x000fe400078e00ff */
[----:B------:R-:W-:-:S07]  /*25350*/  IMAD.MOV.U32 R13, RZ, RZ, RZ ;  /* 0x000000ffff0d7224 */ /* 0x000fce00078e00ff */
[----:B------:R-:W-:-:S07]  /*25360*/  LEPC R20, `(.L_x_1700) ;  /* 0x000000001014794e */ /* 0x000fce0000000000 */
[----:B0-----:R-:W-:Y:S05]  /*25370*/  CALL.ABS.NOINC R2 ;  /* 0x0000000002007343 */ /* 0x001fea0003c00000 */
.L_x_1700:
[----:B------:R-:W4:Y:S01]  /*25380*/  LDL.LU R4, [R1+0x28] ;  /* 0x0000280001047983 */ /* 0x000f220000300800 */
[----:B------:R-:W0:Y:S01]  /*25390*/  LDC R0, c[0x0][0x428] ;  /* 0x00010a00ff007b82 */ /* 0x000e220000000800 */
[----:B------:R-:W-:Y:S01]  /*253a0*/  ULDC.64 UR4, c[0x0][0x9f8] ;  /* 0x00027e0000047ab9 */ /* 0x000fe20000000a00 */
[----:B------:R-:W-:Y:S01]  /*253b0*/  IMAD.MOV.U32 R5, RZ, RZ, R19 ;  /* 0x000000ffff057224 */ /* 0x000fe200078e0013 */
[----:B------:R-:W-:Y:S01]  /*253c0*/  ULDC.64 UR6, c[0x0][0x208] ;  /* 0x0000820000067ab9 */ /* 0x000fe20000000a00 */
[----:B0-----:R-:W-:Y:S01]  /*253d0*/  ISETP.NE.AND P0, PT, R0, 0x1, PT ;  /* 0x000000010000780c */ /* 0x001fe20003f05270 */
[----:B------:R-:W-:-:S12]  /*253e0*/  IMAD.MOV.U32 R0, RZ, RZ, R18 ;  /* 0x000000ffff007224 */ /* 0x000fd800078e0012 */
[----:B------:R-:W0:Y:S08]  /*253f0*/  @P0 LDC R3, c[0x0][0x42c] ;  /* 0x00010b00ff030b82 */ /* 0x000e300000000800 */
[----:B------:R-:W1:Y:S01]  /*25400*/  @P0 LDC R2, c[0x0][0x430] ;  /* 0x00010c00ff020b82 */ /* 0x000e620000000800 */
[----:B0-----:R-:W-:-:S05]  /*25410*/  @P0 IMAD.HI.U32 R3, R18, R3, RZ ;  /* 0x0000000312030227 */ /* 0x001fca00078e00ff */
[----:B-1----:R-:W-:Y:S02]  /*25420*/  @P0 SHF.R.U32.HI R0, RZ, R2, R3 ;  /* 0x00000002ff000219 */ /* 0x002fe40000011603 */
[----:B------:R-:W-:-:S04]  /*25430*/  ISETP.NE.U32.AND P0, PT, RZ, UR4, PT ;  /* 0x00000004ff007c0c */ /* 0x000fc8000bf05070 */
[----:B------:R-:W-:Y:S01]  /*25440*/  ISETP.NE.AND.EX P0, PT, RZ, UR5, PT, P0 ;  /* 0x00000005ff007c0c */ /* 0x000fe2000bf05300 */
[----:B------:R-:W-:-:S12]  /*25450*/  ULDC.64 UR4, c[0x0][0xa00] ;  /* 0x0002800000047ab9 */ /* 0x000fd80000000a00 */
[----:B---3--:R-:W0:Y:S02]  /*25460*/  @P0 LDC.64 R6, c[0x0][0x9f8] ;  /* 0x00027e00ff060b82 */ /* 0x008e240000000a00 */
[----:B0-----:R-:W-:-:S05]  /*25470*/  @P0 IMAD.WIDE R6, R19, 0x4, R6 ;  /* 0x0000000413060825 */ /* 0x001fca00078e0206 */
[----:B------:R0:W5:Y:S01]  /*25480*/  @P0 LDG.E R5, desc[UR6][R6.64] ;  /* 0x0000000606050981 */ /* 0x000162000c1e1900 */
[----:B------:R-:W-:-:S04]  /*25490*/  ISETP.NE.U32.AND P0, PT, RZ, UR4, PT ;  /* 0x00000004ff007c0c */ /* 0x000fc8000bf05070 */
[----:B------:R-:W-:-:S04]  /*254a0*/  ISETP.NE.AND.EX P0, PT, RZ, UR5, PT, P0 ;  /* 0x00000005ff007c0c */ /* 0x000fc8000bf05300 */
[----:B------:R-:W-:Y:S01]  /*254b0*/  SEL R3, R19, RZ, !P0 ;  /* 0x000000ff13037207 */ /* 0x000fe20004000000 */
[----:B----4-:R-:W-:Y:S02]  /*254c0*/  IMAD R2, R17, 0x80, R4 ;  /* 0x0000008011027824 */ /* 0x010fe400078e0204 */
[----:B------:R-:W1:Y:S02]  /*254d0*/  S2R R4, SR_TID.X ;  /* 0x0000000000047919 */ /* 0x000e640000002100 */
[----:B-1----:R-:W-:-:S04]  /*254e0*/  LOP3.LUT R4, R4, 0x1f, RZ, 0xc0, !PT ;  /* 0x0000001f04047812 */ /* 0x002fc800078ec0ff */
[----:B------:R-:W-:-:S04]  /*254f0*/  ISETP.NE.AND P6, PT, R4, RZ, PT ;  /* 0x000000ff0400720c */ /* 0x000fc80003fc5270 */
[----:B------:R-:W-:-:S09]  /*25500*/  PLOP3.LUT P1, PT, P6, PT, PT, 0x8, 0x0 ;  /* 0x000000000000781c */ /* 0x000fd2000372e170 */
[----:B------:R-:W-:-:S05]  /*25510*/  VOTEU.ALL UP1, P6 ;  /* 0x00000000003f7886 */ /* 0x000fca0003020000 */
[----:B------:R-:W-:-:S04]  /*25520*/  @!UP1 UIADD3 UR8, UP0, UR36, 0x270, URZ ;  /* 0x0000027024089890 */ /* 0x000fc8000ff1e03f */
[----:B------:R-:W-:-:S03]  /*25530*/  @!UP1 UIADD3.X UR9, URZ, UR37, URZ, UP0, !UPT ;  /* 0x000000253f099290 */ /* 0x000fc600087fe43f */
[----:B0-----:R-:W-:-:S09]  /*25540*/  VOTEU.ALL UP0, P6 ;  /* 0x00000000003f7886 */ /* 0x001fd20003000000 */
.L_x_1702:
        /* <DEDUP_REMOVED lines=16> */
.L_x_1703:
        /* <DEDUP_REMOVED lines=15> */
.L_x_1704:
        /* <DEDUP_REMOVED lines=15> */
.L_x_1705:
        /* <DEDUP_REMOVED lines=9> */
[----:B------:R-:W3:Y:S01]  /*258c0*/  LDL R4, [R1+0x20] ;  /* 0x0000200001047983 */ /* 0x000ee20000100800 */
[----:B--2---:R-:W0:Y:S01]  /*258d0*/  LDC.64 R8, c[0x0][0x3f8] ;  /* 0x0000fe00ff087b82 */ /* 0x004e220000000a00 */
[----:B------:R-:W-:Y:S02]  /*258e0*/  ULDC.64 UR4, c[0x0][0xa08] ;  /* 0x0002820000047ab9 */ /* 0x000fe40000000a00 */
[----:B0-----:R-:W-:Y:S01]  /*258f0*/  LOP3.LUT P0, RZ, R8, UR4, RZ, 0xfc, !PT ;  /* 0x0000000408ff7c12 */ /* 0x001fe2000f80fcff */
[----:B------:R-:W-:-:S03]  /*25900*/  UMOV UR4, 0xffffffff ;  /* 0xffffffff00047882 */ /* 0x000fc60000000000 */
[----:B------:R-:W-:-:S04]  /*25910*/  LOP3.LUT P0, RZ, R9, UR5, RZ, 0xfc, P0 ;  /* 0x0000000509ff7c12 */ /* 0x000fc8000800fcff */
[----:B-----5:R-:W-:Y:S01]  /*25920*/  SEL R6, R5, RZ, !P0 ;  /* 0x000000ff05067207 */ /* 0x020fe20004000000 */
[----:B---3--:R-:W-:Y:S01]  /*25930*/  VIADD R4, R4, 0xffffffff ;  /* 0xffffffff04047836 */ /* 0x008fe20000000000 */
[----:B------:R-:W-:Y:S07]  /*25940*/  BRA.DIV UR4, `(.L_x_1706) ;  /* 0x00000056048c7947 */ /* 0x000fee000b800000 */
.L_x_1886:
[----:B------:R-:W-:Y:S01]  /*25950*/  UMOV UR4, 0xffffffff ;  /* 0xffffffff00047882 */ /* 0x000fe20000000000 */
[----:B------:R-:W-:Y:S02]  /*25960*/  SHF.R.S32.HI R17, RZ, 0x1f, R5 ;  /* 0x0000001fff117819 */ /* 0x000fe40000011405 */
[----:B------:R-:W-:Y:S05]  /*25970*/  BRA.DIV UR4, `(.L_x_1707) ;  /* 0x0000005604b47947 */ /* 0x000fea000b800000 */
[----:B------:R-:W-:-:S13]  /*25980*/  ELECT P6, URZ, PT ;  /* 0x00000000003f782f */ /* 0x000fda00038c0000 */
.L_x_1889:
[----:B------:R-:W-:Y:S05]  /*25990*/  @!P6 BRA `(.L_x_1708) ;  /* 0x000000040038e947 */ /* 0x000fea0003800000 */
[----:B------:R-:W-:-:S04]  /*259a0*/  ISETP.NE.U32.AND P0, PT, R8, RZ, PT ;  /* 0x000000ff0800720c */ /* 0x000fc80003f05070 */
        /* <DEDUP_REMOVED lines=17> */
[----:B------:R-:W-:-:S04]  /*25ac0*/  LEA R10, P0, R6, R8, 0x2 ;  /* 0x00000008060a7211 */ /* 0x000fc800078010ff */
[----:B------:R-:W-:-:S05]  /*25ad0*/  LEA.HI.X R11, R6, R9, R7, 0x2, P0 ;  /* 0x00000009060b7211 */ /* 0x000fca00000f1407 */
[----:B------:R0:W5:Y:S04]  /*25ae0*/  LDG.E R6, desc[UR6][R10.64] ;  /* 0x000000060a067981 */ /* 0x000168000c1e1900 */
.L_x_1709:
        /* <DEDUP_REMOVED lines=9> */
.L_x_1890:
        /* <DEDUP_REMOVED lines=11> */
.L_x_1711:
[----:B------:R-:W2:Y:S01]  /*25c30*/  LDL R11, [R1] ;  /* 0x00000000010b7983 */ /* 0x000ea20000100800 */
[----:B------:R-:W-:-:S03]  /*25c40*/  MOV R12, 0x400 ;  /* 0x00000400000c7802 */ /* 0x000fc60000000f00 */
[----:B0-----:R-:W3:Y:S01]  /*25c50*/  LDL R10, [R1+0x4] ;  /* 0x00000400010a7983 */ /* 0x001ee20000100800 */
[----:B------:R-:W0:Y:S01]  /*25c60*/  S2R R13, SR_CgaCtaId ;  /* 0x00000000000d7919 */ /* 0x000e220000008800 */
        /* <DEDUP_REMOVED lines=33> */
.L_x_1708:
[----:B------:R-:W2:Y:S01]  /*25e80*/  LDL.LU R12, [R1+0x24] ;  /* 0x00002400010c7983 */ /* 0x000ea20000300800 */
[----:B------:R-:W-:Y:S01]  /*25e90*/  MOV R10, 0x400 ;  /* 0x00000400000a7802 */ /* 0x000fe20000000f00 */
[----:B------:R-:W-:Y:S05]  /*25ea0*/  WARPSYNC.ALL ;  /* 0x0000000000007948 */ /* 0x000fea0003800000 */
[----:B------:R-:W0:Y:S01]  /*25eb0*/  S2R R11, SR_CgaCtaId ;  /* 0x00000000000b7919 */ /* 0x000e220000008800 */
        /* <DEDUP_REMOVED lines=51> */
.L_x_1891:
[----:B------:R-:W-:Y:S05]  /*261f0*/  BSYNC B0 ;  /* 0x0000000000007941 */ /* 0x000fea0003800000 */
.L_x_1712:
[----:B0-----:R-:W2:Y:S04]  /*26200*/  LDL R3, [R1+0x20] ;  /* 0x0000200001037983 */ /* 0x001ea80000100800 */
[----:B------:R-:W3:Y:S01]  /*26210*/  LDL R10, [R1+0x1c] ;  /* 0x00001c00010a7983 */ /* 0x000ee20000100800 */
[----:B------:R-:W-:Y:S01]  /*26220*/  BSSY B0, `(.L_x_1714) ;  /* 0x00001c6000007945 */ /* 0x000fe20003800000 */
[----:B--2---:R-:W-:-:S05]  /*26230*/  VIADD R7, R3, 0xfffffffe ;  /* 0xfffffffe03077836 */ /* 0x004fca0000000000 */
[----:B---3--:R-:W-:-:S13]  /*26240*/  ISETP.GE.AND P0, PT, R7, R10, PT ;  /* 0x0000000a0700720c */ /* 0x008fda0003f06270 */
[----:B------:R-:W-:Y:S05]  /*26250*/  @!P0 BRA `(.L_x_1715) ;  /* 0x0000001c00088947 */ /* 0x000fea0003800000 */
[----:B------:R-:W-:Y:S01]  /*26260*/  IMAD.MOV R13, RZ, RZ, -R3 ;  /* 0x000000ffff0d7224 */ /* 0x000fe200078e0a03 */
[----:B------:R-:W-:Y:S01]  /*26270*/  LOP3.LUT R2, RZ, R10, RZ, 0x33, !PT ;  /* 0x0000000aff027212 */ /* 0x000fe200078e33ff */
[----:B------:R-:W-:Y:S03]  /*26280*/  BSSY B1, `(.L_x_1716) ;  /* 0x000009c000017945 */ /* 0x000fe60003800000 */
        /* <DEDUP_REMOVED lines=36> */
.L_x_1720:
[----:B0-----:R-:W0:Y:S01]  /*264d0*/  S2R R8, SR_CgaCtaId ;  /* 0x0000000000087919 */ /* 0x001e220000008800 */
[----:B------:R-:W-:-:S04]  /*264e0*/  MOV R3, 0x400 ;  /* 0x0000040000037802 */ /* 0x000fc80000000f00 */
[----:B0-----:R-:W-:Y:S02]  /*264f0*/  LEA R3, R8, R3, 0x18 ;  /* 0x0000000308037211 */ /* 0x001fe400078ec0ff */
[----:B------:R-:W-:-:S03]  /*26500*/  SHF.L.U32 R8, R14, 0x1f, RZ ;  /* 0x0000001f0e087819 */ /* 0x000fc600000006ff */
[----:B------:R-:W-:-:S04]  /*26510*/  IMAD R3, R12, 0x8, R3 ;  /* 0x000000080c037824 */ /* 0x000fc800078e0203 */
[----:B------:R-:W0:Y:S02]  /*26520*/  SYNCS.PHASECHK.TRANS64.TRYWAIT P0, [R3+URZ+0x30840], R8 ;  /* 0x03084008030075a7 */ /* 0x000e24000800017f */
[----:B0-----:R-:W-:Y:S05]  /*26530*/  @!P0 BRA `(.L_x_1721) ;  /* 0x0000004c00188947 */ /* 0x001fea0003800000 */
.L_x_1892:
        /* <DEDUP_REMOVED lines=11> */
.L_x_1722:
        /* <DEDUP_REMOVED lines=42> */
.L_x_1893:
        /* <DEDUP_REMOVED lines=13> */
.L_x_1724:
        /* <DEDUP_REMOVED lines=16> */
[----:B------:R-:W-:-:S05]  /*26a60*/  IMAD R3, R9, 0x8, R10 ;  /* 0x0000000809037824 */ /* 0x000fca00078e020a */
[----:B------:R-:W-:Y:S01]  /*26a70*/  R2UR UR9, R3 ;  /* 0x00000000030972ca */ /* 0x000fe200000e0000 */
[----:B------:R-:W-:Y:S01]  /*26a80*/  IMAD R3, R9, 0x8000, R10 ;  /* 0x0000800009037824 */ /* 0x000fe200078e020a */
[----:B---3--:R-:W-:-:S04]  /*26a90*/  R2UR UR5, R8 ;  /* 0x00000000080572ca */ /* 0x008fc800000e0000 */
        /* <DEDUP_REMOVED lines=21> */
.L_x_1719:
[----:B------:R-:W-:Y:S05]  /*26bf0*/  BSYNC B2 ;  /* 0x0000000000027941 */ /* 0x000fea0003800000 */
.L_x_1718:
[----:B------:R-:W2:Y:S04]  /*26c00*/  LDL R2, [R1+0x20] ;  /* 0x0000200001027983 */ /* 0x000ea80000100800 */
[----:B------:R0:W-:Y:S04]  /*26c10*/  STL [R1], R12 ;  /* 0x0000000c01007387 */ /* 0x0001e80000100800 */
[----:B------:R0:W-:Y:S02]  /*26c20*/  STL [R1+0x8], R14 ;  /* 0x0000080e01007387 */ /* 0x0001e40000100800 */
[----:B0-2---:R-:W-:-:S07]  /*26c30*/  VIADD R7, R2, 0xfffffffd ;  /* 0xfffffffd02077836 */ /* 0x005fce0000000000 */
.L_x_1717:
[----:B------:R-:W-:Y:S05]  /*26c40*/  BSYNC B1 ;  /* 0x0000000000017941 */ /* 0x000fea0003800000 */
.L_x_1716:
[----:B------:R-:W2:Y:S01]  /*26c50*/  LDL.LU R2, [R1+0x20] ;  /* 0x0000200001027983 */ /* 0x000ea20000300800 */
[----:B------:R-:W-:Y:S01]  /*26c60*/  VIADD R13, R13, 0xfffffffe ;  /* 0xfffffffe0d0d7836 */ /* 0x000fe20000000000 */
[----:B--2---:R-:W-:-:S04]  /*26c70*/  LOP3.LUT R2, RZ, R2, RZ, 0x33, !PT ;  /* 0x00000002ff027212 */ /* 0x004fc800078e33ff */
[----:B------:R-:W-:-:S13]  /*26c80*/  ISETP.NE.AND P0, PT, R13, R2, PT ;  /* 0x000000020d00720c */ /* 0x000fda0003f05270 */
[----:B------:R-:W-:Y:S05]  /*26c90*/  @!P0 BRA `(.L_x_1715) ;  /* 0x0000001000788947 */ /* 0x000fea0003800000 */
[----:B------:R-:W-:-:S07]  /*26ca0*/  IMAD.MOV.U32 R13, RZ, RZ, R6 ;  /* 0x000000ffff0d7224 */ /* 0x000fce00078e0006 */
.L_x_1739:
        /* <DEDUP_REMOVED lines=24> */
[--C-:B------:R-:W-:Y:S01]  /*26e30*/  SHF.R.S32.HI R3, RZ, 0x1f, R2.reuse ;  /* 0x0000001fff037819 */ /* 0x100fe20000011402 */
[----:B------:R-:W-:Y:S02]  /*26e40*/  IMAD.MOV R12, RZ, RZ, -R2 ;  /* 0x000000ffff0c7224 */ /* 0x000fe400078e0a02 */
[C---:B------:R-:W-:Y:S02]  /*26e50*/  IMAD R10, R5.reuse, UR7, R10 ;  /* 0x00000007050a7c24 */ /* 0x040fe4000f8e020a */
[----:B------:R-:W-:-:S04]  /*26e60*/  IMAD.WIDE.U32 R2, R5, UR6, R2 ;  /* 0x0000000605027c25 */ /* 0x000fc8000f8e0002 */
[----:B------:R-:W-:Y:S01]  /*26e70*/  IMAD.IADD R3, R10, 0x1, R3 ;  /* 0x000000010a037824 */ /* 0x000fe200078e0203 */
[----:B------:R-:W-:Y:S01]  /*26e80*/  LEA R10, P0, R2, UR4, 0x2 ;  /* 0x00000004020a7c11 */ /* 0x000fe2000f8010ff */
[----:B------:R-:W-:-:S03]  /*26e90*/  IMAD R12, R11, R12, R7 ;  /* 0x0000000c0b0c7224 */ /* 0x000fc600078e0207 */
[----:B------:R-:W-:-:S05]  /*26ea0*/  LEA.HI.X R11, R2, UR5, R3, 0x2, P0 ;  /* 0x00000005020b7c11 */ /* 0x000fca00080f1403 */
[----:B------:R0:W5:Y:S04]  /*26eb0*/  LDG.E R13, desc[UR8][R10.64] ;  /* 0x000000080a0d7981 */ /* 0x000168000c1e1900 */
.L_x_1727:
[----:B------:R-:W1:Y:S01]  /*26ec0*/  S2R R3, SR_CgaCtaId ;  /* 0x0000000000037919 */ /* 0x000e620000008800 */
[----:B------:R-:W-:-:S04]  /*26ed0*/  MOV R2, 0x400 ;  /* 0x0000040000027802 */ /* 0x000fc80000000f00 */
[----:B-1----:R-:W-:Y:S02]  /*26ee0*/  LEA R2, R3, R2, 0x18 ;  /* 0x0000000203027211 */ /* 0x002fe400078ec0ff */
[----:B------:R-:W-:-:S03]  /*26ef0*/  SHF.L.U32 R3, R9, 0x1f, RZ ;  /* 0x0000001f09037819 */ /* 0x000fc600000006ff */
[----:B------:R-:W-:-:S04]  /*26f00*/  IMAD R2, R8, 0x8, R2 ;  /* 0x0000000808027824 */ /* 0x000fc800078e0202 */
[----:B------:R-:W1:Y:S02]  /*26f10*/  SYNCS.PHASECHK.TRANS64.TRYWAIT P0, [R2+URZ+0x30840], R3 ;  /* 0x03084003020075a7 */ /* 0x000e64000800017f */
[----:B-1----:R-:W-:Y:S05]  /*26f20*/  @!P0 BRA `(.L_x_1728) ;  /* 0x0000004000c48947 */ /* 0x002fea0003800000 */
.L_x_1894:
        /* <DEDUP_REMOVED lines=11> */
.L_x_1729:
        /* <DEDUP_REMOVED lines=42> */
.L_x_1895:
        /* <DEDUP_REMOVED lines=8> */
.L_x_1731:
        /* <DEDUP_REMOVED lines=15> */
[----:B------:R-:W-:Y:S02]  /*273f0*/  IMAD.MOV.U32 R4, RZ, RZ, R12 ;  /* 0x000000ffff047224 */ /* 0x000fe400078e000c */
        /* <DEDUP_REMOVED lines=23> */
.L_x_1726:
[----:B------:R-:W-:Y:S05]  /*27570*/  BSYNC B1 ;  /* 0x0000000000017941 */ /* 0x000fea0003800000 */
.L_x_1725:
        /* <DEDUP_REMOVED lines=31> */
[----:B------:R-:W-:-:S06]  /*27770*/  LEA.HI.X R13, R2, UR5, R3, 0x2, P0 ;  /* 0x00000005020d7c11 */ /* 0x000fcc00080f1403 */
[----:B------:R1:W5:Y:S03]  /*27780*/  LDG.E R13, desc[UR8][R12.64] ;  /* 0x000000080c0d7981 */ /* 0x000366000c1e1900 */
.L_x_1734:
[----:B------:R-:W2:Y:S01]  /*27790*/  S2R R3, SR_CgaCtaId ;  /* 0x0000000000037919 */ /* 0x000ea20000008800 */
[----:B------:R-:W-:-:S04]  /*277a0*/  MOV R2, 0x400 ;  /* 0x0000040000027802 */ /* 0x000fc80000000f00 */
[----:B--2---:R-:W-:Y:S02]  /*277b0*/  LEA R2, R3, R2, 0x18 ;  /* 0x0000000203027211 */ /* 0x004fe400078ec0ff */
[----:B------:R-:W-:-:S03]  /*277c0*/  SHF.L.U32 R3, R14, 0x1f, RZ ;  /* 0x0000001f0e037819 */ /* 0x000fc600000006ff */
[----:B------:R-:W-:-:S04]  /*277d0*/  IMAD R2, R15, 0x8, R2 ;  /* 0x000000080f027824 */ /* 0x000fc800078e0202 */
[----:B------:R-:W2:Y:S02]  /*277e0*/  SYNCS.PHASECHK.TRANS64.TRYWAIT P0, [R2+URZ+0x30840], R3 ;  /* 0x03084003020075a7 */ /* 0x000ea4000800017f */
[----:B--2---:R-:W-:Y:S05]  /*277f0*/  @!P0 BRA `(.L_x_1735) ;  /* 0x0000003800b88947 */ /* 0x004fea0003800000 */
.L_x_1896:
        /* <DEDUP_REMOVED lines=11> */
.L_x_1736:
        /* <DEDUP_REMOVED lines=42> */
.L_x_1897:
        /* <DEDUP_REMOVED lines=8> */
.L_x_1738:
        /* <DEDUP_REMOVED lines=38> */
.L_x_1733:
[----:B------:R-:W-:Y:S05]  /*27e30*/  BSYNC B1 ;  /* 0x0000000000017941 */ /* 0x000fea0003800000 */
.L_x_1732:
[----:B------:R-:W2:Y:S01]  /*27e40*/  LDL R2, [R1+0x1c] ;  /* 0x00001c0001027983 */ /* 0x000ea20000100800 */
[----:B------:R-:W-:Y:S01]  /*27e50*/  VIADD R7, R7, 0xfffffffe ;  /* 0xfffffffe07077836 */ /* 0x000fe20000000000 */
[----:B--2---:R-:W-:-:S13]  /*27e60*/  ISETP.GT.AND P0, PT, R11, R2, PT ;  /* 0x000000020b00720c */ /* 0x004fda0003f04270 */
[----:B------:R-:W-:Y:S05]  /*27e70*/  @P0 BRA `(.L_x_1739) ;  /* 0xffffffec008c0947 */ /* 0x000fea000383ffff */
.L_x_1715:
[----:B------:R-:W-:Y:S05]  /*27e80*/  BSYNC B0 ;  /* 0x0000000000007941 */ /* 0x000fea0003800000 */
.L_x_1714:
        /* <DEDUP_REMOVED lines=14> */
[----:B-1----:R-:W-:-:S06]  /*27f70*/  LOP3.LUT R8, R8, UR4, RZ, 0xc0, !PT ;  /* 0x0000000408087c12 */ /* 0x002fcc000f8ec0ff */
[----:B------:R-:W1:Y:S01]  /*27f80*/  POPC R8, R8 ;  /* 0x0000000800087309 */ /* 0x000e620000000000 */
[----:B--2---:R-:W1:Y:S02]  /*27f90*/  SHFL.IDX PT, R5, R2, R5, 0x1f ;  /* 0x00001f0502057589 */ /* 0x004e6400000e0000 */
[----:B-1----:R-:W-:-:S07]  /*27fa0*/  IADD3 R16, R5, UR38, R8 ;  /* 0x0000002605107c10 */ /* 0x002fce000fffe008 */
.L_x_1741:
[----:B------:R-:W-:Y:S05]  /*27fb0*/  BSYNC B0 ;  /* 0x0000000000007941 */ /* 0x000fea0003800000 */
.L_x_1740:
        /* <DEDUP_REMOVED lines=11> */
.L_x_1898:
        /* <DEDUP_REMOVED lines=11> */
.L_x_1745:
        /* <DEDUP_REMOVED lines=37> */
.L_x_1743:
[----:B------:R-:W-:Y:S05]  /*28370*/  BSYNC B0 ;  /* 0x0000000000007941 */ /* 0x000fea0003800000 */
.L_x_1742:
        /* <DEDUP_REMOVED lines=9> */
.L_x_1698:
[----:B------:R-:W-:Y:S05]  /*28410*/  BSYNC B6 ;  /* 0x0000000000067941 */ /* 0x000fea0003800000 */
.L_x_1696:
[----:B------:R-:W-:-:S03]  /*28420*/  UMOV UR4, 0xffffffff ;  /* 0xffffffff00047882 */ /* 0x000fc60000000000 */
[----:B------:R-:W-:Y:S05]  /*28430*/  BRA.DIV UR4, `(.L_x_1746) ;  /* 0x0000002e04e47947 */ /* 0x000fea000b800000 */
[----:B------:R0:W0:Y:S04]  /*28440*/  SHFL.IDX PT, R4, R16, RZ, 0x1f ;  /* 0x00001fff10047589 */ /* 0x00002800000e0000 */
[----:B------:R-:W0:Y:S02]  /*28450*/  SHFL.IDX PT, R16, R16, 0x1, 0x1f ;  /* 0x00201f0010107f89 */ /* 0x000e2400000e0000 */
.L_x_1902:
[----:B----4-:R-:W1:Y:S01]  /*28460*/  S2R R0, SR_TID.X ;  /* 0x0000000000007919 */ /* 0x010e620000002100 */
[----:B------:R-:W-:Y:S01]  /*28470*/  ULDC UR4, c[0x0][0xc14] ;  /* 0x0003050000047ab9 */ /* 0x000fe20000000800 */
[----:B------:R-:W-:Y:S01]  /*28480*/  BSSY B0, `(.L_x_1747) ;  /* 0x000000c000007945 */ /* 0x000fe20003800000 */
[----:B------:R-:W-:Y:S01]  /*28490*/  IMAD.MOV.U32 R3, RZ, RZ, RZ ;  /* 0x000000ffff037224 */ /* 0x000fe200078e00ff */
[----:B-12---:R-:W-:Y:S01]  /*284a0*/  LOP3.LUT R8, R0, 0x1f, RZ, 0xc0, !PT ;  /* 0x0000001f00087812 */ /* 0x006fe200078ec0ff */
[----:B------:R-:W-:-:S03]  /*284b0*/  IMAD.U32 R0, RZ, RZ, UR4 ;  /* 0x00000004ff007e24 */ /* 0x000fc6000f8e00ff */
[C---:B------:R-:W-:Y:S01]  /*284c0*/  ISETP.NE.AND P0, PT, R8.reuse, 0x1f, PT ;  /* 0x0000001f0800780c */ /* 0x040fe20003f05270 */
[----:B------:R-:W-:-:S05]  /*284d0*/  IMAD.IADD R5, R8, 0x1, R19 ;  /* 0x0000000108057824 */ /* 0x000fca00078e0213 */
[----:B------:R-:W-:-:S13]  /*284e0*/  ISETP.GE.OR P0, PT, R5, R0, !P0 ;  /* 0x000000000500720c */ /* 0x000fda0004706670 */
[----:B------:R-:W-:Y:S05]  /*284f0*/  @P0 BRA `(.L_x_1748) ;  /* 0x0000000000100947 */ /* 0x000fea0003800000 */
[----:B------:R-:W1:Y:S01]  /*28500*/  LDC.64 R2, c[0x0][0xc58] ;  /* 0x00031600ff027b82 */ /* 0x000e620000000a00 */
[----:B------:R-:W-:Y:S01]  /*28510*/  ULDC.64 UR4, c[0x0][0x208] ;  /* 0x0000820000047ab9 */ /* 0x000fe20000000a00 */
[----:B-1----:R-:W-:-:S06]  /*28520*/  IMAD.WIDE R2, R5, 0x4, R2 ;  /* 0x0000000405027825 */ /* 0x002fcc00078e0202 */
[----:B------:R1:W5:Y:S02]  /*28530*/  LDG.E R3, desc[UR4][R2.64] ;  /* 0x0000000402037981 */ /* 0x000364000c1e1900 */
.L_x_1748:
[----:B------:R-:W-:Y:S05]  /*28540*/  BSYNC B0 ;  /* 0x0000000000007941 */ /* 0x000fea0003800000 */
.L_x_1747:
        /* <DEDUP_REMOVED lines=12> */
[----:B------:R-:W3:Y:S02]  /*28610*/  SHFL.UP PT, R14, R5, 0x4, RZ ;  /* 0x04800000050e7989 */ /* 0x000ee400000e00ff */
[----:B---3--:R-:W-:Y:S02]  /*28620*/  SEL R6, R14, RZ, P0 ;  /* 0x000000ff0e067207 */ /* 0x008fe40000000000 */
[----:B------:R-:W-:-:S03]  /*28630*/  ISETP.GE.U32.AND P0, PT, R8, 0x10, PT ;  /* 0x000000100800780c */ /* 0x000fc60003f06070 */
[----:B------:R-:W-:-:S05]  /*28640*/  IMAD.IADD R6, R5, 0x1, R6 ;  /* 0x0000000105067824 */ /* 0x000fca00078e0206 */
[----:B------:R-:W0:Y:S02]  /*28650*/  SHFL.UP PT, R14, R6, 0x8, RZ ;  /* 0x05000000060e7989 */ /* 0x000e2400000e00ff */
[----:B0-----:R-:W-:-:S05]  /*28660*/  SEL R7, R14, RZ, P1 ;  /* 0x000000ff0e077207 */ /* 0x001fca0000800000 */
[----:B------:R-:W-:-:S05]  /*28670*/  IMAD.IADD R7, R6, 0x1, R7 ;  /* 0x0000000106077824 */ /* 0x000fca00078e0207 */
[----:B------:R-:W1:Y:S02]  /*28680*/  SHFL.UP PT, R14, R7, 0x10, RZ ;  /* 0x06000000070e7989 */ /* 0x000e6400000e00ff */
[----:B-1----:R-:W-:-:S05]  /*28690*/  SEL R2, R14, RZ, P0 ;  /* 0x000000ff0e027207 */ /* 0x002fca0000000000 */
[----:B------:R-:W-:-:S05]  /*286a0*/  IMAD.IADD R2, R7, 0x1, R2 ;  /* 0x0000000107027824 */ /* 0x000fca00078e0202 */
[----:B------:R0:W1:Y:S02]  /*286b0*/  SHFL.IDX PT, R14, R2, 0x1f, 0x1f ;  /* 0x03e01f00020e7f89 */ /* 0x00006400000e0000 */
.L_x_1910:
[----:B------:R-:W-:Y:S02]  /*286c0*/  ULDC UR4, c[0x0][0xc10] ;  /* 0x0003040000047ab9 */ /* 0x000fe40000000800 */
[----:B------:R-:W-:-:S04]  /*286d0*/  IMAD.U32 R5, RZ, RZ, UR4 ;  /* 0x00000004ff057e24 */ /* 0x000fc8000f8e00ff */
[----:B-1----:R-:W-:-:S04]  /*286e0*/  IMAD R7, R14, R5, RZ ;  /* 0x000000050e077224 */ /* 0x002fc800078e02ff */
[----:B------:R-:W-:-:S05]  /*286f0*/  IMAD.IADD R16, R16, 0x1, R7 ;  /* 0x0000000110107824 */ /* 0x000fca00078e0207 */
[----:B------:R-:W-:-:S13]  /*28700*/  ISETP.GT.AND P0, PT, R16, R4, PT ;  /* 0x000000041000720c */ /* 0x000fda0003f04270 */
[----:B------:R-:W-:Y:S05]  /*28710*/  @P0 BRA `(.L_x_1750) ;  /* 0x0000000000b80947 */ /* 0x000fea0003800000 */
[----:B------:R-:W1:Y:S02]  /*28720*/  LDC R0, c[0x0][0xc14] ;  /* 0x00030500ff007b82 */ /* 0x000e640000000800 */
.L_x_1755:
        /* <DEDUP_REMOVED lines=15> */
.L_x_1753:
[----:B------:R-:W-:Y:S05]  /*28820*/  BSYNC B0 ;  /* 0x0000000000007941 */ /* 0x000fea0003800000 */
.L_x_1752:
        /* <DEDUP_REMOVED lines=23> */
.L_x_1918:
[----:B------:R-:W-:Y:S02]  /*289a0*/  ULDC UR4, c[0x0][0xc10] ;  /* 0x0003040000047ab9 */ /* 0x000fe40000000800 */
[----:B------:R-:W-:-:S04]  /*289b0*/  IMAD.U32 R5, RZ, RZ, UR4 ;  /* 0x00000004ff057e24 */ /* 0x000fc8000f8e00ff */
[----:B-1----:R-:W-:-:S04]  /*289c0*/  IMAD R7, R14, R5, RZ ;  /* 0x000000050e077224 */ /* 0x002fc800078e02ff */
[----:B------:R-:W-:-:S05]  /*289d0*/  IMAD.IADD R16, R7, 0x1, R16 ;  /* 0x0000000107107824 */ /* 0x000fca00078e0210 */
[----:B------:R-:W-:-:S13]  /*289e0*/  ISETP.GT.AND P0, PT, R16, R4, PT ;  /* 0x000000041000720c */ /* 0x000fda0003f04270 */
[----:B------:R-:W-:Y:S05]  /*289f0*/  @!P0 BRA `(.L_x_1755) ;  /* 0xfffffffc004c8947 */ /* 0x000fea000383ffff */
.L_x_1750:
        /* <DEDUP_REMOVED lines=8> */
.L_x_1922:
[----:B------:R-:W-:Y:S01]  /*28a80*/  ISETP.NE.AND P0, PT, R6, RZ, PT ;  /* 0x000000ff0600720c */ /* 0x000fe20003f05270 */
[----:B------:R-:W-:-:S12]  /*28a90*/  IMAD.MOV.U32 R8, RZ, RZ, RZ ;  /* 0x000000ffff087224 */ /* 0x000fd800078e00ff */
[----:B------:R-:W-:Y:S05]  /*28aa0*/  @!P0 BRA `(.L_x_1757) ;  /* 0x0000000000108947 */ /* 0x000fea0003800000 */
[----:B------:R-:W-:Y:S01]  /*28ab0*/  UMOV UR4, 0xffffffff ;  /* 0xffffffff00047882 */ /* 0x000fe20000000000 */
[----:B------:R-:W-:Y:S02]  /*28ac0*/  VIADD R12, R7, 0xffffffff ;  /* 0xffffffff070c7836 */ /* 0x000fe40000000000 */
[----:B------:R-:W-:Y:S05]  /*28ad0*/  BRA.DIV UR4, `(.L_x_1758) ;  /* 0x0000003204707947 */ /* 0x000fea000b800000 */
[----:B------:R3:W4:Y:S02]  /*28ae0*/  SHFL.IDX PT, R8, R2, R12, 0x1f ;  /* 0x00001f0c02087589 */ /* 0x00072400000e0000 */
.L_x_1757:
[----:B01-3--:R-:W0:Y:S01]  /*28af0*/  LDC.64 R2, c[0x0][0xc68] ;  /* 0x00031a00ff027b82 */ /* 0x00be220000000a00 */
[----:B------:R-:W-:Y:S01]  /*28b00*/  IMAD.IADD R19, R7, 0x1, R19 ;  /* 0x0000000107137824 */ /* 0x000fe200078e0213 */
[----:B------:R-:W-:-:S03]  /*28b10*/  ULDC.64 UR4, c[0x0][0x208] ;  /* 0x0000820000047ab9 */ /* 0x000fc60000000a00 */
[----:B0-----:R-:W-:-:S05]  /*28b20*/  IMAD.WIDE R2, R19, 0x4, R2 ;  /* 0x0000000413027825 */ /* 0x001fca00078e0202 */
[----:B------:R-:W2:Y:S01]  /*28b30*/  LDG.E R9, desc[UR4][R2.64] ;  /* 0x0000000402097981 */ /* 0x000ea2000c1e1900 */
[----:B----4-:R-:W-:-:S04]  /*28b40*/  IMAD R16, R8, R5, R16 ;  /* 0x0000000508107224 */ /* 0x010fc800078e0210 */
[----:B------:R-:W-:Y:S02]  /*28b50*/  IMAD.IADD R11, R4, 0x1, -R16 ;  /* 0x00000001040b7824 */ /* 0x000fe400078e0a10 */
[----:B--2---:R-:W-:-:S05]  /*28b60*/  IMAD R6, R17, R9, RZ ;  /* 0x0000000911067224 */ /* 0x004fca00078e02ff */
[----:B------:R-:W-:-:S04]  /*28b70*/  IABS R7, R6 ;  /* 0x0000000600077213 */ /* 0x000fc80000000000 */
[----:B------:R-:W0:Y:S08]  /*28b80*/  I2F.RP R12, R7 ;  /* 0x00000007000c7306 */ /* 0x000e300000209400 */
[----:B0-----:R-:W0:Y:S02]  /*28b90*/  MUFU.RCP R12, R12 ;  /* 0x0000000c000c7308 */ /* 0x001e240000001000 */
[----:B0-----:R-:W-:-:S06]  /*28ba0*/  VIADD R13, R12, 0xffffffe ;  /* 0x0ffffffe0c0d7836 */ /* 0x001fcc0000000000 */
[----:B------:R-:W0:Y:S02]  /*28bb0*/  F2I.FTZ.U32.TRUNC.NTZ R3, R13 ;  /* 0x0000000d00037305 */ /* 0x000e24000021f000 */
[----:B0-----:R-:W-:-:S04]  /*28bc0*/  IMAD.MOV R2, RZ, RZ, -R3 ;  /* 0x000000ffff027224 */ /* 0x001fc800078e0a03 */
[----:B------:R-:W-:Y:S02]  /*28bd0*/  IMAD R10, R2, R7, RZ ;  /* 0x00000007020a7224 */ /* 0x000fe400078e02ff */
[----:B------:R-:W-:-:S04]  /*28be0*/  IMAD.MOV.U32 R2, RZ, RZ, RZ ;  /* 0x000000ffff027224 */ /* 0x000fc800078e00ff */
[----:B------:R-:W-:Y:S01]  /*28bf0*/  IMAD.HI.U32 R10, R3, R10, R2 ;  /* 0x0000000a030a7227 */ /* 0x000fe200078e0002 */
[----:B------:R-:W-:Y:S02]  /*28c00*/  IABS R3, R11 ;  /* 0x0000000b00037213 */ /* 0x000fe40000000000 */
[----:B------:R-:W-:-:S03]  /*28c10*/  IABS R2, R6 ;  /* 0x0000000600027213 */ /* 0x000fc60000000000 */
[----:B------:R-:W-:-:S04]  /*28c20*/  IMAD.HI.U32 R10, R10, R3, RZ ;  /* 0x000000030a0a7227 */ /* 0x000fc800078e00ff */
[----:B------:R-:W-:-:S04]  /*28c30*/  IMAD.MOV R2, RZ, RZ, -R2 ;  /* 0x000000ffff027224 */ /* 0x000fc800078e0a02 */
[----:B------:R-:W-:Y:S01]  /*28c40*/  IMAD R2, R10, R2, R3 ;  /* 0x000000020a027224 */ /* 0x000fe200078e0203 */
[----:B------:R-:W-:-:S04]  /*28c50*/  LOP3.LUT R3, R11, R6, RZ, 0x3c, !PT ;  /* 0x000000060b037212 */ /* 0x000fc800078e3cff */
[----:B------:R-:W-:-:S13]  /*28c60*/  ISETP.GT.U32.AND P0, PT, R7, R2, PT ;  /* 0x000000020700720c */ /* 0x000fda0003f04070 */
[----:B------:R-:W-:Y:S02]  /*28c70*/  @!P0 IMAD.IADD R2, R2, 0x1, -R7 ;  /* 0x0000000102028824 */ /* 0x000fe400078e0a07 */
[----:B------:R-:W-:-:S03]  /*28c80*/  @!P0 VIADD R10, R10, 0x1 ;  /* 0x000000010a0a8836 */ /* 0x000fc60000000000 */
[----:B------:R-:W-:-:S13]  /*28c90*/  ISETP.GE.U32.AND P0, PT, R2, R7, PT ;  /* 0x000000070200720c */ /* 0x000fda0003f06070 */
[----:B------:R-:W-:Y:S01]  /*28ca0*/  @P0 VIADD R10, R10, 0x1 ;  /* 0x000000010a0a0836 */ /* 0x000fe20000000000 */
        /* <DEDUP_REMOVED lines=9> */
[----:B------:R-:W-:-:S04]  /*28d40*/  VIADDMNMX R9, R8, R5, R9, PT ;  /* 0x0000000508097246 */ /* 0x000fc80003800109 */
[----:B------:R-:W-:-:S04]  /*28d50*/  IABS R5, R9 ;  /* 0x0000000900057213 */ /* 0x000fc80000000000 */
[----:B------:R-:W0:Y:S08]  /*28d60*/  I2F.RP R7, R5 ;  /* 0x0000000500077306 */ /* 0x000e300000209400 */
[----:B0-----:R-:W0:Y:S02]  /*28d70*/  MUFU.RCP R7, R7 ;  /* 0x0000000700077308 */ /* 0x001e240000001000 */
[----:B0-----:R-:W-:Y:S01]  /*28d80*/  VIADD R8, R7, 0xffffffe ;  /* 0x0ffffffe07087836 */ /* 0x001fe20000000000 */
[----:B------:R-:W-:-:S05]  /*28d90*/  IABS R7, R9 ;  /* 0x0000000900077213 */ /* 0x000fca0000000000 */
[----:B------:R0:W1:Y:S02]  /*28da0*/  F2I.FTZ.U32.TRUNC.NTZ R3, R8 ;  /* 0x0000000800037305 */ /* 0x000064000021f000 */
[----:B0-----:R-:W-:Y:S02]  /*28db0*/  IMAD.MOV R8, RZ, RZ, -R7 ;  /* 0x000000ffff087224 */ /* 0x001fe400078e0a07 */
[----:B-1----:R-:W-:-:S04]  /*28dc0*/  IMAD.MOV R2, RZ, RZ, -R3 ;  /* 0x000000ffff027224 */ /* 0x002fc800078e0a03 */
[----:B------:R-:W-:Y:S02]  /*28dd0*/  IMAD R11, R2, R5, RZ ;  /* 0x00000005020b7224 */ /* 0x000fe400078e02ff */
[----:B------:R-:W-:-:S04]  /*28de0*/  IMAD.MOV.U32 R2, RZ, RZ, RZ ;  /* 0x000000ffff027224 */ /* 0x000fc800078e00ff */
        /* <DEDUP_REMOVED lines=10> */
[----:B------:R-:W-:Y:S01]  /*28e90*/  ISETP.GE.AND P0, PT, R3, RZ, PT ;  /* 0x000000ff0300720c */ /* 0x000fe20003f06270 */
[----:B------:R-:W-:-:S12]  /*28ea0*/  IMAD.IADD R3, R6, 0x1, R4 ;  /* 0x0000000106037824 */ /* 0x000fd800078e0204 */
[----:B------:R-:W-:Y:S01]  /*28eb0*/  @!P0 IMAD.MOV R2, RZ, RZ, -R2 ;  /* 0x000000ffff028224 */ /* 0x000fe200078e0a02 */
[----:B------:R-:W-:-:S13]  /*28ec0*/  ISETP.NE.AND P0, PT, R9, RZ, PT ;  /* 0x000000ff0900720c */ /* 0x000fda0003f05270 */
[----:B------:R-:W-:Y:S01]  /*28ed0*/  @!P0 LOP3.LUT R2, RZ, R9, RZ, 0x33, !PT ;  /* 0x00000009ff028212 */ /* 0x000fe200078e33ff */
[----:B------:R-:W-:-:S04]  /*28ee0*/  IMAD.MOV R9, RZ, RZ, -R9 ;  /* 0x000000ffff097224 */ /* 0x000fc800078e0a09 */
[----:B------:R-:W-:Y:S01]  /*28ef0*/  IMAD R18, R2, R9, R3 ;  /* 0x0000000902127224 */ /* 0x000fe200078e0203 */
[----:B------:R-:W-:-:S05]  /*28f00*/  LOP3.LUT R2, RZ, R2, RZ, 0x33, !PT ;  /* 0x00000002ff027212 */ /* 0x000fca00078e33ff */
[----:B------:R-:W-:Y:S01]  /*28f10*/  IMAD.IADD R17, R17, 0x1, R2 ;  /* 0x0000000111117824 */ /* 0x000fe200078e0202 */
[----:B------:R-:W-:Y:S06]  /*28f20*/  BRA `(.L_x_1759) ;  /* 0x00000000001c7947 */ /* 0x000fec0003800000 */
.L_x_1751:
[----:B------:R-:W-:Y:S01]  /*28f30*/  UMOV UR4, URZ ;  /* 0x0000003f00047c82 */ /* 0x000fe20008000000 */
[----:B------:R-:W-:Y:S01]  /*28f40*/  UMOV UR5, URZ ;  /* 0x0000003f00057c82 */ /* 0x000fe20008000000 */
[----:B------:R-:W-:Y:S01]  /*28f50*/  ULDC UR6, c[0x0][0xc14] ;  /* 0x0003050000067ab9 */ /* 0x000fe20000000800 */
[----:B------:R-:W-:Y:S02]  /*28f60*/  IMAD.MOV.U32 R16, RZ, RZ, R4 ;  /* 0x000000ffff107224 */ /* 0x000fe400078e0004 */
[----:B------:R-:W-:Y:S02]  /*28f70*/  IMAD.U32 R17, RZ, RZ, UR4 ;  /* 0x00000004ff117e24 */ /* 0x000fe4000f8e00ff */
[----:B------:R-:W-:Y:S02]  /*28f80*/  IMAD.U32 R18, RZ, RZ, UR5 ;  /* 0x00000005ff127e24 */ /* 0x000fe4000f8e00ff */
[----:B------:R-:W-:-:S07]  /*28f90*/  IMAD.U32 R19, RZ, RZ, UR6 ;  /* 0x00000006ff137e24 */ /* 0x000fce000f8e00ff */
.L_x_1759:
        /* <DEDUP_REMOVED lines=12> */
.L_x_1657:
        /* <DEDUP_REMOVED lines=12> */
.L_x_1925:
[----:B------:R-:W-:Y:S05]  /*29120*/  BSYNC B0 ;  /* 0x0000000000007941 */ /* 0x000fea0003800000 */
.L_x_1761:
[----:B------:R-:W-:-:S03]  /*29130*/  UMOV UR4, 0xffffffff ;  /* 0xffffffff00047882 */ /* 0x000fc60000000000 */
[----:B------:R-:W-:Y:S05]  /*29140*/  BRA.DIV UR4, `(.L_x_1763) ;  /* 0x0000002e04107947 */ /* 0x000fea000b800000 */
[----:B------:R-:W2:Y:S02]  /*29150*/  S2R R2, SR_TID.X ;  /* 0x0000000000027919 */ /* 0x000ea40000002100 */
[----:B--2---:R-:W-:-:S04]  /*29160*/  SHF.R.U32.HI R2, RZ, 0x5, R2 ;  /* 0x00000005ff027819 */ /* 0x004fc80000011602 */
[----:B------:R-:W-:-:S05]  /*29170*/  LOP3.LUT R2, R2, 0x3, RZ, 0xc0, !PT ;  /* 0x0000000302027812 */ /* 0x000fca00078ec0ff */
[----:B------:R2:W3:Y:S02]  /*29180*/  SHFL.IDX PT, R14, R2, RZ, 0x1f ;  /* 0x00001fff020e7589 */ /* 0x0004e400000e0000 */
.L_x_1928:
[----:B---3--:R-:W-:-:S13]  /*29190*/  ISETP.NE.AND P0, PT, R14, RZ, PT ;  /* 0x000000ff0e00720c */ /* 0x008fda0003f05270 */
[----:B------:R-:W-:Y:S05]  /*291a0*/  @P0 BRA `(.L_x_1336) ;  /* 0x00000000009c0947 */ /* 0x000fea0003800000 */
[----:B------:R-:W-:-:S03]  /*291b0*/  UMOV UR4, 0xffffffff ;  /* 0xffffffff00047882 */ /* 0x000fc60000000000 */
[----:B------:R-:W-:Y:S05]  /*291c0*/  BRA.DIV UR4, `(.L_x_1764) ;  /* 0x0000002e04247947 */ /* 0x000fea000b800000 */
[----:B------:R-:W-:-:S13]  /*291d0*/  ELECT P6, URZ, PT ;  /* 0x00000000003f782f */ /* 0x000fda00038c0000 */
.L_x_1931:
        /* <DEDUP_REMOVED lines=8> */
.L_x_1765:
        /* <DEDUP_REMOVED lines=14> */
.L_x_1932:
[----:B------:R-:W2:Y:S02]  /*29340*/  SYNCS.PHASECHK.TRANS64.TRYWAIT P0, [R7+URZ], R2 ;  /* 0x00000002070075a7 */ /* 0x000ea4000800017f */
[----:B--2---:R-:W-:Y:S05]  /*29350*/  @!P0 BRA `(.L_x_1767) ;  /* 0x0000002800f48947 */ /* 0x004fea0003800000 */
.L_x_1933:
[----:B------:R-:W-:Y:S05]  /*29360*/  @!P2 BRA `(.L_x_1768) ;  /* 0x000000000004a947 */ /* 0x000fea0003800000 */
[----:B------:R-:W-:Y:S01]  /*29370*/  BPT.TRAP 0x1 ;  /* 0x000000040000795c */ /* 0x000fe20000300000 */
.L_x_1768:
[----:B------:R-:W3:Y:S01]  /*29380*/  LDL.LU R4, [R1] ;  /* 0x0000000001047983 */ /* 0x000ee20000300800 */
[----:B------:R-:W-:-:S04]  /*29390*/  VIADD R0, R0, 0x30860 ;  /* 0x0003086000007836 */ /* 0x000fc80000000000 */
[----:B---3--:R-:W-:-:S04]  /*293a0*/  IMAD R4, R4, 0x8, R0 ;  /* 0x0000000804047824 */ /* 0x008fc800078e0200 */
[----:B------:R-:W3:Y:S02]  /*293b0*/  SYNCS.PHASECHK.TRANS64.TRYWAIT P0, [R4+URZ], R5 ;  /* 0x00000005040075a7 */ /* 0x000ee4000800017f */
[----:B---3--:R-:W-:Y:S05]  /*293c0*/  @!P0 BRA `(.L_x_1769) ;  /* 0x0000002800ec8947 */ /* 0x008fea0003800000 */
.L_x_1934:
[----:B------:R-:W-:-:S07]  /*293d0*/  IMAD R3, R3, 0x8, R0 ;  /* 0x0000000803037824 */ /* 0x000fce00078e0200 */
.L_x_1770:
[----:B----4-:R4:W0:Y:S02]  /*293e0*/  SYNCS.PHASECHK.TRANS64.TRYWAIT P0, [R3+URZ], R2 ;  /* 0x00000002030075a7 */ /* 0x010824000800017f */
[----:B0-----:R-:W-:Y:S05]  /*293f0*/  @!P0 NANOSLEEP.SYNCS 0x989680 ;  /* 0x009896800000895d */ /* 0x001fea0003900000 */
[----:B------:R-:W0:Y:S02]  /*29400*/  @!P0 SYNCS.PHASECHK.TRANS64 P0, [R3+URZ], R2 ;  /* 0x00000002030085a7 */ /* 0x000e24000800007f */
[----:B0-----:R-:W-:Y:S05]  /*29410*/  @!P0 BRA `(.L_x_1770) ;  /* 0xfffffffc00f08947 */ /* 0x001fea000383ffff */
.L_x_1336:
[----:B------:R-:W-:Y:S05]  /*29420*/  BSYNC B7 ;  /* 0x0000000000077941 */ /* 0x000fea0003800000 */
.L_x_1333:
[----:B------:R-:W-:Y:S05]  /*29430*/  EXIT ;  /* 0x000000000000794d */ /* 0x000fea0003800000 */
.L_x_1362:
[----:B0-----:R0:W1:Y:S02]  /*29440*/  SYNCS.PHASECHK.TRANS64.TRYWAIT P5, [R98+URZ+0x30890], R109 ;  /* 0x0308906d620075a7 */ /* 0x00106400080a017f */
[----:B-1----:R-:W-:Y:S05]  /*29450*/  @!P5 NANOSLEEP.SYNCS 0x989680 ;  /* 0x009896800000d95d */ /* 0x002fea0003900000 */
[----:B------:R-:W1:Y:S02]  /*29460*/  @!P5 SYNCS.PHASECHK.TRANS64 P5, [R98+URZ+0x30890], R109 ;  /* 0x0308906d6200d5a7 */ /* 0x000e6400080a007f */
[----:B-1----:R-:W-:Y:S05]  /*29470*/  @!P5 BRA `(.L_x_1362) ;  /* 0xfffffffc00f0d947 */ /* 0x002fea000383ffff */
[----:B------:R-:W-:Y:S05]  /*29480*/  BRA `(.L_x_1771) ;  /* 0xfffffda000c07947 */ /* 0x000fea000383ffff */
.L_x_1400:
[----:B-1----:R1:W3:Y:S02]  /*29490*/  SYNCS.PHASECHK.TRANS64.TRYWAIT P5, [R98+URZ+0x30890], R109 ;  /* 0x0308906d620075a7 */ /* 0x0022e400080a017f */
[----:B---3--:R-:W-:Y:S05]  /*294a0*/  @!P5 NANOSLEEP.SYNCS 0x989680 ;  /* 0x009896800000d95d */ /* 0x008fea0003900000 */
[----:B------:R-:W3:Y:S02]  /*294b0*/  @!P5 SYNCS.PHASECHK.TRANS64 P5, [R98+URZ+0x30890], R109 ;  /* 0x0308906d6200d5a7 */ /* 0x000ee400080a007f */
[----:B---3--:R-:W-:Y:S05]  /*294c0*/  @!P5 BRA `(.L_x_1400) ;  /* 0xfffffffc00f0d947 */ /* 0x008fea000383ffff */
[----:B------:R-:W-:Y:S05]  /*294d0*/  BRA `(.L_x_1772) ;  /* 0xfffffdc800407947 */ /* 0x000fea000383ffff */
.L_x_1417:
[----:B0-----:R0:W1:Y:S02]  /*294e0*/  SYNCS.PHASECHK.TRANS64.TRYWAIT P0, [R98+URZ+0x30890], R109 ;  /* 0x0308906d620075a7 */ /* 0x001064000800017f */
[----:B-1----:R-:W-:Y:S05]  /*294f0*/  @!P0 NANOSLEEP.SYNCS 0x989680 ;  /* 0x009896800000895d */ /* 0x002fea0003900000 */
[----:B------:R-:W1:Y:S02]  /*29500*/  @!P0 SYNCS.PHASECHK.TRANS64 P0, [R98+URZ+0x30890], R109 ;  /* 0x0308906d620085a7 */ /* 0x000e64000800007f */
[----:B-1----:R-:W-:Y:S05]  /*29510*/  @!P0 BRA `(.L_x_1417) ;  /* 0xfffffffc00f08947 */ /* 0x002fea000383ffff */
[----:B------:R-:W-:Y:S05]  /*29520*/  BRA `(.L_x_1773) ;  /* 0xfffffde800f87947 */ /* 0x000fea000383ffff */
.L_x_1423:
[----:B-1----:R1:W2:Y:S02]  /*29530*/  SYNCS.PHASECHK.TRANS64.TRYWAIT P1, [R98+URZ+0x308b0], R109 ;  /* 0x0308b06d620075a7 */ /* 0x0022a4000802017f */
[----:B--2---:R-:W-:Y:S05]  /*29540*/  @!P1 NANOSLEEP.SYNCS 0x989680 ;  /* 0x009896800000995d */ /* 0x004fea0003900000 */
[----:B------:R-:W2:Y:S02]  /*29550*/  @!P1 SYNCS.PHASECHK.TRANS64 P1, [R98+URZ+0x308b0], R109 ;  /* 0x0308b06d620095a7 */ /* 0x000ea4000802007f */
[----:B--2---:R-:W-:Y:S05]  /*29560*/  @!P1 BRA `(.L_x_1423) ;  /* 0xfffffffc00f09947 */ /* 0x004fea000383ffff */
[----:B------:R-:W-:Y:S05]  /*29570*/  BRA `(.L_x_1774) ;  /* 0xfffffdec00dc7947 */ /* 0x000fea000383ffff */
.L_x_1459:
[----:B------:R-:W-:Y:S01]  /*29580*/  BSSY B1, `(.L_x_1775) ;  /* 0x0000008000017945 */ /* 0x000fe20003800000 */
[----:B------:R-:W-:Y:S02]  /*29590*/  IMAD.MOV.U32 R13, RZ, RZ, R23 ;  /* 0x000000ffff0d7224 */ /* 0x000fe400078e0017 */
[----:B------:R-:W-:Y:S02]  /*295a0*/  IMAD.MOV.U32 R12, RZ, RZ, RZ ;  /* 0x000000ffff0c7224 */ /* 0x000fe400078e00ff */
[----:B------:R-:W-:Y:S02]  /*295b0*/  IMAD.MOV.U32 R11, RZ, RZ, 0x181f ;  /* 0x0000181fff0b7424 */ /* 0x000fe400078e00ff */
[----:B------:R-:W-:-:S07]  /*295c0*/  IMAD.MOV.U32 R15, RZ, RZ, -0x1 ;  /* 0xffffffffff0f7424 */ /* 0x000fce00078e00ff */
[----:B-----5:R-:W-:Y:S05]  /*295d0*/  WARPSYNC.COLLECTIVE R15, `(.L_x_1776) ;  /* 0x000000000f087348 */ /* 0x020fea0003c00000 */
[----:B------:R0:W1:Y:S02]  /*295e0*/  SHFL.IDX P6, R14, R13, R12, R11 ;  /* 0x0000000c0d0e7389 */ /* 0x00006400000c000b */
[----:B01---5:R-:W-:Y:S01]  /*295f0*/  ENDCOLLECTIVE ;  /* 0x000000000000791b */ /* 0x023fe20003800000 */
.L_x_1776:
[----:B------:R-:W-:Y:S05]  /*29600*/  BSYNC B1 ;  /* 0x0000000000017941 */ /* 0x000fea0003800000 */
.L_x_1775:
[----:B------:R-:W-:Y:S05]  /*29610*/  BRA `(.L_x_1777) ;  /* 0xfffffe1400dc7947 */ /* 0x000fea000383ffff */
.L_x_1460:
        /* <DEDUP_REMOVED lines=8> */
.L_x_1779:
[----:B------:R-:W-:Y:S05]  /*296a0*/  BSYNC B1 ;  /* 0x0000000000017941 */ /* 0x000fea0003800000 */
.L_x_1778:
[----:B------:R-:W-:Y:S05]  /*296b0*/  BRA `(.L_x_1780) ;  /* 0xfffffe1400bc7947 */ /* 0x000fea000383ffff */
.L_x_1461:
        /* <DEDUP_REMOVED lines=8> */
.L_x_1782:
[----:B------:R-:W-:Y:S05]  /*29740*/  BSYNC B1 ;  /* 0x0000000000017941 */ /* 0x000fea0003800000 */
.L_x_1781:
[----:B------:R-:W-:Y:S05]  /*29750*/  BRA `(.L_x_1783) ;  /* 0xfffffe14009c7947 */ /* 0x000fea000383ffff */
.L_x_1462:
        /* <DEDUP_REMOVED lines=8> */
.L_x_1785:
[----:B------:R-:W-:Y:S05]  /*297e0*/  BSYNC B1 ;  /* 0x0000000000017941 */ /* 0x000fea0003800000 */
.L_x_1784:
[----:B------:R-:W-:Y:S05]  /*297f0*/  BRA `(.L_x_1786) ;  /* 0xfffffe14007c7947 */ /* 0x000fea000383ffff */
.L_x_1463:
[----:B------:R-:W-:Y:S01]  /*29800*/  BSSY B1, `(.L_x_1787) ;  /* 0x0000008000017945 */ /* 0x000fe20003800000 */
[----:B------:R-:W-:Y:S02]  /*29810*/  IMAD.MOV.U32 R13, RZ, RZ, R23 ;  /* 0x000000ffff0d7224 */ /* 0x000fe400078e0017 */
[----:B------:R-:W-:Y:S02]  /*29820*/  IMAD.MOV.U32 R12, RZ, RZ, 0x1 ;  /* 0x00000001ff0c7424 */ /* 0x000fe400078e00ff */
[----:B------:R-:W-:Y:S02]  /*29830*/  IMAD.MOV.U32 R11, RZ, RZ, 0x181f ;  /* 0x0000181fff0b7424 */ /* 0x000fe400078e00ff */
[----:B------:R-:W-:-:S07]  /*29840*/  IMAD.MOV.U32 R15, RZ, RZ, -0x1 ;  /* 0xffffffffff0f7424 */ /* 0x000fce00078e00ff */
[----:B-----5:R-:W-:Y:S05]  /*29850*/  WARPSYNC.COLLECTIVE R15, `(.L_x_1788) ;  /* 0x000000000f087348 */ /* 0x020fea0003c00000 */
[----:B------:R0:W1:Y:S02]  /*29860*/  SHFL.IDX P6, R14, R13, R12, R11 ;  /* 0x0000000c0d0e7389 */ /* 0x00006400000c000b */
[----:B01---5:R-:W-:Y:S01]  /*29870*/  ENDCOLLECTIVE ;  /* 0x000000000000791b */ /* 0x023fe20003800000 */
.L_x_1788:
[----:B------:R-:W-:Y:S05]  /*29880*/  BSYNC B1 ;  /* 0x0000000000017941 */ /* 0x000fea0003800000 */
.L_x_1787:
[----:B------:R-:W-:Y:S05]  /*29890*/  BRA `(.L_x_1789) ;  /* 0xfffffe14005c7947 */ /* 0x000fea000383ffff */
.L_x_1464:
        /* <DEDUP_REMOVED lines=8> */
.L_x_1791:
[----:B------:R-:W-:Y:S05]  /*29920*/  BSYNC B1 ;  /* 0x0000000000017941 */ /* 0x000fea0003800000 */
.L_x_1790:
[----:B------:R-:W-:Y:S05]  /*29930*/  BRA `(.L_x_1792) ;  /* 0xfffffe14003c7947 */ /* 0x000fea000383ffff */
.L_x_1465:
        /* <DEDUP_REMOVED lines=8> */
.L_x_1794:
[----:B------:R-:W-:Y:S05]  /*299c0*/  BSYNC B1 ;  /* 0x0000000000017941 */ /* 0x000fea0003800000 */
.L_x_1793:
[----:B------:R-:W-:Y:S05]  /*299d0*/  BRA `(.L_x_1795) ;  /* 0xfffffe14001c7947 */ /* 0x000fea000383ffff */
.L_x_1466:
        /* <DEDUP_REMOVED lines=8> */
.L_x_1797:
[----:B------:R-:W-:Y:S05]  /*29a60*/  BSYNC B1 ;  /* 0x0000000000017941 */ /* 0x000fea0003800000 */
.L_x_1796:
[----:B------:R-:W-:Y:S05]  /*29a70*/  BRA `(.L_x_1798) ;  /* 0xfffffe1000fc7947 */ /* 0x000fea000383ffff */
.L_x_1467:
        /* <DEDUP_REMOVED lines=8> */
.L_x_1800:
[----:B------:R-:W-:Y:S05]  /*29b00*/  BSYNC B1 ;  /* 0x0000000000017941 */ /* 0x000fea0003800000 */
.L_x_1799:
[----:B------:R-:W-:Y:S05]  /*29b10*/  BRA `(.L_x_1801) ;  /* 0xfffffe1000dc7947 */ /* 0x000fea000383ffff */
.L_x_1468:
        /* <DEDUP_REMOVED lines=8> */
.L_x_1803:
[----:B------:R-:W-:Y:S05]  /*29ba0*/  BSYNC B1 ;  /* 0x0000000000017941 */ /* 0x000fea0003800000 */
.L_x_1802:
[----:B------:R-:W-:Y:S05]  /*29bb0*/  BRA `(.L_x_1804) ;  /* 0xfffffe1000bc7947 */ /* 0x000fea000383ffff */
.L_x_1469:
        /* <DEDUP_REMOVED lines=8> */
.L_x_1806:
[----:B------:R-:W-:Y:S05]  /*29c40*/  BSYNC B1 ;  /* 0x0000000000017941 */ /* 0x000fea0003800000 */
.L_x_1805:
[----:B------:R-:W-:Y:S05]  /*29c50*/  BRA `(.L_x_1807) ;  /* 0xfffffe10009c7947 */ /* 0x000fea000383ffff */
.L_x_1470:
        /* <DEDUP_REMOVED lines=8> */
.L_x_1809:
[----:B------:R-:W-:Y:S05]  /*29ce0*/  BSYNC B1 ;  /* 0x0000000000017941 */ /* 0x000fea0003800000 */
.L_x_1808:
[----:B------:R-:W-:Y:S05]  /*29cf0*/  BRA `(.L_x_1810) ;  /* 0xfffffe10007c7947 */ /* 0x000fea000383ffff */
.L_x_1471:
        /* <DEDUP_REMOVED lines=8> */
.L_x_1812:
[----:B------:R-:W-:Y:S05]  /*29d80*/  BSYNC B1 ;  /* 0x0000000000017941 */ /* 0x000fea0003800000 */
.L_x_1811:
[----:B------:R-:W-:Y:S05]  /*29d90*/  BRA `(.L_x_1813) ;  /* 0xfffffe10005c7947 */ /* 0x000fea000383ffff */
.L_x_1472:
        /* <DEDUP_REMOVED lines=8> */
.L_x_1815:
[----:B------:R-:W-:Y:S05]  /*29e20*/  BSYNC B1 ;  /* 0x0000000000017941 */ /* 0x000fea0003800000 */
.L_x_1814:
[----:B------:R-:W-:Y:S05]  /*29e30*/  BRA `(.L_x_1816) ;  /* 0xfffffe1000407947 */ /* 0x000fea000383ffff */
.L_x_1473:
        /* <DEDUP_REMOVED lines=8> */
.L_x_1818:
[----:B------:R-:W-:Y:S05]  /*29ec0*/  BSYNC B1 ;  /* 0x0000000000017941 */ /* 0x000fea0003800000 */
.L_x_1817:
[----:B------:R-:W-:Y:S05]  /*29ed0*/  BRA `(.L_x_1819) ;  /* 0xfffffe1000247947 */ /* 0x000fea000383ffff */
.L_x_1474:
        /* <DEDUP_REMOVED lines=8> */
.L_x_1821:
[----:B------:R-:W-:Y:S05]  /*29f60*/  BSYNC B1 ;  /* 0x0000000000017941 */ /* 0x000fea0003800000 */
.L_x_1820:
[----:B------:R-:W-:Y:S05]  /*29f70*/  BRA `(.L_x_1822) ;  /* 0xfffffe1000087947 */ /* 0x000fea000383ffff */
.L_x_1476:
[----:B0-----:R0:W1:Y:S02]  /*29f80*/  SYNCS.PHASECHK.TRANS64.TRYWAIT P4, [R16+URZ+0x30800], R97 ;  /* 0x03080061100075a7 */ /* 0x001064000808017f */
[----:B-1----:R-:W-:Y:S05]  /*29f90*/  @!P4 NANOSLEEP.SYNCS 0x989680 ;  /* 0x009896800000c95d */ /* 0x002fea0003900000 */
[----:B------:R-:W1:Y:S02]  /*29fa0*/  @!P4 SYNCS.PHASECHK.TRANS64 P4, [R16+URZ+0x30800], R97 ;  /* 0x030800611000c5a7 */ /* 0x000e64000808007f */
[----:B-1----:R-:W-:Y:S05]  /*29fb0*/  @!P4 BRA `(.L_x_1476) ;  /* 0xfffffffc00f0c947 */ /* 0x002fea000383ffff */
[----:B------:R-:W-:Y:S05]  /*29fc0*/  BRA `(.L_x_1823) ;  /* 0xfffffe1000887947 */ /* 0x000fea000383ffff */
.L_x_1516:
        /* <DEDUP_REMOVED lines=8> */
.L_x_1825:
[----:B------:R-:W-:Y:S05]  /*2a050*/  BSYNC B1 ;  /* 0x0000000000017941 */ /* 0x000fea0003800000 */
.L_x_1824:
[----:B------:R-:W-:Y:S05]  /*2a060*/  BRA `(.L_x_1826) ;  /* 0xfffffe5400b87947 */ /* 0x000fea000383ffff */
.L_x_1517:
        /* <DEDUP_REMOVED lines=8> */
.L_x_1828:
[----:B------:R-:W-:Y:S05]  /*2a0f0*/  BSYNC B1 ;  /* 0x0000000000017941 */ /* 0x000fea0003800000 */
.L_x_1827:
[----:B------:R-:W-:Y:S05]  /*2a100*/  BRA `(.L_x_1829) ;  /* 0xfffffe5400987947 */ /* 0x000fea000383ffff */
.L_x_1518:
        /* <DEDUP_REMOVED lines=8> */
.L_x_1831:
[----:B------:R-:W-:Y:S05]  /*2a190*/  BSYNC B1 ;  /* 0x0000000000017941 */ /* 0x000fea0003800000 */
.L_x_1830:
[----:B------:R-:W-:Y:S05]  /*2a1a0*/  BRA `(.L_x_1832) ;  /* 0xfffffe5400787947 */ /* 0x000fea000383ffff */
.L_x_1519:
        /* <DEDUP_REMOVED lines=8> */
.L_x_1834:
[----:B------:R-:W-:Y:S05]  /*2a230*/  BSYNC B1 ;  /* 0x0000000000017941 */ /* 0x000fea0003800000 */
.L_x_1833:
[----:B------:R-:W-:Y:S05]  /*2a240*/  BRA `(.L_x_1835) ;  /* 0xfffffe5400587947 */ /* 0x000fea000383ffff */
.L_x_1520:
[----:B------:R-:W-:Y:S01]  /*2a250*/  BSSY B1, `(.L_x_1836) ;  /* 0x0000008000017945 */ /* 0x000fe20003800000 */
[----:B------:R-:W-:Y:S02]  /*2a260*/  IMAD.MOV.U32 R13, RZ, RZ, R9 ;  /* 0x000000ffff0d7224 */ /* 0x000fe400078e0009 */
[----:B------:R-:W-:Y:S02]  /*2a270*/  IMAD.MOV.U32 R12, RZ, RZ, 0x1 ;  /* 0x00000001ff0c7424 */ /* 0x000fe400078e00ff */
[----:B------:R-:W-:Y:S02]  /*2a280*/  IMAD.MOV.U32 R11, RZ, RZ, 0x181f ;  /* 0x0000181fff0b7424 */ /* 0x000fe400078e00ff */
[----:B------:R-:W-:-:S07]  /*2a290*/  IMAD.MOV.U32 R15, RZ, RZ, -0x1 ;  /* 0xffffffffff0f7424 */ /* 0x000fce00078e00ff */
[----:B------:R-:W-:Y:S05]  /*2a2a0*/  WARPSYNC.COLLECTIVE R15, `(.L_x_1837) ;  /* 0x000000000f087348 */ /* 0x000fea0003c00000 */
[----:B------:R0:W1:Y:S02]  /*2a2b0*/  SHFL.IDX P6, R14, R13, R12, R11 ;  /* 0x0000000c0d0e7389 */ /* 0x00006400000c000b */
[----:B01----:R-:W-:Y:S01]  /*2a2c0*/  ENDCOLLECTIVE ;  /* 0x000000000000791b */ /* 0x003fe20003800000 */
.L_x_1837:
[----:B------:R-:W-:Y:S05]  /*2a2d0*/  BSYNC B1 ;  /* 0x0000000000017941 */ /* 0x000fea0003800000 */
.L_x_1836:
[----:B------:R-:W-:Y:S05]  /*2a2e0*/  BRA `(.L_x_1838) ;  /* 0xfffffe5400387947 */ /* 0x000fea000383ffff */
.L_x_1521:
        /* <DEDUP_REMOVED lines=8> */
.L_x_1840:
[----:B------:R-:W-:Y:S05]  /*2a370*/  BSYNC B1 ;  /* 0x0000000000017941 */ /* 0x000fea0003800000 */
.L_x_1839:
[----:B------:R-:W-:Y:S05]  /*2a380*/  BRA `(.L_x_1841) ;  /* 0xfffffe5400187947 */ /* 0x000fea000383ffff */
.L_x_1522:
        /* <DEDUP_REMOVED lines=8> */
.L_x_1843:
[----:B------:R-:W-:Y:S05]  /*2a410*/  BSYNC B1 ;  /* 0x0000000000017941 */ /* 0x000fea0003800000 */
.L_x_1842:
[----:B------:R-:W-:Y:S05]  /*2a420*/  BRA `(.L_x_1844) ;  /* 0xfffffe5000f87947 */ /* 0x000fea000383ffff */
.L_x_1523:
        /* <DEDUP_REMOVED lines=8> */
.L_x_1846:
[----:B------:R-:W-:Y:S05]  /*2a4b0*/  BSYNC B1 ;  /* 0x0000000000017941 */ /* 0x000fea0003800000 */
.L_x_1845:
[----:B------:R-:W-:Y:S05]  /*2a4c0*/  BRA `(.L_x_1847) ;  /* 0xfffffe5000d87947 */ /* 0x000fea000383ffff */
.L_x_1524:
        /* <DEDUP_REMOVED lines=8> */
.L_x_1849:
[----:B------:R-:W-:Y:S05]  /*2a550*/  BSYNC B1 ;  /* 0x0000000000017941 */ /* 0x000fea0003800000 */
.L_x_1848:
[----:B------:R-:W-:Y:S05]  /*2a560*/  BRA `(.L_x_1850) ;  /* 0xfffffe5000b87947 */ /* 0x000fea000383ffff */
.L_x_1525:
        /* <DEDUP_REMOVED lines=8> */
.L_x_1852:
[----:B------:R-:W-:Y:S05]  /*2a5f0*/  BSYNC B1 ;  /* 0x0000000000017941 */ /* 0x000fea0003800000 */
.L_x_1851:
[----:B------:R-:W-:Y:S05]  /*2a600*/  BRA `(.L_x_1853) ;  /* 0xfffffe5000987947 */ /* 0x000fea000383ffff */
.L_x_1526:
        /* <DEDUP_REMOVED lines=8> */
.L_x_1855:
[----:B------:R-:W-:Y:S05]  /*2a690*/  BSYNC B1 ;  /* 0x0000000000017941 */ /* 0x000fea0003800000 */
.L_x_1854:
[----:B------:R-:W-:Y:S05]  /*2a6a0*/  BRA `(.L_x_1856) ;  /* 0xfffffe5000787947 */ /* 0x000fea000383ffff */
.L_x_1527:
        /* <DEDUP_REMOVED lines=8> */
.L_x_1858:
[----:B------:R-:W-:Y:S05]  /*2a730*/  BSYNC B1 ;  /* 0x0000000000017941 */ /* 0x000fea0003800000 */
.L_x_1857:
[----:B------:R-:W-:Y:S05]  /*2a740*/  BRA `(.L_x_1859) ;  /* 0xfffffe5000587947 */ /* 0x000fea000383ffff */
.L_x_1528:
        /* <DEDUP_REMOVED lines=8> */
.L_x_1861:
[----:B------:R-:W-:Y:S05]  /*2a7d0*/  BSYNC B1 ;  /* 0x0000000000017941 */ /* 0x000fea0003800000 */
.L_x_1860:
[----:B------:R-:W-:Y:S05]  /*2a7e0*/  BRA `(.L_x_1862) ;  /* 0xfffffe5000387947 */ /* 0x000fea000383ffff */
.L_x_1529:
        /* <DEDUP_REMOVED lines=8> */
.L_x_1864:
[----:B------:R-:W-:Y:S05]  /*2a870*/  BSYNC B1 ;  /* 0x0000000000017941 */ /* 0x000fea0003800000 */
.L_x_1863:
[----:B------:R-:W-:Y:S05]  /*2a880*/  BRA `(.L_x_1865) ;  /* 0xfffffe50001c7947 */ /* 0x000fea000383ffff */
.L_x_1530:
        /* <DEDUP_REMOVED lines=8> */
.L_x_1867:
[----:B------:R-:W-:Y:S05]  /*2a910*/  BSYNC B1 ;  /* 0x0000000000017941 */ /* 0x000fea0003800000 */
.L_x_1866:
[----:B------:R-:W-:Y:S05]  /*2a920*/  BRA `(.L_x_1868) ;  /* 0xfffffe5000007947 */ /* 0x000fea000383ffff */
.L_x_1531:
        /* <DEDUP_REMOVED lines=8> */
.L_x_1870:
[----:B------:R-:W-:Y:S05]  /*2a9b0*/  BSYNC B1 ;  /* 0x0000000000017941 */ /* 0x000fea0003800000 */
.L_x_1869:
[----:B------:R-:W-:Y:S05]  /*2a9c0*/  BRA `(.L_x_1871) ;  /* 0xfffffe4c00e87947 */ /* 0x000fea000383ffff */
.L_x_1533:
[----:B0-----:R0:W1:Y:S02]  /*2a9d0*/  SYNCS.PHASECHK.TRANS64.TRYWAIT P4, [R16+URZ+0x30800], R9 ;  /* 0x03080009100075a7 */ /* 0x001064000808017f */
[----:B-1----:R-:W-:Y:S05]  /*2a9e0*/  @!P4 NANOSLEEP.SYNCS 0x989680 ;  /* 0x009896800000c95d */ /* 0x002fea0003900000 */
[----:B------:R-:W1:Y:S02]  /*2a9f0*/  @!P4 SYNCS.PHASECHK.TRANS64 P4, [R16+URZ+0x30800], R9 ;  /* 0x030800091000c5a7 */ /* 0x000e64000808007f */
[----:B-1----:R-:W-:Y:S05]  /*2aa00*/  @!P4 BRA `(.L_x_1533) ;  /* 0xfffffffc00f0c947 */ /* 0x002fea000383ffff */
[----:B------:R-:W-:Y:S05]  /*2aa10*/  BRA `(.L_x_1872) ;  /* 0xfffffe5000687947 */ /* 0x000fea000383ffff */
.L_x_1551:
[----:B-1----:R1:W2:Y:S02]  /*2aa20*/  SYNCS.PHASECHK.TRANS64.TRYWAIT P2, [R23+URZ+0x30830], R0 ;  /* 0x03083000170075a7 */ /* 0x0022a4000804017f */
[----:B--2---:R-:W-:Y:S05]  /*2aa30*/  @!P2 NANOSLEEP.SYNCS 0x989680 ;  /* 0x009896800000a95d */ /* 0x004fea0003900000 */
[----:B------:R-:W2:Y:S02]  /*2aa40*/  @!P2 SYNCS.PHASECHK.TRANS64 P2, [R23+URZ+0x30830], R0 ;  /* 0x030830001700a5a7 */ /* 0x000ea4000804007f */
[----:B--2---:R-:W-:Y:S05]  /*2aa50*/  @!P2 BRA `(.L_x_1551) ;  /* 0xfffffffc00f0a947 */ /* 0x004fea000383ffff */
[----:B------:R-:W-:Y:S05]  /*2aa60*/  BRA `(.L_x_1550) ;  /* 0xfffffe8800ac7947 */ /* 0x000fea000383ffff */
.L_x_1571:
[----:B-1----:R1:W2:Y:S02]  /*2aa70*/  SYNCS.PHASECHK.TRANS64.TRYWAIT P3, [R2+URZ+0x30830], R152 ;  /* 0x03083098020075a7 */ /* 0x0022a4000806017f */
[----:B--2---:R-:W-:Y:S05]  /*2aa80*/  @!P3 NANOSLEEP.SYNCS 0x989680 ;  /* 0x009896800000b95d */ /* 0x004fea0003900000 */
[----:B------:R-:W2:Y:S02]  /*2aa90*/  @!P3 SYNCS.PHASECHK.TRANS64 P3, [R2+URZ+0x30830], R152 ;  /* 0x030830980200b5a7 */ /* 0x000ea4000806007f */
[----:B--2---:R-:W-:Y:S05]  /*2aaa0*/  @!P3 BRA `(.L_x_1571) ;  /* 0xfffffffc00f0b947 */ /* 0x004fea000383ffff */
[----:B------:R-:W-:Y:S05]  /*2aab0*/  BRA `(.L_x_1570) ;  /* 0xfffffeb800107947 */ /* 0x000fea000383ffff */
.L_x_1576:
[----:B-1----:R1:W2:Y:S02]  /*2aac0*/  SYNCS.PHASECHK.TRANS64.TRYWAIT P3, [R0+URZ+0x30850], R23 ;  /* 0x03085017000075a7 */ /* 0x0022a4000806017f */
[----:B--2---:R-:W-:Y:S05]  /*2aad0*/  @!P3 NANOSLEEP.SYNCS 0x989680 ;  /* 0x009896800000b95d */ /* 0x004fea0003900000 */
[----:B------:R-:W2:Y:S02]  /*2aae0*/  @!P3 SYNCS.PHASECHK.TRANS64 P3, [R0+URZ+0x30850], R23 ;  /* 0x030850170000b5a7 */ /* 0x000ea4000806007f */
[----:B--2---:R-:W-:Y:S05]  /*2aaf0*/  @!P3 BRA `(.L_x_1576) ;  /* 0xfffffffc00f0b947 */ /* 0x004fea000383ffff */
[----:B------:R-:W-:Y:S05]  /*2ab00*/  BRA `(.L_x_1575) ;  /* 0xfffffec8005c7947 */ /* 0x000fea000383ffff */
.L_x_1597:
[----:B-1----:R1:W2:Y:S02]  /*2ab10*/  SYNCS.PHASECHK.TRANS64.TRYWAIT P2, [R2+URZ+0x30830], R3 ;  /* 0x03083003020075a7 */ /* 0x0022a4000804017f */
[----:B--2---:R-:W-:Y:S05]  /*2ab20*/  @!P2 NANOSLEEP.SYNCS 0x989680 ;  /* 0x009896800000a95d */ /* 0x004fea0003900000 */
[----:B------:R-:W2:Y:S02]  /*2ab30*/  @!P2 SYNCS.PHASECHK.TRANS64 P2, [R2+URZ+0x30830], R3 ;  /* 0x030830030200a5a7 */ /* 0x000ea4000804007f */
[----:B--2---:R-:W-:Y:S05]  /*2ab40*/  @!P2 BRA `(.L_x_1597) ;  /* 0xfffffffc00f0a947 */ /* 0x004fea000383ffff */
[----:B------:R-:W-:Y:S05]  /*2ab50*/  BRA `(.L_x_1596) ;  /* 0xfffffee800487947 */ /* 0x000fea000383ffff */
.L_x_1602:
[----:B-1----:R1:W2:Y:S02]  /*2ab60*/  SYNCS.PHASECHK.TRANS64.TRYWAIT P2, [R232+URZ+0x30850], R0 ;  /* 0x03085000e80075a7 */ /* 0x0022a4000804017f */
[----:B--2---:R-:W-:Y:S05]  /*2ab70*/  @!P2 NANOSLEEP.SYNCS 0x989680 ;  /* 0x009896800000a95d */ /* 0x004fea0003900000 */
[----:B------:R-:W2:Y:S02]  /*2ab80*/  @!P2 SYNCS.PHASECHK.TRANS64 P2, [R232+URZ+0x30850], R0 ;  /* 0x03085000e800a5a7 */ /* 0x000ea4000804007f */
[----:B--2---:R-:W-:Y:S05]  /*2ab90*/  @!P2 BRA `(.L_x_1602) ;  /* 0xfffffffc00f0a947 */ /* 0x004fea000383ffff */
[----:B------:R-:W-:Y:S05]  /*2aba0*/  BRA `(.L_x_1601) ;  /* 0xfffffef800907947 */ /* 0x000fea000383ffff */
.L_x_1610:
[----:B-1----:R1:W2:Y:S02]  /*2abb0*/  SYNCS.PHASECHK.TRANS64.TRYWAIT P2, [R4+URZ+0x30830], R2 ;  /* 0x03083002040075a7 */ /* 0x0022a4000804017f */
[----:B--2---:R-:W-:Y:S05]  /*2abc0*/  @!P2 NANOSLEEP.SYNCS 0x989680 ;  /* 0x009896800000a95d */ /* 0x004fea0003900000 */
[----:B------:R-:W2:Y:S02]  /*2abd0*/  @!P2 SYNCS.PHASECHK.TRANS64 P2, [R4+URZ+0x30830], R2 ;  /* 0x030830020400a5a7 */ /* 0x000ea4000804007f */
[----:B--2---:R-:W-:Y:S05]  /*2abe0*/  @!P2 BRA `(.L_x_1610) ;  /* 0xfffffffc00f0a947 */ /* 0x004fea000383ffff */
[----:B------:R-:W-:Y:S05]  /*2abf0*/  BRA `(.L_x_1609) ;  /* 0xffffff0c005c7947 */ /* 0x000fea000383ffff */
.L_x_1615:
[----:B-1----:R1:W2:Y:S02]  /*2ac00*/  SYNCS.PHASECHK.TRANS64.TRYWAIT P2, [R0+URZ+0x30850], R2 ;  /* 0x03085002000075a7 */ /* 0x0022a4000804017f */
[----:B--2---:R-:W-:Y:S05]  /*2ac10*/  @!P2 NANOSLEEP.SYNCS 0x989680 ;  /* 0x009896800000a95d */ /* 0x004fea0003900000 */
[----:B------:R-:W2:Y:S02]  /*2ac20*/  @!P2 SYNCS.PHASECHK.TRANS64 P2, [R0+URZ+0x30850], R2 ;  /* 0x030850020000a5a7 */ /* 0x000ea4000804007f */
[----:B--2---:R-:W-:Y:S05]  /*2ac30*/  @!P2 BRA `(.L_x_1615) ;  /* 0xfffffffc00f0a947 */ /* 0x004fea000383ffff */
[----:B------:R-:W-:Y:S05]  /*2ac40*/  BRA `(.L_x_1614) ;  /* 0xffffff1c00ac7947 */ /* 0x000fea000383ffff */
.L_x_1629:
[----:B-1----:R1:W2:Y:S02]  /*2ac50*/  SYNCS.PHASECHK.TRANS64.TRYWAIT P0, [R12+URZ+0x30850], R5 ;  /* 0x030850050c0075a7 */ /* 0x0022a4000800017f */
[----:B--2---:R-:W-:Y:S05]  /*2ac60*/  @!P0 NANOSLEEP.SYNCS 0x989680 ;  /* 0x009896800000895d */ /* 0x004fea0003900000 */
[----:B------:R-:W2:Y:S02]  /*2ac70*/  @!P0 SYNCS.PHASECHK.TRANS64 P0, [R12+URZ+0x30850], R5 ;  /* 0x030850050c0085a7 */ /* 0x000ea4000800007f */
[----:B--2---:R-:W-:Y:S05]  /*2ac80*/  @!P0 BRA `(.L_x_1629) ;  /* 0xfffffffc00f08947 */ /* 0x004fea000383ffff */
[----:B------:R-:W-:Y:S05]  /*2ac90*/  BRA `(.L_x_1628) ;  /* 0xffffff4000d87947 */ /* 0x000fea000383ffff */
.L_x_1671:
[----:B------:R-:W1:Y:S01]  /*2aca0*/  S2R R11, SR_TID.X ;  /* 0x00000000000b7919 */ /* 0x000e620000002100 */
[----:B------:R-:W-:Y:S01]  /*2acb0*/  BSSY B1, `(.L_x_1873) ;  /* 0x000000a000017945 */ /* 0x000fe20003800000 */
[----:B------:R-:W-:Y:S02]  /*2acc0*/  IMAD.MOV.U32 R12, RZ, RZ, RZ ;  /* 0x000000ffff0c7224 */ /* 0x000fe400078e00ff */
[----:B------:R-:W-:Y:S01]  /*2acd0*/  IMAD.MOV.U32 R15, RZ, RZ, -0x1 ;  /* 0xffffffffff0f7424 */ /* 0x000fe200078e00ff */
[----:B-1----:R-:W-:-:S04]  /*2ace0*/  SHF.R.U32.HI R11, RZ, 0x5, R11 ;  /* 0x00000005ff0b7819 */ /* 0x002fc8000001160b */
[----:B------:R-:W-:-:S05]  /*2acf0*/  LOP3.LUT R11, R11, 0x3, RZ, 0xc0, !PT ;  /* 0x000000030b0b7812 */ /* 0x000fca00078ec0ff */
[----:B0-----:R-:W-:Y:S02]  /*2ad00*/  IMAD.MOV.U32 R13, RZ, RZ, R11 ;  /* 0x000000ffff0d7224 */ /* 0x001fe400078e000b */
[----:B------:R-:W-:-:S07]  /*2ad10*/  IMAD.MOV.U32 R11, RZ, RZ, 0x1f ;  /* 0x0000001fff0b7424 */ /* 0x000fce00078e00ff */
[----:B------:R-:W-:Y:S05]  /*2ad20*/  WARPSYNC.COLLECTIVE R15, `(.L_x_1874) ;  /* 0x000000000f087348 */ /* 0x000fea0003c00000 */
[----:B------:R0:W1:Y:S02]  /*2ad30*/  SHFL.IDX P6, R14, R13, R12, R11 ;  /* 0x0000000c0d0e7389 */ /* 0x00006400000c000b */
[----:B01----:R-:W-:Y:S01]  /*2ad40*/  ENDCOLLECTIVE ;  /* 0x000000000000791b */ /* 0x003fe20003800000 */
.L_x_1874:
[----:B------:R-:W-:Y:S05]  /*2ad50*/  BSYNC B1 ;  /* 0x0000000000017941 */ /* 0x000fea0003800000 */
.L_x_1873:
[----:B------:R-:W-:Y:S05]  /*2ad60*/  BRA `(.L_x_1875) ;  /* 0xffffff8c00dc7947 */ /* 0x000fea000383ffff */
.L_x_1672:
[----:B------:R-:W-:Y:S01]  /*2ad70*/  BSSY B1, `(.L_x_1876) ;  /* 0x0000006000017945 */ /* 0x000fe20003800000 */
[----:B------:R-:W-:-:S07]  /*2ad80*/  IMAD.MOV.U32 R15, RZ, RZ, -0x1 ;  /* 0xffffffffff0f7424 */ /* 0x000fce00078e00ff */
[----:B0-----:R-:W-:Y:S05]  /*2ad90*/  WARPSYNC.COLLECTIVE R15, `(.L_x_1877) ;  /* 0x000000000f0c7348 */ /* 0x001fea0003c00000 */
[----:B------:R-:W-:Y:S02]  /*2ada0*/  ELECT P6, UR62, PT ;  /* 0x00000000003e782f */ /* 0x000fe400038c0000 */
[----:B------:R-:W-:Y:S01]  /*2adb0*/  MOV R14, UR62 ;  /* 0x0000003e000e7c02 */ /* 0x000fe20008000f00 */
[----:B0-----:R-:W-:Y:S10]  /*2adc0*/  ENDCOLLECTIVE ;  /* 0x000000000000791b */ /* 0x001ff40003800000 */
.L_x_1877:
[----:B------:R-:W-:Y:S05]  /*2add0*/  BSYNC B1 ;  /* 0x0000000000017941 */ /* 0x000fea0003800000 */
.L_x_1876:
[----:B------:R-:W-:Y:S05]  /*2ade0*/  BRA `(.L_x_1878) ;  /* 0xffffff8c00c87947 */ /* 0x000fea000383ffff */
.L_x_1674:
[----:B-1----:R1:W2:Y:S02]  /*2adf0*/  SYNCS.PHASECHK.TRANS64.TRYWAIT P0, [R12+URZ+0x30820], R8 ;  /* 0x030820080c0075a7 */ /* 0x0022a4000800017f */
[----:B--2---:R-:W-:Y:S05]  /*2ae00*/  @!P0 NANOSLEEP.SYNCS 0x989680 ;  /* 0x009896800000895d */ /* 0x004fea0003900000 */
[----:B------:R-:W2:Y:S02]  /*2ae10*/  @!P0 SYNCS.PHASECHK.TRANS64 P0, [R12+URZ+0x30820], R8 ;  /* 0x030820080c0085a7 */ /* 0x000ea4000800007f */
[----:B--2---:R-:W-:Y:S05]  /*2ae20*/  @!P0 BRA `(.L_x_1674) ;  /* 0xfffffffc00f08947 */ /* 0x004fea000383ffff */
[----:B------:R-:W-:Y:S05]  /*2ae30*/  BRA `(.L_x_1879) ;  /* 0xffffff8c00e47947 */ /* 0x000fea000383ffff */
.L_x_1677:
[----:B-1----:R1:W2:Y:S02]  /*2ae40*/  SYNCS.PHASECHK.TRANS64.TRYWAIT P0, [R8+URZ+0x308a0], R10 ;  /* 0x0308a00a080075a7 */ /* 0x0022a4000800017f */
[----:B--2---:R-:W-:Y:S05]  /*2ae50*/  @!P0 NANOSLEEP.SYNCS 0x989680 ;  /* 0x009896800000895d */ /* 0x004fea0003900000 */
[----:B------:R-:W2:Y:S02]  /*2ae60*/  @!P0 SYNCS.PHASECHK.TRANS64 P0, [R8+URZ+0x308a0], R10 ;  /* 0x0308a00a080085a7 */ /* 0x000ea4000800007f */
[----:B--2---:R-:W-:Y:S05]  /*2ae70*/  @!P0 BRA `(.L_x_1677) ;  /* 0xfffffffc00f08947 */ /* 0x004fea000383ffff */
[----:B------:R-:W-:Y:S05]  /*2ae80*/  BRA `(.L_x_1880) ;  /* 0xffffff8c00f47947 */ /* 0x000fea000383ffff */
.L_x_1679:
[----:B--2---:R2:W3:Y:S02]  /*2ae90*/  SYNCS.PHASECHK.TRANS64.TRYWAIT P0, [R8+URZ+0x308c0], R10 ;  /* 0x0308c00a080075a7 */ /* 0x0044e4000800017f */
[----:B---3--:R-:W-:Y:S05]  /*2aea0*/  @!P0 NANOSLEEP.SYNCS 0x989680 ;  /* 0x009896800000895d */ /* 0x008fea0003900000 */
[----:B------:R-:W3:Y:S02]  /*2aeb0*/  @!P0 SYNCS.PHASECHK.TRANS64 P0, [R8+URZ+0x308c0], R10 ;  /* 0x0308c00a080085a7 */ /* 0x000ee4000800007f */
[----:B---3--:R-:W-:Y:S05]  /*2aec0*/  @!P0 BRA `(.L_x_1679) ;  /* 0xfffffffc00f08947 */ /* 0x008fea000383ffff */
[----:B------:R-:W-:Y:S05]  /*2aed0*/  BRA `(.L_x_1881) ;  /* 0xffffff9000947947 */ /* 0x000fea000383ffff */
.L_x_1683:
[----:B-1----:R1:W2:Y:S02]  /*2aee0*/  SYNCS.PHASECHK.TRANS64.TRYWAIT P0, [R8+URZ+0x308a0], R9 ;  /* 0x0308a009080075a7 */ /* 0x0022a4000800017f */
[----:B--2---:R-:W-:Y:S05]  /*2aef0*/  @!P0 NANOSLEEP.SYNCS 0x989680 ;  /* 0x009896800000895d */ /* 0x004fea0003900000 */
[----:B------:R-:W2:Y:S02]  /*2af00*/  @!P0 SYNCS.PHASECHK.TRANS64 P0, [R8+URZ+0x308a0], R9 ;  /* 0x0308a009080085a7 */ /* 0x000ea4000800007f */
[----:B--2---:R-:W-:Y:S05]  /*2af10*/  @!P0 BRA `(.L_x_1683) ;  /* 0xfffffffc00f08947 */ /* 0x004fea000383ffff */
[----:B------:R-:W-:Y:S05]  /*2af20*/  BRA `(.L_x_1882) ;  /* 0xffffff94007c7947 */ /* 0x000fea000383ffff */
.L_x_1685:
[----:B--2---:R2:W3:Y:S02]  /*2af30*/  SYNCS.PHASECHK.TRANS64.TRYWAIT P1, [R8+URZ+0x308c0], R9 ;  /* 0x0308c009080075a7 */ /* 0x0044e4000802017f */
[----:B---3--:R-:W-:Y:S05]  /*2af40*/  @!P1 NANOSLEEP.SYNCS 0x989680 ;  /* 0x009896800000995d */ /* 0x008fea0003900000 */
[----:B------:R-:W3:Y:S02]  /*2af50*/  @!P1 SYNCS.PHASECHK.TRANS64 P1, [R8+URZ+0x308c0], R9 ;  /* 0x0308c009080095a7 */ /* 0x000ee4000802007f */
[----:B---3--:R-:W-:Y:S05]  /*2af60*/  @!P1 BRA `(.L_x_1685) ;  /* 0xfffffffc00f09947 */ /* 0x008fea000383ffff */
[----:B------:R-:W-:Y:S05]  /*2af70*/  BRA `(.L_x_1883) ;  /* 0xffffff9800187947 */ /* 0x000fea000383ffff */
.L_x_1706:
[----:B------:R-:W0:Y:S01]  /*2af80*/  S2R R7, SR_TID.X ;  /* 0x0000000000077919 */ /* 0x000e220000002100 */
[----:B------:R-:W-:Y:S01]  /*2af90*/  BSSY B0, `(.L_x_1884) ;  /* 0x000000a000007945 */ /* 0x000fe20003800000 */
[----:B------:R-:W-:Y:S02]  /*2afa0*/  IMAD.MOV.U32 R12, RZ, RZ, RZ ;  /* 0x000000ffff0c7224 */ /* 0x000fe400078e00ff */
        /* <DEDUP_REMOVED lines=8> */
.L_x_1885:
[----:B------:R-:W-:Y:S05]  /*2b030*/  BSYNC B0 ;  /* 0x0000000000007941 */ /* 0x000fea0003800000 */
.L_x_1884:
[----:B------:R-:W-:Y:S05]  /*2b040*/  BRA `(.L_x_1886) ;  /* 0xffffffa800407947 */ /* 0x000fea000383ffff */
.L_x_1707:
[----:B------:R-:W-:Y:S01]  /*2b050*/  BSSY B0, `(.L_x_1887) ;  /* 0x0000006000007945 */ /* 0x000fe20003800000 */
[----:B------:R-:W-:-:S07]  /*2b060*/  IMAD.MOV.U32 R15, RZ, RZ, -0x1 ;  /* 0xffffffffff0f7424 */ /* 0x000fce00078e00ff */
[----:B------:R-:W-:Y:S05]  /*2b070*/  WARPSYNC.COLLECTIVE R15, `(.L_x_1888) ;  /* 0x000000000f0c7348 */ /* 0x000fea0003c00000 */
[----:B------:R-:W-:Y:S02]  /*2b080*/  ELECT P6, UR62, PT ;  /* 0x00000000003e782f */ /* 0x000fe400038c0000 */
[----:B------:R-:W-:Y:S01]  /*2b090*/  MOV R14, UR62 ;  /* 0x0000003e000e7c02 */ /* 0x000fe20008000f00 */
[----:B------:R-:W-:Y:S10]  /*2b0a0*/  ENDCOLLECTIVE ;  /* 0x000000000000791b */ /* 0x000ff40003800000 */
.L_x_1888:
[----:B------:R-:W-:Y:S05]  /*2b0b0*/  BSYNC B0 ;  /* 0x0000000000007941 */ /* 0x000fea0003800000 */
.L_x_1887:
[----:B------:R-:W-:Y:S05]  /*2b0c0*/  BRA `(.L_x_1889) ;  /* 0xffffffa800307947 */ /* 0x000fea000383ffff */
.L_x_1710:
[----:B0-----:R0:W1:Y:S02]  /*2b0d0*/  SYNCS.PHASECHK.TRANS64.TRYWAIT P0, [R7+URZ+0x30840], R10 ;  /* 0x0308400a070075a7 */ /* 0x001064000800017f */
[----:B-1----:R-:W-:Y:S05]  /*2b0e0*/  @!P0 NANOSLEEP.SYNCS 0x989680 ;  /* 0x009896800000895d */ /* 0x002fea0003900000 */
[----:B------:R-:W1:Y:S02]  /*2b0f0*/  @!P0 SYNCS.PHASECHK.TRANS64 P0, [R7+URZ+0x30840], R10 ;  /* 0x0308400a070085a7 */ /* 0x000e64000800007f */
[----:B-1----:R-:W-:Y:S05]  /*2b100*/  @!P0 BRA `(.L_x_1710) ;  /* 0xfffffffc00f08947 */ /* 0x002fea000383ffff */
[----:B------:R-:W-:Y:S05]  /*2b110*/  BRA `(.L_x_1890) ;  /* 0xffffffa800987947 */ /* 0x000fea000383ffff */
.L_x_1713:
        /* <DEDUP_REMOVED lines=8> */
.L_x_1721:
[----:B0-----:R0:W1:Y:S02]  /*2b1a0*/  SYNCS.PHASECHK.TRANS64.TRYWAIT P0, [R3+URZ+0x30840], R8 ;  /* 0x03084008030075a7 */ /* 0x001064000800017f */
[----:B-1----:R-:W-:Y:S05]  /*2b1b0*/  @!P0 NANOSLEEP.SYNCS 0x989680 ;  /* 0x009896800000895d */ /* 0x002fea0003900000 */
[----:B------:R-:W1:Y:S02]  /*2b1c0*/  @!P0 SYNCS.PHASECHK.TRANS64 P0, [R3+URZ+0x30840], R8 ;  /* 0x03084008030085a7 */ /* 0x000e64000800007f */
[----:B-1----:R-:W-:Y:S05]  /*2b1d0*/  @!P0 BRA `(.L_x_1721) ;  /* 0xfffffffc00f08947 */ /* 0x002fea000383ffff */
[----:B------:R-:W-:Y:S05]  /*2b1e0*/  BRA `(.L_x_1892) ;  /* 0xffffffb000d47947 */ /* 0x000fea000383ffff */
.L_x_1723:
[----:B0-----:R0:W1:Y:S02]  /*2b1f0*/  SYNCS.PHASECHK.TRANS64.TRYWAIT P0, [R8+URZ+0x60], R3 ;  /* 0x00006003080075a7 */ /* 0x001064000800017f */
[----:B-1----:R-:W-:Y:S05]  /*2b200*/  @!P0 NANOSLEEP.SYNCS 0x989680 ;  /* 0x009896800000895d */ /* 0x002fea0003900000 */
[----:B------:R-:W1:Y:S02]  /*2b210*/  @!P0 SYNCS.PHASECHK.TRANS64 P0, [R8+URZ+0x60], R3 ;  /* 0x00006003080085a7 */ /* 0x000e64000800007f */
[----:B-1----:R-:W-:Y:S05]  /*2b220*/  @!P0 BRA `(.L_x_1723) ;  /* 0xfffffffc00f08947 */ /* 0x002fea000383ffff */
[----:B------:R-:W-:Y:S05]  /*2b230*/  BRA `(.L_x_1893) ;  /* 0xffffffb400947947 */ /* 0x000fea000383ffff */
.L_x_1728:
[----:B-1----:R1:W2:Y:S02]  /*2b240*/  SYNCS.PHASECHK.TRANS64.TRYWAIT P0, [R2+URZ+0x30840], R3 ;  /* 0x03084003020075a7 */ /* 0x0022a4000800017f */
[----:B--2---:R-:W-:Y:S05]  /*2b250*/  @!P0 NANOSLEEP.SYNCS 0x989680 ;  /* 0x009896800000895d */ /* 0x004fea0003900000 */
[----:B------:R-:W2:Y:S02]  /*2b260*/  @!P0 SYNCS.PHASECHK.TRANS64 P0, [R2+URZ+0x30840], R3 ;  /* 0x03084003020085a7 */ /* 0x000ea4000800007f */
[----:B--2---:R-:W-:Y:S05]  /*2b270*/  @!P0 BRA `(.L_x_1728) ;  /* 0xfffffffc00f08947 */ /* 0x004fea000383ffff */
[----:B------:R-:W-:Y:S05]  /*2b280*/  BRA `(.L_x_1894) ;  /* 0xffffffbc00287947 */ /* 0x000fea000383ffff */
.L_x_1730:
[----:B0-----:R0:W1:Y:S02]  /*2b290*/  SYNCS.PHASECHK.TRANS64.TRYWAIT P1, [R3+URZ+0x60], R2 ;  /* 0x00006002030075a7 */ /* 0x001064000802017f */
[----:B-1----:R-:W-:Y:S05]  /*2b2a0*/  @!P1 NANOSLEEP.SYNCS 0x989680 ;  /* 0x009896800000995d */ /* 0x002fea0003900000 */
[----:B------:R-:W1:Y:S02]  /*2b2b0*/  @!P1 SYNCS.PHASECHK.TRANS64 P1, [R3+URZ+0x60], R2 ;  /* 0x00006002030095a7 */ /* 0x000e64000802007f */
[----:B-1----:R-:W-:Y:S05]  /*2b2c0*/  @!P1 BRA `(.L_x_1730) ;  /* 0xfffffffc00f09947 */ /* 0x002fea000383ffff */
[----:B------:R-:W-:Y:S05]  /*2b2d0*/  BRA `(.L_x_1895) ;  /* 0xffffffbc00e87947 */ /* 0x000fea000383ffff */
.L_x_1735:
[----:B--2---:R2:W3:Y:S02]  /*2b2e0*/  SYNCS.PHASECHK.TRANS64.TRYWAIT P0, [R2+URZ+0x30840], R3 ;  /* 0x03084003020075a7 */ /* 0x0044e4000800017f */
[----:B---3--:R-:W-:Y:S05]  /*2b2f0*/  @!P0 NANOSLEEP.SYNCS 0x989680 ;  /* 0x009896800000895d */ /* 0x008fea0003900000 */
[----:B------:R-:W3:Y:S02]  /*2b300*/  @!P0 SYNCS.PHASECHK.TRANS64 P0, [R2+URZ+0x30840], R3 ;  /* 0x03084003020085a7 */ /* 0x000ee4000800007f */
[----:B---3--:R-:W-:Y:S05]  /*2b310*/  @!P0 BRA `(.L_x_1735) ;  /* 0xfffffffc00f08947 */ /* 0x008fea000383ffff */
[----:B------:R-:W-:Y:S05]  /*2b320*/  BRA `(.L_x_1896) ;  /* 0xffffffc400347947 */ /* 0x000fea000383ffff */
.L_x_1737:
[----:B0-----:R0:W1:Y:S02]  /*2b330*/  SYNCS.PHASECHK.TRANS64.TRYWAIT P1, [R3+URZ+0x60], R9 ;  /* 0x00006009030075a7 */ /* 0x001064000802017f */
[----:B-1----:R-:W-:Y:S05]  /*2b340*/  @!P1 NANOSLEEP.SYNCS 0x989680 ;  /* 0x009896800000995d */ /* 0x002fea0003900000 */
[----:B------:R-:W1:Y:S02]  /*2b350*/  @!P1 SYNCS.PHASECHK.TRANS64 P1, [R3+URZ+0x60], R9 ;  /* 0x00006009030095a7 */ /* 0x000e64000802007f */
[----:B-1----:R-:W-:Y:S05]  /*2b360*/  @!P1 BRA `(.L_x_1737) ;  /* 0xfffffffc00f09947 */ /* 0x002fea000383ffff */
[----:B------:R-:W-:Y:S05]  /*2b370*/  BRA `(.L_x_1897) ;  /* 0xffffffc400f47947 */ /* 0x000fea000383ffff */
.L_x_1744:
[----:B-1----:R1:W2:Y:S02]  /*2b380*/  SYNCS.PHASECHK.TRANS64.TRYWAIT P0, [R3+URZ+0x30860], R2 ;  /* 0x03086002030075a7 */ /* 0x0022a4000800017f */
[----:B--2---:R-:W-:Y:S05]  /*2b390*/  @!P0 NANOSLEEP.SYNCS 0x989680 ;  /* 0x009896800000895d */ /* 0x004fea0003900000 */
[----:B------:R-:W2:Y:S02]  /*2b3a0*/  @!P0 SYNCS.PHASECHK.TRANS64 P0, [R3+URZ+0x30860], R2 ;  /* 0x03086002030085a7 */ /* 0x000ea4000800007f */
[----:B--2---:R-:W-:Y:S05]  /*2b3b0*/  @!P0 BRA `(.L_x_1744) ;  /* 0xfffffffc00f08947 */ /* 0x004fea000383ffff */
[----:B------:R-:W-:Y:S05]  /*2b3c0*/  BRA `(.L_x_1898) ;  /* 0xffffffcc00287947 */ /* 0x000fea000383ffff */
.L_x_1746:
[----:B------:R-:W-:Y:S01]  /*2b3d0*/  BSSY B0, `(.L_x_1899) ;  /* 0x0000008000007945 */ /* 0x000fe20003800000 */
[----:B0-----:R-:W-:Y:S02]  /*2b3e0*/  IMAD.MOV.U32 R13, RZ, RZ, R16 ;  /* 0x000000ffff0d7224 */ /* 0x001fe400078e0010 */
[----:B------:R-:W-:Y:S02]  /*2b3f0*/  IMAD.MOV.U32 R12, RZ, RZ, RZ ;  /* 0x000000ffff0c7224 */ /* 0x000fe400078e00ff */
[----:B------:R-:W-:Y:S02]  /*2b400*/  IMAD.MOV.U32 R11, RZ, RZ, 0x1f ;  /* 0x0000001fff0b7424 */ /* 0x000fe400078e00ff */
[----:B------:R-:W-:-:S07]  /*2b410*/  IMAD.MOV.U32 R15, RZ, RZ, -0x1 ;  /* 0xffffffffff0f7424 */ /* 0x000fce00078e00ff */
[----:B-1234-:R-:W-:Y:S05]  /*2b420*/  WARPSYNC.COLLECTIVE R15, `(.L_x_1900) ;  /* 0x000000000f087348 */ /* 0x01efea0003c00000 */
[----:B------:R0:W0:Y:S02]  /*2b430*/  SHFL.IDX P6, R14, R13, R12, R11 ;  /* 0x0000000c0d0e7389 */ /* 0x00002400000c000b */
[----:B01234-:R-:W-:Y:S01]  /*2b440*/  ENDCOLLECTIVE ;  /* 0x000000000000791b */ /* 0x01ffe20003800000 */
.L_x_1900:
[----:B------:R-:W-:Y:S05]  /*2b450*/  BSYNC B0 ;  /* 0x0000000000007941 */ /* 0x000fea0003800000 */
.L_x_1899:
        /* <DEDUP_REMOVED lines=8> */
.L_x_1901:
[----:B------:R-:W-:Y:S01]  /*2b4e0*/  IMAD.MOV.U32 R16, RZ, RZ, R14 ;  /* 0x000000ffff107224 */ /* 0x000fe200078e000e */
[----:B------:R-:W-:Y:S06]  /*2b4f0*/  BRA `(.L_x_1902) ;  /* 0xffffffcc00d87947 */ /* 0x000fec000383ffff */
.L_x_1749:
[----:B------:R-:W-:Y:S01]  /*2b500*/  BSSY B0, `(.L_x_1903) ;  /* 0x0000008000007945 */ /* 0x000fe20003800000 */
[----:B0----5:R-:W-:Y:S02]  /*2b510*/  IMAD.MOV.U32 R13, RZ, RZ, R3 ;  /* 0x000000ffff0d7224 */ /* 0x021fe400078e0003 */
[----:B------:R-:W-:Y:S02]  /*2b520*/  IMAD.MOV.U32 R12, RZ, RZ, 0x1 ;  /* 0x00000001ff0c7424 */ /* 0x000fe400078e00ff */
[----:B------:R-:W-:Y:S02]  /*2b530*/  IMAD.MOV.U32 R11, RZ, RZ, RZ ;  /* 0x000000ffff0b7224 */ /* 0x000fe400078e00ff */
[----:B------:R-:W-:-:S07]  /*2b540*/  IMAD.MOV.U32 R15, RZ, RZ, -0x1 ;  /* 0xffffffffff0f7424 */ /* 0x000fce00078e00ff */
[----:B-1-3--:R-:W-:Y:S05]  /*2b550*/  WARPSYNC.COLLECTIVE R15, `(.L_x_1904) ;  /* 0x000000000f087348 */ /* 0x00afea0003c00000 */
[----:B------:R0:W2:Y:S02]  /*2b560*/  SHFL.UP P6, R14, R13, R12, R11 ;  /* 0x0400000c0d0e7389 */ /* 0x0000a400000c000b */
[----:B0123--:R-:W-:Y:S01]  /*2b570*/  ENDCOLLECTIVE ;  /* 0x000000000000791b */ /* 0x00ffe20003800000 */
.L_x_1904:
[----:B------:R-:W-:Y:S05]  /*2b580*/  BSYNC B0 ;  /* 0x0000000000007941 */ /* 0x000fea0003800000 */
.L_x_1903:
        /* <DEDUP_REMOVED lines=10> */
.L_x_1905:
        /* <DEDUP_REMOVED lines=8> */
.L_x_1906:
        /* <DEDUP_REMOVED lines=8> */
.L_x_1907:
        /* <DEDUP_REMOVED lines=8> */
.L_x_1908:
        /* <DEDUP_REMOVED lines=8> */
.L_x_1909:
[----:B------:R-:W-:Y:S05]  /*2b830*/  BRA `(.L_x_1910) ;  /* 0xffffffcc00a07947 */ /* 0x000fea000383ffff */
.L_x_1754:
        /* <DEDUP_REMOVED lines=8> */
.L_x_1912:
[----:B------:R-:W-:Y:S05]  /*2b8c0*/  BSYNC B0 ;  /* 0x0000000000007941 */ /* 0x000fea0003800000 */
.L_x_1911:
        /* <DEDUP_REMOVED lines=10> */
.L_x_1913:
        /* <DEDUP_REMOVED lines=8> */
.L_x_1914:
        /* <DEDUP_REMOVED lines=8> */
.L_x_1915:
        /* <DEDUP_REMOVED lines=8> */
.L_x_1916:
        /* <DEDUP_REMOVED lines=8> */
.L_x_1917:
[----:B------:R-:W-:Y:S05]  /*2bb70*/  BRA `(.L_x_1918) ;  /* 0xffffffcc00887947 */ /* 0x000fea000383ffff */
.L_x_1756:
[----:B------:R-:W-:Y:S01]  /*2bb80*/  BSSY B0, `(.L_x_1919) ;  /* 0x0000006000007945 */ /* 0x000fe20003800000 */
[----:B------:R-:W-:Y:S01]  /*2bb90*/  PLOP3.LUT P6, PT, P6, PT, PT, 0x8, 0x0 ;  /* 0x000000000000781c */ /* 0x000fe200037ce170 */
[----:B------:R-:W-:-:S12]  /*2bba0*/  IMAD.MOV.U32 R15, RZ, RZ, -0x1 ;  /* 0xffffffffff0f7424 */ /* 0x000fd800078e00ff */
[----:B0-----:R-:W-:Y:S05]  /*2bbb0*/  WARPSYNC.COLLECTIVE R15, `(.L_x_1920) ;  /* 0x000000000f087348 */ /* 0x001fea0003c00000 */
[----:B------:R-:W-:Y:S01]  /*2bbc0*/  VOTE.ANY R14, PT, P6 ;  /* 0x00000000000e7806 */ /* 0x000fe200030e0100 */
[----:B0-----:R-:W-:Y:S06]  /*2bbd0*/  ENDCOLLECTIVE ;  /* 0x000000000000791b */ /* 0x001fec0003800000 */
.L_x_1920:
[----:B------:R-:W-:Y:S05]  /*2bbe0*/  BSYNC B0 ;  /* 0x0000000000007941 */ /* 0x000fea0003800000 */
.L_x_1919:
[----:B------:R-:W-:Y:S02]  /*2bbf0*/  IMAD.MOV.U32 R6, RZ, RZ, R14 ;  /* 0x000000ffff067224 */ /* 0x000fe400078e000e */
[----:B------:R-:W-:Y:S02]  /*2bc00*/  IMAD.MOV.U32 R13, RZ, RZ, R3 ;  /* 0x000000ffff0d7224 */ /* 0x000fe400078e0003 */
[----:B------:R-:W0:Y:S01]  /*2bc10*/  POPC R7, R6 ;  /* 0x0000000600077309 */ /* 0x000e220000000000 */
[----:B------:R-:W-:Y:S02]  /*2bc20*/  IMAD.MOV.U32 R11, RZ, RZ, 0x1f ;  /* 0x0000001fff0b7424 */ /* 0x000fe400078e00ff */
[----:B------:R-:W-:Y:S02]  /*2bc30*/  IMAD.MOV.U32 R15, RZ, RZ, -0x1 ;  /* 0xffffffffff0f7424 */ /* 0x000fe400078e00ff */
[----:B0-----:R-:W-:-:S07]  /*2bc40*/  IMAD.MOV.U32 R12, RZ, RZ, R7 ;  /* 0x000000ffff0c7224 */ /* 0x001fce00078e0007 */
[----:B------:R-:W-:Y:S05]  /*2bc50*/  WARPSYNC.COLLECTIVE R15, `(.L_x_1921) ;  /* 0x000000000f087348 */ /* 0x000fea0003c00000 */
[----:B------:R0:W1:Y:S02]  /*2bc60*/  SHFL.IDX P6, R14, R13, R12, R11 ;  /* 0x0000000c0d0e7389 */ /* 0x00006400000c000b */
[----:B01----:R-:W-:Y:S01]  /*2bc70*/  ENDCOLLECTIVE ;  /* 0x000000000000791b */ /* 0x003fe20003800000 */
.L_x_1921:
[----:B------:R-:W-:Y:S01]  /*2bc80*/  IMAD.MOV.U32 R17, RZ, RZ, R14 ;  /* 0x000000ffff117224 */ /* 0x000fe200078e000e */
[----:B------:R-:W-:Y:S06]  /*2bc90*/  BRA `(.L_x_1922) ;  /* 0xffffffcc00787947 */ /* 0x000fec000383ffff */
.L_x_1758:
[----:B------:R-:W-:Y:S01]  /*2bca0*/  BSSY B0, `(.L_x_1923) ;  /* 0x0000007000007945 */ /* 0x000fe20003800000 */
[----:B------:R-:W-:Y:S02]  /*2bcb0*/  IMAD.MOV.U32 R13, RZ, RZ, R2 ;  /* 0x000000ffff0d7224 */ /* 0x000fe400078e0002 */
[----:B------:R-:W-:Y:S02]  /*2bcc0*/  IMAD.MOV.U32 R11, RZ, RZ, 0x1f ;  /* 0x0000001fff0b7424 */ /* 0x000fe400078e00ff */
[----:B------:R-:W-:-:S07]  /*2bcd0*/  IMAD.MOV.U32 R15, RZ, RZ, -0x1 ;  /* 0xffffffffff0f7424 */ /* 0x000fce00078e00ff */
[----:B012---:R-:W-:Y:S05]  /*2bce0*/  WARPSYNC.COLLECTIVE R15, `(.L_x_1924) ;  /* 0x000000000f087348 */ /* 0x007fea0003c00000 */
[----:B------:R3:W4:Y:S02]  /*2bcf0*/  SHFL.IDX P6, R14, R13, R12, R11 ;  /* 0x0000000c0d0e7389 */ /* 0x00072400000c000b */
[----:B01234-:R-:W-:Y:S01]  /*2bd00*/  ENDCOLLECTIVE ;  /* 0x000000000000791b */ /* 0x01ffe20003800000 */
.L_x_1924:
[----:B------:R-:W-:Y:S05]  /*2bd10*/  BSYNC B0 ;  /* 0x0000000000007941 */ /* 0x000fea0003800000 */
.L_x_1923:
[----:B------:R-:W-:Y:S01]  /*2bd20*/  IMAD.MOV.U32 R8, RZ, RZ, R14 ;  /* 0x000000ffff087224 */ /* 0x000fe200078e000e */
[----:B------:R-:W-:Y:S06]  /*2bd30*/  BRA `(.L_x_1757) ;  /* 0xffffffcc006c7947 */ /* 0x000fec000383ffff */
.L_x_1762:
[----:B-1----:R1:W2:Y:S02]  /*2bd40*/  SYNCS.PHASECHK.TRANS64.TRYWAIT P0, [R0+URZ+0x30820], R3 ;  /* 0x03082003000075a7 */ /* 0x0022a4000800017f */
[----:B--2---:R-:W-:Y:S05]  /*2bd50*/  @!P0 NANOSLEEP.SYNCS 0x989680 ;  /* 0x009896800000895d */ /* 0x004fea0003900000 */
[----:B------:R-:W2:Y:S02]  /*2bd60*/  @!P0 SYNCS.PHASECHK.TRANS64 P0, [R0+URZ+0x30820], R3 ;  /* 0x03082003000085a7 */ /* 0x000ea4000800007f */
[----:B--2---:R-:W-:Y:S05]  /*2bd70*/  @!P0 BRA `(.L_x_1762) ;  /* 0xfffffffc00f08947 */ /* 0x004fea000383ffff */
[----:B------:R-:W-:Y:S05]  /*2bd80*/  BRA `(.L_x_1925) ;  /* 0xffffffd000e47947 */ /* 0x000fea000383ffff */
.L_x_1763:
        /* <DEDUP_REMOVED lines=11> */
.L_x_1927:
[----:B------:R-:W-:Y:S05]  /*2be40*/  BSYNC B0 ;  /* 0x0000000000007941 */ /* 0x000fea0003800000 */
.L_x_1926:
[----:B------:R-:W-:Y:S05]  /*2be50*/  BRA `(.L_x_1928) ;  /* 0xffffffd000cc7947 */ /* 0x000fea000383ffff */
.L_x_1764:
[----:B------:R-:W-:Y:S01]  /*2be60*/  BSSY B0, `(.L_x_1929) ;  /* 0x0000006000007945 */ /* 0x000fe20003800000 */
[----:B------:R-:W-:-:S07]  /*2be70*/  IMAD.MOV.U32 R15, RZ, RZ, -0x1 ;  /* 0xffffffffff0f7424 */ /* 0x000fce00078e00ff */
[----:B012---:R-:W-:Y:S05]  /*2be80*/  WARPSYNC.COLLECTIVE R15, `(.L_x_1930) ;  /* 0x000000000f0c7348 */ /* 0x007fea0003c00000 */
[----:B------:R-:W-:Y:S02]  /*2be90*/  ELECT P6, UR62, PT ;  /* 0x00000000003e782f */ /* 0x000fe400038c0000 */
[----:B------:R-:W-:Y:S01]  /*2bea0*/  MOV R14, UR62 ;  /* 0x0000003e000e7c02 */ /* 0x000fe20008000f00 */
[----:B012---:R-:W-:Y:S10]  /*2beb0*/  ENDCOLLECTIVE ;  /* 0x000000000000791b */ /* 0x007ff40003800000 */
.L_x_1930:
[----:B------:R-:W-:Y:S05]  /*2bec0*/  BSYNC B0 ;  /* 0x0000000000007941 */ /* 0x000fea0003800000 */
.L_x_1929:
[----:B------:R-:W-:Y:S05]  /*2bed0*/  BRA `(.L_x_1931) ;  /* 0xffffffd000c07947 */ /* 0x000fea000383ffff */
.L_x_1766:
[----:B-1----:R1:W2:Y:S02]  /*2bee0*/  SYNCS.PHASECHK.TRANS64.TRYWAIT P0, [R6+URZ], R5 ;  /* 0x00000005060075a7 */ /* 0x0022a4000800017f */
[----:B--2---:R-:W-:Y:S05]  /*2bef0*/  @!P0 NANOSLEEP.SYNCS 0x989680 ;  /* 0x009896800000895d */ /* 0x004fea0003900000 */
[----:B------:R-:W2:Y:S02]  /*2bf00*/  @!P0 SYNCS.PHASECHK.TRANS64 P0, [R6+URZ], R5 ;  /* 0x00000005060085a7 */ /* 0x000ea4000800007f */
[----:B--2---:R-:W-:Y:S05]  /*2bf10*/  @!P0 BRA `(.L_x_1766) ;  /* 0xfffffffc00f08947 */ /* 0x004fea000383ffff */
[----:B------:R-:W-:Y:S05]  /*2bf20*/  BRA `(.L_x_1932) ;  /* 0xffffffd400047947 */ /* 0x000fea000383ffff */
.L_x_1767:
[----:B--2---:R2:W3:Y:S02]  /*2bf30*/  SYNCS.PHASECHK.TRANS64.TRYWAIT P0, [R7+URZ], R2 ;  /* 0x00000002070075a7 */ /* 0x0044e4000800017f */
[----:B---3--:R-:W-:Y:S05]  /*2bf40*/  @!P0 NANOSLEEP.SYNCS 0x989680 ;  /* 0x009896800000895d */ /* 0x008fea0003900000 */
[----:B------:R-:W3:Y:S02]  /*2bf50*/  @!P0 SYNCS.PHASECHK.TRANS64 P0, [R7+URZ], R2 ;  /* 0x00000002070085a7 */ /* 0x000ee4000800007f */
[----:B---3--:R-:W-:Y:S05]  /*2bf60*/  @!P0 BRA `(.L_x_1767) ;  /* 0xfffffffc00f08947 */ /* 0x008fea000383ffff */
[----:B------:R-:W-:Y:S05]  /*2bf70*/  BRA `(.L_x_1933) ;  /* 0xffffffd000f87947 */ /* 0x000fea000383ffff */
.L_x_1769:
[----:B---3--:R3:W4:Y:S02]  /*2bf80*/  SYNCS.PHASECHK.TRANS64.TRYWAIT P0, [R4+URZ], R5 ;  /* 0x00000005040075a7 */ /* 0x008724000800017f */
[----:B----4-:R-:W-:Y:S05]  /*2bf90*/  @!P0 NANOSLEEP.SYNCS 0x989680 ;  /* 0x009896800000895d */ /* 0x010fea0003900000 */
[----:B------:R-:W4:Y:S02]  /*2bfa0*/  @!P0 SYNCS.PHASECHK.TRANS64 P0, [R4+URZ], R5 ;  /* 0x00000005040085a7 */ /* 0x000f24000800007f */
[----:B----4-:R-:W-:Y:S05]  /*2bfb0*/  @!P0 BRA `(.L_x_1769) ;  /* 0xfffffffc00f08947 */ /* 0x010fea000383ffff */
[----:B------:R-:W-:Y:S05]  /*2bfc0*/  BRA `(.L_x_1934) ;  /* 0xffffffd400007947 */ /* 0x000fea000383ffff */
.L_x_1935:
        /* <DEDUP_REMOVED lines=11> */
.L_x_2844:


//--------------------- .text._ZN7cutlass13device_kernelIN5flash11enable_sm90INS1_16FlashAttnFwdSm90INS1_25CollectiveMainloopFwdSm90ILi2EN4cute5tupleIJNS5_1CILi1EEES8_S8_EEENS6_IJNS7_ILi128EEENS7_ILi80EEENS7_ILi256EEEEEELi256ENS_10bfloat16_tEfNS_4arch4Sm90ELb1ELb0ELb1ELb0ELb0ELb0ELb0ELb1ELb1ELb0ELb0ELb0EEENS1_21CollectiveEpilogueFwdINS6_IJSA_SC_SB_EEES9_SE_SG_Li256ELb0ELb0ELb0ELb0EEENS1_30DynamicPersistentTileSchedulerILi256ELi32ELb0ELb0ELb1EEEEEEEEEvNT_6ParamsE --------------------------
	.section	.text._ZN7cutlass13device_kernelIN5flash11enable_sm90INS1_16FlashAttnFwdSm90INS1_25CollectiveMainloopFwdSm90ILi2EN4cute5tupleIJNS5_1CILi1EEES8_S8_EEENS6_IJNS7_ILi128EEENS7_ILi80EEENS7_ILi256EEEEEELi256ENS_10bfloat16_tEfNS_4arch4Sm90ELb1ELb0ELb1ELb0ELb0ELb0ELb0ELb1ELb1ELb0ELb0ELb0EEENS1_21CollectiveEpilogueFwdINS6_IJSA_SC_SB_EEES9_SE_SG_Li256ELb0ELb0ELb0ELb0EEENS1_30DynamicPersistentTileSchedulerILi256ELi32ELb0ELb0ELb1EEEEEEEEEvNT_6ParamsE,"ax",@progbits
	.align	128
.text._ZN7cutlass13device_kernelIN5flash11enable_sm90INS1_16FlashAttnFwdSm90INS1_25CollectiveMainloopFwdSm90ILi2EN4cute5tupleIJNS5_1CILi1EEES8_S8_EEENS6_IJNS7_ILi128EEENS7_ILi80EEENS7_ILi256EEEEEELi256ENS_10bfloat16_tEfNS_4arch4Sm90ELb1ELb0ELb1ELb0ELb0ELb0ELb0ELb1ELb1ELb0ELb0ELb0EEENS1_21CollectiveEpilogueFwdINS6_IJSA_SC_SB_EEES9_SE_SG_Li256ELb0ELb0ELb0ELb0EEENS1_30DynamicPersistentTileSchedulerILi256ELi32ELb0ELb0ELb1EEEEEEEEEvNT_6ParamsE:
        .type           _ZN7cutlass13device_kernelIN5flash11enable_sm90INS1_16FlashAttnFwdSm90INS1_25CollectiveMainloopFwdSm90ILi2EN4cute5tupleIJNS5_1CILi1EEES8_S8_EEENS6_IJNS7_ILi128EEENS7_ILi80EEENS7_ILi256EEEEEELi256ENS_10bfloat16_tEfNS_4arch4Sm90ELb1ELb0ELb1ELb0ELb0ELb0ELb0ELb1ELb1ELb0ELb0ELb0EEENS1_21CollectiveEpilogueFwdINS6_IJSA_SC_SB_EEES9_SE_SG_Li256ELb0ELb0ELb0ELb0EEENS1_30DynamicPersistentTileSchedulerILi256ELi32ELb0ELb0ELb1EEEEEEEEEvNT_6ParamsE,@function
        .size           _ZN7cutlass13device_kernelIN5flash11enable_sm90INS1_16FlashAttnFwdSm90INS1_25CollectiveMainloopFwdSm90ILi2EN4cute5tupleIJNS5_1CILi1EEES8_S8_EEENS6_IJNS7_ILi128EEENS7_ILi80EEENS7_ILi256EEEEEELi256ENS_10bfloat16_tEfNS_4arch4Sm90ELb1ELb0ELb1ELb0ELb0ELb0ELb0ELb1ELb1ELb0ELb0ELb0EEENS1_21CollectiveEpilogueFwdINS6_IJSA_SC_SB_EEES9_SE_SG_Li256ELb0ELb0ELb0ELb0EEENS1_30DynamicPersistentTileSchedulerILi256ELi32ELb0ELb0ELb1EEEEEEEEEvNT_6ParamsE,(.L_x_2845 - _ZN7cutlass13device_kernelIN5flash11enable_sm90INS1_16FlashAttnFwdSm90INS1_25CollectiveMainloopFwdSm90ILi2EN4cute5tupleIJNS5_1CILi1EEES8_S8_EEENS6_IJNS7_ILi128EEENS7_ILi80EEENS7_ILi256EEEEEELi256ENS_10bfloat16_tEfNS_4arch4Sm90ELb1ELb0ELb1ELb0ELb0ELb0ELb0ELb1ELb1ELb0ELb0ELb0EEENS1_21CollectiveEpilogueFwdINS6_IJSA_SC_SB_EEES9_SE_SG_Li256ELb0ELb0ELb0ELb0EEENS1_30DynamicPersistentTileSchedulerILi256ELi32ELb0ELb0ELb1EEEEEEEEEvNT_6ParamsE)
        .other          _ZN7cutlass13device_kernelIN5flash11enable_sm90INS1_16FlashAttnFwdSm90INS1_25CollectiveMainloopFwdSm90ILi2EN4cute5tupleIJNS5_1CILi1EEES8_S8_EEENS6_IJNS7_ILi128EEENS7_ILi80EEENS7_ILi256EEEEEELi256ENS_10bfloat16_tEfNS_4arch4Sm90ELb1ELb0ELb1ELb0ELb0ELb0ELb0ELb1ELb1ELb0ELb0ELb0EEENS1_21CollectiveEpilogueFwdINS6_IJSA_SC_SB_EEES9_SE_SG_Li256ELb0ELb0ELb0ELb0EEENS1_30DynamicPersistentTileSchedulerILi256ELi32ELb0ELb0ELb1EEEEEEEEEvNT_6ParamsE,@"STO_CUDA_ENTRY STV_DEFAULT"
_ZN7cutlass13device_kernelIN5flash11enable_sm90INS1_16FlashAttnFwdSm90INS1_25CollectiveMainloopFwdSm90ILi2EN4cute5tupleIJNS5_1CILi1EEES8_S8_EEENS6_IJNS7_ILi128EEENS7_ILi80EEENS7_ILi256EEEEEELi256ENS_10bfloat16_tEfNS_4arch4Sm90ELb1ELb0ELb1ELb0ELb0ELb0ELb0ELb1ELb1ELb0ELb0ELb0EEENS1_21CollectiveEpilogueFwdINS6_IJSA_SC_SB_EEES9_SE_SG_Li256ELb0ELb0ELb0ELb0EEENS1_30DynamicPersistentTileSchedulerILi256ELi32ELb0ELb0ELb1EEEEEEEEEvNT_6ParamsE:
        /* <DEDUP_REMOVED lines=24> */
.L_x_1937:
[----:B------:R-:W-:Y:S05]  /*0180*/  BSYNC B0 ;  /* 0x0000000000007941 */ /* 0x000fea0003800000 */
.L_x_1936:
        /* <DEDUP_REMOVED lines=37> */
.L_x_1938:
        /* <DEDUP_REMOVED lines=22> */
.L_x_1939:
        /* <DEDUP_REMOVED lines=18> */
.L_x_1940:
        /* <DEDUP_REMOVED lines=22> */
.L_x_1941:
        /* <DEDUP_REMOVED lines=22> */
.L_x_1942:
        /* <DEDUP_REMOVED lines=8> */
.L_x_1944:
        /* <DEDUP_REMOVED lines=14> */
[----:B-1----:R-:W1:Y:S05]  /*0a80*/  S2R R2, SR_TID.X ;  /* 0x0000000000027919 */ /* 0x002e6a0000002100 */
[----:B------:R-:W4:Y:S01]  /*0a90*/  S2UR UR6, SR_SWINHI ;  /* 0x00000000000679c3 */ /* 0x000f220000002f00 */
[----:B---3--:R-:W-:-:S07]  /*0aa0*/  ULEA UR60, UR4, UR60, 0x18 ;  /* 0x0000003c043c7291 */ /* 0x008fce000f8ec03f */
[----:B------:R-:W-:Y:S01]  /*0ab0*/  UMOV UR4, UR60 ;  /* 0x0000003c00047c82 */ /* 0x000fe20008000000 */
[----:B----4-:R-:W-:Y:S01]  /*0ac0*/  UMOV UR5, UR6 ;  /* 0x0000000600057c82 */ /* 0x010fe20008000000 */
[----:B------:R-:W-:Y:S01]  /*0ad0*/  IMAD.U32 R22, RZ, RZ, UR4 ;  /* 0x00000004ff167e24 */ /* 0x000fe2000f8e00ff */
[----:B-1----:R-:W-:Y:S01]  /*0ae0*/  IADD3 R224, R2, -0x80, RZ ;  /* 0xffffff8002e07810 */ /* 0x002fe20007ffe0ff */
[----:B------:R-:W-:Y:S01]  /*0af0*/  IMAD.U32 R23, RZ, RZ, UR5 ;  /* 0x00000005ff177e24 */ /* 0x000fe2000f8e00ff */
[----:B------:R-:W-:Y:S01]  /*0b00*/  UMOV UR4, UR7 ;  /* 0x0000000700047c82 */ /* 0x000fe20008000000 */
[----:B--2---:R-:W-:Y:S02]  /*0b10*/  R2UR UR8, R3 ;  /* 0x00000000030872ca */ /* 0x004fe400000e0000 */
[----:B------:R-:W-:-:S04]  /*0b20*/  SHF.R.S32.HI R3, RZ, 0x1f, R224 ;  /* 0x0000001fff037819 */ /* 0x000fc800000114e0 */
[CC--:B------:R-:W-:Y:S02]  /*0b30*/  LEA.HI R2, R3.reuse, R224.reuse, RZ, 0x4 ;  /* 0x000000e003027211 */ /* 0x0c0fe400078f20ff */
[CC--:B------:R-:W-:Y:S02]  /*0b40*/  LEA.HI R0, R3.reuse, R224.reuse, RZ, 0x7 ;  /* 0x000000e003007211 */ /* 0x0c0fe400078f38ff */
[----:B------:R-:W-:Y:S02]  /*0b50*/  SHF.R.S32.HI R5, RZ, 0x4, R2 ;  /* 0x00000004ff057819 */ /* 0x000fe40000011402 */
[----:B------:R-:W-:Y:S01]  /*0b60*/  LOP3.LUT R7, R0, 0xffffff80, RZ, 0xc0, !PT ;  /* 0xffffff8000077812 */ /* 0x000fe200078ec0ff */
[----:B------:R-:W-:Y:S01]  /*0b70*/  ULOP3.LUT UR5, UR8, 0x1, URZ, 0xfc, !UPT ;  /* 0x0000000108057892 */ /* 0x000fe2000f8efc3f */
[----:B------:R-:W-:Y:S02]  /*0b80*/  LEA.HI R4, R2, R5, RZ, 0x1 ;  /* 0x0000000502047211 */ /* 0x000fe400078f08ff */
[----:B------:R-:W-:Y:S01]  /*0b90*/  LEA.HI R222, R3, R224, RZ, 0x5 ;  /* 0x000000e003de7211 */ /* 0x000fe200078f28ff */
[----:B------:R-:W-:Y:S01]  /*0ba0*/  IMAD.IADD R220, R224, 0x1, -R7 ;  /* 0x00000001e0dc7824 */ /* 0x000fe200078e0a07 */
[----:B------:R-:W-:Y:S01]  /*0bb0*/  LOP3.LUT R4, R4, 0x1ffffffe, RZ, 0xc0, !PT ;  /* 0x1ffffffe04047812 */ /* 0x000fe200078ec0ff */
[----:B------:R-:W-:Y:S01]  /*0bc0*/  IMAD.U32 R223, RZ, RZ, UR5 ;  /* 0x00000005ffdf7e24 */ /* 0x000fe2000f8e00ff */
[----:B------:R-:W-:Y:S01]  /*0bd0*/  SHF.R.S32.HI R222, RZ, 0x5, R222 ;  /* 0x00000005ffde7819 */ /* 0x000fe200000114de */
[----:B------:R-:W-:Y:S01]  /*0be0*/  UMOV UR5, URZ ;  /* 0x0000003f00057c82 */ /* 0x000fe20008000000 */
[----:B------:R-:W-:Y:S01]  /*0bf0*/  SHF.R.S32.HI R7, RZ, 0x1f, R220 ;  /* 0x0000001fff077819 */ /* 0x000fe200000114dc */
[----:B------:R-:W-:Y:S01]  /*0c00*/  IMAD.IADD R4, R5, 0x1, -R4 ;  /* 0x0000000105047824 */ /* 0x000fe200078e0a04 */
[----:B------:R-:W-:Y:S01]  /*0c10*/  LOP3.LUT R5, R2, 0x3fffff0, RZ, 0xc0, !PT ;  /* 0x03fffff002057812 */ /* 0x000fe200078ec0ff */
[----:B------:R-:W-:Y:S01]  /*0c20*/  IMAD.U32 R219, RZ, RZ, UR5 ;  /* 0x00000005ffdb7e24 */ /* 0x000fe2000f8e00ff */
[----:B------:R-:W-:-:S02]  /*0c30*/  LEA.HI R2, R7, R220, RZ, 0x2 ;  /* 0x000000dc07027211 */ /* 0x000fc400078f10ff */
[----:B------:R-:W-:Y:S02]  /*0c40*/  IADD3 R5, R224, -R5, RZ ;  /* 0x80000005e0057210 */ /* 0x000fe40007ffe0ff */
[--C-:B------:R-:W-:Y:S02]  /*0c50*/  SHF.R.S32.HI R6, RZ, 0x2, R2.reuse ;  /* 0x00000002ff067819 */ /* 0x100fe40000011402 */
[----:B------:R-:W-:Y:S01]  /*0c60*/  SHF.R.S32.HI R9, RZ, 0x1f, R2 ;  /* 0x0000001fff097819 */ /* 0x000fe20000011402 */
[----:B------:R-:W-:Y:S01]  /*0c70*/  IMAD R5, R222, 0x10, R5 ;  /* 0x00000010de057824 */ /* 0x000fe200078e0205 */
[----:B------:R-:W-:Y:S02]  /*0c80*/  SHF.R.S32.HI R221, RZ, 0x7, R0 ;  /* 0x00000007ffdd7819 */ /* 0x000fe40000011400 */
[----:B------:R-:W-:Y:S01]  /*0c90*/  LEA.HI R9, R9, R6, RZ, 0x3 ;  /* 0x0000000609097211 */ /* 0x000fe200078f18ff */
[----:B------:R-:W-:Y:S01]  /*0ca0*/  IMAD R5, R5, 0x8, R4 ;  /* 0x0000000805057824 */ /* 0x000fe200078e0204 */
[----:B------:R-:W-:-:S02]  /*0cb0*/  LEA.HI R7, R7, R220, RZ, 0x5 ;  /* 0x000000dc07077211 */ /* 0x000fc400078f28ff */
[----:B------:R-:W-:Y:S02]  /*0cc0*/  LOP3.LUT R9, R9, 0xfffffff8, RZ, 0xc0, !PT ;  /* 0xfffffff809097812 */ /* 0x000fe400078ec0ff */
[----:B------:R-:W-:Y:S02]  /*0cd0*/  LEA.HI R0, R0, R221, RZ, 0x1 ;  /* 0x000000dd00007211 */ /* 0x000fe400078f08ff */
[----:B------:R-:W-:Y:S02]  /*0ce0*/  IADD3 R6, R6, -R9, RZ ;  /* 0x8000000906067210 */ /* 0x000fe40007ffe0ff */
[----:B------:R-:W-:Y:S02]  /*0cf0*/  SHF.R.S32.HI R7, RZ, 0x5, R7 ;  /* 0x00000005ff077819 */ /* 0x000fe40000011407 */
[----:B------:R-:W-:Y:S02]  /*0d00*/  LOP3.LUT R0, R0, 0x3fffffe, RZ, 0xc0, !PT ;  /* 0x03fffffe00007812 */ /* 0x000fe400078ec0ff */
[----:B------:R-:W-:Y:S01]  /*0d10*/  SHF.L.U32 R5, R5, 0x3, RZ ;  /* 0x0000000305057819 */ /* 0x000fe200000006ff */
[----:B------:R-:W-:Y:S01]  /*0d20*/  IMAD R7, R7, 0x10, R6 ;  /* 0x0000001007077824 */ /* 0x000fe200078e0206 */
[----:B------:R-:W-:Y:S01]  /*0d30*/  LEA.HI R3, R3, R224, RZ, 0x3 ;  /* 0x000000e003037211 */ /* 0x000fe200078f18ff */
[----:B------:R-:W-:Y:S01]  /*0d40*/  IMAD.IADD R0, R221, 0x1, -R0 ;  /* 0x00000001dd007824 */ /* 0x000fe200078e0a00 */
[----:B------:R-:W-:Y:S01]  /*0d50*/  MOV R16, UR5 ;  /* 0x0000000500107c02 */ /* 0x000fe20008000f00 */
[----:B------:R-:W-:Y:S01]  /*0d60*/  IMAD.WIDE R22, R5, 0x2, R22 ;  /* 0x0000000205167825 */ /* 0x000fe200078e0216 */
[----:B------:R-:W-:-:S02]  /*0d70*/  LOP3.LUT R5, R3, 0x1ffffff8, RZ, 0xc0, !PT ;  /* 0x1ffffff803057812 */ /* 0x000fc400078ec0ff */
[----:B------:R-:W-:Y:S02]  /*0d80*/  LEA R215, R0, R7, 0x6 ;  /* 0x0000000700d77211 */ /* 0x000fe400078e30ff */
[----:B------:R-:W-:Y:S01]  /*0d90*/  LOP3.LUT R7, R2, 0x7ffffffc, RZ, 0xc0, !PT ;  /* 0x7ffffffc02077812 */ /* 0x000fe200078ec0ff */
[----:B------:R-:W-:Y:S01]  /*0da0*/  IMAD.IADD R5, R224, 0x1, -R5 ;  /* 0x00000001e0057824 */ /* 0x000fe200078e0a05 */
[----:B------:R-:W-:-:S03]  /*0db0*/  SHF.R.S32.HI R216, RZ, 0x3, R3 ;  /* 0x00000003ffd87819 */ /* 0x000fc60000011403 */
[----:B------:R-:W-:Y:S01]  /*0dc0*/  IMAD.IADD R214, R220, 0x1, -R7 ;  /* 0x00000001dcd67824 */ /* 0x000fe200078e0a07 */
[----:B------:R-:W-:-:S07]  /*0dd0*/  SHF.L.U32 R212, R5, 0x3, RZ ;  /* 0x0000000305d47819 */ /* 0x000fce00000006ff */
.L_x_1991:
        /* <DEDUP_REMOVED lines=21> */
.L_x_1945:
        /* <DEDUP_REMOVED lines=8> */
.L_x_1946:
[----:B------:R-:W-:Y:S01]  /*0fb0*/  R2UR UR5, R218 ;  /* 0x00000000da0572ca */ /* 0x000fe200000e0000 */
[----:B------:R-:W-:Y:S01]  /*0fc0*/  ULDC.64 UR10, c[0x0][0x3f8] ;  /* 0x0000fe00000a7ab9 */ /* 0x000fe20000000a00 */
[----:B------:R-:W-:Y:S01]  /*0fd0*/  UIADD3 UR9, UR7, -UR4, URZ ;  /* 0x8000000407097290 */ /* 0x000fe2000fffe03f */
[----:B------:R-:W-:Y:S01]  /*0fe0*/  PLOP3.LUT P0, PT, PT, PT, PT, 0x80, 0x0 ;  /* 0x000000000000781c */ /* 0x000fe20003f0f070 */
[----:B------:R-:W-:Y:S01]  /*0ff0*/  UISETP.NE.U32.AND UP0, UPT, UR10, URZ, UPT ;  /* 0x0000003f0a00728c */ /* 0x000fe2000bf05070 */
[----:B------:R-:W-:Y:S01]  /*1000*/  CS2R R2, SRZ ;  /* 0x0000000000027805 */ /* 0x000fe2000001ff00 */
[----:B------:R-:W-:Y:S01]  /*1010*/  ULDC UR41, c[0x0][0x404] ;  /* 0x0001010000297ab9 */ /* 0x000fe20000000800 */
[----:B------:R-:W-:Y:S01]  /*1020*/  ULDC UR6, c[0x0][0x2e0] ;  /* 0x0000b80000067ab9 */ /* 0x000fe20000000800 */
[----:B------:R-:W-:Y:S01]  /*1030*/  UISETP.NE.AND.EX UP0, UPT, UR11, URZ, UPT, UP0 ;  /* 0x0000003f0b00728c */ /* 0x000fe2000bf05300 */
[----:B------:R-:W-:Y:S01]  /*1040*/  MOV R0, RZ ;  /* 0x000000ff00007202 */ /* 0x000fe20000000f00 */
[----:B------:R-:W-:Y:S01]  /*1050*/  ULDC UR7, c[0x0][0x288] ;  /* 0x0000a20000077ab9 */ /* 0x000fe20000000800 */
[----:B------:R-:W-:Y:S01]  /*1060*/  ULDC UR43, c[0x0][0xdb8] ;  /* 0x00036e00002b7ab9 */ /* 0x000fe20000000800 */
[----:B------:R-:W-:Y:S01]  /*1070*/  USEL UR41, UR41, 0x1, UP0 ;  /* 0x0000000129297887 */ /* 0x000fe20008000000 */
[----:B------:R-:W-:Y:S01]  /*1080*/  CS2R R150, SRZ ;  /* 0x0000000000967805 */ /* 0x000fe2000001ff00 */
[----:B------:R-:W-:Y:S01]  /*1090*/  ULOP3.LUT UR4, URZ, UR5, URZ, 0x33, !UPT ;  /* 0x000000053f047292 */ /* 0x000fe2000f8e333f */
[----:B------:R-:W-:Y:S01]  /*10a0*/  CS2R R148, SRZ ;  /* 0x0000000000947805 */ /* 0x000fe2000001ff00 */
[----:B------:R-:W-:Y:S01]  /*10b0*/  UIMAD UR41, UR41, UR6, URZ ;  /* 0x00000006292972a4 */ /* 0x000fe2000f8e023f */
[----:B------:R-:W-:Y:S01]  /*10c0*/  CS2R R146, SRZ ;  /* 0x0000000000927805 */ /* 0x000fe2000001ff00 */
[----:B------:R-:W-:Y:S01]  /*10d0*/  ULDC UR5, c[0x0][0xdac] ;  /* 0x00036b0000057ab9 */ /* 0x000fe20000000800 */
[----:B------:R-:W-:Y:S01]  /*10e0*/  UISETP.NE.AND UP1, UPT, UR43, 0x1, UPT ;  /* 0x000000012b00788c */ /* 0x000fe2000bf25270 */
[----:B------:R-:W-:Y:S01]  /*10f0*/  CS2R R144, SRZ ;  /* 0x0000000000907805 */ /* 0x000fe2000001ff00 */
[----:B------:R-:W-:Y:S01]  /*1100*/  UIADD3 UR4, UR4, UR5, URZ ;  /* 0x0000000504047290 */ /* 0x000fe2000fffe03f */
[----:B------:R-:W-:Y:S01]  /*1110*/  CS2R R142, SRZ ;  /* 0x00000000008e7805 */ /* 0x000fe2000001ff00 */
[----:B------:R-:W-:Y:S01]  /*1120*/  ULDC UR10, c[0x0][0xdc4] ;  /* 0x00037100000a7ab9 */ /* 0x000fe20000000800 */
[----:B------:R-:W-:Y:S01]  /*1130*/  CS2R R140, SRZ ;  /* 0x00000000008c7805 */ /* 0x000fe2000001ff00 */
[----:B------:R-:W-:Y:S01]  /*1140*/  USHF.L.U32 UR42, UR4, 0x7, URZ ;  /* 0x00000007042a7899 */ /* 0x000fe2000800063f */
[----:B------:R-:W-:Y:S01]  /*1150*/  CS2R R138, SRZ ;  /* 0x00000000008a7805 */ /* 0x000fe2000001ff00 */
[----:B------:R-:W-:Y:S01]  /*1160*/  UIADD3 UR4, UR41, 0x4f, URZ ;  /* 0x0000004f29047890 */ /* 0x000fe2000fffe03f */
[----:B------:R-:W-:Y:S01]  /*1170*/  CS2R R136, SRZ ;  /* 0x0000000000887805 */ /* 0x000fe2000001ff00 */
[----:B------:R-:W-:Y:S01]  /*1180*/  UIADD3 UR5, UR42, 0xcf, -UR7 ;  /* 0x000000cf2a057890 */ /* 0x000fe2000fffe807 */
[----:B------:R-:W-:Y:S01]  /*1190*/  CS2R R134, SRZ ;  /* 0x0000000000867805 */ /* 0x000fe2000001ff00 */
[----:B------:R-:W-:Y:S01]  /*11a0*/  UIMAD UR9, UR8, UR10, UR9 ;  /* 0x0000000a080972a4 */ /* 0x000fe2000f8e0209 */
[----:B------:R-:W-:Y:S01]  /*11b0*/  CS2R R132, SRZ ;  /* 0x0000000000847805 */ /* 0x000fe2000001ff00 */
[----:B------:R-:W-:Y:S01]  /*11c0*/  UIADD3 UR6, UR41, UR5, URZ ;  /* 0x0000000529067290 */ /* 0x000fe2000fffe03f */
[----:B------:R-:W-:Y:S01]  /*11d0*/  CS2R R130, SRZ ;  /* 0x0000000000827805 */ /* 0x000fe2000001ff00 */
[----:B------:R-:W-:Y:S01]  /*11e0*/  UIMAD.WIDE UR4, UR4, 0x66666667, URZ ;  /* 0x66666667040478a5 */ /* 0x000fe2000f8e023f */
[----:B------:R-:W-:Y:S01]  /*11f0*/  CS2R R128, SRZ ;  /* 0x0000000000807805 */ /* 0x000fe2000001ff00 */
[----:B------:R-:W-:Y:S01]  /*1200*/  UIMAD.WIDE UR6, UR6, 0x66666667, URZ ;  /* 0x66666667060678a5 */ /* 0x000fe2000f8e023f */
[----:B------:R-:W-:Y:S01]  /*1210*/  CS2R R126, SRZ ;  /* 0x00000000007e7805 */ /* 0x000fe2000001ff00 */
[----:B------:R-:W-:Y:S01]  /*1220*/  USHF.R.U32.HI UR4, URZ, 0x1f, UR5 ;  /* 0x0000001f3f047899 */ /* 0x000fe20008011605 */
[----:B------:R-:W-:Y:S01]  /*1230*/  CS2R R124, SRZ ;  /* 0x00000000007c7805 */ /* 0x000fe2000001ff00 */
[----:B------:R-:W-:Y:S01]  /*1240*/  USHF.R.U32.HI UR6, URZ, 0x1f, UR7 ;  /* 0x0000001f3f067899 */ /* 0x000fe20008011607 */
[----:B------:R-:W-:Y:S01]  /*1250*/  CS2R R122, SRZ ;  /* 0x00000000007a7805 */ /* 0x000fe2000001ff00 */
[----:B------:R-:W-:Y:S01]  /*1260*/  ULEA.HI.SX32 UR47, UR5, UR4, 0x1b ;  /* 0x00000004052f7291 */ /* 0x000fe2000f8fda3f */
[----:B------:R-:W-:Y:S01]  /*1270*/  CS2R R120, SRZ ;  /* 0x0000000000787805 */ /* 0x000fe2000001ff00 */
[----:B------:R-:W-:Y:S01]  /*1280*/  ULEA.HI.SX32 UR6, UR7, UR6, 0x1b ;  /* 0x0000000607067291 */ /* 0x000fe2000f8fda3f */
[----:B------:R-:W-:Y:S01]  /*1290*/  CS2R R118, SRZ ;  /* 0x0000000000767805 */ /* 0x000fe2000001ff00 */
[----:B------:R-:W-:Y:S01]  /*12a0*/  @UP1 ULDC UR8, c[0x0][0xdbc] ;  /* 0x00036f0000081ab9 */ /* 0x000fe20000000800 */
[----:B------:R-:W-:Y:S01]  /*12b0*/  @UP1 ULDC UR7, c[0x0][0xdc0] ;  /* 0x0003700000071ab9 */ /* 0x000fe20000000800 */
[----:B------:R-:W-:Y:S01]  /*12c0*/  UISETP.LT.AND UP0, UPT, UR47, UR6, UPT ;  /* 0x000000062f00728c */ /* 0x000fe2000bf01270 */
[----:B------:R-:W-:Y:S01]  /*12d0*/  CS2R R116, SRZ ;  /* 0x0000000000747805 */ /* 0x000fe2000001ff00 */
[----:B------:R-:W-:Y:S01]  /*12e0*/  UIMAD.WIDE.U32 UR4, UR9, UR8, URZ ;  /* 0x00000008090472a5 */ /* 0x000fe2000f8e003f */
[----:B------:R-:W-:Y:S01]  /*12f0*/  CS2R R114, SRZ ;  /* 0x0000000000727805 */ /* 0x000fe2000001ff00 */
[----:B------:R-:W-:Y:S01]  /*1300*/  USEL UR47, UR47, UR6, UP0 ;  /* 0x000000062f2f7287 */ /* 0x000fe20008000000 */
[----:B------:R-:W-:Y:S01]  /*1310*/  CS2R R112, SRZ ;  /* 0x0000000000707805 */ /* 0x000fe2000001ff00 */
[----:B------:R-:W-:Y:S01]  /*1320*/  UMOV UR44, UR9 ;  /* 0x00000009002c7c82 */ /* 0x000fe20008000000 */
[----:B------:R-:W-:Y:S01]  /*1330*/  @UP1 USHF.R.U32.HI UR44, URZ, UR7, UR5 ;  /* 0x000000073f2c1299 */ /* 0x000fe20008011605 */
[----:B------:R-:W-:Y:S01]  /*1340*/  CS2R R110, SRZ ;  /* 0x00000000006e7805 */ /* 0x000fe2000001ff00 */
[----:B------:R-:W-:Y:S01]  /*1350*/  UISETP.GE.AND UP0, UPT, UR47, 0x1, UPT ;  /* 0x000000012f00788c */ /* 0x000fe2000bf06270 */
[----:B------:R-:W-:Y:S01]  /*1360*/  CS2R R108, SRZ ;  /* 0x00000000006c7805 */ /* 0x000fe2000001ff00 */
[----:B------:R-:W-:Y:S01]  /*1370*/  UIADD3 UR4, -UR44, URZ, URZ ;  /* 0x0000003f2c047290 */ /* 0x000fe2000fffe13f */
[----:B------:R-:W-:-:S02]  /*1380*/  CS2R R106, SRZ ;  /* 0x00000000006a7805 */ /* 0x000fc4000001ff00 */
[----:B------:R-:W-:Y:S01]  /*1390*/  CS2R R104, SRZ ;  /* 0x0000000000687805 */ /* 0x000fe2000001ff00 */
[----:B------:R-:W-:Y:S01]  /*13a0*/  IMAD.MOV.U32 R102, RZ, RZ, RZ ;  /* 0x000000ffff667224 */ /* 0x000fe200078e00ff */
[----:B------:R-:W-:Y:S01]  /*13b0*/  PLOP3.LUT P1, PT, PT, PT, UP0, 0x80, 0x0 ;  /* 0x000000000000781c */ /* 0x000fe20003f2f008 */
[----:B------:R-:W-:Y:S01]  /*13c0*/  UIMAD UR43, UR43, UR4, UR9 ;  /* 0x000000042b2b72a4 */ /* 0x000fe2000f8e0209 */
        /* <DEDUP_REMOVED lines=39> */
[----:B------:R-:W-:Y:S01]  /*1640*/  MOV R4, RZ ;  /* 0x000000ff00047202 */ /* 0x000fe20000000f00 */
        /* <DEDUP_REMOVED lines=29> */
.L_x_1948:
[----:B------:R-:W-:Y:S02]  /*1820*/  R2UR UR6, R219 ;  /* 0x00000000db0672ca */ /* 0x000fe400000e0000 */
[----:B------:R-:W-:-:S11]  /*1830*/  R2UR UR5, R223 ;  /* 0x00000000df0572ca */ /* 0x000fd600000e0000 */
[----:B------:R-:W-:Y:S02]  /*1840*/  ULEA.HI UR4, UR6, UR6, URZ, 0x1 ;  /* 0x0000000606047291 */ /* 0x000fe4000f8f083f */
[----:B------:R-:W-:Y:S02]  /*1850*/  IMAD.U32 R2, RZ, RZ, UR5 ;  /* 0x00000005ff027e24 */ /* 0x000fe4000f8e00ff */
[----:B------:R-:W-:-:S03]  /*1860*/  ULOP3.LUT UR4, UR4, 0xfffffffe, URZ, 0xc0, !UPT ;  /* 0xfffffffe04047892 */ /* 0x000fc6000f8ec03f */
[----:B------:R-:W-:Y:S01]  /*1870*/  ISETP.NE.AND P0, PT, R2, 0x3, PT ;  /* 0x000000030200780c */ /* 0x000fe20003f05270 */
[----:B------:R-:W-:-:S06]  /*1880*/  UIADD3 UR4, UR6, -UR4, URZ ;  /* 0x8000000406047290 */ /* 0x000fcc000fffe03f */
[----:B------:R-:W-:-:S05]  /*1890*/  IMAD.U32 R0, RZ, RZ, UR4 ;  /* 0x00000004ff007e24 */ /* 0x000fca000f8e00ff */
[----:B------:R-:W-:-:S04]  /*18a0*/  SHF.L.U32 R0, R0, 0x1f, RZ ;  /* 0x0000001f00007819 */ /* 0x000fc800000006ff */
[----:B------:R-:W1:Y:S02]  /*18b0*/  SYNCS.PHASECHK.TRANS64.TRYWAIT P1, [UR60+0x38800], R0 ;  /* 0x03880000ff0075a7 */ /* 0x000e64000802017c */
[----:B-1----:R-:W-:Y:S05]  /*18c0*/  @!P1 BRA `(.L_x_1949) ;  /* 0x0000012c00349947 */ /* 0x002fea0003800000 */
.L_x_2050:
[----:B------:R-:W-:Y:S05]  /*18d0*/  @!P0 BRA `(.L_x_1950) ;  /* 0x0000000000048947 */ /* 0x000fea0003800000 */
[----:B------:R-:W-:Y:S01]  /*18e0*/  BPT.TRAP 0x1 ;  /* 0x000000040000795c */ /* 0x000fe20000300000 */
.L_x_1950:
[----:B------:R-:W-:Y:S02]  /*18f0*/  R2UR UR4, R16 ;  /* 0x00000000100472ca */ /* 0x000fe400000e0000 */
[----:B-1----:R-:W-:-:S04]  /*1900*/  MOV R0, UR46 ;  /* 0x0000002e00007c02 */ /* 0x002fc80008000f00 */
[----:B------:R-:W-:-:S07]  /*1910*/  LEA R0, R0, UR60, 0x3 ;  /* 0x0000003c00007c11 */ /* 0x000fce000f8e18ff */
[----:B------:R-:W-:-:S05]  /*1920*/  IMAD.U32 R3, RZ, RZ, UR4 ;  /* 0x00000004ff037e24 */ /* 0x000fca000f8e00ff */
[----:B------:R-:W-:-:S04]  /*1930*/  SHF.L.U32 R3, R3, 0x1f, RZ ;  /* 0x0000001f03037819 */ /* 0x000fc800000006ff */
[----:B------:R1:W2:Y:S01]  /*1940*/  SYNCS.PHASECHK.TRANS64.TRYWAIT P2, [R0+URZ+0x38830], R3 ;  /* 0x03883003000075a7 */ /* 0x0002a2000804017f */
[----:B------:R-:W-:Y:S05]  /*1950*/  @!P0 BRA `(.L_x_1951) ;  /* 0x0000000000048947 */ /* 0x000fea0003800000 */
[----:B------:R-:W-:Y:S01]  /*1960*/  BPT.TRAP 0x1 ;  /* 0x000000040000795c */ /* 0x000fe20000300000 */
.L_x_1951:
[----:B------:R-:W3:Y:S01]  /*1970*/  S2R R2, SR_TID.X ;  /* 0x0000000000027919 */ /* 0x000ee20000002100 */
[----:B------:R-:W-:Y:S01]  /*1980*/  IMAD.MOV.U32 R151, RZ, RZ, RZ ;  /* 0x000000ffff977224 */ /* 0x000fe200078e00ff */
[----:B---3--:R-:W-:Y:S01]  /*1990*/  LOP3.LUT P1, RZ, R2, 0x7f, RZ, 0xc0, !PT ;  /* 0x0000007f02ff7812 */ /* 0x008fe2000782c0ff */
[----:B--2---:R-:W-:-:S12]  /*19a0*/  @P2 BRA `(.L_x_1952) ;  /* 0x0000000000082947 */ /* 0x004fd80003800000 */
[----:B------:R-:W2:Y:S02]  /*19b0*/  SYNCS.PHASECHK.TRANS64.TRYWAIT P2, [R0+URZ+0x38830], R3 ;  /* 0x03883003000075a7 */ /* 0x000ea4000804017f */
[----:B--2---:R-:W-:Y:S05]  /*19c0*/  @!P2 BRA `(.L_x_1953) ;  /* 0x0000012c000ca947 */ /* 0x004fea0003800000 */
.L_x_1952:
[----:B------:R-:W-:Y:S05]  /*19d0*/  WARPSYNC.ALL ;  /* 0x0000000000007948 */ /* 0x000fea0003800000 */
[----:B------:R-:W-:Y:S01]  /*19e0*/  UIADD3 UR4, UR60, 0x24400, URZ ;  /* 0x000244003c047890 */ /* 0x000fe2000fffe03f */
[----:B------:R-:W-:Y:S01]  /*19f0*/  WARPGROUP.ARRIVE ;  /* 0x00000000000079c5 */ /* 0x000fe20000000000 */
[----:B------:R-:W-:Y:S01]  /*1a00*/  ULOP3.LUT UR5, UR36, 0x10000, URZ, 0xfc, !UPT ;  /* 0x0001000024057892 */ /* 0x000fe2000f8efc3f */
[----:B------:R-:W-:Y:S01]  /*1a10*/  MOV R2, UR43 ;  /* 0x0000002b00027c02 */ /* 0x000fe20008000f00 */
[----:B------:R-:W-:Y:S01]  /*1a20*/  USHF.R.U32.HI UR4, URZ, 0x4, UR4 ;  /* 0x000000043f047899 */ /* 0x000fe20008011604 */
[----:B-12---:R-:W-:Y:S01]  /*1a30*/  MOV R3, UR42 ;  /* 0x0000002a00037c02 */ /* 0x006fe20008000f00 */
[----:B------:R-:W-:Y:S01]  /*1a40*/  UMOV UR9, 0x40000040 ;  /* 0x4000004000097882 */ /* 0x000fe20000000000 */
[----:B------:R-:W-:Y:S01]  /*1a50*/  UMOV UR11, 0x40000040 ;  /* 0x40000040000b7882 */ /* 0x000fe20000000000 */
[----:B------:R-:W-:Y:S01]  /*1a60*/  ULOP3.LUT UR4, UR4, 0x3fff, URZ, 0xc0, !UPT ;  /* 0x00003fff04047892 */ /* 0x000fe2000f8ec03f */
[----:B------:R-:W-:Y:S01]  /*1a70*/  IMAD.U32 R19, RZ, RZ, UR9 ;  /* 0x00000009ff137e24 */ /* 0x000fe2000f8e00ff */
[----:B------:R-:W-:Y:S01]  /*1a80*/  UMOV UR8, UR5 ;  /* 0x0000000500087c82 */ /* 0x000fe20008000000 */
[----:B------:R-:W-:Y:S01]  /*1a90*/  UMOV UR21, UR9 ;  /* 0x0000000900157c82 */ /* 0x000fe20008000000 */
[----:B------:R-:W-:Y:S01]  /*1aa0*/  ULOP3.LUT UR40, UR4, 0x10000, URZ, 0xfc, !UPT ;  /* 0x0001000004287892 */ /* 0x000fe2000f8efc3f */
[----:B------:R-:W-:Y:S01]  /*1ab0*/  MOV R18, UR8 ;  /* 0x0000000800127c02 */ /* 0x000fe20008000f00 */
[----:B------:R-:W-:Y:S01]  /*1ac0*/  UMOV UR20, UR8 ;  /* 0x0000000800147c82 */ /* 0x000fe20008000000 */
[----:B------:R-:W-:Y:S01]  /*1ad0*/  UMOV UR13, UR21 ;  /* 0x00000015000d7c82 */ /* 0x000fe20008000000 */
[----:B------:R-:W-:Y:S01]  /*1ae0*/  UIMAD UR4, UR46, 0xa00, UR40 ;  /* 0x00000a002e0478a4 */ /* 0x000fe2000f8e0228 */
[----:B------:R-:W-:Y:S01]  /*1af0*/  MOV R4, UR41 ;  /* 0x0000002900047c02 */ /* 0x000fe20008000f00 */
[----:B------:R-:W-:Y:S01]  /*1b00*/  UMOV UR12, UR20 ;  /* 0x00000014000c7c82 */ /* 0x000fe20008000000 */
[----:B------:R-:W-:Y:S01]  /*1b10*/  UMOV UR15, 0x40000040 ;  /* 0x40000040000f7882 */ /* 0x000fe20000000000 */
[----:B------:R-:W-:Y:S01]  /*1b20*/  UIADD3 UR14, UR4, 0x100, URZ ;  /* 0x00000100040e7890 */ /* 0x000fe2000fffe03f */
[----:B------:R-:W-:Y:S01]  /*1b30*/  MOV R5, UR40 ;  /* 0x0000002800057c02 */ /* 0x000fe20008000f00 */
[----:B------:R-:W-:Y:S01]  /*1b40*/  UIADD3 UR18, UR4, 0x180, URZ ;  /* 0x0000018004127890 */ /* 0x000fe2000fffe03f */
[----:B------:R-:W-:Y:S01]  /*1b50*/  @!P1 IADD3 R0, R0, 0x38840, RZ ;  /* 0x0003884000009810 */ /* 0x000fe20007ffe0ff */
[----:B------:R-:W-:Y:S01]  /*1b60*/  UMOV UR10, UR4 ;  /* 0x00000004000a7c82 */ /* 0x000fe20008000000 */
[----:B------:R-:W-:Y:S01]  /*1b70*/  UMOV UR16, UR20 ;  /* 0x0000001400107c82 */ /* 0x000fe20008000000 */
[----:B------:R-:W-:Y:S01]  /*1b80*/  HGMMA.64x16x16.F32.BF16 R56, gdesc[UR8], RZ, !UPT, gsb0 ;  /* 0x00200000083879f0 */ /* 0x000fe2000c0018ff */
[----:B------:R-:W-:Y:S01]  /*1b90*/  UIADD3 UR10, UR4, 0x80, URZ ;  /* 0x00000080040a7890 */ /* 0x000fe2000fffe03f */
[----:B------:R-:W-:Y:S01]  /*1ba0*/  @!P1 PRMT R0, RZ, 0x654, R0 ;  /* 0x00000654ff009816 */ /* 0x000fe20000000000 */
[----:B------:R-:W-:Y:S01]  /*1bb0*/  UMOV UR8, UR20 ;  /* 0x0000001400087c82 */ /* 0x000fe20008000000 */
[----:B------:R-:W-:Y:S01]  /*1bc0*/  UMOV UR9, UR21 ;  /* 0x0000001500097c82 */ /* 0x000fe20008000000 */
[----:B------:R-:W-:Y:S01]  /*1bd0*/  UMOV UR11, 0x40000040 ;  /* 0x40000040000b7882 */ /* 0x000fe20000000000 */
[----:B------:R-:W-:Y:S01]  /*1be0*/  UMOV UR17, UR21 ;  /* 0x0000001500117c82 */ /* 0x000fe20008000000 */
[----:B------:R-:W-:Y:S01]  /*1bf0*/  UMOV UR19, 0x40000040 ;  /* 0x4000004000137882 */ /* 0x000fe20000000000 */
        /* <DEDUP_REMOVED lines=101> */
[----:B------:R-:W-:Y:S01]  /*2250*/  IMAD.MOV.U32 R77, RZ, RZ, R151 ;  /* 0x000000ffff4d7224 */ /* 0x000fe200078e0097 */
[----:B------:R-:W-:Y:S01]  /*2260*/  MOV R72, R151 ;  /* 0x0000009700487202 */ /* 0x000fe20000000f00 */
        /* <DEDUP_REMOVED lines=16> */
[----:B------:R-:W-:Y:S01]  /*2370*/  UIADD3 UR6, UR5, 0x4, URZ ;  /* 0x0000000405067890 */ /* 0x000fe2000fffe03f */
[--C-:B------:R-:W-:Y:S01]  /*2380*/  IMAD.MOV.U32 R69, RZ, RZ, R151.reuse ;  /* 0x000000ffff457224 */ /* 0x100fe200078e0097 */
[----:B------:R-:W-:Y:S01]  /*2390*/  UIADD3 UR7, UR4, 0x4, URZ ;  /* 0x0000000404077890 */ /* 0x000fe2000fffe03f */
[--C-:B------:R-:W-:Y:S01]  /*23a0*/  IMAD.MOV.U32 R67, RZ, RZ, R151.reuse ;  /* 0x000000ffff437224 */ /* 0x100fe200078e0097 */
[----:B------:R-:W-:Y:S01]  /*23b0*/  MOV R66, R151 ;  /* 0x0000009700427202 */ /* 0x000fe20000000f00 */
[----:B------:R-:W-:Y:S01]  /*23c0*/  IMAD.MOV.U32 R65, RZ, RZ, R151 ;  /* 0x000000ffff417224 */ /* 0x000fe200078e0097 */
        /* <DEDUP_REMOVED lines=205> */
[----:B------:R-:W-:Y:S01]  /*30a0*/  ULDC UR11, c[0x0][0x288] ;  /* 0x0000a200000b7ab9 */ /* 0x000fe20000000800 */
        /* <DEDUP_REMOVED lines=260> */
[----:B------:R-:W-:Y:S02]  /*40f0*/  R2UR UR42, R3 ;  /* 0x00000000032a72ca */ /* 0x000fe400000e0000 */
[----:B------:R-:W-:Y:S02]  /*4100*/  R2UR UR40, R5 ;  /* 0x00000000052872ca */ /* 0x000fe400000e0000 */
[----:B------:R-:W-:-:S09]  /*4110*/  R2UR UR43, R2 ;  /* 0x00000000022b72ca */ /* 0x000fd200000e0000 */
        /* <DEDUP_REMOVED lines=11> */
[----:B------:R-:W-:Y:S01]  /*41d0*/  UIMAD UR5, UR47, -0x50, UR41 ;  /* 0xffffffb02f0578a4 */ /* 0x000fe2000f8e0229 */
[----:B------:R-:W-:Y:S01]  /*41e0*/  IMAD.U32 R7, RZ, RZ, UR57 ;  /* 0x00000039ff077e24 */ /* 0x000fe2000f8e00ff */
[----:B------:R-:W-:Y:S01]  /*41f0*/  UMOV UR7, 0x40000040 ;  /* 0x4000004000077882 */ /* 0x000fe20000000000 */
[----:B------:R-:W-:-:S02]  /*4200*/  UIADD3 UR47, UR47, -0x2, URZ ;  /* 0xfffffffe2f2f7890 */ /* 0x000fc4000fffe03f */
[----:B------:R-:W-:Y:S02]  /*4210*/  UIADD3 UR15, -UR11, 0x51, UR5 ;  /* 0x000000510b0f7890 */ /* 0x000fe4000fffe105 */
[----:B------:R-:W-:-:S03]  /*4220*/  UIADD3 UR14, UR5, 0x50, URZ ;  /* 0x00000050050e7890 */ /* 0x000fc6000fffe03f */
[----:B------:R-:W-:Y:S01]  /*4230*/  UMOV UR5, UR19 ;  /* 0x0000001300057c82 */ /* 0x000fe20008000000 */
[----:B------:R-:W-:Y:S02]  /*4240*/  MOV R3, UR15 ;  /* 0x0000000f00037c02 */ /* 0x000fe40008000f00 */
[----:B------:R-:W-:-:S03]  /*4250*/  IMAD.U32 R5, RZ, RZ, UR14 ;  /* 0x0000000eff057e24 */ /* 0x000fc6000f8e00ff */
[C---:B------:R-:W-:Y:S02]  /*4260*/  IMAD R3, R214.reuse, -0x2, R3 ;  /* 0xfffffffed6037824 */ /* 0x040fe400078e0203 */
[----:B------:R-:W-:-:S03]  /*4270*/  IMAD R2, R214, -0x2, R5 ;  /* 0xfffffffed6027824 */ /* 0x000fc600078e0205 */
[----:B------:R-:W-:-:S04]  /*4280*/  IADD3 R5, R3, 0x8, R4 ;  /* 0x0000000803057810 */ /* 0x000fc80007ffe004 */
[----:B------:R-:W-:Y:S02]  /*4290*/  VIMNMX R5, R2, R5, PT ;  /* 0x0000000502057248 */ /* 0x000fe40003fe0100 */
[----:B------:R-:W-:Y:S02]  /*42a0*/  VIADDMNMX R2, R4, R3, R2, PT ;  /* 0x0000000304027246 */ /* 0x000fe40003800102 */
[C---:B------:R-:W-:Y:S02]  /*42b0*/  ISETP.GT.AND P2, PT, R5.reuse, RZ, PT ;  /* 0x000000ff0500720c */ /* 0x040fe40003f44270 */
[C---:B------:R-:W-:Y:S02]  /*42c0*/  ISETP.GT.AND P3, PT, R5.reuse, 0x1, PT ;  /* 0x000000010500780c */ /* 0x040fe40003f64270 */
[----:B------:R-:W-:Y:S02]  /*42d0*/  ISETP.GT.AND P4, PT, R5, 0x8, PT ;  /* 0x000000080500780c */ /* 0x000fe40003f84270 */
[----:B------:R-:W-:Y:S01]  /*42e0*/  ISETP.GT.AND P5, PT, R2, 0x9, PT ;  /* 0x000000090200780c */ /* 0x000fe20003fa4270 */
        /* <DEDUP_REMOVED lines=35> */
[----:B------:R-:W-:-:S05]  /*4520*/  ISETP.GT.AND P2, PT, R5, 0x9, PT ;  /* 0x000000090500780c */ /* 0x000fca0003f44270 */
[----:B------:R-:W1:Y:S01]  /*4530*/  MUFU.TANH R63, R63 ;  /* 0x0000003f003f7308 */ /* 0x000e620000002400 */
[----:B--2---:R-:W-:Y:S02]  /*4540*/  FSEL R59, R59, -INF , P3 ;  /* 0xff8000003b3b7808 */ /* 0x004fe40001800000 */
[----:B------:R-:W-:Y:S02]  /*4550*/  ISETP.GT.AND P3, PT, R5, 0x10, PT ;  /* 0x000000100500780c */ /* 0x000fe40003f64270 */
[----:B------:R-:W-:-:S03]  /*4560*/  FMNMX.FTZ R17, R58, R59, !PT ;  /* 0x0000003b3a117209 */ /* 0x000fc60007810000 */
[----:B------:R-:W-:Y:S01]  /*4570*/  MUFU.TANH R56, R56 ;  /* 0x0000003800387308 */ /* 0x000fe20000002400 */
[----:B---3--:R-:W-:Y:S02]  /*4580*/  FSEL R62, R62, -INF , P4 ;  /* 0xff8000003e3e7808 */ /* 0x008fe40002000000 */
[----:B------:R-:W-:Y:S02]  /*4590*/  ISETP.GT.AND P4, PT, R2, 0x8, PT ;  /* 0x000000080200780c */ /* 0x000fe40003f84270 */
[----:B------:R-:W-:-:S03]  /*45a0*/  FMNMX.FTZ R20, R62, R17, !PT ;  /* 0x000000113e147209 */ /* 0x000fc60007810000 */
[----:B------:R-:W-:Y:S01]  /*45b0*/  MUFU.TANH R57, R57 ;  /* 0x0000003900397308 */ /* 0x000fe20000002400 */
[----:B-1----:R-:W-:Y:S02]  /*45c0*/  FSEL R63, R63, -INF , P2 ;  /* 0xff8000003f3f7808 */ /* 0x002fe40001000000 */
[----:B------:R-:W-:Y:S02]  /*45d0*/  ISETP.GT.AND P2, PT, R5, 0x11, PT ;  /* 0x000000110500780c */ /* 0x000fe40003f44270 */
[----:B------:R-:W-:-:S03]  /*45e0*/  FMNMX.FTZ R17, R63, R20, !PT ;  /* 0x000000143f117209 */ /* 0x000fc60007810000 */
[----:B------:R-:W1:Y:S01]  /*45f0*/  MUFU.TANH R60, R60 ;  /* 0x0000003c003c7308 */ /* 0x000e620000002400 */
        /* <DEDUP_REMOVED lines=16> */
[----:B------:R-:W-:Y:S01]  /*4700*/  FMUL.FTZ R53, R53, UR10 ;  /* 0x0000000a35357c20 */ /* 0x000fe20008410000 */
[----:B------:R-:W3:Y:S01]  /*4710*/  MUFU.TANH R51, R51 ;  /* 0x0000003300337308 */ /* 0x000ee20000002400 */
[----:B-1----:R-:W-:-:S02]  /*4720*/  FSEL R60, R60, -INF , P4 ;  /* 0xff8000003c3c7808 */ /* 0x002fc40002000000 */
[----:B------:R-:W-:-:S05]  /*4730*/  ISETP.GT.AND P4, PT, R2, 0x19, PT ;  /* 0x000000190200780c */ /* 0x000fca0003f84270 */
[----:B------:R-:W1:Y:S01]  /*4740*/  MUFU.TANH R54, R54 ;  /* 0x0000003600367308 */ /* 0x000e620000002400 */
[----:B--2---:R-:W-:Y:S02]  /*4750*/  FSEL R50, R50, -INF , P3 ;  /* 0xff80000032327808 */ /* 0x004fe40001800000 */
[----:B------:R-:W-:Y:S02]  /*4760*/  ISETP.GT.AND P3, PT, R5, 0x18, PT ;  /* 0x000000180500780c */ /* 0x000fe40003f64270 */
[----:B------:R-:W-:-:S03]  /*4770*/  FMNMX.FTZ R20, R50, R17, !PT ;  /* 0x0000001132147209 */ /* 0x000fc60007810000 */
[----:B------:R-:W2:Y:S01]  /*4780*/  MUFU.TANH R55, R55 ;  /* 0x0000003700377308 */ /* 0x000ea20000002400 */
[----:B---3--:R-:W-:Y:S02]  /*4790*/  FSEL R51, R51, -INF , P2 ;  /* 0xff80000033337808 */ /* 0x008fe40001000000 */
[----:B------:R-:W-:Y:S02]  /*47a0*/  ISETP.GT.AND P2, PT, R5, 0x19, PT ;  /* 0x000000190500780c */ /* 0x000fe40003f44270 */
[----:B------:R-:W-:-:S03]  /*47b0*/  FMNMX.FTZ R17, R51, R20, !PT ;  /* 0x0000001433117209 */ /* 0x000fc60007810000 */
[----:B------:R-:W3:Y:S01]  /*47c0*/  MUFU.TANH R61, R61 ;  /* 0x0000003d003d7308 */ /* 0x000ee20000002400 */
[----:B-1----:R-:W-:Y:S02]  /*47d0*/  FSEL R54, R54, -INF , P3 ;  /* 0xff80000036367808 */ /* 0x002fe40001800000 */
[----:B------:R-:W-:Y:S02]  /*47e0*/  ISETP.GT.AND P3, PT, R5, 0x20, PT ;  /* 0x000000200500780c */ /* 0x000fe40003f64270 */
[----:B------:R-:W-:-:S03]  /*47f0*/  FMNMX.FTZ R20, R54, R17, !PT ;  /* 0x0000001136147209 */ /* 0x000fc60007810000 */
[----:B------:R-:W-:Y:S01]  /*4800*/  MUFU.TANH R48, R48 ;  /* 0x0000003000307308 */ /* 0x000fe20000002400 */
[----:B--2---:R-:W-:Y:S02]  /*4810*/  FSEL R55, R55, -INF , P2 ;  /* 0xff80000037377808 */ /* 0x004fe40001000000 */
[----:B------:R-:W-:Y:S02]  /*4820*/  ISETP.GT.AND P2, PT, R5, 0x21, PT ;  /* 0x000000210500780c */ /* 0x000fe40003f44270 */
[----:B------:R-:W-:-:S03]  /*4830*/  FMNMX.FTZ R17, R55, R20, !PT ;  /* 0x0000001437117209 */ /* 0x000fc60007810000 */
[----:B------:R-:W-:Y:S01]  /*4840*/  MUFU.TANH R49, R49 ;  /* 0x0000003100317308 */ /* 0x000fe20000002400 */
[----:B---3--:R-:W-:Y:S01]  /*4850*/  FSEL R61, R61, -INF , P5 ;  /* 0xff8000003d3d7808 */ /* 0x008fe20002800000 */
[----:B------:R-:W-:Y:S02]  /*4860*/  WARPGROUP.DEPBAR.LE gsb0, 0x0 ;  /* 0x00008000000079c5 */ /* 0x000fe40000010000 */
[----:B------:R-:W-:Y:S01]  /*4870*/  WARPGROUP.ARRIVE ;  /* 0x00000000000079c5 */ /* 0x000fe20000000000 */
[----:B------:R-:W-:Y:S01]  /*4880*/  FMUL.FTZ R42, R42, UR10 ;  /* 0x0000000a2a2a7c20 */ /* 0x000fe20008410000 */
[----:B------:R-:W-:Y:S01]  /*4890*/  FMUL.FTZ R43, R43, UR10 ;  /* 0x0000000a2b2b7c20 */ /* 0x000fe20008410000 */
[----:B------:R-:W-:Y:S01]  /*48a0*/  FMUL.FTZ R46, R46, UR10 ;  /* 0x0000000a2e2e7c20 */ /* 0x000fe20008410000 */
[----:B------:R-:W-:Y:S01]  /*48b0*/  FMUL.FTZ R47, R47, UR10 ;  /* 0x0000000a2f2f7c20 */ /* 0x000fe20008410000 */
[----:B------:R-:W1:Y:S01]  /*48c0*/  MUFU.TANH R52, R52 ;  /* 0x0000003400347308 */ /* 0x000e620000002400 */
[----:B------:R-:W-:Y:S01]  /*48d0*/  HGMMA.64x16x16.F32.BF16 R32, gdesc[UR56], R32, gsb0 ;  /* 0x00200000382079f0 */ /* 0x000fe20008001820 */
[----:B------:R-:W-:Y:S01]  /*48e0*/  FMUL.FTZ R40, R40, UR10 ;  /* 0x0000000a28287c20 */ /* 0x000fe20008410000 */
[----:B------:R-:W-:Y:S01]  /*48f0*/  FMUL.FTZ R41, R41, UR10 ;  /* 0x0000000a29297c20 */ /* 0x000fe20008410000 */
[----:B------:R-:W-:Y:S01]  /*4900*/  FMUL.FTZ R44, R44, UR10 ;  /* 0x0000000a2c2c7c20 */ /* 0x000fe20008410000 */
[----:B------:R-:W-:Y:S01]  /*4910*/  ISETP.GT.AND P5, PT, R2, 0x18, PT ;  /* 0x000000180200780c */ /* 0x000fe20003fa4270 */
[----:B------:R-:W-:-:S02]  /*4920*/  FMUL.FTZ R45, R45, UR10 ;  /* 0x0000000a2d2d7c20 */ /* 0x000fc40008410000 */
[----:B------:R-:W2:Y:S08]  /*4930*/  MUFU.TANH R42, R42 ;  /* 0x0000002a002a7308 */ /* 0x000eb00000002400 */
[----:B------:R-:W3:Y:S01]  /*4940*/  MUFU.TANH R43, R43 ;  /* 0x0000002b002b7308 */ /* 0x000ee20000002400 */
[----:B-1----:R-:W-:-:S07]  /*4950*/  FSEL R52, R52, -INF , P5 ;  /* 0xff80000034347808 */ /* 0x002fce0002800000 */
        /* <DEDUP_REMOVED lines=14> */
[----:B------:R-:W-:Y:S01]  /*4a40*/  ISETP.GT.AND P2, PT, R5, 0x31, PT ;  /* 0x000000310500780c */ /* 0x000fe20003f44270 */
[----:B------:R-:W-:Y:S02]  /*4a50*/  WARPGROUP.DEPBAR.LE gsb0, 0x0 ;  /* 0x00008000000079c5 */ /* 0x000fe40000010000 */
[----:B------:R-:W-:Y:S01]  /*4a60*/  WARPGROUP.ARRIVE ;  /* 0x00000000000079c5 */ /* 0x000fe20000000000 */
[----:B------:R-:W-:Y:S01]  /*4a70*/  FMUL.FTZ R34, R34, UR10 ;  /* 0x0000000a22227c20 */ /* 0x000fe20008410000 */
[----:B------:R-:W-:Y:S01]  /*4a80*/  FMUL.FTZ R35, R35, UR10 ;  /* 0x0000000a23237c20 */ /* 0x000fe20008410000 */
[----:B------:R-:W-:Y:S01]  /*4a90*/  FMUL.FTZ R38, R38, UR10 ;  /* 0x0000000a26267c20 */ /* 0x000fe20008410000 */
[----:B------:R-:W-:Y:S01]  /*4aa0*/  FMUL.FTZ R39, R39, UR10 ;  /* 0x0000000a27277c20 */ /* 0x000fe20008410000 */
[----:B------:R-:W-:Y:S01]  /*4ab0*/  FMNMX.FTZ R17, R47, R20, !PT ;  /* 0x000000142f117209 */ /* 0x000fe20007810000 */
[----:B------:R-:W-:Y:S01]  /*4ac0*/  HGMMA.64x16x16.F32.BF16 R24, gdesc[UR4], R24, gsb0 ;  /* 0x00200000041879f0 */ /* 0x000fe20008001818 */
[----:B------:R-:W1:Y:S01]  /*4ad0*/  MUFU.TANH R34, R34 ;  /* 0x0000002200227308 */ /* 0x000e620000002400 */
[----:B------:R-:W-:Y:S01]  /*4ae0*/  ULDC UR4, c[0x0][0x988] ;  /* 0x0002620000047ab9 */ /* 0x000fe20000000800 */
[----:B------:R-:W-:Y:S01]  /*4af0*/  FMUL.FTZ R32, R32, UR10 ;  /* 0x0000000a20207c20 */ /* 0x000fe20008410000 */
[----:B---3--:R-:W-:Y:S01]  /*4b00*/  FSEL R53, R53, -INF , P4 ;  /* 0xff80000035357808 */ /* 0x008fe20002000000 */
[----:B------:R-:W-:Y:S01]  /*4b10*/  FMUL.FTZ R33, R33, UR10 ;  /* 0x0000000a21217c20 */ /* 0x000fe20008410000 */
[----:B------:R-:W-:Y:S01]  /*4b20*/  FMUL.FTZ R36, R36, UR10 ;  /* 0x0000000a24247c20 */ /* 0x000fe20008410000 */
[----:B------:R-:W-:Y:S01]  /*4b30*/  FMUL.FTZ R37, R37, UR10 ;  /* 0x0000000a25257c20 */ /* 0x000fe20008410000 */
[----:B------:R-:W-:Y:S01]  /*4b40*/  UIADD3 UR6, UR42, -UR11, UR41 ;  /* 0x8000000b2a067290 */ /* 0x000fe2000fffe029 */
[----:B------:R-:W2:Y:S03]  /*4b50*/  MUFU.TANH R35, R35 ;  /* 0x0000002300237308 */ /* 0x000ea60000002400 */
[----:B------:R-:W-:-:S04]  /*4b60*/  UIMAD.WIDE UR6, UR6, 0x66666667, URZ ;  /* 0x66666667060678a5 */ /* 0x000fc8000f8e023f */
[----:B------:R-:W-:Y:S01]  /*4b70*/  USHF.R.U32.HI UR5, URZ, 0x1f, UR7 ;  /* 0x0000001f3f057899 */ /* 0x000fe20008011607 */
[----:B------:R-:W3:Y:S01]  /*4b80*/  MUFU.TANH R38, R38 ;  /* 0x0000002600267308 */ /* 0x000ee20000002400 */
[----:B-1----:R-:W-:Y:S02]  /*4b90*/  FSEL R34, R34, -INF , P3 ;  /* 0xff80000022227808 */ /* 0x002fe40001800000 */
[----:B------:R-:W-:Y:S01]  /*4ba0*/  ISETP.GT.AND P3, PT, R5, 0x38, PT ;  /* 0x000000380500780c */ /* 0x000fe20003f64270 */
[----:B------:R-:W-:Y:S01]  /*4bb0*/  ULEA.HI.SX32 UR5, UR7, UR5, 0x1b ;  /* 0x0000000507057291 */ /* 0x000fe2000f8fda3f */
[----:B------:R-:W-:-:S03]  /*4bc0*/  FMNMX.FTZ R20, R34, R17, !PT ;  /* 0x0000001122147209 */ /* 0x000fc60007810000 */
[----:B------:R-:W1:Y:S01]  /*4bd0*/  MUFU.TANH R39, R39 ;  /* 0x0000002700277308 */ /* 0x000e620000002400 */
[----:B--2---:R-:W-:Y:S01]  /*4be0*/  FSEL R35, R35, -INF , P2 ;  /* 0xff80000023237808 */ /* 0x004fe20001000000 */
[----:B------:R-:W-:Y:S01]  /*4bf0*/  UISETP.LT.AND UP0, UPT, URZ, UR5, UPT ;  /* 0x000000053f00728c */ /* 0x000fe2000bf01270 */
[----:B------:R-:W-:Y:S02]  /*4c00*/  ISETP.GT.AND P2, PT, R5, 0x39, PT ;  /* 0x000000390500780c */ /* 0x000fe40003f44270 */
[----:B------:R-:W-:Y:S01]  /*4c10*/  FMNMX.FTZ R17, R35, R20, !PT ;  /* 0x0000001423117209 */ /* 0x000fe20007810000 */
[----:B------:R-:W-:Y:S02]  /*4c20*/  USEL UR18, URZ, UR5, !UP0 ;  /* 0x000000053f127287 */ /* 0x000fe4000c000000 */
[----:B------:R-:W-:Y:S01]  /*4c30*/  MUFU.TANH R41, R41 ;  /* 0x0000002900297308 */ /* 0x000fe20000002400 */
[----:B---3--:R-:W-:Y:S01]  /*4c40*/  FSEL R38, R38, -INF , P3 ;  /* 0xff80000026267808 */ /* 0x008fe20001800000 */
[----:B------:R-:W-:Y:S01]  /*4c50*/  UISETP.GE.AND UP0, UPT, UR47, UR18, UPT ;  /* 0x000000122f00728c */ /* 0x000fe2000bf06270 */
[----:B------:R-:W-:-:S02]  /*4c60*/  ISETP.GT.AND P3, PT, R5, 0x40, PT ;  /* 0x000000400500780c */ /* 0x000fc40003f64270 */
[----:B------:R-:W-:Y:S02]  /*4c70*/  FMNMX.FTZ R20, R38, R17, !PT ;  /* 0x0000001126147209 */ /* 0x000fe40007810000 */
[----:B------:R-:W-:Y:S01]  /*4c80*/  MOV R226, UR18 ;  /* 0x0000001200e27c02 */ /* 0x000fe20008000f00 */
[----:B------:R-:W-:Y:S01]  /*4c90*/  MUFU.TANH R44, R44 ;  /* 0x0000002c002c7308 */ /* 0x000fe20000002400 */
[----:B-1----:R-:W-:Y:S02]  /*4ca0*/  FSEL R39, R39, -INF , P2 ;  /* 0xff80000027277808 */ /* 0x002fe40001000000 */
[----:B------:R-:W-:Y:S02]  /*4cb0*/  ISETP.GT.AND P2, PT, R5, 0x41, PT ;  /* 0x000000410500780c */ /* 0x000fe40003f44270 */
[----:B------:R-:W-:-:S03]  /*4cc0*/  FMNMX.FTZ R17, R39, R20, !PT ;  /* 0x0000001427117209 */ /* 0x000fc60007810000 */
[----:B------:R-:W-:Y:S01]  /*4cd0*/  MUFU.TANH R45, R45 ;  /* 0x0000002d002d7308 */ /* 0x000fe20000002400 */
[----:B------:R-:W-:Y:S02]  /*4ce0*/  WARPGROUP.DEPBAR.LE gsb0, 0x0 ;  /* 0x00008000000079c5 */ /* 0x000fe40000010000 */
[----:B------:R-:W-:Y:S01]  /*4cf0*/  FMUL.FTZ R26, R26, UR10 ;  /* 0x0000000a1a1a7c20 */ /* 0x000fe20008410000 */
[----:B------:R-:W-:Y:S01]  /*4d00*/  FMUL.FTZ R27, R27, UR10 ;  /* 0x0000000a1b1b7c20 */ /* 0x000fe20008410000 */
[----:B------:R-:W-:Y:S01]  /*4d10*/  FMUL.FTZ R30, R30, UR10 ;  /* 0x0000000a1e1e7c20 */ /* 0x000fe20008410000 */
[----:B------:R-:W-:Y:S02]  /*4d20*/  FMUL.FTZ R31, R31, UR10 ;  /* 0x0000000a1f1f7c20 */ /* 0x000fe40008410000 */
[----:B------:R-:W-:Y:S01]  /*4d30*/  MUFU.TANH R32, R32 ;  /* 0x0000002000207308 */ /* 0x000fe20000002400 */
[----:B------:R-:W-:Y:S01]  /*4d40*/  FMUL.FTZ R24, R24, UR10 ;  /* 0x0000000a18187c20 */ /* 0x000fe20008410000 */
[----:B------:R-:W-:Y:S01]  /*4d50*/  FMUL.FTZ R25, R25, UR10 ;  /* 0x0000000a19197c20 */ /* 0x000fe20008410000 */
[----:B------:R-:W-:Y:S01]  /*4d60*/  FMUL.FTZ R28, R28, UR10 ;  /* 0x0000000a1c1c7c20 */ /* 0x000fe20008410000 */
[----:B------:R-:W-:Y:S01]  /*4d70*/  FMUL.FTZ R29, R29, UR10 ;  /* 0x0000000a1d1d7c20 */ /* 0x000fe20008410000 */
[----:B------:R1:W-:Y:S03]  /*4d80*/  @!P1 SYNCS.ARRIVE.TRANS64.RED.A1T0 RZ, [R0+URZ], RZ ;  /* 0x000000ff00ff99a7 */ /* 0x0003e6000810043f */
[----:B------:R-:W2:Y:S08]  /*4d90*/  MUFU.TANH R26, R26 ;  /* 0x0000001a001a7308 */ /* 0x000eb00000002400 */
[----:B------:R-:W3:Y:S08]  /*4da0*/  MUFU.TANH R27, R27 ;  /* 0x0000001b001b7308 */ /* 0x000ef00000002400 */
[----:B------:R-:W4:Y:S01]  /*4db0*/  MUFU.TANH R30, R30 ;  /* 0x0000001e001e7308 */ /* 0x000f220000002400 */
[----:B--2---:R-:W-:-:S02]  /*4dc0*/  FSEL R26, R26, -INF , P3 ;  /* 0xff8000001a1a7808 */ /* 0x004fc40001800000 */
[----:B------:R-:W-:Y:S02]  /*4dd0*/  ISETP.GT.AND P3, PT, R5, 0x48, PT ;  /* 0x000000480500780c */ /* 0x000fe40003f64270 */
[----:B------:R-:W-:-:S03]  /*4de0*/  FMNMX.FTZ R20, R26, R17, !PT ;  /* 0x000000111a147209 */ /* 0x000fc60007810000 */
[----:B------:R-:W2:Y:S01]  /*4df0*/  MUFU.TANH R31, R31 ;  /* 0x0000001f001f7308 */ /* 0x000ea20000002400 */
[----:B---3--:R-:W-:Y:S02]  /*4e00*/  FSEL R27, R27, -INF , P2 ;  /* 0xff8000001b1b7808 */ /* 0x008fe40001000000 */
[----:B------:R-:W-:Y:S02]  /*4e10*/  ISETP.GT.AND P2, PT, R5, 0x49, PT ;  /* 0x000000490500780c */ /* 0x000fe40003f44270 */
[----:B------:R-:W-:-:S03]  /*4e20*/  FMNMX.FTZ R5, R27, R20, !PT ;  /* 0x000000141b057209 */ /* 0x000fc60007810000 */
[----:B------:R-:W-:Y:S01]  /*4e30*/  MUFU.TANH R33, R33 ;  /* 0x0000002100217308 */ /* 0x000fe20000002400 */
[----:B----4-:R-:W-:Y:S02]  /*4e40*/  FSEL R30, R30, -INF , P3 ;  /* 0xff8000001e1e7808 */ /* 0x010fe40001800000 */
[----:B------:R-:W-:Y:S02]  /*4e50*/  ISETP.GT.AND P3, PT, R2, 0x1, PT ;  /* 0x000000010200780c */ /* 0x000fe40003f64270 */
[----:B------:R-:W-:Y:S02]  /*4e60*/  FMNMX.FTZ R20, R30, R5, !PT ;  /* 0x000000051e147209 */ /* 0x000fe40007810000 */
[----:B------:R-:W-:Y:S01]  /*4e70*/  FSEL R57, R57, -INF , P3 ;  /* 0xff80000039397808 */ /* 0x000fe20001800000 */
[----:B------:R-:W3:Y:S01]  /*4e80*/  MUFU.TANH R36, R36 ;  /* 0x0000002400247308 */ /* 0x000ee20000002400 */
[----:B--2---:R-:W-:Y:S02]  /*4e90*/  FSEL R31, R31, -INF , P2 ;  /* 0xff8000001f1f7808 */ /* 0x004fe40001000000 */
[----:B------:R-:W-:-:S02]  /*4ea0*/  ISETP.GT.AND P2, PT, R2, RZ, PT ;  /* 0x000000ff0200720c */ /* 0x000fc40003f44270 */
[----:B------:R-:W-:Y:S02]  /*4eb0*/  FMNMX.FTZ R20, R31, R20, !PT ;  /* 0x000000141f147209 */ /* 0x000fe40007810000 */
[----:B------:R-:W-:Y:S01]  /*4ec0*/  FSEL R56, R56, -INF , P2 ;  /* 0xff80000038387808 */ /* 0x000fe20001000000 */
[----:B------:R-:W-:Y:S01]  /*4ed0*/  MUFU.TANH R37, R37 ;  /* 0x0000002500257308 */ /* 0x000fe20000002400 */
[C---:B------:R-:W-:Y:S01]  /*4ee0*/  ISETP.GT.AND P2, PT, R2.reuse, 0x10, PT ;  /* 0x000000100200780c */ /* 0x040fe20003f44270 */
[----:B------:R-:W2:Y:S01]  /*4ef0*/  SHFL.BFLY PT, R5, R20, 0x2, 0x1f ;  /* 0x0c401f0014057f89 */ /* 0x000ea200000e0000 */
[----:B------:R-:W-:Y:S02]  /*4f00*/  ISETP.GT.AND P3, PT, R2, 0x11, PT ;  /* 0x000000110200780c */ /* 0x000fe40003f64270 */
[----:B------:R-:W-:Y:S02]  /*4f10*/  FSEL R48, R48, -INF , P2 ;  /* 0xff80000030307808 */ /* 0x000fe40001000000 */
[----:B------:R-:W-:Y:S01]  /*4f20*/  FSEL R49, R49, -INF , P3 ;  /* 0xff80000031317808 */ /* 0x000fe20001800000 */
[----:B------:R-:W4:Y:S01]  /*4f30*/  MUFU.TANH R24, R24 ;  /* 0x0000001800187308 */ /* 0x000f220000002400 */
[----:B------:R-:W-:-:S04]  /*4f40*/  ISETP.GT.AND P2, PT, R2, 0x20, PT ;  /* 0x000000200200780c */ /* 0x000fc80003f44270 */
[----:B------:R-:W-:Y:S02]  /*4f50*/  FSEL R40, R40, -INF , P2 ;  /* 0xff80000028287808 */ /* 0x000fe40001000000 */
[----:B------:R-:W-:Y:S01]  /*4f60*/  ISETP.GT.AND P2, PT, R2, 0x28, PT ;  /* 0x000000280200780c */ /* 0x000fe20003f44270 */
[----:B------:R-:W-:Y:S03]  /*4f70*/  MUFU.TANH R25, R25 ;  /* 0x0000001900197308 */ /* 0x000fe60000002400 */
[----:B------:R-:W-:Y:S02]  /*4f80*/  FSEL R44, R44, -INF , P2 ;  /* 0xff8000002c2c7808 */ /* 0x000fe40001000000 */
[----:B------:R-:W-:-:S03]  /*4f90*/  ISETP.GT.AND P2, PT, R2, 0x30, PT ;  /* 0x000000300200780c */ /* 0x000fc60003f44270 */
[----:B------:R-:W5:Y:S01]  /*4fa0*/  MUFU.TANH R28, R28 ;  /* 0x0000001c001c7308 */ /* 0x000f620000002400 */
[----:B------:R-:W-:Y:S02]  /*4fb0*/  FSEL R32, R32, -INF , P2 ;  /* 0xff80000020207808 */ /* 0x000fe40001000000 */
[----:B--2---:R-:W-:Y:S02]  /*4fc0*/  FMNMX.FTZ R5, R20, R5, !PT ;  /* 0x0000000514057209 */ /* 0x004fe40007810000 */
[----:B------:R-:W-:-:S03]  /*4fd0*/  ISETP.GT.AND P2, PT, R2, 0x38, PT ;  /* 0x000000380200780c */ /* 0x000fc60003f44270 */
[----:B------:R-:W2:Y:S01]  /*4fe0*/  SHFL.BFLY PT, R20, R5, 0x1, 0x1f ;  /* 0x0c201f0005147f89 */ /* 0x000ea200000e0000 */
[----:B---3--:R-:W-:Y:S01]  /*4ff0*/  FSEL R36, R36, -INF , P2 ;  /* 0xff80000024247808 */ /* 0x008fe20001000000 */
[----:B------:R-:W3:Y:S01]  /*5000*/  MUFU.TANH R29, R29 ;  /* 0x0000001d001d7308 */ /* 0x000ee20000002400 */
[----:B------:R-:W-:-:S04]  /*5010*/  ISETP.GT.AND P2, PT, R2, 0x40, PT ;  /* 0x000000400200780c */ /* 0x000fc80003f44270 */
[----:B----4-:R-:W-:Y:S02]  /*5020*/  FSEL R24, R24, -INF , P2 ;  /* 0xff80000018187808 */ /* 0x010fe40001000000 */
[----:B------:R-:W-:-:S04]  /*5030*/  ISETP.GT.AND P2, PT, R2, 0x48, PT ;  /* 0x000000480200780c */ /* 0x000fc80003f44270 */
[----:B-----5:R-:W-:Y:S02]  /*5040*/  FSEL R28, R28, -INF , P2 ;  /* 0xff8000001c1c7808 */ /* 0x020fe40001000000 */
[----:B--2---:R-:W-:Y:S02]  /*5050*/  FMNMX.FTZ R3, R5, R20, !PT ;  /* 0x0000001405037209 */ /* 0x004fe40007810000 */
[----:B------:R-:W-:Y:S02]  /*5060*/  FMNMX.FTZ R5, R56, R57, !PT ;  /* 0x0000003938057209 */ /* 0x000fe40007810000 */
[C---:B------:R-:W-:Y:S01]  /*5070*/  FSETP.NEU.FTZ.AND P3, PT, R3.reuse, -INF , PT ;  /* 0xff8000000300780b */ /* 0x040fe20003f7d000 */
[----:B------:R-:W-:Y:S01]  /*5080*/  FMUL.FTZ R17, R3, UR4 ;  /* 0x0000000403117c20 */ /* 0x000fe20008410000 */
[----:B------:R-:W-:-:S04]  /*5090*/  FMNMX.FTZ R4, R60, R5, !PT ;  /* 0x000000053c047209 */ /* 0x000fc80007810000 */
[----:B------:R-:W-:Y:S02]  /*50a0*/  FMNMX.FTZ R5, R61, R4, !PT ;  /* 0x000000043d057209 */ /* 0x000fe40007810000 */
[----:B------:R-:W-:Y:S02]  /*50b0*/  FSEL R17, R17, RZ, P3 ;  /* 0x000000ff11117208 */ /* 0x000fe40001800000 */
[----:B------:R-:W-:Y:S02]  /*50c0*/  FMNMX.FTZ R4, R48, R5, !PT ;  /* 0x0000000530047209 */ /* 0x000fe40007810000 */
[----:B------:R-:W-:Y:S01]  /*50d0*/  ISETP.GT.AND P3, PT, R2, 0x21, PT ;  /* 0x000000210200780c */ /* 0x000fe20003f64270 */
[--C-:B------:R-:W-:Y:S01]  /*50e0*/  FFMA.FTZ R58, R58, UR4, -R17.reuse ;  /* 0x000000043a3a7c23 */ /* 0x100fe20008010811 */
[----:B------:R-:W-:Y:S01]  /*50f0*/  FMNMX.FTZ R5, R49, R4, !PT ;  /* 0x0000000431057209 */ /* 0x000fe20007810000 */
[--C-:B------:R-:W-:Y:S01]  /*5100*/  FFMA.FTZ R59, R59, UR4, -R17.reuse ;  /* 0x000000043b3b7c23 */ /* 0x100fe20008010811 */
[----:B------:R-:W-:Y:S01]  /*5110*/  FSEL R41, R41, -INF , P3 ;  /* 0xff80000029297808 */ /* 0x000fe20001800000 */
[--C-:B------:R-:W-:Y:S01]  /*5120*/  FFMA.FTZ R62, R62, UR4, -R17.reuse ;  /* 0x000000043e3e7c23 */ /* 0x100fe20008010811 */
[----:B------:R-:W-:Y:S01]  /*5130*/  FMNMX.FTZ R4, R52, R5, !PT ;  /* 0x0000000534047209 */ /* 0x000fe20007810000 */
[----:B------:R-:W-:Y:S01]  /*5140*/  MUFU.EX2 R58, R58 ;  /* 0x0000003a003a7308 */ /* 0x000fe20000000800 */
[----:B------:R-:W-:Y:S01]  /*5150*/  ISETP.GT.AND P3, PT, R2, 0x29, PT ;  /* 0x000000290200780c */ /* 0x000fe20003f64270 */
[--C-:B------:R-:W-:Y:S01]  /*5160*/  FFMA.FTZ R63, R63, UR4, -R17.reuse ;  /* 0x000000043f3f7c23 */ /* 0x100fe20008010811 */
[----:B------:R-:W-:Y:S01]  /*5170*/  FMNMX.FTZ R5, R53, R4, !PT ;  /* 0x0000000435057209 */ /* 0x000fe20007810000 */
[--C-:B------:R-:W-:Y:S01]  /*5180*/  FFMA.FTZ R50, R50, UR4, -R17.reuse ;  /* 0x0000000432327c23 */ /* 0x100fe20008010811 */
[----:B------:R-:W-:Y:S01]  /*5190*/  FSEL R45, R45, -INF , P3 ;  /* 0xff8000002d2d7808 */ /* 0x000fe20001800000 */
[--C-:B------:R-:W-:Y:S01]  /*51a0*/  FFMA.FTZ R51, R51, UR4, -R17.reuse ;  /* 0x0000000433337c23 */ /* 0x100fe20008010811 */
[----:B------:R-:W-:Y:S01]  /*51b0*/  FMNMX.FTZ R4, R40, R5, !PT ;  /* 0x0000000528047209 */ /* 0x000fe20007810000 */
[----:B------:R-:W2:Y:S01]  /*51c0*/  MUFU.EX2 R59, R59 ;  /* 0x0000003b003b7308 */ /* 0x000ea20000000800 */
        /* <DEDUP_REMOVED lines=15> */
[----:B------:R-:W4:Y:S01]  /*52c0*/  MUFU.EX2 R63, R63 ;  /* 0x0000003f003f7308 */ /* 0x000f220000000800 */
        /* <DEDUP_REMOVED lines=12> */
[----:B---3--:R-:W-:Y:S01]  /*5390*/  FSEL R29, R29, -INF , P3 ;  /* 0xff8000001d1d7808 */ /* 0x008fe20001800000 */
[--C-:B------:R-:W-:Y:S01]  /*53a0*/  FFMA.FTZ R27, R27, UR4, -R17.reuse ;  /* 0x000000041b1b7c23 */ /* 0x100fe20008010811 */
[----:B------:R-:W-:Y:S01]  /*53b0*/  FMNMX.FTZ R4, R24, R5, !PT ;  /* 0x0000000518047209 */ /* 0x000fe20007810000 */
[----:B------:R-:W3:Y:S01]  /*53c0*/  MUFU.EX2 R51, R51 ;  /* 0x0000003300337308 */ /* 0x000ee20000000800 */
[--C-:B------:R-:W-:Y:S01]  /*53d0*/  FFMA.FTZ R30, R30, UR4, -R17.reuse ;  /* 0x000000041e1e7c23 */ /* 0x100fe20008010811 */
[----:B------:R-:W-:Y:S01]  /*53e0*/  FFMA.FTZ R17, R31, UR4, -R17 ;  /* 0x000000041f117c23 */ /* 0x000fe20008010811 */
[----:B------:R-:W-:-:S02]  /*53f0*/  FMNMX.FTZ R5, R25, R4, !PT ;  /* 0x0000000419057209 */ /* 0x000fc40007810000 */
[----:B--2---:R-:W-:Y:S02]  /*5400*/  F2FP.BF16.F32.PACK_AB R209, R59, R58 ;  /* 0x0000003a3bd1723e */ /* 0x004fe400000010ff */
[----:B------:R-:W-:Y:S01]  /*5410*/  FMNMX.FTZ R2, R28, R5, !PT ;  /* 0x000000051c027209 */ /* 0x000fe20007810000 */
[----:B------:R-:W-:Y:S01]  /*5420*/  MUFU.EX2 R54, R54 ;  /* 0x0000003600367308 */ /* 0x000fe20000000800 */
[----:B----4-:R-:W-:Y:S02]  /*5430*/  F2FP.BF16.F32.PACK_AB R211, R63, R62 ;  /* 0x0000003e3fd3723e */ /* 0x010fe400000010ff */
[----:B------:R-:W-:Y:S02]  /*5440*/  FMNMX.FTZ R2, R29, R2, !PT ;  /* 0x000000021d027209 */ /* 0x000fe40007810000 */
[----:B------:R-:W-:-:S03]  /*5450*/  MOV R31, R151 ;  /* 0x00000097001f7202 */ /* 0x000fc60000000f00 */
[----:B------:R-:W2:Y:S01]  /*5460*/  SHFL.BFLY PT, R5, R2, 0x2, 0x1f ;  /* 0x0c401f0002057f89 */ /* 0x000ea200000e0000 */
[----:B------:R-:W4:Y:S01]  /*5470*/  MUFU.EX2 R55, R55 ;  /* 0x0000003700377308 */ /* 0x000f220000000800 */
[----:B---3--:R-:W-:-:S07]  /*5480*/  F2FP.BF16.F32.PACK_AB R205, R51, R50 ;  /* 0x0000003233cd723e */ /* 0x008fce00000010ff */
[----:B------:R-:W-:Y:S08]  /*5490*/  MUFU.EX2 R42, R42 ;  /* 0x0000002a002a7308 */ /* 0x000ff00000000800 */
[----:B------:R-:W3:Y:S01]  /*54a0*/  MUFU.EX2 R43, R43 ;  /* 0x0000002b002b7308 */ /* 0x000ee20000000800 */
[----:B----4-:R-:W-:Y:S02]  /*54b0*/  F2FP.BF16.F32.PACK_AB R207, R55, R54 ;  /* 0x0000003637cf723e */ /* 0x010fe400000010ff */
[----:B--2---:R-:W-:-:S05]  /*54c0*/  FMNMX.FTZ R5, R2, R5, !PT ;  /* 0x0000000502057209 */ /* 0x004fca0007810000 */
[----:B------:R-:W-:Y:S01]  /*54d0*/  MUFU.EX2 R46, R46 ;  /* 0x0000002e002e7308 */ /* 0x000fe20000000800 */
[----:B------:R-:W2:Y:S07]  /*54e0*/  SHFL.BFLY PT, R4, R5, 0x1, 0x1f ;  /* 0x0c201f0005047f89 */ /* 0x000eae00000e0000 */
[----:B------:R-:W4:Y:S01]  /*54f0*/  MUFU.EX2 R47, R47 ;  /* 0x0000002f002f7308 */ /* 0x000f220000000800 */
[----:B---3--:R-:W-:-:S07]  /*5500*/  F2FP.BF16.F32.PACK_AB R201, R43, R42 ;  /* 0x0000002a2bc9723e */ /* 0x008fce00000010ff */
[----:B------:R-:W-:Y:S08]  /*5510*/  MUFU.EX2 R34, R34 ;  /* 0x0000002200227308 */ /* 0x000ff00000000800 */
[----:B------:R-:W3:Y:S01]  /*5520*/  MUFU.EX2 R35, R35 ;  /* 0x0000002300237308 */ /* 0x000ee20000000800 */
[----:B----4-:R-:W-:Y:S02]  /*5530*/  F2FP.BF16.F32.PACK_AB R203, R47, R46 ;  /* 0x0000002e2fcb723e */ /* 0x010fe400000010ff */
[----:B--2---:R-:W-:Y:S01]  /*5540*/  FMNMX.FTZ R4, R5, R4, !PT ;  /* 0x0000000405047209 */ /* 0x004fe20007810000 */
[----:B------:R-:W-:Y:S01]  /*5550*/  FADD.FTZ R5, R58, R59 ;  /* 0x0000003b3a057221 */ /* 0x000fe20000010000 */
[----:B------:R-:W-:Y:S01]  /*5560*/  IMAD.MOV.U32 R59, RZ, RZ, R151 ;  /* 0x000000ffff3b7224 */ /* 0x000fe200078e0097 */
[----:B------:R-:W-:-:S02]  /*5570*/  MOV R58, R151 ;  /* 0x00000097003a7202 */ /* 0x000fc40000000f00 */
[----:B------:R-:W-:Y:S01]  /*5580*/  MUFU.EX2 R38, R38 ;  /* 0x0000002600267308 */ /* 0x000fe20000000800 */
[C---:B------:R-:W-:Y:S01]  /*5590*/  FMUL.FTZ R2, R4.reuse, UR4 ;  /* 0x0000000404027c20 */ /* 0x040fe20008410000 */
[----:B------:R-:W-:Y:S01]  /*55a0*/  FSETP.NEU.FTZ.AND P2, PT, R4, -INF , PT ;  /* 0xff8000000400780b */ /* 0x000fe20003f5d000 */
[----:B------:R-:W-:Y:S01]  /*55b0*/  FADD.FTZ R20, R62, R5 ;  /* 0x000000053e147221 */ /* 0x000fe20000010000 */
[----:B------:R-:W-:Y:S02]  /*55c0*/  MOV R62, R151 ;  /* 0x00000097003e7202 */ /* 0x000fe40000000f00 */
[----:B------:R-:W-:Y:S01]  /*55d0*/  FSEL R2, R2, RZ, P2 ;  /* 0x000000ff02027208 */ /* 0x000fe20001000000 */
[----:B------:R-:W-:Y:S01]  /*55e0*/  FADD.FTZ R5, R63, R20 ;  /* 0x000000143f057221 */ /* 0x000fe20000010000 */
[----:B------:R-:W-:Y:S01]  /*55f0*/  MUFU.EX2 R39, R39 ;  /* 0x0000002700277308 */ /* 0x000fe20000000800 */
        /* <DEDUP_REMOVED lines=10> */
[----:B------:R-:W-:Y:S01]  /*56a0*/  FADD.FTZ R20, R50, R5 ;  /* 0x0000000532147221 */ /* 0x000fe20000010000 */
[--C-:B------:R-:W-:Y:S01]  /*56b0*/  FFMA.FTZ R53, R53, UR4, -R2.reuse ;  /* 0x0000000435357c23 */ /* 0x100fe20008010802 */
[--C-:B------:R-:W-:Y:S01]  /*56c0*/  FFMA.FTZ R40, R40, UR4, -R2.reuse ;  /* 0x0000000428287c23 */ /* 0x100fe20008010802 */
[----:B------:R-:W-:Y:S01]  /*56d0*/  FFMA.FTZ R41, R41, UR4, -R2 ;  /* 0x0000000429297c23 */ /* 0x000fe20008010802 */
[----:B------:R-:W-:Y:S01]  /*56e0*/  FADD.FTZ R21, R51, R20 ;  /* 0x0000001433157221 */ /* 0x000fe20000010000 */
[--C-:B------:R-:W-:Y:S01]  /*56f0*/  FFMA.FTZ R44, R44, UR4, -R2.reuse ;  /* 0x000000042c2c7c23 */ /* 0x100fe20008010802 */
[----:B------:R-:W2:Y:S01]  /*5700*/  MUFU.EX2 R57, R57 ;  /* 0x0000003900397308 */ /* 0x000ea20000000800 */
[--C-:B------:R-:W-:Y:S01]  /*5710*/  FFMA.FTZ R45, R45, UR4, -R2.reuse ;  /* 0x000000042d2d7c23 */ /* 0x100fe20008010802 */
[----:B------:R-:W-:Y:S01]  /*5720*/  FADD.FTZ R64, R54, R21 ;  /* 0x0000001536407221 */ /* 0x000fe20000010000 */
[--C-:B------:R-:W-:Y:S01]  /*5730*/  FFMA.FTZ R32, R32, UR4, -R2.reuse ;  /* 0x0000000420207c23 */ /* 0x100fe20008010802 */
[--C-:B------:R-:W-:Y:S01]  /*5740*/  FFMA.FTZ R33, R33, UR4, -R2.reuse ;  /* 0x0000000421217c23 */ /* 0x100fe20008010802 */
[----:B------:R-:W-:Y:S01]  /*5750*/  FFMA.FTZ R36, R36, UR4, -R2 ;  /* 0x0000000424247c23 */ /* 0x000fe20008010802 */
[----:B------:R-:W-:Y:S01]  /*5760*/  FADD.FTZ R21, R55, R64 ;  /* 0x0000004037157221 */ /* 0x000fe20000010000 */
[--C-:B------:R-:W-:Y:S01]  /*5770*/  FFMA.FTZ R37, R37, UR4, -R2.reuse ;  /* 0x0000000425257c23 */ /* 0x100fe20008010802 */
[----:B------:R-:W4:Y:S01]  /*5780*/  MUFU.EX2 R60, R60 ;  /* 0x0000003c003c7308 */ /* 0x000f220000000800 */
[--C-:B------:R-:W-:Y:S01]  /*5790*/  FFMA.FTZ R24, R24, UR4, -R2.reuse ;  /* 0x0000000418187c23 */ /* 0x100fe20008010802 */
[----:B------:R-:W-:Y:S01]  /*57a0*/  FADD.FTZ R64, R42, R21 ;  /* 0x000000152a407221 */ /* 0x000fe20000010000 */
[--C-:B------:R-:W-:Y:S01]  /*57b0*/  FFMA.FTZ R25, R25, UR4, -R2.reuse ;  /* 0x0000000419197c23 */ /* 0x100fe20008010802 */
[--C-:B------:R-:W-:Y:S01]  /*57c0*/  FFMA.FTZ R28, R28, UR4, -R2.reuse ;  /* 0x000000041c1c7c23 */ /* 0x100fe20008010802 */
[----:B------:R-:W-:Y:S01]  /*57d0*/  FFMA.FTZ R2, R29, UR4, -R2 ;  /* 0x000000041d027c23 */ /* 0x000fe20008010802 */
[----:B------:R-:W-:Y:S01]  /*57e0*/  FADD.FTZ R21, R43, R64 ;  /* 0x000000402b157221 */ /* 0x000fe20000010000 */
[----:B---3--:R-:W-:Y:S01]  /*57f0*/  F2FP.BF16.F32.PACK_AB R197, R35, R34 ;  /* 0x0000002223c5723e */ /* 0x008fe200000010ff */
[----:B------:R-:W3:Y:S01]  /*5800*/  MUFU.EX2 R61, R61 ;  /* 0x0000003d003d7308 */ /* 0x000ee20000000800 */
[----:B--2---:R-:W-:Y:S01]  /*5810*/  FADD.FTZ R5, R56, R57 ;  /* 0x0000003938057221 */ /* 0x004fe20000010000 */
[----:B-1----:R-:W-:Y:S01]  /*5820*/  FADD.FTZ R0, R46, R21 ;  /* 0x000000152e007221 */ /* 0x002fe20000010000 */
[----:B------:R-:W-:Y:S01]  /*5830*/  F2FP.BF16.F32.PACK_AB R199, R39, R38 ;  /* 0x0000002627c7723e */ /* 0x000fe200000010ff */
[----:B------:R-:W-:Y:S01]  /*5840*/  IMAD.MOV.U32 R55, RZ, RZ, R151 ;  /* 0x000000ffff377224 */ /* 0x000fe200078e0097 */
[----:B------:R-:W-:Y:S01]  /*5850*/  F2FP.BF16.F32.PACK_AB R208, R57, R56 ;  /* 0x0000003839d0723e */ /* 0x000fe200000010ff */
[----:B------:R-:W-:Y:S01]  /*5860*/  FADD.FTZ R21, R47, R0 ;  /* 0x000000002f157221 */ /* 0x000fe20000010000 */
[-C--:B------:R-:W-:Y:S01]  /*5870*/  MOV R64, R151.reuse ;  /* 0x0000009700407202 */ /* 0x080fe20000000f00 */
[----:B------:R-:W1:Y:S01]  /*5880*/  MUFU.EX2 R48, R48 ;  /* 0x0000003000307308 */ /* 0x000e620000000800 */
[----:B----4-:R-:W-:Y:S01]  /*5890*/  FADD.FTZ R20, R60, R5 ;  /* 0x000000053c147221 */ /* 0x010fe20000010000 */
[--C-:B------:R-:W-:Y:S01]  /*58a0*/  IMAD.MOV.U32 R57, RZ, RZ, R151.reuse ;  /* 0x000000ffff397224 */ /* 0x100fe200078e0097 */
[-C--:B------:R-:W-:Y:S01]  /*58b0*/  MOV R56, R151.reuse ;  /* 0x0000009700387202 */ /* 0x080fe20000000f00 */
[--C-:B------:R-:W-:Y:S01]  /*58c0*/  IMAD.MOV.U32 R51, RZ, RZ, R151.reuse ;  /* 0x000000ffff337224 */ /* 0x100fe200078e0097 */
[-C--:B------:R-:W-:Y:S01]  /*58d0*/  MOV R54, R151.reuse ;  /* 0x0000009700367202 */ /* 0x080fe20000000f00 */
[--C-:B------:R-:W-:Y:S01]  /*58e0*/  IMAD.MOV.U32 R47, RZ, RZ, R151.reuse ;  /* 0x000000ffff2f7224 */ /* 0x100fe200078e0097 */
[-C--:B------:R-:W-:Y:S01]  /*58f0*/  MOV R50, R151.reuse ;  /* 0x0000009700327202 */ /* 0x080fe20000000f00 */
[----:B------:R-:W2:Y:S01]  /*5900*/  MUFU.EX2 R49, R49 ;  /* 0x0000003100317308 */ /* 0x000ea20000000800 */
[C---:B---3--:R-:W-:Y:S01]  /*5910*/  FADD.FTZ R5, R61.reuse, R20 ;  /* 0x000000143d057221 */ /* 0x048fe20000010000 */
[----:B------:R-:W-:Y:S01]  /*5920*/  F2FP.BF16.F32.PACK_AB R210, R61, R60 ;  /* 0x0000003c3dd2723e */ /* 0x000fe200000010ff */
[--C-:B------:R-:W-:Y:S01]  /*5930*/  IMAD.MOV.U32 R61, RZ, RZ, R151.reuse ;  /* 0x000000ffff3d7224 */ /* 0x100fe200078e0097 */
[-C--:B------:R-:W-:Y:S01]  /*5940*/  MOV R60, R151.reuse ;  /* 0x00000097003c7202 */ /* 0x080fe20000000f00 */
[----:B------:R-:W-:Y:S01]  /*5950*/  IMAD.MOV.U32 R43, RZ, RZ, R151 ;  /* 0x000000ffff2b7224 */ /* 0x000fe200078e0097 */
[----:B------:R-:W-:-:S02]  /*5960*/  MOV R46, R151 ;  /* 0x00000097002e7202 */ /* 0x000fc40000000f00 */
[----:B------:R-:W3:Y:S01]  /*5970*/  MUFU.EX2 R52, R52 ;  /* 0x0000003400347308 */ /* 0x000ee20000000800 */
[----:B-1----:R-:W-:Y:S01]  /*5980*/  FADD.FTZ R20, R48, R5 ;  /* 0x0000000530147221 */ /* 0x002fe20000010000 */
[----:B------:R-:W-:-:S06]  /*5990*/  MOV R42, R151 ;  /* 0x00000097002a7202 */ /* 0x000fcc0000000f00 */
[----:B------:R-:W1:Y:S01]  /*59a0*/  MUFU.EX2 R53, R53 ;  /* 0x0000003500357308 */ /* 0x000e620000000800 */
[C---:B--2---:R-:W-:Y:S01]  /*59b0*/  FADD.FTZ R5, R49.reuse, R20 ;  /* 0x0000001431057221 */ /* 0x044fe20000010000 */
[----:B------:R-:W-:Y:S01]  /*59c0*/  F2FP.BF16.F32.PACK_AB R204, R49, R48 ;  /* 0x0000003031cc723e */ /* 0x000fe200000010ff */
[----:B------:R-:W-:Y:S01]  /*59d0*/  IMAD.MOV.U32 R49, RZ, RZ, R151 ;  /* 0x000000ffff317224 */ /* 0x000fe200078e0097 */
[----:B------:R-:W-:-:S04]  /*59e0*/  MOV R48, R151 ;  /* 0x0000009700307202 */ /* 0x000fc80000000f00 */
[----:B------:R-:W2:Y:S01]  /*59f0*/  MUFU.EX2 R40, R40 ;  /* 0x0000002800287308 */ /* 0x000ea20000000800 */
[----:B---3--:R-:W-:-:S07]  /*5a00*/  FADD.FTZ R20, R52, R5 ;  /* 0x0000000534147221 */ /* 0x008fce0000010000 */
[----:B------:R-:W3:Y:S01]  /*5a10*/  MUFU.EX2 R41, R41 ;  /* 0x0000002900297308 */ /* 0x000ee20000000800 */
[C---:B-1----:R-:W-:Y:S01]  /*5a20*/  FADD.FTZ R5, R53.reuse, R20 ;  /* 0x0000001435057221 */ /* 0x042fe20000010000 */
[----:B------:R-:W-:Y:S01]  /*5a30*/  FADD.FTZ R20, R34, R21 ;  /* 0x0000001522147221 */ /* 0x000fe20000010000 */
[----:B------:R-:W-:Y:S01]  /*5a40*/  F2FP.BF16.F32.PACK_AB R206, R53, R52 ;  /* 0x0000003435ce723e */ /* 0x000fe200000010ff */
[--C-:B------:R-:W-:Y:S01]  /*5a50*/  IMAD.MOV.U32 R53, RZ, RZ, R151.reuse ;  /* 0x000000ffff357224 */ /* 0x100fe200078e0097 */
[-C--:B------:R-:W-:Y:S01]  /*5a60*/  MOV R52, R151.reuse ;  /* 0x0000009700347202 */ /* 0x080fe20000000f00 */
[----:B------:R-:W-:Y:S01]  /*5a70*/  FADD.FTZ R21, R35, R20 ;  /* 0x0000001423157221 */ /* 0x000fe20000010000 */
[----:B------:R-:W-:Y:S01]  /*5a80*/  IMAD.MOV.U32 R35, RZ, RZ, R151 ;  /* 0x000000ffff237224 */ /* 0x000fe200078e0097 */
[----:B------:R-:W1:Y:S01]  /*5a90*/  MUFU.EX2 R44, R44 ;  /* 0x0000002c002c7308 */ /* 0x000e620000000800 */
[----:B--2---:R-:W-:Y:S01]  /*5aa0*/  FADD.FTZ R0, R40, R5 ;  /* 0x0000000528007221 */ /* 0x004fe20000010000 */
[----:B------:R-:W-:Y:S01]  /*5ab0*/  FADD.FTZ R20, R38, R21 ;  /* 0x0000001526147221 */ /* 0x000fe20000010000 */
[----:B------:R-:W-:Y:S01]  /*5ac0*/  MOV R38, R151 ;  /* 0x0000009700267202 */ /* 0x000fe20000000f00 */
[----:B------:R-:W-:-:S02]  /*5ad0*/  IMAD.MOV.U32 R34, RZ, RZ, R151 ;  /* 0x000000ffff227224 */ /* 0x000fc400078e0097 */
[----:B------:R-:W-:Y:S01]  /*5ae0*/  FADD.FTZ R21, R39, R20 ;  /* 0x0000001427157221 */ /* 0x000fe20000010000 */
[--C-:B------:R-:W-:Y:S01]  /*5af0*/  IMAD.MOV.U32 R39, RZ, RZ, R151.reuse ;  /* 0x000000ffff277224 */ /* 0x100fe200078e0097 */
[----:B------:R-:W2:Y:S01]  /*5b00*/  MUFU.EX2 R45, R45 ;  /* 0x0000002d002d7308 */ /* 0x000ea20000000800 */
[C---:B---3--:R-:W-:Y:S01]  /*5b10*/  FADD.FTZ R5, R41.reuse, R0 ;  /* 0x0000000029057221 */ /* 0x048fe20000010000 */
[----:B------:R-:W-:Y:S01]  /*5b20*/  F2FP.BF16.F32.PACK_AB R200, R41, R40 ;  /* 0x0000002829c8723e */ /* 0x000fe200000010ff */
[----:B------:R-:W-:Y:S01]  /*5b30*/  IMAD.MOV.U32 R41, RZ, RZ, R151 ;  /* 0x000000ffff297224 */ /* 0x000fe200078e0097 */
[----:B------:R-:W-:-:S04]  /*5b40*/  MOV R40, R151 ;  /* 0x0000009700287202 */ /* 0x000fc80000000f00 */
[----:B------:R-:W3:Y:S01]  /*5b50*/  MUFU.EX2 R32, R32 ;  /* 0x0000002000207308 */ /* 0x000ee20000000800 */
[----:B-1----:R-:W-:-:S07]  /*5b60*/  FADD.FTZ R0, R44, R5 ;  /* 0x000000052c007221 */ /* 0x002fce0000010000 */
        /* <DEDUP_REMOVED lines=22> */
[----:B--2---:R-:W-:-:S07]  /*5cd0*/  FADD.FTZ R20, R30, R21 ;  /* 0x000000151e147221 */ /* 0x004fce0000010000 */
[----:B------:R-:W2:Y:S01]  /*5ce0*/  MUFU.EX2 R17, R17 ;  /* 0x0000001100117308 */ /* 0x000ea20000000800 */
[C---:B---3--:R-:W-:Y:S01]  /*5cf0*/  FADD.FTZ R29, R37.reuse, R0 ;  /* 0x00000000251d7221 */ /* 0x048fe20000010000 */
[----:B------:R-:W-:Y:S01]  /*5d00*/  F2FP.BF16.F32.PACK_AB R198, R37, R36 ;  /* 0x0000002425c6723e */ /* 0x000fe200000010ff */
[----:B------:R-:W-:Y:S01]  /*5d10*/  IMAD.MOV.U32 R37, RZ, RZ, R151 ;  /* 0x000000ffff257224 */ /* 0x000fe200078e0097 */
[----:B------:R-:W-:-:S04]  /*5d20*/  MOV R36, R151 ;  /* 0x0000009700247202 */ /* 0x000fc80000000f00 */
[----:B------:R-:W3:Y:S01]  /*5d30*/  MUFU.EX2 R25, R25 ;  /* 0x0000001900197308 */ /* 0x000ee20000000800 */
[----:B-1----:R-:W-:Y:S01]  /*5d40*/  FADD.FTZ R0, R24, R29 ;  /* 0x0000001d18007221 */ /* 0x002fe20000010000 */
[----:B------:R-:W-:-:S06]  /*5d50*/  MOV R29, R151 ;  /* 0x00000097001d7202 */ /* 0x000fcc0000000f00 */
[----:B------:R-:W1:Y:S01]  /*5d60*/  MUFU.EX2 R28, R28 ;  /* 0x0000001c001c7308 */ /* 0x000e620000000800 */
[C---:B--2---:R-:W-:Y:S01]  /*5d70*/  FADD.FTZ R5, R17.reuse, R20 ;  /* 0x0000001411057221 */ /* 0x044fe20000010000 */
[----:B------:R-:W-:Y:S01]  /*5d80*/  F2FP.BF16.F32.PACK_AB R195, R17, R30 ;  /* 0x0000001e11c3723e */ /* 0x000fe200000010ff */
[----:B------:R-:W-:-:S05]  /*5d90*/  IMAD.MOV.U32 R30, RZ, RZ, R151 ;  /* 0x000000ffff1e7224 */ /* 0x000fca00078e0097 */
[----:B------:R2:W4:Y:S01]  /*5da0*/  MUFU.EX2 R21, R2 ;  /* 0x0000000200157308 */ /* 0x0005220000000800 */
[C---:B---3--:R-:W-:Y:S01]  /*5db0*/  FADD.FTZ R17, R25.reuse, R0 ;  /* 0x0000000019117221 */ /* 0x048fe20000010000 */
[----:B------:R-:W-:Y:S01]  /*5dc0*/  F2FP.BF16.F32.PACK_AB R192, R25, R24 ;  /* 0x0000001819c0723e */ /* 0x000fe200000010ff */
[----:B------:R-:W-:Y:S01]  /*5dd0*/  IMAD.MOV.U32 R24, RZ, RZ, R151 ;  /* 0x000000ffff187224 */ /* 0x000fe200078e0097 */
[----:B------:R-:W-:Y:S01]  /*5de0*/  MOV R25, R151 ;  /* 0x0000009700197202 */ /* 0x000fe20000000f00 */
[----:B-1----:R-:W-:Y:S01]  /*5df0*/  FADD.FTZ R0, R28, R17 ;  /* 0x000000111c007221 */ /* 0x002fe20000010000 */
[----:B--2---:R-:W-:-:S03]  /*5e00*/  IMAD.MOV.U32 R2, RZ, RZ, 0x3f800000 ;  /* 0x3f800000ff027424 */ /* 0x004fc600078e00ff */
[C---:B----4-:R-:W-:Y:S01]  /*5e10*/  FADD.FTZ R17, R21.reuse, R0 ;  /* 0x0000000015117221 */ /* 0x050fe20000010000 */
[----:B------:R-:W-:Y:S01]  /*5e20*/  F2FP.BF16.F32.PACK_AB R194, R21, R28 ;  /* 0x0000001c15c2723e */ /* 0x000fe200000010ff */
[----:B------:R-:W-:Y:S02]  /*5e30*/  IMAD.MOV.U32 R0, RZ, RZ, 0x3f800000 ;  /* 0x3f800000ff007424 */ /* 0x000fe400078e00ff */
[----:B------:R-:W-:Y:S01]  /*5e40*/  IMAD.MOV.U32 R28, RZ, RZ, R151 ;  /* 0x000000ffff1c7224 */ /* 0x000fe200078e0097 */
[----:B------:R-:W-:Y:S06]  /*5e50*/  @!P2 BRA `(.L_x_1954) ;  /* 0x0000004400a8a947 */ /* 0x000fec0003800000 */
[----:B------:R-:W-:Y:S01]  /*5e60*/  R2UR UR61, R16 ;  /* 0x00000000103d72ca */ /* 0x000fe200000e0000 */
[----:B------:R-:W-:Y:S01]  /*5e70*/  ULDC.64 UR4, c[0x0][0x3f8] ;  /* 0x0000fe0000047ab9 */ /* 0x000fe20000000a00 */
[----:B------:R-:W-:Y:S01]  /*5e80*/  MOV R20, R3 ;  /* 0x0000000300147202 */ /* 0x000fe20000000f00 */
        /* <DEDUP_REMOVED lines=66> */
[----:B------:R-:W-:Y:S01]  /*62b0*/  IMAD.U32 R225, RZ, RZ, UR4 ;  /* 0x00000004ffe17e24 */ /* 0x000fe2000f8e00ff */
[----:B------:R-:W-:Y:S01]  /*62c0*/  MOV R227, UR5 ;  /* 0x0000000500e37c02 */ /* 0x000fe20008000f00 */
[----:B------:R-:W-:Y:S01]  /*62d0*/  UMOV UR45, UR47 ;  /* 0x0000002f002d7c82 */ /* 0x000fe20008000000 */
[----:B------:R-:W-:-:S05]  /*62e0*/  UMOV UR41, UR46 ;  /* 0x0000002e00297c82 */ /* 0x000fca0008000000 */
.L_x_1963:
        /* <DEDUP_REMOVED lines=8> */
.L_x_1955:
[----:B------:R-:W-:Y:S01]  /*6370*/  R2UR UR4, R16 ;  /* 0x00000000100472ca */ /* 0x000fe200000e0000 */
[----:B------:R-:W-:-:S12]  /*6380*/  ULEA UR47, UR46, UR60, 0x3 ;  /* 0x0000003c2e2f7291 */ /* 0x000fd8000f8e183f */
[----:B------:R-:W-:-:S04]  /*6390*/  MOV R3, UR4 ;  /* 0x0000000400037c02 */ /* 0x000fc80008000f00 */
[----:B------:R-:W-:-:S04]  /*63a0*/  SHF.L.U32 R3, R3, 0x1f, RZ ;  /* 0x0000001f03037819 */ /* 0x000fc800000006ff */
[----:B------:R1:W2:Y:S01]  /*63b0*/  SYNCS.PHASECHK.TRANS64.TRYWAIT P2, [UR47+0x38830], R3 ;  /* 0x03883003ff0075a7 */ /* 0x0002a2000804016f */
[----:B------:R-:W-:Y:S05]  /*63c0*/  @!P0 BRA `(.L_x_1956) ;  /* 0x0000000000048947 */ /* 0x000fea0003800000 */
[----:B------:R-:W-:Y:S01]  /*63d0*/  BPT.TRAP 0x1 ;  /* 0x000000040000795c */ /* 0x000fe20000300000 */
.L_x_1956:
[----:B--2---:R-:W-:Y:S05]  /*63e0*/  @P2 BRA `(.L_x_1957) ;  /* 0x0000000000082947 */ /* 0x004fea0003800000 */
[----:B------:R-:W2:Y:S02]  /*63f0*/  SYNCS.PHASECHK.TRANS64.TRYWAIT P2, [UR47+0x38830], R3 ;  /* 0x03883003ff0075a7 */ /* 0x000ea4000804016f */
[----:B--2---:R-:W-:Y:S05]  /*6400*/  @!P2 BRA `(.L_x_1958) ;  /* 0x000000e00090a947 */ /* 0x004fea0003800000 */
.L_x_1957:
[----:B------:R-:W-:Y:S01]  /*6410*/  R2UR UR10, R18 ;  /* 0x00000000120a72ca */ /* 0x000fe200000e0000 */
[----:B------:R-:W-:Y:S01]  /*6420*/  UIMAD UR4, UR46, 0xa00, UR40 ;  /* 0x00000a002e0478a4 */ /* 0x000fe2000f8e0228 */
[----:B------:R-:W-:Y:S01]  /*6430*/  R2UR UR11, R19 ;  /* 0x00000000130b72ca */ /* 0x000fe200000e0000 */
[----:B------:R-:W-:Y:S01]  /*6440*/  WARPGROUP.ARRIVE ;  /* 0x00000000000079c5 */ /* 0x000fe20000000000 */
[----:B------:R-:W-:Y:S01]  /*6450*/  UMOV UR59, 0x40000040 ;  /* 0x40000040003b7882 */ /* 0x000fe20000000000 */
[----:B------:R-:W-:Y:S01]  /*6460*/  R2UR UR6, R14 ;  /* 0x000000000e0672ca */ /* 0x000fe200000e0000 */
[----:B------:R-:W-:Y:S01]  /*6470*/  UIADD3 UR18, UR4, 0x286, URZ ;  /* 0x0000028604127890 */ /* 0x000fe2000fffe03f */
[----:B------:R-:W-:Y:S01]  /*6480*/  R2UR UR7, R15 ;  /* 0x000000000f0772ca */ /* 0x000fe200000e0000 */
[----:B------:R-:W-:Y:S01]  /*6490*/  UMOV UR58, UR4 ;  /* 0x00000004003a7c82 */ /* 0x000fe20008000000 */
[----:B------:R-:W-:Y:S01]  /*64a0*/  R2UR UR14, R12 ;  /* 0x000000000c0e72ca */ /* 0x000fe200000e0000 */
[----:B------:R-:W-:Y:S01]  /*64b0*/  UMOV UR19, 0x40000040 ;  /* 0x4000004000137882 */ /* 0x000fe20000000000 */
[----:B------:R-:W-:Y:S01]  /*64c0*/  R2UR UR15, R13 ;  /* 0x000000000d0f72ca */ /* 0x000fe200000e0000 */
[----:B------:R-:W-:Y:S01]  /*64d0*/  UIADD3 UR22, UR4, 0x500, URZ ;  /* 0x0000050004167890 */ /* 0x000fe2000fffe03f */
[-C--:B------:R-:W-:Y:S01]  /*64e0*/  FMUL.FTZ R24, R24, R0.reuse ;  /* 0x0000000018187220 */ /* 0x080fe20000410000 */
[----:B------:R-:W-:Y:S01]  /*64f0*/  UMOV UR56, UR10 ;  /* 0x0000000a00387c82 */ /* 0x000fe20008000000 */
[----:B------:R-:W-:Y:S01]  /*6500*/  UMOV UR57, UR11 ;  /* 0x0000000b00397c82 */ /* 0x000fe20008000000 */
[----:B------:R-:W-:Y:S01]  /*6510*/  UMOV UR23, 0x40000040 ;  /* 0x4000004000177882 */ /* 0x000fe20000000000 */
[----:B------:R-:W-:Y:S01]  /*6520*/  HGMMA.64x16x16.F32.BF16 R184, gdesc[UR56], RZ, !UPT, gsb0 ;  /* 0x0020000038b879f0 */ /* 0x000fe2000c0018ff */
[----:B------:R-:W-:Y:S01]  /*6530*/  UIADD3 UR58, UR4, 0x80, URZ ;  /* 0x00000080043a7890 */ /* 0x000fe2000fffe03f */
[-C--:B------:R-:W-:Y:S01]  /*6540*/  FMUL.FTZ R25, R25, R0.reuse ;  /* 0x0000000019197220 */ /* 0x080fe20000410000 */
[----:B------:R-:W-:Y:S01]  /*6550*/  UMOV UR59, 0x40000040 ;  /* 0x40000040003b7882 */ /* 0x000fe20000000000 */
[----:B------:R-:W-:Y:S01]  /*6560*/  UMOV UR56, UR10 ;  /* 0x0000000a00387c82 */ /* 0x000fe20008000000 */
[----:B------:R-:W-:Y:S01]  /*6570*/  UMOV UR57, UR11 ;  /* 0x0000000b00397c82 */ /* 0x000fe20008000000 */
        /* <DEDUP_REMOVED lines=56> */
[----:B------:R-:W-:Y:S01]  /*6900*/  UMOV UR59, 0x40000040 ;  /* 0x40000040003b7882 */ /* 0x000fe20000000000 */
[----:B------:R-:W-:Y:S01]  /*6910*/  UMOV UR56, UR10 ;  /* 0x0000000a00387c82 */ /* 0x000fe20008000000 */
[----:B------:R-:W-:Y:S01]  /*6920*/  UMOV UR57, UR11 ;  /* 0x0000000b00397c82 */ /* 0x000fe20008000000 */
        /* <DEDUP_REMOVED lines=97> */
[----:B------:R-:W-:Y:S01]  /*6f40*/  UMOV UR59, 0x40000040 ;  /* 0x40000040003b7882 */ /* 0x000fe20000000000 */
[----:B------:R-:W-:Y:S01]  /*6f50*/  UMOV UR56, UR10 ;  /* 0x0000000a00387c82 */ /* 0x000fe20008000000 */
[----:B------:R-:W-:Y:S01]  /*6f60*/  UMOV UR57, UR11 ;  /* 0x0000000b00397c82 */ /* 0x000fe20008000000 */
[----:B------:R-:W-:Y:S02]  /*6f70*/  R2UR UR10, R10 ;  /* 0x000000000a0a72ca */ /* 0x000fe400000e0000 */
[----:B------:R-:W-:Y:S01]  /*6f80*/  R2UR UR11, R11 ;  /* 0x000000000b0b72ca */ /* 0x000fe200000e0000 */
[----:B------:R-:W-:Y:S02]  /*6f90*/  WARPGROUP.DEPBAR.LE gsb0, 0x0 ;  /* 0x00008000000079c5 */ /* 0x000fe40000010000 */
[----:B------:R-:W-:-:S06]  /*6fa0*/  WARPGROUP.ARRIVE ;  /* 0x00000000000079c5 */ /* 0x000fcc0000000000 */
[----:B------:R-:W-:Y:S01]  /*6fb0*/  HGMMA.64x16x16.F32.BF16 R152, gdesc[UR56], RZ, !UPT, gsb0 ;  /* 0x00200000389879f0 */ /* 0x000fe2000c0018ff */
[----:B------:R-:W-:Y:S01]  /*6fc0*/  UIADD3 UR58, UR4, 0x2, URZ ;  /* 0x00000002043a7890 */ /* 0x000fe2000fffe03f */
[----:B------:R-:W-:Y:S01]  /*6fd0*/  UMOV UR59, 0x40000040 ;  /* 0x40000040003b7882 */ /* 0x000fe20000000000 */
[----:B------:R-:W-:Y:S01]  /*6fe0*/  UMOV UR56, UR6 ;  /* 0x0000000600387c82 */ /* 0x000fe20008000000 */
[----:B------:R-:W-:Y:S01]  /*6ff0*/  UMOV UR57, UR7 ;  /* 0x0000000700397c82 */ /* 0x000fe20008000000 */
[----:B------:R-:W-:Y:S02]  /*7000*/  WARPGROUP.DEPBAR.LE gsb0, 0x0 ;  /* 0x00008000000079c5 */ /* 0x000fe40000010000 */
[----:B------:R-:W-:-:S06]  /*7010*/  WARPGROUP.ARRIVE ;  /* 0x00000000000079c5 */ /* 0x000fcc0000000000 */
[----:B------:R-:W-:Y:S01]  /*7020*/  HGMMA.64x16x16.F32.BF16 R184, gdesc[UR56], R184, gsb0 ;  /* 0x0020000038b879f0 */ /* 0x000fe200080018b8 */
        /* <DEDUP_REMOVED lines=62> */
[----:B------:R-:W-:Y:S01]  /*7410*/  UIADD3 UR14, UR4, 0x284, URZ ;  /* 0x00000284040e7890 */ /* 0x000fe2000fffe03f */
[----:B------:R-:W-:Y:S01]  /*7420*/  UMOV UR15, 0x40000040 ;  /* 0x40000040000f7882 */ /* 0x000fe20000000000 */
        /* <DEDUP_REMOVED lines=345> */
.L_x_1959:
[----:B------:R-:W-:Y:S01]  /*89c0*/  ULEA UR5, UR41, UR60, 0x3 ;  /* 0x0000003c29057291 */ /* 0x000fe2000f8e183f */
[----:B------:R-:W-:-:S05]  /*89d0*/  IMAD.U32 R0, RZ, RZ, UR61 ;  /* 0x0000003dff007e24 */ /* 0x000fca000f8e00ff */
[----:B------:R-:W-:-:S04]  /*89e0*/  SHF.L.U32 R0, R0, 0x1f, RZ ;  /* 0x0000001f00007819 */ /* 0x000fc800000006ff */
[----:B------:R3:W4:Y:S01]  /*89f0*/  SYNCS.PHASECHK.TRANS64.TRYWAIT P2, [UR5+0x38850], R0 ;  /* 0x03885000ff0075a7 */ /* 0x0007220008040145 */
[----:B------:R-:W-:Y:S05]  /*8a00*/  @!P0 BRA `(.L_x_1960) ;  /* 0x0000000000048947 */ /* 0x000fea0003800000 */
[----:B------:R-:W-:Y:S01]  /*8a10*/  BPT.TRAP 0x1 ;  /* 0x000000040000795c */ /* 0x000fe20000300000 */
.L_x_1960:
[----:B----4-:R-:W-:Y:S05]  /*8a20*/  @P2 BRA `(.L_x_1961) ;  /* 0x0000000000082947 */ /* 0x010fea0003800000 */
[----:B------:R-:W4:Y:S02]  /*8a30*/  SYNCS.PHASECHK.TRANS64.TRYWAIT P2, [UR5+0x38850], R0 ;  /* 0x03885000ff0075a7 */ /* 0x000f240008040145 */
[----:B----4-:R-:W-:Y:S05]  /*8a40*/  @!P2 BRA `(.L_x_1962) ;  /* 0x000000bc0018a947 */ /* 0x010fea0003800000 */
.L_x_1961:
[----:B------:R-:W-:Y:S01]  /*8a50*/  UIADD3 UR4, UR60, 0x400, URZ ;  /* 0x000004003c047890 */ /* 0x000fe2000fffe03f */
[----:B------:R-:W-:Y:S01]  /*8a60*/  WARPGROUP.ARRIVE ;  /* 0x00000000000079c5 */ /* 0x000fe20000000000 */
[----:B------:R-:W-:Y:S01]  /*8a70*/  UMOV UR7, 0x40000040 ;  /* 0x4000004000077882 */ /* 0x000fe20000000000 */
[----:B------:R-:W-:Y:S01]  /*8a80*/  UMOV UR11, 0x40000040 ;  /* 0x40000040000b7882 */ /* 0x000fe20000000000 */
[----:B------:R-:W-:Y:S01]  /*8a90*/  USHF.R.U32.HI UR4, URZ, 0x4, UR4 ;  /* 0x000000043f047899 */ /* 0x000fe20008011604 */
[----:B------:R-:W-:Y:S02]  /*8aa0*/  R2UR UR15, R225 ;  /* 0x00000000e10f72ca */ /* 0x000fe400000e0000 */
[----:B------:R-:W-:Y:S01]  /*8ab0*/  R2UR UR14, R227 ;  /* 0x00000000e30e72ca */ /* 0x000fe200000e0000 */
[----:B------:R-:W-:Y:S01]  /*8ac0*/  ULOP3.LUT UR4, UR4, 0x3fff, URZ, 0xc0, !UPT ;  /* 0x00003fff04047892 */ /* 0x000fe2000f8ec03f */
[----:B------:R-:W-:-:S03]  /*8ad0*/  R2UR UR61, R16 ;  /* 0x00000000103d72ca */ /* 0x000fc600000e0000 */
[----:B------:R-:W-:-:S04]  /*8ae0*/  ULOP3.LUT UR4, UR4, 0x2800000, URZ, 0xfc, !UPT ;  /* 0x0280000004047892 */ /* 0x000fc8000f8efc3f */
[----:B------:R-:W-:Y:S02]  /*8af0*/  UIMAD UR6, UR41, 0xa00, UR4 ;  /* 0x00000a00290678a4 */ /* 0x000fe4000f8e0204 */
[----:B------:R-:W-:Y:S02]  /*8b00*/  UISETP.NE.U32.AND UP0, UPT, UR15, URZ, UPT ;  /* 0x0000003f0f00728c */ /* 0x000fe4000bf05070 */
[----:B------:R-:W-:Y:S02]  /*8b10*/  UIADD3 UR10, UR6, 0x80, URZ ;  /* 0x00000080060a7890 */ /* 0x000fe4000fffe03f */
[----:B------:R-:W-:Y:S02]  /*8b20*/  UIMAD UR4, UR45, -0x50, UR42 ;  /* 0xffffffb02d0478a4 */ /* 0x000fe4000f8e022a */
[----:B------:R-:W-:-:S07]  /*8b30*/  UISETP.NE.AND.EX UP0, UPT, UR14, URZ, UPT, UP0 ;  /* 0x0000003f0e00728c */ /* 0x000fce000bf05300 */
[----:B------:R-:W-:Y:S01]  /*8b40*/  HGMMA.64x256x16.F32.BF16 R24, R208, gdesc[UR4].tnspB, R24, gsb0 ;  /* 0x43e00004d0187df0 */ /* 0x000fe20008001818 */
[----:B------:R-:W-:Y:S01]  /*8b50*/  UIADD3 UR4, UR4, 0x1, URZ ;  /* 0x0000000104047890 */ /* 0x000fe2000fffe03f */
[----:B------:R-:W-:Y:S01]  /*8b60*/  ULDC UR14, c[0x0][0x404] ;  /* 0x00010100000e7ab9 */ /* 0x000fe20000000800 */
[----:B------:R-:W-:Y:S01]  /*8b70*/  UMOV UR41, UR46 ;  /* 0x0000002e00297c82 */ /* 0x000fe20008000000 */
[----:B------:R-:W-:Y:S01]  /*8b80*/  USEL UR7, UR14, 0x1, UP0 ;  /* 0x000000010e077887 */ /* 0x000fe20008000000 */
[----:B------:R-:W-:-:S13]  /*8b90*/  R2UR UR14, R226 ;  /* 0x00000000e20e72ca */ /* 0x000fda00000e0000 */
[----:B------:R-:W-:Y:S02]  /*8ba0*/  UISETP.GT.AND UP0, UPT, UR45, UR14, UPT ;  /* 0x0000000e2d00728c */ /* 0x000fe4000bf04270 */
[----:B------:R-:W-:Y:S01]  /*8bb0*/  UIADD3 UR45, UR45, -0x1, URZ ;  /* 0xffffffff2d2d7890 */ /* 0x000fe2000fffe03f */
        /* <DEDUP_REMOVED lines=9> */
[----:B------:R-:W-:Y:S01]  /*8c50*/  ULDC UR10, c[0x0][0x2e0] ;  /* 0x0000b800000a7ab9 */ /* 0x000fe20000000800 */
[----:B------:R-:W-:Y:S01]  /*8c60*/  UMOV UR11, 0x40000040 ;  /* 0x40000040000b7882 */ /* 0x000fe20000000000 */
[----:B------:R-:W-:Y:S02]  /*8c70*/  UIMAD UR7, UR7, UR10, UR4 ;  /* 0x0000000a070772a4 */ /* 0x000fe4000f8e0204 */
[----:B------:R-:W-:Y:S01]  /*8c80*/  UIADD3 UR10, UR6, 0x180, URZ ;  /* 0x00000180060a7890 */ /* 0x000fe2000fffe03f */
[----:B------:R-:W-:Y:S01]  /*8c90*/  ULDC UR4, c[0x0][0x9d8] ;  /* 0x0002760000047ab9 */ /* 0x000fe20000000800 */
[----:B------:R-:W-:Y:S01]  /*8ca0*/  UIADD3 UR6, UR6, 0x200, URZ ;  /* 0x0000020006067890 */ /* 0x000fe2000fffe03f */
[----:B------:R-:W-:Y:S01]  /*8cb0*/  FMUL.FTZ R2, R187, UR4 ;  /* 0x00000004bb027c20 */ /* 0x000fe20008410000 */
[----:B------:R-:W-:Y:S01]  /*8cc0*/  FMUL.FTZ R187, R189, UR4 ;  /* 0x00000004bdbb7c20 */ /* 0x000fe20008410000 */
[----:B-1-3--:R-:W-:Y:S01]  /*8cd0*/  FMUL.FTZ R0, R186, UR4 ;  /* 0x00000004ba007c20 */ /* 0x00afe20008410000 */
[----:B------:R-:W1:Y:S01]  /*8ce0*/  LDC R189, c[0x0][0x288] ;  /* 0x0000a200ffbd7b82 */ /* 0x000e620000000800 */
[----:B--2---:R-:W-:Y:S01]  /*8cf0*/  FMUL.FTZ R4, R184, UR4 ;  /* 0x00000004b8047c20 */ /* 0x004fe20008410000 */
        /* <DEDUP_REMOVED lines=14> */
[----:B------:R-:W3:Y:S01]  /*8de0*/  MUFU.TANH R185, R185 ;  /* 0x000000b900b97308 */ /* 0x000ee20000002400 */
[----:B------:R-:W-:Y:S01]  /*8df0*/  FMUL.FTZ R179, R183, UR4 ;  /* 0x00000004b7b37c20 */ /* 0x000fe20008410000 */
[----:B------:R-:W-:Y:S01]  /*8e00*/  FMUL.FTZ R183, R172, UR4 ;  /* 0x00000004acb77c20 */ /* 0x000fe20008410000 */
[----:B------:R-:W-:Y:S01]  /*8e10*/  FMUL.FTZ R172, R160, UR4 ;  /* 0x00000004a0ac7c20 */ /* 0x000fe20008410000 */
[----:B------:R-:W-:Y:S01]  /*8e20*/  FMUL.FTZ R174, R174, UR4 ;  /* 0x00000004aeae7c20 */ /* 0x000fe20008410000 */
[----:B------:R-:W-:Y:S01]  /*8e30*/  FMUL.FTZ R175, R175, UR4 ;  /* 0x00000004afaf7c20 */ /* 0x000fe20008410000 */
[----:B------:R-:W-:Y:S01]  /*8e40*/  FMUL.FTZ R162, R162, UR4 ;  /* 0x00000004a2a27c20 */ /* 0x000fe20008410000 */
[----:B------:R-:W-:Y:S01]  /*8e50*/  FMUL.FTZ R163, R163, UR4 ;  /* 0x00000004a3a37c20 */ /* 0x000fe20008410000 */
[----:B-1----:R-:W-:Y:S01]  /*8e60*/  IADD3 R169, -R189, UR7, RZ ;  /* 0x00000007bda97c10 */ /* 0x002fe2000fffe1ff */
[----:B------:R-:W1:Y:S01]  /*8e70*/  MUFU.TANH R186, R186 ;  /* 0x000000ba00ba7308 */ /* 0x000e620000002400 */
[----:B------:R-:W-:Y:S01]  /*8e80*/  FMUL.FTZ R166, R166, UR4 ;  /* 0x00000004a6a67c20 */ /* 0x000fe20008410000 */
[----:B------:R-:W-:Y:S01]  /*8e90*/  FMUL.FTZ R167, R167, UR4 ;  /* 0x00000004a7a77c20 */ /* 0x000fe20008410000 */
[----:B------:R-:W-:Y:S01]  /*8ea0*/  FMUL.FTZ R154, R154, UR4 ;  /* 0x000000049a9a7c20 */ /* 0x000fe20008410000 */
[----:B------:R-:W-:-:S02]  /*8eb0*/  IMAD R168, R214, -0x2, R169 ;  /* 0xfffffffed6a87824 */ /* 0x000fc400078e02a9 */
[----:B------:R-:W-:Y:S01]  /*8ec0*/  FMUL.FTZ R155, R155, UR4 ;  /* 0x000000049b9b7c20 */ /* 0x000fe20008410000 */
[----:B------:R-:W-:Y:S01]  /*8ed0*/  FMUL.FTZ R158, R158, UR4 ;  /* 0x000000049e9e7c20 */ /* 0x000fe20008410000 */
[----:B------:R-:W-:Y:S01]  /*8ee0*/  UMOV UR7, 0x40000040 ;  /* 0x4000004000077882 */ /* 0x000fe20000000000 */
[----:B------:R-:W4:Y:S01]  /*8ef0*/  MUFU.TANH R187, R187 ;  /* 0x000000bb00bb7308 */ /* 0x000f220000002400 */
[----:B------:R-:W-:-:S04]  /*8f00*/  IADD3 R189, R215, R168, RZ ;  /* 0x000000a8d7bd7210 */ /* 0x000fc80007ffe0ff */
[C---:B------:R-:W-:Y:S02]  /*8f10*/  ISETP.GT.AND P2, PT, R189.reuse, RZ, PT ;  /* 0x000000ffbd00720c */ /* 0x040fe40003f44270 */
[C---:B------:R-:W-:Y:S01]  /*8f20*/  ISETP.GT.AND P3, PT, R189.reuse, 0x1, PT ;  /* 0x00000001bd00780c */ /* 0x040fe20003f64270 */
[----:B------:R-:W5:Y:S01]  /*8f30*/  MUFU.TANH R188, R188 ;  /* 0x000000bc00bc7308 */ /* 0x000f620000002400 */
[----:B--2---:R-:W-:Y:S02]  /*8f40*/  FSEL R160, R4, -INF , P2 ;  /* 0xff80000004a07808 */ /* 0x004fe40001000000 */
[----:B------:R-:W-:Y:S02]  /*8f50*/  ISETP.GT.AND P2, PT, R189, 0x8, PT ;  /* 0x00000008bd00780c */ /* 0x000fe40003f44270 */
[----:B---3--:R-:W-:Y:S01]  /*8f60*/  FSEL R168, R185, -INF , P3 ;  /* 0xff800000b9a87808 */ /* 0x008fe20001800000 */
[----:B------:R-:W-:Y:S01]  /*8f70*/  FMUL.FTZ R185, R161, UR4 ;  /* 0x00000004a1b97c20 */ /* 0x000fe20008410000 */
[----:B------:R-:W-:Y:S01]  /*8f80*/  FMNMX.FTZ R169, R160, R21, !PT ;  /* 0x00000015a0a97209 */ /* 0x000fe20007810000 */
[----:B------:R-:W-:Y:S01]  /*8f90*/  MUFU.TANH R190, R190 ;  /* 0x000000be00be7308 */ /* 0x000fe20000002400 */
[----:B-1----:R-:W-:-:S02]  /*8fa0*/  FSEL R161, R186, -INF , P2 ;  /* 0xff800000baa17808 */ /* 0x002fc40001000000 */
[C---:B------:R-:W-:Y:S02]  /*8fb0*/  ISETP.GT.AND P3, PT, R189.reuse, 0x9, PT ;  /* 0x00000009bd00780c */ /* 0x040fe40003f64270 */
[----:B------:R-:W-:Y:S02]  /*8fc0*/  FMNMX.FTZ R186, R168, R169, !PT ;  /* 0x000000a9a8ba7209 */ /* 0x000fe40007810000 */
[----:B------:R-:W-:Y:S01]  /*8fd0*/  ISETP.GT.AND P2, PT, R189, 0x10, PT ;  /* 0x00000010bd00780c */ /* 0x000fe20003f44270 */
[----:B------:R-:W1:Y:S01]  /*8fe0*/  MUFU.TANH R191, R191 ;  /* 0x000000bf00bf7308 */ /* 0x000e620000002400 */
[----:B----4-:R-:W-:Y:S01]  /*8ff0*/  FSEL R169, R187, -INF , P3 ;  /* 0xff800000bba97808 */ /* 0x010fe20001800000 */
[----:B------:R-:W-:Y:S01]  /*9000*/  FMUL.FTZ R187, R165, UR4 ;  /* 0x00000004a5bb7c20 */ /* 0x000fe20008410000 */
[----:B------:R-:W-:-:S05]  /*9010*/  ISETP.GT.AND P3, PT, R189, 0x11, PT ;  /* 0x00000011bd00780c */ /* 0x000fca0003f64270 */
[----:B------:R-:W2:Y:S08]  /*9020*/  MUFU.TANH R180, R180 ;  /* 0x000000b400b47308 */ /* 0x000eb00000002400 */
[----:B------:R-:W3:Y:S08]  /*9030*/  MUFU.TANH R181, R181 ;  /* 0x000000b500b57308 */ /* 0x000ef00000002400 */
[----:B------:R5:W-:Y:S08]  /*9040*/  MUFU.TANH R4, R172 ;  /* 0x000000ac00047308 */ /* 0x000bf00000002400 */
[----:B------:R-:W4:Y:S01]  /*9050*/  MUFU.TANH R182, R182 ;  /* 0x000000b600b67308 */ /* 0x000f220000002400 */
[----:B-----5:R-:W-:-:S02]  /*9060*/  FSEL R172, R188, -INF , P2 ;  /* 0xff800000bcac7808 */ /* 0x020fc40001000000 */
[----:B------:R-:W-:-:S04]  /*9070*/  ISETP.GT.AND P2, PT, R189, 0x18, PT ;  /* 0x00000018bd00780c */ /* 0x000fc80003f44270 */
[----:B-1----:R-:W-:Y:S01]  /*9080*/  FSEL R165, R191, -INF , P2 ;  /* 0xff800000bfa57808 */ /* 0x002fe20001000000 */
[----:B------:R-:W1:Y:S01]  /*9090*/  MUFU.TANH R183, R183 ;  /* 0x000000b700b77308 */ /* 0x000e620000002400 */
[----:B------:R-:W-:-:S07]  /*90a0*/  ISETP.GT.AND P2, PT, R189, 0x20, PT ;  /* 0x00000020bd00780c */ /* 0x000fce0003f44270 */
        /* <DEDUP_REMOVED lines=21> */
[----:B------:R-:W-:Y:S01]  /*9200*/  FMNMX.FTZ R202, R161, R186, !PT ;  /* 0x000000baa1ca7209 */ /* 0x000fe20007810000 */
[----:B------:R-:W-:Y:S01]  /*9210*/  FMUL.FTZ R200, R173, UR4 ;  /* 0x00000004adc87c20 */ /* 0x000fe20008410000 */
[----:B------:R-:W-:Y:S01]  /*9220*/  FMUL.FTZ R186, R164, UR4 ;  /* 0x00000004a4ba7c20 */ /* 0x000fe20008410000 */
[----:B------:R-:W-:Y:S01]  /*9230*/  FSEL R164, R190, -INF , P3 ;  /* 0xff800000bea47808 */ /* 0x000fe20001800000 */
[----:B------:R-:W-:Y:S01]  /*9240*/  FMUL.FTZ R190, R153, UR4 ;  /* 0x0000000499be7c20 */ /* 0x000fe20008410000 */
[----:B------:R-:W-:Y:S01]  /*9250*/  HGMMA.64x256x16.F32.BF16 R24, R196, gdesc[UR8].tnspB, R24, gsb0 ;  /* 0x43e00008c4187df0 */ /* 0x000fe20008001818 */
[----:B------:R-:W-:Y:S01]  /*9260*/  FMNMX.FTZ R173, R169, R202, !PT ;  /* 0x000000caa9ad7209 */ /* 0x000fe20007810000 */
[----:B------:R-:W5:Y:S01]  /*9270*/  MUFU.TANH R200, R200 ;  /* 0x000000c800c87308 */ /* 0x000f620000002400 */
[----:B------:R-:W-:Y:S02]  /*9280*/  ISETP.GT.AND P3, PT, R189, 0x19, PT ;  /* 0x00000019bd00780c */ /* 0x000fe40003f64270 */
[----:B------:R-:W-:-:S04]  /*9290*/  FMNMX.FTZ R173, R172, R173, !PT ;  /* 0x000000adacad7209 */ /* 0x000fc80007810000 */
[----:B------:R-:W-:Y:S01]  /*92a0*/  FMNMX.FTZ R188, R164, R173, !PT ;  /* 0x000000ada4bc7209 */ /* 0x000fe20007810000 */
[----:B------:R-:W5:Y:S01]  /*92b0*/  MUFU.TANH R186, R186 ;  /* 0x000000ba00ba7308 */ /* 0x000f620000002400 */
[----:B--2---:R-:W-:Y:S02]  /*92c0*/  FSEL R173, R180, -INF , P3 ;  /* 0xff800000b4ad7808 */ /* 0x004fe40001800000 */
[----:B------:R-:W-:Y:S01]  /*92d0*/  FMNMX.FTZ R180, R165, R188, !PT ;  /* 0x000000bca5b47209 */ /* 0x000fe20007810000 */
[----:B------:R-:W-:Y:S01]  /*92e0*/  FMUL.FTZ R188, R152, UR4 ;  /* 0x0000000498bc7c20 */ /* 0x000fe20008410000 */
[----:B---3--:R-:W-:Y:S02]  /*92f0*/  FSEL R152, R181, -INF , P2 ;  /* 0xff800000b5987808 */ /* 0x008fe40001000000 */
[----:B------:R-:W-:Y:S01]  /*9300*/  ISETP.GT.AND P3, PT, R189, 0x21, PT ;  /* 0x00000021bd00780c */ /* 0x000fe20003f64270 */
[----:B------:R-:W-:Y:S01]  /*9310*/  MUFU.TANH R190, R190 ;  /* 0x000000be00be7308 */ /* 0x000fe20000002400 */
[----:B------:R-:W-:-:S02]  /*9320*/  FMNMX.FTZ R181, R173, R180, !PT ;  /* 0x000000b4adb57209 */ /* 0x000fc40007810000 */
[C---:B------:R-:W-:Y:S02]  /*9330*/  ISETP.GT.AND P2, PT, R189.reuse, 0x28, PT ;  /* 0x00000028bd00780c */ /* 0x040fe40003f44270 */
[----:B----4-:R-:W-:Y:S02]  /*9340*/  FSEL R180, R182, -INF , P3 ;  /* 0xff800000b6b47808 */ /* 0x010fe40001800000 */
[----:B------:R-:W-:Y:S01]  /*9350*/  FMNMX.FTZ R191, R152, R181, !PT ;  /* 0x000000b598bf7209 */ /* 0x000fe20007810000 */
[----:B------:R-:W2:Y:S01]  /*9360*/  MUFU.TANH R188, R188 ;  /* 0x000000bc00bc7308 */ /* 0x000ea20000002400 */
[----:B------:R-:W-:Y:S02]  /*9370*/  ISETP.GT.AND P3, PT, R189, 0x29, PT ;  /* 0x00000029bd00780c */ /* 0x000fe40003f64270 */
[----:B-1----:R-:W-:Y:S02]  /*9380*/  FSEL R181, R183, -INF , P2 ;  /* 0xff800000b7b57808 */ /* 0x002fe40001000000 */
[----:B------:R-:W-:Y:S01]  /*9390*/  FMNMX.FTZ R182, R180, R191, !PT ;  /* 0x000000bfb4b67209 */ /* 0x000fe20007810000 */
[----:B------:R-:W-:Y:S01]  /*93a0*/  FMUL.FTZ R191, R156, UR4 ;  /* 0x000000049cbf7c20 */ /* 0x000fe20008410000 */
[----:B------:R-:W-:-:S02]  /*93b0*/  ISETP.GT.AND P2, PT, R189, 0x30, PT ;  /* 0x00000030bd00780c */ /* 0x000fc40003f44270 */
[----:B-----5:R-:W-:Y:S02]  /*93c0*/  FSEL R153, R200, -INF , P3 ;  /* 0xff800000c8997808 */ /* 0x020fe40001800000 */
[----:B------:R-:W-:Y:S01]  /*93d0*/  FMNMX.FTZ R182, R181, R182, !PT ;  /* 0x000000b6b5b67209 */ /* 0x000fe20007810000 */
[----:B------:R-:W1:Y:S01]  /*93e0*/  MUFU.TANH R191, R191 ;  /* 0x000000bf00bf7308 */ /* 0x000e620000002400 */
[----:B------:R-:W-:Y:S02]  /*93f0*/  ISETP.GT.AND P3, PT, R189, 0x31, PT ;  /* 0x00000031bd00780c */ /* 0x000fe40003f64270 */
[----:B------:R-:W-:Y:S01]  /*9400*/  FSEL R156, R4, -INF , P2 ;  /* 0xff800000049c7808 */ /* 0x000fe20001000000 */
[----:B------:R-:W-:Y:S01]  /*9410*/  FMUL.FTZ R4, R157, UR4 ;  /* 0x000000049d047c20 */ /* 0x000fe20008410000 */
[----:B------:R-:W-:Y:S02]  /*9420*/  FMNMX.FTZ R183, R153, R182, !PT ;  /* 0x000000b699b77209 */ /* 0x000fe40007810000 */
[----:B------:R-:W-:-:S02]  /*9430*/  ISETP.GT.AND P2, PT, R189, 0x38, PT ;  /* 0x00000038bd00780c */ /* 0x000fc40003f44270 */
[----:B------:R-:W-:Y:S01]  /*9440*/  FSEL R182, R185, -INF , P3 ;  /* 0xff800000b9b67808 */ /* 0x000fe20001800000 */
[----:B------:R-:W3:Y:S01]  /*9450*/  MUFU.TANH R4, R4 ;  /* 0x0000000400047308 */ /* 0x000ee20000002400 */
[----:B------:R-:W-:Y:S02]  /*9460*/  FMNMX.FTZ R183, R156, R183, !PT ;  /* 0x000000b79cb77209 */ /* 0x000fe40007810000 */
[----:B------:R-:W-:Y:S02]  /*9470*/  FSEL R157, R186, -INF , P2 ;  /* 0xff800000ba9d7808 */ /* 0x000fe40001000000 */
[C---:B------:R-:W-:Y:S02]  /*9480*/  ISETP.GT.AND P3, PT, R189.reuse, 0x39, PT ;  /* 0x00000039bd00780c */ /* 0x040fe40003f64270 */
[----:B------:R-:W-:Y:S02]  /*9490*/  FMNMX.FTZ R186, R182, R183, !PT ;  /* 0x000000b7b6ba7209 */ /* 0x000fe40007810000 */
[----:B------:R-:W-:-:S02]  /*94a0*/  ISETP.GT.AND P2, PT, R189, 0x40, PT ;  /* 0x00000040bd00780c */ /* 0x000fc40003f44270 */
[----:B------:R-:W-:Y:S01]  /*94b0*/  FSEL R183, R187, -INF , P3 ;  /* 0xff800000bbb77808 */ /* 0x000fe20001800000 */
[----:B------:R-:W-:Y:S01]  /*94c0*/  FMUL.FTZ R187, R170, UR4 ;  /* 0x00000004aabb7c20 */ /* 0x000fe20008410000 */
[----:B------:R-:W-:Y:S02]  /*94d0*/  FMNMX.FTZ R186, R157, R186, !PT ;  /* 0x000000ba9dba7209 */ /* 0x000fe40007810000 */
[----:B------:R-:W-:Y:S02]  /*94e0*/  ISETP.GT.AND P3, PT, R189, 0x41, PT ;  /* 0x00000041bd00780c */ /* 0x000fe40003f64270 */
[----:B--2---:R-:W-:Y:S01]  /*94f0*/  FSEL R170, R188, -INF , P2 ;  /* 0xff800000bcaa7808 */ /* 0x004fe20001000000 */
[----:B------:R-:W-:Y:S01]  /*9500*/  FMUL.FTZ R188, R171, UR4 ;  /* 0x00000004abbc7c20 */ /* 0x000fe20008410000 */
[----:B------:R-:W-:Y:S01]  /*9510*/  FMNMX.FTZ R201, R183, R186, !PT ;  /* 0x000000bab7c97209 */ /* 0x000fe20007810000 */
[----:B------:R-:W2:Y:S01]  /*9520*/  MUFU.TANH R187, R187 ;  /* 0x000000bb00bb7308 */ /* 0x000ea20000002400 */
[----:B------:R-:W-:-:S02]  /*9530*/  ISETP.GT.AND P2, PT, R189, 0x48, PT ;  /* 0x00000048bd00780c */ /* 0x000fc40003f44270 */
[----:B------:R-:W-:Y:S02]  /*9540*/  FSEL R185, R190, -INF , P3 ;  /* 0xff800000beb97808 */ /* 0x000fe40001800000 */
[----:B------:R-:W-:Y:S02]  /*9550*/  FMNMX.FTZ R190, R170, R201, !PT ;  /* 0x000000c9aabe7209 */ /* 0x000fe40007810000 */
[C---:B------:R-:W-:Y:S01]  /*9560*/  ISETP.GT.AND P3, PT, R189.reuse, 0x49, PT ;  /* 0x00000049bd00780c */ /* 0x040fe20003f64270 */
[----:B------:R-:W-:Y:S01]  /*9570*/  VIADD R189, R189, 0x8 ;  /* 0x00000008bdbd7836 */ /* 0x000fe20000000000 */
[----:B-1----:R-:W-:Y:S01]  /*9580*/  FSEL R186, R191, -INF , P2 ;  /* 0xff800000bfba7808 */ /* 0x002fe20001000000 */
[----:B------:R-:W1:Y:S01]  /*9590*/  MUFU.TANH R188, R188 ;  /* 0x000000bc00bc7308 */ /* 0x000e620000002400 */
[----:B------:R-:W-:Y:S02]  /*95a0*/  FMNMX.FTZ R191, R185, R190, !PT ;  /* 0x000000beb9bf7209 */ /* 0x000fe40007810000 */
[----:B---3--:R-:W-:-:S02]  /*95b0*/  FSEL R171, R4, -INF , P3 ;  /* 0xff80000004ab7808 */ /* 0x008fc40001800000 */
[----:B------:R-:W-:Y:S02]  /*95c0*/  FMNMX.FTZ R4, R186, R191, !PT ;  /* 0x000000bfba047209 */ /* 0x000fe40007810000 */
[----:B------:R-:W-:Y:S02]  /*95d0*/  ISETP.GT.AND P2, PT, R189, RZ, PT ;  /* 0x000000ffbd00720c */ /* 0x000fe40003f44270 */
[----:B------:R-:W-:Y:S02]  /*95e0*/  FMNMX.FTZ R4, R171, R4, !PT ;  /* 0x00000004ab047209 */ /* 0x000fe40007810000 */
[C---:B------:R-:W-:Y:S02]  /*95f0*/  ISETP.GT.AND P3, PT, R189.reuse, 0x1, PT ;  /* 0x00000001bd00780c */ /* 0x040fe40003f64270 */
[----:B------:R-:W-:Y:S01]  /*9600*/  ISETP.GT.AND P4, PT, R189, 0x8, PT ;  /* 0x00000008bd00780c */ /* 0x000fe20003f84270 */
[----:B------:R-:W3:Y:S01]  /*9610*/  SHFL.BFLY PT, R191, R4, 0x2, 0x1f ;  /* 0x0c401f0004bf7f89 */ /* 0x000ee200000e0000 */
[----:B------:R-:W-:-:S02]  /*9620*/  FSEL R2, R2, -INF , P3 ;  /* 0xff80000002027808 */ /* 0x000fc40001800000 */
[C---:B------:R-:W-:Y:S02]  /*9630*/  ISETP.GT.AND P5, PT, R189.reuse, 0x9, PT ;  /* 0x00000009bd00780c */ /* 0x040fe40003fa4270 */
[C---:B------:R-:W-:Y:S02]  /*9640*/  ISETP.GT.AND P3, PT, R189.reuse, 0x10, PT ;  /* 0x00000010bd00780c */ /* 0x040fe40003f64270 */
[----:B------:R-:W-:Y:S02]  /*9650*/  FSEL R184, R184, -INF , P5 ;  /* 0xff800000b8b87808 */ /* 0x000fe40002800000 */
[----:B------:R-:W-:Y:S02]  /*9660*/  FSEL R176, R176, -INF , P3 ;  /* 0xff800000b0b07808 */ /* 0x000fe40001800000 */
[----:B------:R-:W-:-:S04]  /*9670*/  ISETP.GT.AND P3, PT, R189, 0x18, PT ;  /* 0x00000018bd00780c */ /* 0x000fc80003f64270 */
[----:B------:R-:W-:Y:S02]  /*9680*/  FSEL R178, R178, -INF , P3 ;  /* 0xff800000b2b27808 */ /* 0x000fe40001800000 */
[----:B------:R-:W-:-:S04]  /*9690*/  ISETP.GT.AND P3, PT, R189, 0x20, PT ;  /* 0x00000020bd00780c */ /* 0x000fc80003f64270 */
[----:B--2---:R-:W-:Y:S02]  /*96a0*/  FSEL R187, R187, -INF , P3 ;  /* 0xff800000bbbb7808 */ /* 0x004fe40001800000 */
[----:B------:R-:W-:Y:S02]  /*96b0*/  ISETP.GT.AND P3, PT, R189, 0x28, PT ;  /* 0x00000028bd00780c */ /* 0x000fe40003f64270 */
[----:B---3--:R-:W-:Y:S01]  /*96c0*/  FMNMX.FTZ R190, R4, R191, !PT ;  /* 0x000000bf04be7209 */ /* 0x008fe20007810000 */
[----:B------:R-:W-:Y:S01]  /*96d0*/  FMUL.FTZ R191, R159, UR4 ;  /* 0x000000049fbf7c20 */ /* 0x000fe20008410000 */
[----:B------:R-:W-:Y:S01]  /*96e0*/  FSEL R159, R0, -INF , P2 ;  /* 0xff800000009f7808 */ /* 0x000fe20001000000 */
[----:B------:R-:W-:Y:S01]  /*96f0*/  ULDC UR4, c[0x0][0x988] ;  /* 0x0002620000047ab9 */ /* 0x000fe20000000800 */
[----:B------:R-:W-:Y:S01]  /*9700*/  FSEL R174, R174, -INF , P3 ;  /* 0xff800000aeae7808 */ /* 0x000fe20001800000 */
[----:B------:R-:W2:Y:S01]  /*9710*/  SHFL.BFLY PT, R201, R190, 0x1, 0x1f ;  /* 0x0c201f00bec97f89 */ /* 0x000ea200000e0000 */
[----:B------:R-:W-:Y:S01]  /*9720*/  ISETP.GT.AND P3, PT, R189, 0x30, PT ;  /* 0x00000030bd00780c */ /* 0x000fe20003f64270 */
[----:B------:R-:W3:Y:S03]  /*9730*/  MUFU.TANH R191, R191 ;  /* 0x000000bf00bf7308 */ /* 0x000ee60000002400 */
[----:B------:R-:W-:-:S02]  /*9740*/  FSEL R162, R162, -INF , P3 ;  /* 0xff800000a2a27808 */ /* 0x000fc40001800000 */
[----:B------:R-:W-:-:S04]  /*9750*/  ISETP.GT.AND P3, PT, R189, 0x38, PT ;  /* 0x00000038bd00780c */ /* 0x000fc80003f64270 */
[----:B------:R-:W-:Y:S02]  /*9760*/  FSEL R166, R166, -INF , P3 ;  /* 0xff800000a6a67808 */ /* 0x000fe40001800000 */
[----:B------:R-:W-:-:S04]  /*9770*/  ISETP.GT.AND P3, PT, R189, 0x40, PT ;  /* 0x00000040bd00780c */ /* 0x000fc80003f64270 */
[----:B------:R-:W-:Y:S02]  /*9780*/  FSEL R154, R154, -INF , P3 ;  /* 0xff8000009a9a7808 */ /* 0x000fe40001800000 */
[----:B------:R-:W-:-:S04]  /*9790*/  ISETP.GT.AND P3, PT, R189, 0x48, PT ;  /* 0x00000048bd00780c */ /* 0x000fc80003f64270 */
[----:B------:R-:W-:Y:S02]  /*97a0*/  FSEL R158, R158, -INF , P3 ;  /* 0xff8000009e9e7808 */ /* 0x000fe40001800000 */
[----:B--2---:R-:W-:Y:S02]  /*97b0*/  FMNMX.FTZ R4, R190, R201, !PT ;  /* 0x000000c9be047209 */ /* 0x004fe40007810000 */
[----:B------:R-:W-:Y:S02]  /*97c0*/  FSEL R190, R3, -INF , P4 ;  /* 0xff80000003be7808 */ /* 0x000fe40002000000 */
[C---:B------:R-:W-:Y:S01]  /*97d0*/  FSETP.NEU.FTZ.AND P2, PT, R4.reuse, -INF , PT ;  /* 0xff8000000400780b */ /* 0x040fe20003f5d000 */
[----:B------:R-:W-:Y:S01]  /*97e0*/  FMUL.FTZ R0, R4, UR4 ;  /* 0x0000000404007c20 */ /* 0x000fe20008410000 */
[----:B------:R-:W-:-:S04]  /*97f0*/  ISETP.GT.AND P4, PT, R189, 0x11, PT ;  /* 0x00000011bd00780c */ /* 0x000fc80003f84270 */
[----:B------:R-:W-:-:S05]  /*9800*/  FSEL R0, R0, RZ, P2 ;  /* 0x000000ff00007208 */ /* 0x000fca0001000000 */
[--C-:B------:R-:W-:Y:S01]  /*9810*/  FFMA.FTZ R3, R160, UR4, -R0.reuse ;  /* 0x00000004a0037c23 */ /* 0x100fe20008010800 */
[----:B------:R-:W-:Y:S01]  /*9820*/  FSEL R160, R177, -INF , P4 ;  /* 0xff800000b1a07808 */ /* 0x000fe20002000000 */
[--C-:B------:R-:W-:Y:S01]  /*9830*/  FFMA.FTZ R208, R168, UR4, -R0.reuse ;  /* 0x00000004a8d07c23 */ /* 0x100fe20008010800 */
[----:B------:R-:W-:Y:S01]  /*9840*/  ISETP.GT.AND P4, PT, R189, 0x19, PT ;  /* 0x00000019bd00780c */ /* 0x000fe20003f84270 */
[----:B------:R-:W-:Y:S01]  /*9850*/  MUFU.EX2 R177, R3 ;  /* 0x0000000300b17308 */ /* 0x000fe20000000800 */
[--C-:B------:R-:W-:Y:S01]  /*9860*/  FFMA.FTZ R210, R161, UR4, -R0.reuse ;  /* 0x00000004a1d27c23 */ /* 0x100fe20008010800 */
[--C-:B------:R-:W-:Y:S01]  /*9870*/  FFMA.FTZ R161, R169, UR4, -R0.reuse ;  /* 0x00000004a9a17c23 */ /* 0x100fe20008010800 */
[----:B------:R-:W-:Y:S01]  /*9880*/  FSEL R179, R179, -INF , P4 ;  /* 0xff800000b3b37808 */ /* 0x000fe20002000000 */
[--C-:B------:R-:W-:Y:S01]  /*9890*/  FFMA.FTZ R169, R164, UR4, -R0.reuse ;  /* 0x00000004a4a97c23 */ /* 0x100fe20008010800 */
[----:B------:R-:W-:Y:S01]  /*98a0*/  ISETP.GT.AND P4, PT, R189, 0x21, PT ;  /* 0x00000021bd00780c */ /* 0x000fe20003f84270 */
[--C-:B------:R-:W-:Y:S01]  /*98b0*/  FFMA.FTZ R204, R172, UR4, -R0.reuse ;  /* 0x00000004accc7c23 */ /* 0x100fe20008010800 */
[--C-:B------:R-:W-:Y:S01]  /*98c0*/  FFMA.FTZ R200, R152, UR4, -R0.reuse ;  /* 0x0000000498c87c23 */ /* 0x100fe20008010800 */
[--C-:B------:R-:W-:Y:S01]  /*98d0*/  FFMA.FTZ R206, R165, UR4, -R0.reuse ;  /* 0x00000004a5ce7c23 */ /* 0x100fe20008010800 */
[----:B-1----:R-:W-:Y:S01]  /*98e0*/  FSEL R188, R188, -INF , P4 ;  /* 0xff800000bcbc7808 */ /* 0x002fe20002000000 */
[--C-:B------:R-:W-:Y:S01]  /*98f0*/  FFMA.FTZ R152, R170, UR4, -R0.reuse ;  /* 0x00000004aa987c23 */ /* 0x100fe20008010800 */
[----:B------:R-:W-:Y:S01]  /*9900*/  ISETP.GT.AND P4, PT, R189, 0x29, PT ;  /* 0x00000029bd00780c */ /* 0x000fe20003f84270 */
[--C-:B------:R-:W-:Y:S01]  /*9910*/  FFMA.FTZ R165, R173, UR4, -R0.reuse ;  /* 0x00000004ada57c23 */ /* 0x100fe20008010800 */
[--C-:B------:R-:W-:Y:S01]  /*9920*/  FFMA.FTZ R202, R181, UR4, -R0.reuse ;  /* 0x00000004b5ca7c23 */ /* 0x100fe20008010800 */
[--C-:B------:R-:W-:Y:S01]  /*9930*/  FFMA.FTZ R170, R171, UR4, -R0.reuse ;  /* 0x00000004abaa7c23 */ /* 0x100fe20008010800 */
[----:B------:R-:W-:Y:S01]  /*9940*/  FSEL R175, R175, -INF , P4 ;  /* 0xff800000afaf7808 */ /* 0x000fe20002000000 */
[--C-:B------:R-:W-:Y:S01]  /*9950*/  FFMA.FTZ R153, R153, UR4, -R0.reuse ;  /* 0x0000000499997c23 */ /* 0x100fe20008010800 */
[----:B------:R-:W-:Y:S01]  /*9960*/  ISETP.GT.AND P4, PT, R189, 0x31, PT ;  /* 0x00000031bd00780c */ /* 0x000fe20003f84270 */
[--C-:B------:R-:W-:Y:S01]  /*9970*/  FFMA.FTZ R173, R182, UR4, -R0.reuse ;  /* 0x00000004b6ad7c23 */ /* 0x100fe20008010800 */
[----:B------:R-:W-:Y:S01]  /*9980*/  FFMA.FTZ R181, R185, UR4, -R0 ;  /* 0x00000004b9b57c23 */ /* 0x000fe20008010800 */
[----:B------:R-:W-:Y:S01]  /*9990*/  MUFU.EX2 R208, R208 ;  /* 0x000000d000d07308 */ /* 0x000fe20000000800 */
[----:B------:R-:W-:-:S02]  /*99a0*/  FSEL R163, R163, -INF , P4 ;  /* 0xff800000a3a37808 */ /* 0x000fc40002000000 */
[----:B------:R-:W-:-:S04]  /*99b0*/  ISETP.GT.AND P4, PT, R189, 0x39, PT ;  /* 0x00000039bd00780c */ /* 0x000fc80003f84270 */
[----:B------:R-:W-:Y:S01]  /*99c0*/  FSEL R164, R167, -INF , P4 ;  /* 0xff800000a7a47808 */ /* 0x000fe20002000000 */
[----:B------:R-:W-:Y:S01]  /*99d0*/  MUFU.EX2 R210, R210 ;  /* 0x000000d200d27308 */ /* 0x000fe20000000800 */
[----:B------:R-:W-:-:S04]  /*99e0*/  ISETP.GT.AND P4, PT, R189, 0x41, PT ;  /* 0x00000041bd00780c */ /* 0x000fc80003f84270 */
[----:B------:R-:W-:Y:S02]  /*99f0*/  FSEL R155, R155, -INF , P4 ;  /* 0xff8000009b9b7808 */ /* 0x000fe40002000000 */
[----:B------:R-:W-:Y:S01]  /*9a00*/  ISETP.GT.AND P4, PT, R189, 0x49, PT ;  /* 0x00000049bd00780c */ /* 0x000fe20003f84270 */
[----:B------:R1:W-:Y:S03]  /*9a10*/  MUFU.EX2 R167, R169 ;  /* 0x000000a900a77308 */ /* 0x0003e60000000800 */
[----:B---3--:R-:W-:-:S05]  /*9a20*/  FSEL R191, R191, -INF , P4 ;  /* 0xff800000bfbf7808 */ /* 0x008fca0002000000 */
[----:B------:R-:W-:Y:S01]  /*9a30*/  MUFU.EX2 R161, R161 ;  /* 0x000000a100a17308 */ /* 0x000fe20000000800 */
[----:B-1----:R-:W-:-:S07]  /*9a40*/  FFMA.FTZ R169, R180, UR4, -R0 ;  /* 0x00000004b4a97c23 */ /* 0x002fce0008010800 */
        /* <DEDUP_REMOVED lines=8> */
[----:B------:R-:W-:Y:S01]  /*9ad0*/  FMNMX.FTZ R197, R159, R20, !PT ;  /* 0x000000149fc57209 */ /* 0x000fe20007810000 */
[----:B------:R-:W-:Y:S01]  /*9ae0*/  WARPGROUP.ARRIVE ;  /* 0x00000000000079c5 */ /* 0x000fe20000000000 */
[--C-:B------:R-:W-:Y:S01]  /*9af0*/  FFMA.FTZ R196, R156, UR4, -R0.reuse ;  /* 0x000000049cc47c23 */ /* 0x100fe20008010800 */
[--C-:B------:R-:W-:Y:S01]  /*9b00*/  FFMA.FTZ R198, R157, UR4, -R0.reuse ;  /* 0x000000049dc67c23 */ /* 0x100fe20008010800 */
[----:B------:R-:W-:Y:S01]  /*9b10*/  FMNMX.FTZ R197, R2, R197, !PT ;  /* 0x000000c502c57209 */ /* 0x000fe20007810000 */
[--C-:B------:R-:W-:Y:S01]  /*9b20*/  FFMA.FTZ R157, R183, UR4, -R0.reuse ;  /* 0x00000004b79d7c23 */ /* 0x100fe20008010800 */
[----:B------:R-:W-:Y:S01]  /*9b30*/  FFMA.FTZ R156, R186, UR4, -R0 ;  /* 0x00000004ba9c7c23 */ /* 0x000fe20008010800 */
[----:B------:R-:W-:Y:S01]  /*9b40*/  HGMMA.64x256x16.F32.BF16 R24, R192, gdesc[UR4].tnspB, R24, gsb0 ;  /* 0x43e00004c0187df0 */ /* 0x000fe20008001818 */
[----:B------:R-:W-:Y:S01]  /*9b50*/  FMNMX.FTZ R197, R190, R197, !PT ;  /* 0x000000c5bec57209 */ /* 0x000fe20007810000 */
[----:B------:R-:W-:Y:S03]  /*9b60*/  MUFU.EX2 R196, R196 ;  /* 0x000000c400c47308 */ /* 0x000fe60000000800 */
[----:B------:R-:W-:-:S04]  /*9b70*/  FMNMX.FTZ R197, R184, R197, !PT ;  /* 0x000000c5b8c57209 */ /* 0x000fc80007810000 */
        /* <DEDUP_REMOVED lines=18> */
[----:B------:R-:W-:-:S04]  /*9ca0*/  FMNMX.FTZ R168, R154, R3, !PT ;  /* 0x000000039aa87209 */ /* 0x000fc80007810000 */
[----:B------:R-:W-:-:S04]  /*9cb0*/  FMNMX.FTZ R3, R155, R168, !PT ;  /* 0x000000a89b037209 */ /* 0x000fc80007810000 */
[----:B------:R-:W-:-:S04]  /*9cc0*/  FMNMX.FTZ R168, R158, R3, !PT ;  /* 0x000000039ea87209 */ /* 0x000fc80007810000 */
[----:B------:R-:W-:-:S05]  /*9cd0*/  FMNMX.FTZ R168, R191, R168, !PT ;  /* 0x000000a8bfa87209 */ /* 0x000fca0007810000 */
[----:B------:R-:W1:Y:S02]  /*9ce0*/  SHFL.BFLY PT, R3, R168, 0x2, 0x1f ;  /* 0x0c401f00a8037f89 */ /* 0x000e6400000e0000 */
[----:B-1----:R-:W-:Y:S02]  /*9cf0*/  FMNMX.FTZ R172, R168, R3, !PT ;  /* 0x00000003a8ac7209 */ /* 0x002fe40007810000 */
[----:B------:R-:W-:-:S03]  /*9d00*/  FSEL R168, R4, RZ, P2 ;  /* 0x000000ff04a87208 */ /* 0x000fc60001000000 */
[----:B------:R-:W1:Y:S02]  /*9d10*/  SHFL.BFLY PT, R3, R172, 0x1, 0x1f ;  /* 0x0c201f00ac037f89 */ /* 0x000e6400000e0000 */
[----:B------:R-:W-:Y:S02]  /*9d20*/  FADD.FTZ R168, -R168, R21 ;  /* 0x00000015a8a87221 */ /* 0x000fe40000010100 */
[----:B------:R-:W-:Y:S02]  /*9d30*/  MUFU.EX2 R21, R170 ;  /* 0x000000aa00157308 */ /* 0x000fe40000000800 */
[----:B------:R-:W-:-:S06]  /*9d40*/  FMUL.FTZ R0, R168, UR4 ;  /* 0x00000004a8007c20 */ /* 0x000fcc0008410000 */
[----:B------:R-:W2:Y:S01]  /*9d50*/  MUFU.EX2 R0, R0 ;  /* 0x0000000000007308 */ /* 0x000ea20000000800 */
[----:B-1----:R-:W-:-:S04]  /*9d60*/  FMNMX.FTZ R3, R172, R3, !PT ;  /* 0x00000003ac037209 */ /* 0x002fc80007810000 */
[C---:B------:R-:W-:Y:S01]  /*9d70*/  FSETP.NEU.FTZ.AND P2, PT, R3.reuse, -INF , PT ;  /* 0xff8000000300780b */ /* 0x040fe20003f5d000 */
[----:B------:R-:W-:Y:S01]  /*9d80*/  FMUL.FTZ R171, R3, UR4 ;  /* 0x0000000403ab7c20 */ /* 0x000fe20008410000 */
[----:B--2---:R-:W-:-:S04]  /*9d90*/  FFMA.FTZ R17, R0, R17, R177 ;  /* 0x0000001100117223 */ /* 0x004fc800000100b1 */
[----:B------:R-:W-:Y:S01]  /*9da0*/  FSEL R171, R171, RZ, P2 ;  /* 0x000000ffabab7208 */ /* 0x000fe20001000000 */
[C---:B------:R-:W-:Y:S01]  /*9db0*/  FADD.FTZ R17, R208.reuse, R17 ;  /* 0x00000011d0117221 */ /* 0x040fe20000010000 */
[----:B------:R-:W-:-:S03]  /*9dc0*/  F2FP.BF16.F32.PACK_AB R208, R208, R177 ;  /* 0x000000b1d0d0723e */ /* 0x000fc600000010ff */
        /* <DEDUP_REMOVED lines=8> */
[----:B------:R-:W-:Y:S01]  /*9e50*/  FADD.FTZ R176, R210, R17 ;  /* 0x00000011d2b07221 */ /* 0x000fe20000010000 */
[--C-:B------:R-:W-:Y:S01]  /*9e60*/  FFMA.FTZ R203, R174, UR4, -R171.reuse ;  /* 0x00000004aecb7c23 */ /* 0x100fe200080108ab */
[----:B------:R-:W-:Y:S01]  /*9e70*/  FMUL.FTZ R159, R159, UR4 ;  /* 0x000000049f9f7c20 */ /* 0x000fe20008410000 */
[--C-:B------:R-:W-:Y:S01]  /*9e80*/  FFMA.FTZ R174, R175, UR4, -R171.reuse ;  /* 0x00000004afae7c23 */ /* 0x100fe200080108ab */
[----:B------:R-:W-:Y:S01]  /*9e90*/  FADD.FTZ R175, R161, R176 ;  /* 0x000000b0a1af7221 */ /* 0x000fe20000010000 */
[--C-:B------:R-:W-:Y:S01]  /*9ea0*/  FFMA.FTZ R160, R160, UR4, -R171.reuse ;  /* 0x00000004a0a07c23 */ /* 0x100fe200080108ab */
[----:B------:R-:W-:Y:S01]  /*9eb0*/  FFMA.FTZ R207, R178, UR4, -R171 ;  /* 0x00000004b2cf7c23 */ /* 0x000fe200080108ab */
[----:B------:R1:W2:Y:S01]  /*9ec0*/  MUFU.EX2 R2, R159 ;  /* 0x0000009f00027308 */ /* 0x0002a20000000800 */
[----:B------:R-:W-:Y:S01]  /*9ed0*/  FADD.FTZ R176, R204, R175 ;  /* 0x000000afccb07221 */ /* 0x000fe20000010000 */
[--C-:B------:R-:W-:Y:S01]  /*9ee0*/  FFMA.FTZ R172, R179, UR4, -R171.reuse ;  /* 0x00000004b3ac7c23 */ /* 0x100fe200080108ab */
[----:B------:R-:W-:Y:S01]  /*9ef0*/  MOV R17, UR47 ;  /* 0x0000002f00117c02 */ /* 0x000fe20008000f00 */
[--C-:B------:R-:W-:Y:S01]  /*9f00*/  FFMA.FTZ R201, R187, UR4, -R171.reuse ;  /* 0x00000004bbc97c23 */ /* 0x100fe200080108ab */
[--C-:B------:R-:W-:Y:S01]  /*9f10*/  FFMA.FTZ R188, R188, UR4, -R171.reuse ;  /* 0x00000004bcbc7c23 */ /* 0x100fe200080108ab */
[--C-:B------:R-:W-:Y:S01]  /*9f20*/  FFMA.FTZ R199, R166, UR4, -R171.reuse ;  /* 0x00000004a6c77c23 */ /* 0x100fe200080108ab */
[----:B------:R-:W-:Y:S01]  /*9f30*/  FFMA.FTZ R197, R162, UR4, -R171 ;  /* 0x00000004a2c57c23 */ /* 0x000fe200080108ab */
[----:B------:R-:W3:Y:S01]  /*9f40*/  MUFU.EX2 R168, R168 ;  /* 0x000000a800a87308 */ /* 0x000ee20000000800 */
[----:B-1----:R-:W-:Y:S01]  /*9f50*/  FADD.FTZ R159, R167, R176 ;  /* 0x000000b0a79f7221 */ /* 0x002fe20000010000 */
[----:B------:R-:W-:-:S02]  /*9f60*/  @!P1 VIADD R17, R17, 0x38840 ;  /* 0x0003884011119836 */ /* 0x000fc40000000000 */
[--C-:B------:R-:W-:Y:S01]  /*9f70*/  FFMA.FTZ R162, R163, UR4, -R171.reuse ;  /* 0x00000004a3a27c23 */ /* 0x100fe200080108ab */
[----:B------:R-:W-:Y:S01]  /*9f80*/  FFMA.FTZ R164, R164, UR4, -R171 ;  /* 0x00000004a4a47c23 */ /* 0x000fe200080108ab */
[----:B------:R-:W-:Y:S01]  /*9f90*/  FADD.FTZ R178, R206, R159 ;  /* 0x0000009fceb27221 */ /* 0x000fe20000010000 */
[----:B------:R-:W-:Y:S01]  /*9fa0*/  FFMA.FTZ R155, R155, UR4, -R171 ;  /* 0x000000049b9b7c23 */ /* 0x000fe200080108ab */
[----:B------:R-:W-:Y:S01]  /*9fb0*/  @!P1 PRMT R17, RZ, 0x654, R17 ;  /* 0x00000654ff119816 */ /* 0x000fe20000000011 */
[----:B------:R-:W1:Y:S01]  /*9fc0*/  MUFU.EX2 R211, R211 ;  /* 0x000000d300d37308 */ /* 0x000e620000000800 */
[----:B--2---:R-:W-:Y:S01]  /*9fd0*/  FFMA.FTZ R5, R2, R5, R209 ;  /* 0x0000000502057223 */ /* 0x004fe200000100d1 */
[----:B------:R-:W-:Y:S01]  /*9fe0*/  FFMA.FTZ R158, R158, UR4, -R171 ;  /* 0x000000049e9e7c23 */ /* 0x000fe200080108ab */
[----:B------:R-:W-:Y:S02]  /*9ff0*/  MOV R159, UR5 ;  /* 0x00000005009f7c02 */ /* 0x000fe40008000f00 */
[----:B------:R-:W-:-:S02]  /*a000*/  PLOP3.LUT P2, PT, PT, PT, UP0, 0x80, 0x0 ;  /* 0x000000000000781c */ /* 0x000fc40003f4f008 */
[----:B------:R-:W-:Y:S01]  /*a010*/  F2FP.BF16.F32.PACK_AB R210, R161, R210 ;  /* 0x000000d2a1d2723e */ /* 0x000fe200000010ff */
[----:B------:R-:W2:Y:S01]  /*a020*/  MUFU.EX2 R170, R170 ;  /* 0x000000aa00aa7308 */ /* 0x000ea20000000800 */
[C---:B---3--:R-:W-:Y:S01]  /*a030*/  FADD.FTZ R176, R168.reuse, R5 ;  /* 0x00000005a8b07221 */ /* 0x048fe20000010000 */
[----:B------:R-:W-:Y:S01]  /*a040*/  @!P1 VIADD R159, R159, 0x38860 ;  /* 0x000388609f9f9836 */ /* 0x000fe20000000000 */
[----:B------:R-:W-:Y:S02]  /*a050*/  F2FP.BF16.F32.PACK_AB R204, R167, R204 ;  /* 0x000000cca7cc723e */ /* 0x000fe400000010ff */
[----:B------:R-:W-:Y:S02]  /*a060*/  F2FP.BF16.F32.PACK_AB R206, R165, R206 ;  /* 0x000000cea5ce723e */ /* 0x000fe400000010ff */
[----:B------:R-:W-:Y:S01]  /*a070*/  @!P1 PRMT R159, RZ, 0x654, R159 ;  /* 0x00000654ff9f9816 */ /* 0x000fe2000000009f */
[----:B------:R-:W3:Y:S01]  /*a080*/  MUFU.EX2 R205, R205 ;  /* 0x000000cd00cd7308 */ /* 0x000ee20000000800 */
[----:B-1----:R-:W-:Y:S01]  /*a090*/  FADD.FTZ R5, R211, R176 ;  /* 0x000000b0d3057221 */ /* 0x002fe20000010000 */
[----:B------:R-:W-:-:S06]  /*a0a0*/  F2FP.BF16.F32.PACK_AB R209, R168, R209 ;  /* 0x000000d1a8d1723e */ /* 0x000fcc00000010ff */
        /* <DEDUP_REMOVED lines=14> */
[----:B-1----:R-:W-:-:S07]  /*a190*/  FADD.FTZ R5, R201, R166 ;  /* 0x000000a6c9057221 */ /* 0x002fce0000010000 */
[----:B------:R-:W1:Y:S01]  /*a1a0*/  MUFU.EX2 R174, R174 ;  /* 0x000000ae00ae7308 */ /* 0x000e620000000800 */
[C---:B--2---:R-:W-:Y:S01]  /*a1b0*/  FADD.FTZ R166, R20.reuse, R5 ;  /* 0x0000000514a67221 */ /* 0x044fe20000010000 */
[----:B------:R-:W-:Y:S01]  /*a1c0*/  F2FP.BF16.F32.PACK_AB R201, R20, R201 ;  /* 0x000000c914c9723e */ /* 0x000fe200000010ff */
[----:B------:R-:W-:-:S05]  /*a1d0*/  IMAD.MOV.U32 R20, RZ, RZ, R3 ;  /* 0x000000ffff147224 */ /* 0x000fca00078e0003 */
[----:B------:R-:W2:Y:S01]  /*a1e0*/  MUFU.EX2 R197, R197 ;  /* 0x000000c500c57308 */ /* 0x000ea20000000800 */
[----:B---3--:R-:W-:-:S07]  /*a1f0*/  FADD.FTZ R5, R203, R166 ;  /* 0x000000a6cb057221 */ /* 0x008fce0000010000 */
[----:B------:R-:W3:Y:S01]  /*a200*/  MUFU.EX2 R162, R162 ;  /* 0x000000a200a27308 */ /* 0x000ee20000000800 */
[----:B-1----:R-:W-:-:S07]  /*a210*/  F2FP.BF16.F32.PACK_AB R203, R174, R203 ;  /* 0x000000cbaecb723e */ /* 0x002fce00000010ff */
[----:B------:R-:W1:Y:S01]  /*a220*/  MUFU.EX2 R199, R199 ;  /* 0x000000c700c77308 */ /* 0x000e620000000800 */
[----:B------:R-:W-:Y:S02]  /*a230*/  WARPGROUP.DEPBAR.LE gsb0, 0x0 ;  /* 0x00008000000079c5 */ /* 0x000fe40000010000 */
[----:B------:R4:W-:Y:S01]  /*a240*/  @!P1 SYNCS.ARRIVE.TRANS64.RED.A1T0 RZ, [R17+URZ], RZ ;  /* 0x000000ff11ff99a7 */ /* 0x0009e2000810043f */
[--C-:B------:R-:W-:Y:S01]  /*a250*/  FFMA.FTZ R193, R154, UR4, -R171.reuse ;  /* 0x000000049ac17c23 */ /* 0x100fe200080108ab */
[----:B------:R-:W-:Y:S01]  /*a260*/  FFMA.FTZ R171, R191, UR4, -R171 ;  /* 0x00000004bfab7c23 */ /* 0x000fe200080108ab */
[----:B------:R-:W-:Y:S02]  /*a270*/  F2FP.BF16.F32.PACK_AB R192, R181, R152 ;  /* 0x00000098b5c0723e */ /* 0x000fe400000010ff */
[----:B------:R5:W1:Y:S01]  /*a280*/  MUFU.EX2 R154, R164 ;  /* 0x000000a4009a7308 */ /* 0x000a620000000800 */
[----:B------:R-:W-:Y:S01]  /*a290*/  F2FP.BF16.F32.PACK_AB R194, R21, R156 ;  /* 0x0000009c15c2723e */ /* 0x000fe200000010ff */
[----:B----4-:R-:W-:Y:S01]  /*a2a0*/  FADD.FTZ R17, R165, R178 ;  /* 0x000000b2a5117221 */ /* 0x010fe20000010000 */
[----:B------:R4:W-:Y:S03]  /*a2b0*/  @!P1 SYNCS.ARRIVE.TRANS64.RED.A1T0 RZ, [R159+URZ], RZ ;  /* 0x000000ff9fff99a7 */ /* 0x0009e6000810043f */
[----:B------:R-:W-:-:S02]  /*a2c0*/  FADD.FTZ R178, R200, R17 ;  /* 0x00000011c8b27221 */ /* 0x000fc40000010000 */
[----:B------:R-:W4:Y:S01]  /*a2d0*/  MUFU.EX2 R193, R193 ;  /* 0x000000c100c17308 */ /* 0x000f220000000800 */
[----:B-----5:R-:W-:Y:S01]  /*a2e0*/  FADD.FTZ R164, R174, R5 ;  /* 0x00000005aea47221 */ /* 0x020fe20000010000 */
[C---:B------:R-:W-:Y:S01]  /*a2f0*/  F2FP.BF16.F32.PACK_AB R200, R169.reuse, R200 ;  /* 0x000000c8a9c8723e */ /* 0x040fe200000010ff */
[----:B------:R-:W-:Y:S02]  /*a300*/  FADD.FTZ R17, R169, R178 ;  /* 0x000000b2a9117221 */ /* 0x000fe40000010000 */
[----:B--2---:R-:W-:Y:S01]  /*a310*/  FADD.FTZ R5, R197, R164 ;  /* 0x000000a4c5057221 */ /* 0x004fe20000010000 */
[----:B---3--:R-:W-:Y:S01]  /*a320*/  F2FP.BF16.F32.PACK_AB R197, R162, R197 ;  /* 0x000000c5a2c5723e */ /* 0x008fe200000010ff */
[----:B------:R-:W-:Y:S01]  /*a330*/  FADD.FTZ R176, R202, R17 ;  /* 0x00000011cab07221 */ /* 0x000fe20000010000 */
[----:B------:R-:W2:Y:S01]  /*a340*/  MUFU.EX2 R155, R155 ;  /* 0x0000009b009b7308 */ /* 0x000ea20000000800 */
[----:B------:R-:W-:Y:S01]  /*a350*/  FADD.FTZ R164, R162, R5 ;  /* 0x00000005a2a47221 */ /* 0x000fe20000010000 */
[C---:B------:R-:W-:Y:S01]  /*a360*/  F2FP.BF16.F32.PACK_AB R202, R153.reuse, R202 ;  /* 0x000000ca99ca723e */ /* 0x040fe200000010ff */
[----:B------:R-:W-:-:S02]  /*a370*/  FADD.FTZ R17, R153, R176 ;  /* 0x000000b099117221 */ /* 0x000fc40000010000 */
[----:B-1----:R-:W-:Y:S01]  /*a380*/  FADD.FTZ R5, R199, R164 ;  /* 0x000000a4c7057221 */ /* 0x002fe20000010000 */
[----:B------:R-:W-:Y:S01]  /*a390*/  F2FP.BF16.F32.PACK_AB R199, R154, R199 ;  /* 0x000000c79ac7723e */ /* 0x000fe200000010ff */
[----:B------:R-:W-:Y:S01]  /*a3a0*/  FADD.FTZ R176, R196, R17 ;  /* 0x00000011c4b07221 */ /* 0x000fe20000010000 */
[----:B------:R-:W1:Y:S01]  /*a3b0*/  MUFU.EX2 R195, R158 ;  /* 0x0000009e00c37308 */ /* 0x000e620000000800 */
[C---:B------:R-:W-:Y:S02]  /*a3c0*/  F2FP.BF16.F32.PACK_AB R196, R173.reuse, R196 ;  /* 0x000000c4adc4723e */ /* 0x040fe400000010ff */
[----:B------:R-:W-:-:S04]  /*a3d0*/  FADD.FTZ R17, R173, R176 ;  /* 0x000000b0ad117221 */ /* 0x000fc80000010000 */
[----:B------:R-:W-:Y:S01]  /*a3e0*/  FADD.FTZ R176, R198, R17 ;  /* 0x00000011c6b07221 */ /* 0x000fe20000010000 */
[----:B------:R-:W3:Y:S01]  /*a3f0*/  MUFU.EX2 R171, R171 ;  /* 0x000000ab00ab7308 */ /* 0x000ee20000000800 */
[C---:B------:R-:W-:Y:S02]  /*a400*/  F2FP.BF16.F32.PACK_AB R198, R157.reuse, R198 ;  /* 0x000000c69dc6723e */ /* 0x040fe400000010ff */
[----:B------:R-:W-:-:S04]  /*a410*/  FADD.FTZ R17, R157, R176 ;  /* 0x000000b09d117221 */ /* 0x000fc80000010000 */
[----:B------:R-:W-:Y:S01]  /*a420*/  FADD.FTZ R166, R152, R17 ;  /* 0x0000001198a67221 */ /* 0x000fe20000010000 */
[----:B------:R-:W-:-:S03]  /*a430*/  FADD.FTZ R152, R154, R5 ;  /* 0x000000059a987221 */ /* 0x000fc60000010000 */
[----:B------:R-:W-:Y:S01]  /*a440*/  FADD.FTZ R17, R181, R166 ;  /* 0x000000a6b5117221 */ /* 0x000fe20000010000 */
[----:B----4-:R-:W-:Y:S01]  /*a450*/  FADD.FTZ R152, R193, R152 ;  /* 0x00000098c1987221 */ /* 0x010fe20000010000 */
[C---:B--2---:R-:W-:Y:S02]  /*a460*/  F2FP.BF16.F32.PACK_AB R193, R155.reuse, R193 ;  /* 0x000000c19bc1723e */ /* 0x044fe400000010ff */
[----:B------:R-:W-:Y:S01]  /*a470*/  FADD.FTZ R166, R156, R17 ;  /* 0x000000119ca67221 */ /* 0x000fe20000010000 */
[----:B------:R-:W-:-:S03]  /*a480*/  FADD.FTZ R152, R155, R152 ;  /* 0x000000989b987221 */ /* 0x000fc60000010000 */
[----:B------:R-:W-:Y:S01]  /*a490*/  FADD.FTZ R17, R21, R166 ;  /* 0x000000a615117221 */ /* 0x000fe20000010000 */
[----:B-1----:R-:W-:Y:S01]  /*a4a0*/  FADD.FTZ R152, R195, R152 ;  /* 0x00000098c3987221 */ /* 0x002fe20000010000 */
[C---:B---3--:R-:W-:Y:S02]  /*a4b0*/  F2FP.BF16.F32.PACK_AB R195, R171.reuse, R195 ;  /* 0x000000c3abc3723e */ /* 0x048fe400000010ff */
[----:B------:R-:W-:Y:S01]  /*a4c0*/  MOV R21, R4 ;  /* 0x0000000400157202 */ /* 0x000fe20000000f00 */
[----:B------:R-:W-:Y:S01]  /*a4d0*/  FADD.FTZ R5, R171, R152 ;  /* 0x00000098ab057221 */ /* 0x000fe20000010000 */
[----:B------:R-:W-:Y:S06]  /*a4e0*/  @P2 BRA `(.L_x_1963) ;  /* 0xffffffbc00802947 */ /* 0x000fec000383ffff */
[----:B------:R-:W-:-:S05]  /*a4f0*/  UMOV UR47, UR45 ;  /* 0x0000002d002f7c82 */ /* 0x000fca0008000000 */
.L_x_1954:
[----:B------:R-:W-:-:S13]  /*a500*/  ISETP.LE.AND P2, PT, RZ, UR47, PT ;  /* 0x0000002fff007c0c */ /* 0x000fda000bf43270 */
[----:B------:R-:W-:Y:S05]  /*a510*/  @!P2 BRA `(.L_x_1964) ;  /* 0x0000003c000ca947 */ /* 0x000fea0003800000 */
[----:B------:R-:W-:Y:S01]  /*a520*/  R2UR UR61, R16 ;  /* 0x00000000103d72ca */ /* 0x000fe200000e0000 */
[----:B------:R-:W-:Y:S01]  /*a530*/  IMAD.MOV.U32 R21, RZ, RZ, R4 ;  /* 0x000000ffff157224 */ /* 0x000fe200078e0004 */
[----:B------:R-:W-:Y:S01]  /*a540*/  MOV R20, R3 ;  /* 0x0000000300147202 */ /* 0x000fe20000000f00 */
[----:B------:R-:W-:Y:S01]  /*a550*/  UMOV UR45, UR46 ;  /* 0x0000002e002d7c82 */ /* 0x000fe20008000000 */
[----:B------:R-:W-:-:S11]  /*a560*/  ULDC UR41, c[0x0][0x9d8] ;  /* 0x0002760000297ab9 */ /* 0x000fd60000000800 */
.L_x_1973:
[----:B------:R-:W-:-:S04]  /*a570*/  UIADD3 UR46, UR45, 0x1, URZ ;  /* 0x000000012d2e7890 */ /* 0x000fc8000fffe03f */
[----:B------:R-:W-:-:S04]  /*a580*/  UISETP.NE.AND UP0, UPT, UR46, 0x2, UPT ;  /* 0x000000022e00788c */ /* 0x000fc8000bf05270 */
[----:B------:R-:W-:Y:S02]  /*a590*/  USEL UR4, URZ, 0x1, UP0 ;  /* 0x000000013f047887 */ /* 0x000fe40008000000 */
[----:B------:R-:W-:Y:S02]  /*a5a0*/  USEL UR46, UR46, URZ, UP0 ;  /* 0x0000003f2e2e7287 */ /* 0x000fe40008000000 */
[----:B------:R-:W-:-:S06]  /*a5b0*/  ULOP3.LUT UR4, UR61, UR4, URZ, 0x3c, !UPT ;  /* 0x000000043d047292 */ /* 0x000fcc000f8e3c3f */
[----:B------:R-:W-:Y:S01]  /*a5c0*/  MOV R16, UR4 ;  /* 0x0000000400107c02 */ /* 0x000fe20008000f00 */
[----:B------:R-:W-:Y:S06]  /*a5d0*/  @!P0 BRA `(.L_x_1965) ;  /* 0x0000000000048947 */ /* 0x000fec0003800000 */
[----:B------:R-:W-:Y:S01]  /*a5e0*/  BPT.TRAP 0x1 ;  /* 0x000000040000795c */ /* 0x000fe20000300000 */
.L_x_1965:
[----:B------:R-:W-:Y:S01]  /*a5f0*/  R2UR UR5, R16 ;  /* 0x00000000100572ca */ /* 0x000fe200000e0000 */
[----:B------:R-:W-:-:S12]  /*a600*/  ULEA UR4, UR46, UR60, 0x3 ;  /* 0x0000003c2e047291 */ /* 0x000fd8000f8e183f */
[----:B------:R-:W-:-:S05]  /*a610*/  IMAD.U32 R3, RZ, RZ, UR5 ;  /* 0x00000005ff037e24 */ /* 0x000fca000f8e00ff */
[----:B------:R-:W-:-:S04]  /*a620*/  SHF.L.U32 R3, R3, 0x1f, RZ ;  /* 0x0000001f03037819 */ /* 0x000fc800000006ff */
[----:B------:R1:W2:Y:S01]  /*a630*/  SYNCS.PHASECHK.TRANS64.TRYWAIT P2, [UR4+0x38830], R3 ;  /* 0x03883003ff0075a7 */ /* 0x0002a20008040144 */
[----:B------:R-:W-:Y:S05]  /*a640*/  @!P0 BRA `(.L_x_1966) ;  /* 0x0000000000048947 */ /* 0x000fea0003800000 */
[----:B------:R-:W-:Y:S01]  /*a650*/  BPT.TRAP 0x1 ;  /* 0x000000040000795c */ /* 0x000fe20000300000 */
.L_x_1966:
[----:B--2---:R-:W-:Y:S05]  /*a660*/  @P2 BRA `(.L_x_1967) ;  /* 0x0000000000082947 */ /* 0x004fea0003800000 */
[----:B------:R-:W2:Y:S02]  /*a670*/  SYNCS.PHASECHK.TRANS64.TRYWAIT P2, [UR4+0x38830], R3 ;  /* 0x03883003ff0075a7 */ /* 0x000ea40008040144 */
[----:B--2---:R-:W-:Y:S05]  /*a680*/  @!P2 BRA `(.L_x_1968) ;  /* 0x000000a00020a947 */ /* 0x004fea0003800000 */
.L_x_1967:
        /* <DEDUP_REMOVED lines=604> */
.L_x_1969:
[----:B------:R-:W-:Y:S01]  /*cc50*/  ULEA UR5, UR45, UR60, 0x3 ;  /* 0x0000003c2d057291 */ /* 0x000fe2000f8e183f */
[----:B------:R-:W-:-:S04]  /*cc60*/  MOV R0, UR61 ;  /* 0x0000003d00007c02 */ /* 0x000fc80008000f00 */
[----:B------:R-:W-:-:S04]  /*cc70*/  SHF.L.U32 R0, R0, 0x1f, RZ ;  /* 0x0000001f00007819 */ /* 0x000fc800000006ff */
[----:B------:R3:W4:Y:S01]  /*cc80*/  SYNCS.PHASECHK.TRANS64.TRYWAIT P2, [UR5+0x38850], R0 ;  /* 0x03885000ff0075a7 */ /* 0x0007220008040145 */
[----:B------:R-:W-:Y:S05]  /*cc90*/  @!P0 BRA `(.L_x_1970) ;  /* 0x0000000000048947 */ /* 0x000fea0003800000 */
[----:B------:R-:W-:Y:S01]  /*cca0*/  BPT.TRAP 0x1 ;  /* 0x000000040000795c */ /* 0x000fe20000300000 */
.L_x_1970:
[----:B----4-:R-:W-:Y:S05]  /*ccb0*/  @P2 BRA `(.L_x_1971) ;  /* 0x0000000000082947 */ /* 0x010fea0003800000 */
[----:B------:R-:W4:Y:S02]  /*ccc0*/  SYNCS.PHASECHK.TRANS64.TRYWAIT P2, [UR5+0x38850], R0 ;  /* 0x03885000ff0075a7 */ /* 0x000f240008040145 */
[----:B----4-:R-:W-:Y:S05]  /*ccd0*/  @!P2 BRA `(.L_x_1972) ;  /* 0x0000007800a4a947 */ /* 0x010fea0003800000 */
.L_x_1971:
[----:B------:R-:W-:Y:S01]  /*cce0*/  UIADD3 UR4, UR60, 0x400, URZ ;  /* 0x000004003c047890 */ /* 0x000fe2000fffe03f */
[----:B------:R-:W-:Y:S01]  /*ccf0*/  WARPGROUP.ARRIVE ;  /* 0x00000000000079c5 */ /* 0x000fe20000000000 */
[----:B------:R-:W-:Y:S01]  /*cd00*/  UMOV UR7, 0x40000040 ;  /* 0x4000004000077882 */ /* 0x000fe20000000000 */
[----:B------:R-:W-:Y:S01]  /*cd10*/  FMUL.FTZ R2, R184, UR41 ;  /* 0x00000029b8027c20 */ /* 0x000fe20008410000 */
[----:B------:R-:W-:Y:S01]  /*cd20*/  USHF.R.U32.HI UR4, URZ, 0x4, UR4 ;  /* 0x000000043f047899 */ /* 0x000fe20008011604 */
[----:B-12---:R-:W-:Y:S01]  /*cd30*/  FMUL.FTZ R3, R185, UR41 ;  /* 0x00000029b9037c20 */ /* 0x006fe20008410000 */
[----:B------:R-:W-:Y:S01]  /*cd40*/  FMUL.FTZ R184, R187, UR41 ;  /* 0x00000029bbb87c20 */ /* 0x000fe20008410000 */
[----:B------:R-:W-:Y:S01]  /*cd50*/  FMUL.FTZ R187, R188, UR41 ;  /* 0x00000029bcbb7c20 */ /* 0x000fe20008410000 */
[----:B------:R-:W-:Y:S01]  /*cd60*/  ULOP3.LUT UR4, UR4, 0x3fff, URZ, 0xc0, !UPT ;  /* 0x00003fff04047892 */ /* 0x000fe2000f8ec03f */
[----:B------:R-:W3:Y:S01]  /*cd70*/  MUFU.TANH R2, R2 ;  /* 0x0000000200027308 */ /* 0x000ee20000002400 */
[----:B------:R-:W-:Y:S01]  /*cd80*/  FMUL.FTZ R188, R189, UR41 ;  /* 0x00000029bdbc7c20 */ /* 0x000fe20008410000 */
[----:B------:R-:W-:Y:S01]  /*cd90*/  FMUL.FTZ R185, R186, UR41 ;  /* 0x00000029bab97c20 */ /* 0x000fe20008410000 */
[----:B------:R-:W-:Y:S01]  /*cda0*/  ULOP3.LUT UR4, UR4, 0x2800000, URZ, 0xfc, !UPT ;  /* 0x0280000004047892 */ /* 0x000fe2000f8efc3f */
[----:B------:R-:W-:Y:S01]  /*cdb0*/  FMUL.FTZ R186, R190, UR41 ;  /* 0x00000029beba7c20 */ /* 0x000fe20008410000 */
[----:B------:R-:W-:Y:S01]  /*cdc0*/  FMUL.FTZ R190, R176, UR41 ;  /* 0x00000029b0be7c20 */ /* 0x000fe20008410000 */
[----:B------:R-:W-:Y:S01]  /*cdd0*/  FMUL.FTZ R177, R177, UR41 ;  /* 0x00000029b1b17c20 */ /* 0x000fe20008410000 */
[----:B------:R-:W-:Y:S01]  /*cde0*/  UIMAD UR10, UR45, 0xa00, UR4 ;  /* 0x00000a002d0a78a4 */ /* 0x000fe2000f8e0204 */
[----:B------:R-:W1:Y:S01]  /*cdf0*/  MUFU.TANH R3, R3 ;  /* 0x0000000300037308 */ /* 0x000e620000002400 */
        /* <DEDUP_REMOVED lines=9> */
[----:B------:R-:W2:Y:S01]  /*ce90*/  MUFU.TANH R187, R187 ;  /* 0x000000bb00bb7308 */ /* 0x000ea20000002400 */
[----:B------:R-:W-:Y:S01]  /*cea0*/  UMOV UR7, 0x40000040 ;  /* 0x4000004000077882 */ /* 0x000fe20000000000 */
[----:B---3--:R-:W-:Y:S01]  /*ceb0*/  FMNMX.FTZ R0, R2, R21, !PT ;  /* 0x0000001502007209 */ /* 0x008fe20007810000 */
[----:B------:R-:W-:Y:S01]  /*cec0*/  FMUL.FTZ R168, R169, UR41 ;  /* 0x00000029a9a87c20 */ /* 0x000fe20008410000 */
[----:B------:R-:W-:Y:S01]  /*ced0*/  FMUL.FTZ R169, R172, UR41 ;  /* 0x00000029aca97c20 */ /* 0x000fe20008410000 */
[----:B------:R-:W-:Y:S01]  /*cee0*/  FMUL.FTZ R172, R173, UR41 ;  /* 0x00000029adac7c20 */ /* 0x000fe20008410000 */
[----:B------:R-:W-:Y:S01]  /*cef0*/  FMUL.FTZ R160, R160, UR41 ;  /* 0x00000029a0a07c20 */ /* 0x000fe20008410000 */
[----:B-1----:R-:W-:Y:S01]  /*cf00*/  FMNMX.FTZ R0, R3, R0, !PT ;  /* 0x0000000003007209 */ /* 0x002fe20007810000 */
        /* <DEDUP_REMOVED lines=9> */
[----:B--2---:R-:W-:Y:S01]  /*cfa0*/  FMNMX.FTZ R173, R187, R0, !PT ;  /* 0x00000000bbad7209 */ /* 0x004fe20007810000 */
[----:B------:R-:W-:Y:S01]  /*cfb0*/  FMUL.FTZ R170, R170, UR41 ;  /* 0x00000029aaaa7c20 */ /* 0x000fe20008410000 */
[----:B------:R-:W-:Y:S01]  /*cfc0*/  ULDC UR11, c[0x0][0x988] ;  /* 0x00026200000b7ab9 */ /* 0x000fe20000000800 */
[----:B------:R-:W-:Y:S01]  /*cfd0*/  FMUL.FTZ R171, R171, UR41 ;  /* 0x00000029abab7c20 */ /* 0x000fe20008410000 */
[----:B------:R-:W-:Y:S01]  /*cfe0*/  UMOV UR4, UR11 ;  /* 0x0000000b00047c82 */ /* 0x000fe20008000000 */
[----:B------:R-:W-:Y:S01]  /*cff0*/  FMUL.FTZ R174, R174, UR41 ;  /* 0x00000029aeae7c20 */ /* 0x000fe20008410000 */
[----:B------:R-:W-:Y:S01]  /*d000*/  FMUL.FTZ R175, R175, UR41 ;  /* 0x00000029afaf7c20 */ /* 0x000fe20008410000 */
[----:B------:R-:W2:Y:S01]  /*d010*/  MUFU.TANH R177, R177 ;  /* 0x000000b100b17308 */ /* 0x000ea20000002400 */
[----:B-1----:R-:W-:Y:S01]  /*d020*/  FMNMX.FTZ R173, R188, R173, !PT ;  /* 0x000000adbcad7209 */ /* 0x002fe20007810000 */
[----:B------:R-:W-:Y:S01]  /*d030*/  FMUL.FTZ R162, R162, UR41 ;  /* 0x00000029a2a27c20 */ /* 0x000fe20008410000 */
[----:B------:R-:W-:Y:S01]  /*d040*/  FMUL.FTZ R163, R163, UR41 ;  /* 0x00000029a3a37c20 */ /* 0x000fe20008410000 */
[----:B------:R-:W-:Y:S01]  /*d050*/  FMUL.FTZ R166, R166, UR41 ;  /* 0x00000029a6a67c20 */ /* 0x000fe20008410000 */
[----:B------:R-:W-:Y:S01]  /*d060*/  FMUL.FTZ R167, R167, UR41 ;  /* 0x00000029a7a77c20 */ /* 0x000fe20008410000 */
[----:B------:R-:W-:Y:S01]  /*d070*/  FMUL.FTZ R154, R154, UR41 ;  /* 0x000000299a9a7c20 */ /* 0x000fe20008410000 */
[----:B------:R-:W-:Y:S01]  /*d080*/  FMUL.FTZ R155, R155, UR41 ;  /* 0x000000299b9b7c20 */ /* 0x000fe20008410000 */
[----:B------:R-:W1:Y:S01]  /*d090*/  MUFU.TANH R180, R180 ;  /* 0x000000b400b47308 */ /* 0x000e620000002400 */
[----:B---3--:R-:W-:Y:S01]  /*d0a0*/  FMNMX.FTZ R0, R190, R173, !PT ;  /* 0x000000adbe007209 */ /* 0x008fe20007810000 */
[----:B------:R-:W-:Y:S01]  /*d0b0*/  FMUL.FTZ R158, R158, UR41 ;  /* 0x000000299e9e7c20 */ /* 0x000fe20008410000 */
[----:B------:R-:W-:Y:S01]  /*d0c0*/  FMUL.FTZ R159, R159, UR41 ;  /* 0x000000299f9f7c20 */ /* 0x000fe20008410000 */
[----:B------:R-:W-:Y:S01]  /*d0d0*/  ISETP.LT.AND P2, PT, RZ, UR47, PT ;  /* 0x0000002fff007c0c */ /* 0x000fe2000bf41270 */
[----:B------:R-:W-:Y:S01]  /*d0e0*/  UMOV UR45, UR46 ;  /* 0x0000002e002d7c82 */ /* 0x000fe20008000000 */
[----:B------:R-:W-:-:S02]  /*d0f0*/  R2UR UR61, R16 ;  /* 0x00000000103d72ca */ /* 0x000fc400000e0000 */
[----:B------:R-:W3:Y:S01]  /*d100*/  MUFU.TANH R181, R181 ;  /* 0x000000b500b57308 */ /* 0x000ee20000002400 */
[----:B--2---:R-:W-:-:S07]  /*d110*/  FMNMX.FTZ R173, R177, R0, !PT ;  /* 0x00000000b1ad7209 */ /* 0x004fce0007810000 */
[----:B------:R-:W2:Y:S01]  /*d120*/  MUFU.TANH R182, R182 ;  /* 0x000000b600b67308 */ /* 0x000ea20000002400 */
[----:B-1----:R-:W-:-:S07]  /*d130*/  FMNMX.FTZ R0, R180, R173, !PT ;  /* 0x000000adb4007209 */ /* 0x002fce0007810000 */
[----:B------:R-:W1:Y:S01]  /*d140*/  MUFU.TANH R168, R168 ;  /* 0x000000a800a87308 */ /* 0x000e620000002400 */
[----:B---3--:R-:W-:-:S07]  /*d150*/  FMNMX.FTZ R173, R181, R0, !PT ;  /* 0x00000000b5ad7209 */ /* 0x008fce0007810000 */
        /* <DEDUP_REMOVED lines=9> */
[----:B-1----:R-:W-:Y:S01]  /*d1f0*/  FMNMX.FTZ R0, R160, R173, !PT ;  /* 0x000000ada0007209 */ /* 0x002fe20007810000 */
[----:B------:R-:W-:-:S06]  /*d200*/  FMUL.FTZ R173, R157, UR41 ;  /* 0x000000299dad7c20 */ /* 0x000fcc0008410000 */
[----:B------:R-:W1:Y:S01]  /*d210*/  MUFU.TANH R165, R165 ;  /* 0x000000a500a57308 */ /* 0x000e620000002400 */
[----:B---3--:R-:W-:-:S07]  /*d220*/  FMNMX.FTZ R157, R161, R0, !PT ;  /* 0x00000000a19d7209 */ /* 0x008fce0007810000 */
[----:B------:R-:W3:Y:S01]  /*d230*/  MUFU.TANH R152, R152 ;  /* 0x0000009800987308 */ /* 0x000ee20000002400 */
[----:B--2---:R-:W-:Y:S01]  /*d240*/  FMNMX.FTZ R0, R164, R157, !PT ;  /* 0x0000009da4007209 */ /* 0x004fe20007810000 */
[----:B------:R-:W-:-:S06]  /*d250*/  FMUL.FTZ R157, R183, UR41 ;  /* 0x00000029b79d7c20 */ /* 0x000fcc0008410000 */
        /* <DEDUP_REMOVED lines=9> */
[----:B---3--:R-:W-:-:S05]  /*d2f0*/  FMNMX.FTZ R0, R173, R0, !PT ;  /* 0x00000000ad007209 */ /* 0x008fca0007810000 */
[----:B------:R-:W3:Y:S02]  /*d300*/  SHFL.BFLY PT, R183, R0, 0x2, 0x1f ;  /* 0x0c401f0000b77f89 */ /* 0x000ee400000e0000 */
[----:B------:R-:W4:Y:S08]  /*d310*/  MUFU.TANH R186, R186 ;  /* 0x000000ba00ba7308 */ /* 0x000f300000002400 */
[----:B------:R-:W5:Y:S08]  /*d320*/  MUFU.TANH R189, R189 ;  /* 0x000000bd00bd7308 */ /* 0x000f700000002400 */
[----:B------:R-:W5:Y:S01]  /*d330*/  MUFU.TANH R176, R176 ;  /* 0x000000b000b07308 */ /* 0x000f620000002400 */
[----:B---3--:R-:W-:-:S07]  /*d340*/  FMNMX.FTZ R183, R0, R183, !PT ;  /* 0x000000b700b77209 */ /* 0x008fce0007810000 */
[----:B------:R-:W3:Y:S01]  /*d350*/  MUFU.TANH R178, R178 ;  /* 0x000000b200b27308 */ /* 0x000ee20000002400 */
[----:B------:R-:W2:Y:S07]  /*d360*/  SHFL.BFLY PT, R4, R183, 0x1, 0x1f ;  /* 0x0c201f00b7047f89 */ /* 0x000eae00000e0000 */
[----:B------:R-:W3:Y:S08]  /*d370*/  MUFU.TANH R179, R179 ;  /* 0x000000b300b37308 */ /* 0x000ef00000002400 */
[----:B------:R-:W3:Y:S08]  /*d380*/  MUFU.TANH R157, R157 ;  /* 0x0000009d009d7308 */ /* 0x000ef00000002400 */
[----:B------:R-:W3:Y:S01]  /*d390*/  MUFU.TANH R170, R170 ;  /* 0x000000aa00aa7308 */ /* 0x000ee20000002400 */
[----:B--2---:R-:W-:-:S02]  /*d3a0*/  FMNMX.FTZ R4, R183, R4, !PT ;  /* 0x00000004b7047209 */ /* 0x004fc40007810000 */
[----:B------:R-:W-:-:S03]  /*d3b0*/  FMNMX.FTZ R183, R185, R20, !PT ;  /* 0x00000014b9b77209 */ /* 0x000fc60007810000 */
[----:B------:R-:W-:Y:S01]  /*d3c0*/  FADD.FTZ R0, -R4, R21 ;  /* 0x0000001504007221 */ /* 0x000fe20000010100 */
[----:B-1----:R-:W-:Y:S01]  /*d3d0*/  FMNMX.FTZ R183, R184, R183, !PT ;  /* 0x000000b7b8b77209 */ /* 0x002fe20007810000 */
[----:B------:R-:W1:Y:S02]  /*d3e0*/  MUFU.TANH R171, R171 ;  /* 0x000000ab00ab7308 */ /* 0x000e640000002400 */
[----:B------:R-:W-:-:S06]  /*d3f0*/  FMUL.FTZ R0, R0, UR4 ;  /* 0x0000000400007c20 */ /* 0x000fcc0008410000 */
[----:B------:R-:W2:Y:S08]  /*d400*/  MUFU.TANH R174, R174 ;  /* 0x000000ae00ae7308 */ /* 0x000eb00000002400 */
[----:B------:R-:W2:Y:S08]  /*d410*/  MUFU.TANH R175, R175 ;  /* 0x000000af00af7308 */ /* 0x000eb00000002400 */
[----:B------:R-:W2:Y:S08]  /*d420*/  MUFU.TANH R162, R162 ;  /* 0x000000a200a27308 */ /* 0x000eb00000002400 */
[----:B------:R-:W2:Y:S08]  /*d430*/  MUFU.TANH R163, R163 ;  /* 0x000000a300a37308 */ /* 0x000eb00000002400 */
[----:B------:R-:W2:Y:S08]  /*d440*/  MUFU.TANH R166, R166 ;  /* 0x000000a600a67308 */ /* 0x000eb00000002400 */
[----:B------:R-:W2:Y:S01]  /*d450*/  MUFU.TANH R167, R167 ;  /* 0x000000a700a77308 */ /* 0x000ea20000002400 */
[----:B------:R-:W-:-:S02]  /*d460*/  WARPGROUP.DEPBAR.LE gsb0, 0x0 ;  /* 0x00008000000079c5 */ /* 0x000fc40000010000 */
[----:B------:R-:W-:-:S05]  /*d470*/  WARPGROUP.ARRIVE ;  /* 0x00000000000079c5 */ /* 0x000fca0000000000 */
[----:B------:R-:W2:Y:S01]  /*d480*/  MUFU.TANH R154, R154 ;  /* 0x0000009a009a7308 */ /* 0x000ea20000002400 */
[----:B------:R-:W-:Y:S01]  /*d490*/  HGMMA.64x256x16.F32.BF16 R24, R204, gdesc[UR4].tnspB, R24, gsb0 ;  /* 0x43e00004cc187df0 */ /* 0x000fe20008001818 */
[----:B------:R-:W-:Y:S01]  /*d4a0*/  UIADD3 UR6, UR10, 0x100, URZ ;  /* 0x000001000a067890 */ /* 0x000fe2000fffe03f */
[----:B------:R-:W-:-:S05]  /*d4b0*/  UMOV UR7, 0x40000040 ;  /* 0x4000004000077882 */ /* 0x000fca0000000000 */
[----:B------:R-:W2:Y:S08]  /*d4c0*/  MUFU.TANH R155, R155 ;  /* 0x0000009b009b7308 */ /* 0x000eb00000002400 */
[----:B------:R-:W2:Y:S08]  /*d4d0*/  MUFU.TANH R158, R158 ;  /* 0x0000009e009e7308 */ /* 0x000eb00000002400 */
[----:B------:R-:W2:Y:S08]  /*d4e0*/  MUFU.TANH R159, R159 ;  /* 0x0000009f009f7308 */ /* 0x000eb00000002400 */
[----:B------:R-:W-:Y:S01]  /*d4f0*/  MUFU.EX2 R0, R0 ;  /* 0x0000000000007308 */ /* 0x000fe20000000800 */
        /* <DEDUP_REMOVED lines=13> */
[----:B----4-:R-:W-:Y:S01]  /*d5d0*/  FMNMX.FTZ R196, R186, R183, !PT ;  /* 0x000000b7bac47209 */ /* 0x010fe20007810000 */
[----:B------:R-:W-:-:S03]  /*d5e0*/  FMUL.FTZ R199, R4, UR4 ;  /* 0x0000000404c77c20 */ /* 0x000fc60008410000 */
[----:B-----5:R-:W-:-:S15]  /*d5f0*/  FMNMX.FTZ R21, R189, R196, !PT ;  /* 0x000000c4bd157209 */ /* 0x020fde0007810000 */
[----:B------:R-:W-:-:S03]  /*d600*/  NOP ;  /* 0x0000000000007918 */ /* 0x000fc60000000000 */
[----:B------:R-:W-:Y:S01]  /*d610*/  HGMMA.64x256x16.F32.BF16 R24, R192, gdesc[UR4].tnspB, R24, gsb0 ;  /* 0x43e00004c0187df0 */ /* 0x000fe20008001818 */
[--C-:B------:R-:W-:Y:S01]  /*d620*/  FFMA.FTZ R183, R2, UR4, -R199.reuse ;  /* 0x0000000402b77c23 */ /* 0x100fe200080108c7 */
[--C-:B------:R-:W-:Y:S01]  /*d630*/  FFMA.FTZ R208, R3, UR4, -R199.reuse ;  /* 0x0000000403d07c23 */ /* 0x100fe200080108c7 */
[----:B------:R-:W-:Y:S01]  /*d640*/  FMNMX.FTZ R21, R176, R21, !PT ;  /* 0x00000015b0157209 */ /* 0x000fe20007810000 */
[--C-:B------:R-:W-:Y:S01]  /*d650*/  FFMA.FTZ R196, R160, UR4, -R199.reuse ;  /* 0x00000004a0c47c23 */ /* 0x100fe200080108c7 */
[--C-:B------:R-:W-:Y:S01]  /*d660*/  FFMA.FTZ R202, R169, UR4, -R199.reuse ;  /* 0x00000004a9ca7c23 */ /* 0x100fe200080108c7 */
[--C-:B------:R-:W-:Y:S01]  /*d670*/  FFMA.FTZ R169, R172, UR4, -R199.reuse ;  /* 0x00000004aca97c23 */ /* 0x100fe200080108c7 */
[----:B---3--:R-:W-:Y:S01]  /*d680*/  FMNMX.FTZ R2, R178, R21, !PT ;  /* 0x00000015b2027209 */ /* 0x008fe20007810000 */
        /* <DEDUP_REMOVED lines=15> */
[----:B-1----:R-:W-:Y:S01]  /*d780*/  FMNMX.FTZ R3, R171, R2, !PT ;  /* 0x00000002ab037209 */ /* 0x002fe20007810000 */
[--C-:B------:R-:W-:Y:S01]  /*d790*/  FFMA.FTZ R187, R161, UR4, -R199.reuse ;  /* 0x00000004a1bb7c23 */ /* 0x100fe200080108c7 */
[--C-:B------:R-:W-:Y:S01]  /*d7a0*/  FFMA.FTZ R161, R165, UR4, -R199.reuse ;  /* 0x00000004a5a17c23 */ /* 0x100fe200080108c7 */
[--C-:B------:R-:W-:Y:S01]  /*d7b0*/  FFMA.FTZ R206, R180, UR4, -R199.reuse ;  /* 0x00000004b4ce7c23 */ /* 0x100fe200080108c7 */
[----:B--2---:R-:W-:Y:S01]  /*d7c0*/  FMNMX.FTZ R2, R174, R3, !PT ;  /* 0x00000003ae027209 */ /* 0x004fe20007810000 */
[----:B------:R-:W-:Y:S01]  /*d7d0*/  MUFU.EX2 R210, R210 ;  /* 0x000000d200d27308 */ /* 0x000fe20000000800 */
[--C-:B------:R-:W-:Y:S01]  /*d7e0*/  FFMA.FTZ R200, R182, UR4, -R199.reuse ;  /* 0x00000004b6c87c23 */ /* 0x100fe200080108c7 */
[----:B------:R-:W-:Y:S01]  /*d7f0*/  FFMA.FTZ R173, R173, UR4, -R199 ;  /* 0x00000004adad7c23 */ /* 0x000fe200080108c7 */
        /* <DEDUP_REMOVED lines=12> */
[----:B------:R-:W-:-:S05]  /*d8c0*/  FMNMX.FTZ R2, R159, R2, !PT ;  /* 0x000000029f027209 */ /* 0x000fca0007810000 */
[----:B------:R-:W1:Y:S01]  /*d8d0*/  SHFL.BFLY PT, R3, R2, 0x2, 0x1f ;  /* 0x0c401f0002037f89 */ /* 0x000e6200000e0000 */
[----:B------:R-:W-:Y:S08]  /*d8e0*/  MUFU.EX2 R191, R191 ;  /* 0x000000bf00bf7308 */ /* 0x000ff00000000800 */
[----:B------:R-:W-:Y:S08]  /*d8f0*/  MUFU.EX2 R200, R200 ;  /* 0x000000c800c87308 */ /* 0x000ff00000000800 */
[----:B------:R-:W-:Y:S01]  /*d900*/  MUFU.EX2 R181, R181 ;  /* 0x000000b500b57308 */ /* 0x000fe20000000800 */
[----:B-1----:R-:W-:-:S07]  /*d910*/  FMNMX.FTZ R160, R2, R3, !PT ;  /* 0x0000000302a07209 */ /* 0x002fce0007810000 */
[----:B------:R-:W-:Y:S01]  /*d920*/  MUFU.EX2 R202, R202 ;  /* 0x000000ca00ca7308 */ /* 0x000fe20000000800 */
[----:B------:R-:W1:Y:S07]  /*d930*/  SHFL.BFLY PT, R3, R160, 0x1, 0x1f ;  /* 0x0c201f00a0037f89 */ /* 0x000e6e00000e0000 */
[----:B------:R-:W-:Y:S08]  /*d940*/  MUFU.EX2 R169, R169 ;  /* 0x000000a900a97308 */ /* 0x000ff00000000800 */
[----:B------:R-:W-:Y:S08]  /*d950*/  MUFU.EX2 R196, R196 ;  /* 0x000000c400c47308 */ /* 0x000ff00000000800 */
[----:B------:R-:W-:Y:S01]  /*d960*/  MUFU.EX2 R187, R187 ;  /* 0x000000bb00bb7308 */ /* 0x000fe20000000800 */
[----:B-1----:R-:W-:-:S07]  /*d970*/  FMNMX.FTZ R3, R160, R3, !PT ;  /* 0x00000003a0037209 */ /* 0x002fce0007810000 */
        /* <DEDUP_REMOVED lines=12> */
[----:B------:R-:W-:Y:S01]  /*da40*/  @!P1 LEA R157, R157, UR60, 0x3 ;  /* 0x0000003c9d9d9c11 */ /* 0x000fe2000f8e18ff */
[--C-:B------:R-:W-:Y:S01]  /*da50*/  FFMA.FTZ R168, R178, UR4, -R156.reuse ;  /* 0x00000004b2a87c23 */ /* 0x100fe2000801089c */
[--C-:B------:R-:W-:Y:S01]  /*da60*/  FFMA.FTZ R207, R179, UR4, -R156.reuse ;  /* 0x00000004b3cf7c23 */ /* 0x100fe2000801089c */
[--C-:B------:R-:W-:Y:S01]  /*da70*/  FFMA.FTZ R201, R170, UR4, -R156.reuse ;  /* 0x00000004aac97c23 */ /* 0x100fe2000801089c */
[----:B------:R-:W-:Y:S01]  /*da80*/  @!P1 IADD3 R157, R157, 0x38840, RZ ;  /* 0x000388409d9d9810 */ /* 0x000fe20007ffe0ff */
[----:B------:R-:W1:Y:S01]  /*da90*/  MUFU.EX2 R209, R209 ;  /* 0x000000d100d17308 */ /* 0x000e620000000800 */
[--C-:B------:R-:W-:Y:S01]  /*daa0*/  FFMA.FTZ R199, R166, UR4, -R156.reuse ;  /* 0x00000004a6c77c23 */ /* 0x100fe2000801089c */
[--C-:B------:R-:W-:Y:S01]  /*dab0*/  FFMA.FTZ R170, R171, UR4, -R156.reuse ;  /* 0x00000004abaa7c23 */ /* 0x100fe2000801089c */
[----:B------:R-:W-:Y:S01]  /*dac0*/  @!P1 PRMT R157, RZ, 0x654, R157 ;  /* 0x00000654ff9d9816 */ /* 0x000fe2000000009d */
[--C-:B------:R-:W-:Y:S01]  /*dad0*/  FFMA.FTZ R203, R174, UR4, -R156.reuse ;  /* 0x00000004aecb7c23 */ /* 0x100fe2000801089c */
[--C-:B------:R-:W-:Y:S01]  /*dae0*/  FFMA.FTZ R174, R175, UR4, -R156.reuse ;  /* 0x00000004afae7c23 */ /* 0x100fe2000801089c */
[--C-:B------:R-:W-:Y:S01]  /*daf0*/  FFMA.FTZ R167, R167, UR4, -R156.reuse ;  /* 0x00000004a7a77c23 */ /* 0x100fe2000801089c */
[--C-:B------:R-:W-:Y:S01]  /*db00*/  FFMA.FTZ R155, R155, UR4, -R156.reuse ;  /* 0x000000049b9b7c23 */ /* 0x100fe2000801089c */
[----:B------:R-:W2:Y:S01]  /*db10*/  MUFU.EX2 R160, R160 ;  /* 0x000000a000a07308 */ /* 0x000ea20000000800 */
[----:B------:R-:W-:Y:S01]  /*db20*/  FFMA.FTZ R158, R158, UR4, -R156 ;  /* 0x000000049e9e7c23 */ /* 0x000fe2000801089c */
[----:B------:R-:W-:Y:S01]  /*db30*/  IMAD.U32 R171, RZ, RZ, UR5 ;  /* 0x00000005ffab7e24 */ /* 0x000fe2000f8e00ff */
[----:B------:R-:W-:-:S04]  /*db40*/  UIADD3 UR5, UR47, -0x1, URZ ;  /* 0xffffffff2f057890 */ /* 0x000fc8000fffe03f */
[----:B------:R-:W-:Y:S01]  /*db50*/  @!P1 IADD3 R171, R171, 0x38860, RZ ;  /* 0x00038860abab9810 */ /* 0x000fe20007ffe0ff */
[----:B------:R-:W-:Y:S01]  /*db60*/  MUFU.EX2 R211, R211 ;  /* 0x000000d300d37308 */ /* 0x000fe20000000800 */
[----:B-1----:R-:W-:Y:S01]  /*db70*/  FFMA.FTZ R165, R2, R5, R209 ;  /* 0x0000000502a57223 */ /* 0x002fe200000100d1 */
[----:B------:R-:W-:Y:S01]  /*db80*/  UMOV UR47, UR5 ;  /* 0x00000005002f7c82 */ /* 0x000fe20008000000 */
[----:B------:R-:W-:-:S05]  /*db90*/  @!P1 PRMT R171, RZ, 0x654, R171 ;  /* 0x00000654ffab9816 */ /* 0x000fca00000000ab */
[----:B------:R-:W-:Y:S01]  /*dba0*/  MUFU.EX2 R164, R164 ;  /* 0x000000a400a47308 */ /* 0x000fe20000000800 */
[C---:B--2---:R-:W-:Y:S01]  /*dbb0*/  FADD.FTZ R176, R160.reuse, R165 ;  /* 0x000000a5a0b07221 */ /* 0x044fe20000010000 */
[----:B------:R-:W-:-:S06]  /*dbc0*/  F2FP.BF16.F32.PACK_AB R209, R160, R209 ;  /* 0x000000d1a0d1723e */ /* 0x000fcc00000010ff */
        /* <DEDUP_REMOVED lines=11> */
[----:B------:R-:W1:Y:S01]  /*dc80*/  MUFU.EX2 R152, R152 ;  /* 0x0000009800987308 */ /* 0x000e620000000800 */
[----:B------:R-:W-:-:S02]  /*dc90*/  WARPGROUP.DEPBAR.LE gsb0, 0x0 ;  /* 0x00008000000079c5 */ /* 0x000fc40000010000 */
[----:B------:R2:W-:Y:S05]  /*dca0*/  @!P1 SYNCS.ARRIVE.TRANS64.RED.A1T0 RZ, [R157+URZ], RZ ;  /* 0x000000ff9dff99a7 */ /* 0x0005ea000810043f */
[----:B------:R-:W-:Y:S01]  /*dcb0*/  MUFU.EX2 R155, R155 ;  /* 0x0000009b009b7308 */ /* 0x000fe20000000800 */
[----:B--2---:R-:W-:Y:S01]  /*dcc0*/  FFMA.FTZ R157, R0, R17, R183 ;  /* 0x00000011009d7223 */ /* 0x004fe200000100b7 */
[--C-:B------:R-:W-:Y:S01]  /*dcd0*/  FFMA.FTZ R17, R162, UR4, -R156.reuse ;  /* 0x00000004a2117c23 */ /* 0x100fe2000801089c */
[----:B------:R-:W-:-:S05]  /*dce0*/  FFMA.FTZ R162, R163, UR4, -R156 ;  /* 0x00000004a3a27c23 */ /* 0x000fca000801089c */
[----:B------:R-:W-:Y:S01]  /*dcf0*/  MUFU.EX2 R153, R153 ;  /* 0x0000009900997308 */ /* 0x000fe20000000800 */
[----:B------:R-:W-:Y:S01]  /*dd00*/  FADD.FTZ R157, R208, R157 ;  /* 0x0000009dd09d7221 */ /* 0x000fe20000010000 */
[----:B-1----:R-:W-:Y:S01]  /*dd10*/  F2FP.BF16.F32.PACK_AB R192, R152, R21 ;  /* 0x0000001598c0723e */ /* 0x002fe200000010ff */
[----:B------:R1:W-:Y:S01]  /*dd20*/  @!P1 SYNCS.ARRIVE.TRANS64.RED.A1T0 RZ, [R171+URZ], RZ ;  /* 0x000000ffabff99a7 */ /* 0x0003e2000810043f */
[----:B------:R-:W-:Y:S01]  /*dd30*/  F2FP.BF16.F32.PACK_AB R208, R208, R183 ;  /* 0x000000b7d0d0723e */ /* 0x000fe200000010ff */
[----:B------:R-:W-:Y:S01]  /*dd40*/  FADD.FTZ R178, R210, R157 ;  /* 0x0000009dd2b27221 */ /* 0x000fe20000010000 */
[----:B------:R-:W-:Y:S01]  /*dd50*/  FADD.FTZ R157, R211, R176 ;  /* 0x000000b0d39d7221 */ /* 0x000fe20000010000 */
[C---:B------:R-:W-:Y:S01]  /*dd60*/  F2FP.BF16.F32.PACK_AB R211, R164.reuse, R211 ;  /* 0x000000d3a4d3723e */ /* 0x040fe200000010ff */
[----:B------:R2:W-:Y:S01]  /*dd70*/  MUFU.EX2 R5, R17 ;  /* 0x0000001100057308 */ /* 0x0005e20000000800 */
[C---:B------:R-:W-:Y:S01]  /*dd80*/  FADD.FTZ R163, R197.reuse, R178 ;  /* 0x000000b2c5a37221 */ /* 0x040fe20000010000 */
[----:B------:R-:W-:Y:S01]  /*dd90*/  FADD.FTZ R166, R164, R157 ;  /* 0x0000009da4a67221 */ /* 0x000fe20000010000 */
[----:B------:R-:W-:-:S02]  /*dda0*/  F2FP.BF16.F32.PACK_AB R210, R197, R210 ;  /* 0x000000d2c5d2723e */ /* 0x000fc400000010ff */
[----:B------:R-:W-:Y:S01]  /*ddb0*/  FADD.FTZ R176, R204, R163 ;  /* 0x000000a3ccb07221 */ /* 0x000fe20000010000 */
[----:B------:R-:W-:Y:S01]  /*ddc0*/  FADD.FTZ R157, R205, R166 ;  /* 0x000000a6cd9d7221 */ /* 0x000fe20000010000 */
[C---:B------:R-:W-:Y:S01]  /*ddd0*/  F2FP.BF16.F32.PACK_AB R204, R177.reuse, R204 ;  /* 0x000000ccb1cc723e */ /* 0x040fe200000010ff */
[----:B------:R-:W3:Y:S01]  /*dde0*/  MUFU.EX2 R162, R162 ;  /* 0x000000a200a27308 */ /* 0x000ee20000000800 */
[----:B--2---:R-:W-:Y:S01]  /*ddf0*/  FFMA.FTZ R17, R154, UR4, -R156 ;  /* 0x000000049a117c23 */ /* 0x004fe2000801089c */
[----:B------:R-:W-:Y:S01]  /*de00*/  FADD.FTZ R163, R177, R176 ;  /* 0x000000b0b1a37221 */ /* 0x000fe20000010000 */
[C---:B------:R-:W-:Y:S01]  /*de10*/  FADD.FTZ R154, R168.reuse, R157 ;  /* 0x0000009da89a7221 */ /* 0x040fe20000010000 */
[----:B------:R-:W-:Y:S01]  /*de20*/  FFMA.FTZ R156, R159, UR4, -R156 ;  /* 0x000000049f9c7c23 */ /* 0x000fe2000801089c */
[----:B------:R-:W-:Y:S01]  /*de30*/  F2FP.BF16.F32.PACK_AB R205, R168, R205 ;  /* 0x000000cda8cd723e */ /* 0x000fe200000010ff */
[----:B------:R-:W-:Y:S01]  /*de40*/  FADD.FTZ R166, R206, R163 ;  /* 0x000000a3cea67221 */ /* 0x000fe20000010000 */
[----:B------:R-:W-:Y:S01]  /*de50*/  FADD.FTZ R157, R207, R154 ;  /* 0x0000009acf9d7221 */ /* 0x000fe20000010000 */
[----:B------:R-:W-:Y:S01]  /*de60*/  MUFU.EX2 R158, R158 ;  /* 0x0000009e009e7308 */ /* 0x000fe20000000800 */
[C---:B------:R-:W-:Y:S01]  /*de70*/  F2FP.BF16.F32.PACK_AB R206, R191.reuse, R206 ;  /* 0x000000cebfce723e */ /* 0x040fe200000010ff */
[----:B------:R-:W-:Y:S01]  /*de80*/  FADD.FTZ R159, R191, R166 ;  /* 0x000000a6bf9f7221 */ /* 0x000fe20000010000 */
[C---:B------:R-:W-:Y:S01]  /*de90*/  FADD.FTZ R166, R172.reuse, R157 ;  /* 0x0000009daca67221 */ /* 0x040fe20000010000 */
[----:B------:R-:W-:-:S02]  /*dea0*/  F2FP.BF16.F32.PACK_AB R207, R172, R207 ;  /* 0x000000cfaccf723e */ /* 0x000fc400000010ff */
[----:B------:R-:W-:Y:S01]  /*deb0*/  FADD.FTZ R176, R200, R159 ;  /* 0x0000009fc8b07221 */ /* 0x000fe20000010000 */
[----:B------:R-:W-:Y:S01]  /*dec0*/  FADD.FTZ R157, R201, R166 ;  /* 0x000000a6c99d7221 */ /* 0x000fe20000010000 */
[----:B------:R-:W2:Y:S01]  /*ded0*/  MUFU.EX2 R154, R167 ;  /* 0x000000a7009a7308 */ /* 0x000ea20000000800 */
[----:B---3--:R-:W-:Y:S01]  /*dee0*/  F2FP.BF16.F32.PACK_AB R197, R162, R5 ;  /* 0x00000005a2c5723e */ /* 0x008fe200000010ff */
[C---:B------:R-:W-:Y:S01]  /*def0*/  FADD.FTZ R159, R181.reuse, R176 ;  /* 0x000000b0b59f7221 */ /* 0x040fe20000010000 */
[----:B------:R-:W-:Y:S01]  /*df00*/  FADD.FTZ R160, R170, R157 ;  /* 0x0000009daaa07221 */ /* 0x000fe20000010000 */
[----:B------:R-:W-:Y:S02]  /*df10*/  F2FP.BF16.F32.PACK_AB R200, R181, R200 ;  /* 0x000000c8b5c8723e */ /* 0x000fe400000010ff */
[----:B------:R-:W-:Y:S01]  /*df20*/  FADD.FTZ R164, R202, R159 ;  /* 0x0000009fcaa47221 */ /* 0x000fe20000010000 */
[----:B------:R-:W-:Y:S01]  /*df30*/  FADD.FTZ R157, R203, R160 ;  /* 0x000000a0cb9d7221 */ /* 0x000fe20000010000 */
[----:B------:R3:W4:Y:S01]  /*df40*/  MUFU.EX2 R166, R17 ;  /* 0x0000001100a67308 */ /* 0x0007220000000800 */
[----:B------:R-:W-:Y:S01]  /*df50*/  F2FP.BF16.F32.PACK_AB R201, R170, R201 ;  /* 0x000000c9aac9723e */ /* 0x000fe200000010ff */
[C---:B------:R-:W-:Y:S01]  /*df60*/  FADD.FTZ R159, R169.reuse, R164 ;  /* 0x000000a4a99f7221 */ /* 0x040fe20000010000 */
[----:B------:R-:W-:Y:S01]  /*df70*/  FADD.FTZ R160, R174, R157 ;  /* 0x0000009daea07221 */ /* 0x000fe20000010000 */
[----:B------:R-:W-:-:S02]  /*df80*/  F2FP.BF16.F32.PACK_AB R202, R169, R202 ;  /* 0x000000caa9ca723e */ /* 0x000fc400000010ff */
[----:B------:R-:W-:Y:S01]  /*df90*/  FADD.FTZ R164, R196, R159 ;  /* 0x0000009fc4a47221 */ /* 0x000fe20000010000 */
[----:B------:R-:W-:Y:S01]  /*dfa0*/  F2FP.BF16.F32.PACK_AB R203, R174, R203 ;  /* 0x000000cbaecb723e */ /* 0x000fe200000010ff */
[----:B------:R-:W5:Y:S01]  /*dfb0*/  MUFU.EX2 R20, R173 ;  /* 0x000000ad00147308 */ /* 0x000f620000000800 */
[----:B---3--:R-:W-:Y:S01]  /*dfc0*/  FADD.FTZ R17, R5, R160 ;  /* 0x000000a005117221 */ /* 0x008fe20000010000 */
[C---:B------:R-:W-:Y:S01]  /*dfd0*/  FADD.FTZ R157, R187.reuse, R164 ;  /* 0x000000a4bb9d7221 */ /* 0x040fe20000010000 */
[----:B------:R-:W-:Y:S02]  /*dfe0*/  F2FP.BF16.F32.PACK_AB R196, R187, R196 ;  /* 0x000000c4bbc4723e */ /* 0x000fe400000010ff */
[----:B------:R-:W-:Y:S01]  /*dff0*/  FADD.FTZ R160, R162, R17 ;  /* 0x00000011a2a07221 */ /* 0x000fe20000010000 */
[----:B------:R-:W-:Y:S01]  /*e000*/  FADD.FTZ R164, R198, R157 ;  /* 0x0000009dc6a47221 */ /* 0x000fe20000010000 */
[----:B------:R-:W-:Y:S01]  /*e010*/  F2FP.BF16.F32.PACK_AB R198, R161, R198 ;  /* 0x000000c6a1c6723e */ /* 0x000fe200000010ff */
[----:B------:R-:W3:Y:S01]  /*e020*/  MUFU.EX2 R156, R156 ;  /* 0x0000009c009c7308 */ /* 0x000ee20000000800 */
[----:B------:R-:W-:Y:S01]  /*e030*/  FADD.FTZ R17, R199, R160 ;  /* 0x000000a0c7117221 */ /* 0x000fe20000010000 */
[----:B------:R-:W-:Y:S01]  /*e040*/  FADD.FTZ R164, R161, R164 ;  /* 0x000000a4a1a47221 */ /* 0x000fe20000010000 */
[----:B--2---:R-:W-:-:S02]  /*e050*/  F2FP.BF16.F32.PACK_AB R199, R154, R199 ;  /* 0x000000c79ac7723e */ /* 0x004fc400000010ff */
[----:B------:R-:W-:Y:S01]  /*e060*/  FADD.FTZ R17, R154, R17 ;  /* 0x000000119a117221 */ /* 0x000fe20000010000 */
[----:B------:R-:W-:Y:S01]  /*e070*/  FADD.FTZ R5, R21, R164 ;  /* 0x000000a415057221 */ /* 0x000fe20000010000 */
[C---:B----4-:R-:W-:Y:S02]  /*e080*/  F2FP.BF16.F32.PACK_AB R193, R155.reuse, R166 ;  /* 0x000000a69bc1723e */ /* 0x050fe400000010ff */
[----:B------:R-:W-:Y:S01]  /*e090*/  FADD.FTZ R17, R166, R17 ;  /* 0x00000011a6117221 */ /* 0x000fe20000010000 */
[----:B------:R-:W-:Y:S01]  /*e0a0*/  FADD.FTZ R154, R152, R5 ;  /* 0x00000005989a7221 */ /* 0x000fe20000010000 */
[----:B-----5:R-:W-:Y:S02]  /*e0b0*/  F2FP.BF16.F32.PACK_AB R194, R20, R153 ;  /* 0x0000009914c2723e */ /* 0x020fe400000010ff */
[----:B------:R-:W-:Y:S01]  /*e0c0*/  FADD.FTZ R17, R155, R17 ;  /* 0x000000119b117221 */ /* 0x000fe20000010000 */
[----:B------:R-:W-:-:S03]  /*e0d0*/  FADD.FTZ R5, R153, R154 ;  /* 0x0000009a99057221 */ /* 0x000fc60000010000 */
[----:B------:R-:W-:Y:S01]  /*e0e0*/  FADD.FTZ R21, R158, R17 ;  /* 0x000000119e157221 */ /* 0x000fe20000010000 */
[----:B------:R-:W-:Y:S01]  /*e0f0*/  FADD.FTZ R17, R20, R5 ;  /* 0x0000000514117221 */ /* 0x000fe20000010000 */
[C---:B---3--:R-:W-:Y:S01]  /*e100*/  F2FP.BF16.F32.PACK_AB R195, R156.reuse, R158 ;  /* 0x0000009e9cc3723e */ /* 0x048fe200000010ff */
[----:B------:R-:W-:Y:S02]  /*e110*/  IMAD.MOV.U32 R20, RZ, RZ, R3 ;  /* 0x000000ffff147224 */ /* 0x000fe400078e0003 */
[----:B------:R-:W-:Y:S01]  /*e120*/  FADD.FTZ R5, R156, R21 ;  /* 0x000000159c057221 */ /* 0x000fe20000010000 */
[----:B------:R-:W-:Y:S01]  /*e130*/  MOV R21, R4 ;  /* 0x0000000400157202 */ /* 0x000fe20000000f00 */
[----:B-1----:R-:W-:Y:S06]  /*e140*/  @P2 BRA `(.L_x_1973) ;  /* 0xffffffc400082947 */ /* 0x002fec000383ffff */
.L_x_1964:
        /* <DEDUP_REMOVED lines=131> */
.L_x_1974:
[----:B------:R-:W-:Y:S01]  /*e980*/  R2UR UR6, R16 ;  /* 0x00000000100672ca */ /* 0x000fe200000e0000 */
[----:B------:R-:W-:-:S12]  /*e990*/  ULEA UR5, UR46, UR60, 0x3 ;  /* 0x0000003c2e057291 */ /* 0x000fd8000f8e183f */
[----:B------:R-:W-:-:S05]  /*e9a0*/  IMAD.U32 R0, RZ, RZ, UR6 ;  /* 0x00000006ff007e24 */ /* 0x000fca000f8e00ff */
[----:B------:R-:W-:-:S04]  /*e9b0*/  SHF.L.U32 R0, R0, 0x1f, RZ ;  /* 0x0000001f00007819 */ /* 0x000fc800000006ff */
[----:B------:R1:W2:Y:S01]  /*e9c0*/  SYNCS.PHASECHK.TRANS64.TRYWAIT P2, [UR5+0x38850], R0 ;  /* 0x03885000ff0075a7 */ /* 0x0002a20008040145 */
[----:B------:R-:W-:Y:S05]  /*e9d0*/  @!P0 BRA `(.L_x_1975) ;  /* 0x0000000000048947 */ /* 0x000fea0003800000 */
[----:B------:R-:W-:Y:S01]  /*e9e0*/  BPT.TRAP 0x1 ;  /* 0x000000040000795c */ /* 0x000fe20000300000 */
.L_x_1975:
[----:B--2---:R-:W-:Y:S05]  /*e9f0*/  @P2 BRA `(.L_x_1976) ;  /* 0x0000000000082947 */ /* 0x004fea0003800000 */
[----:B------:R-:W2:Y:S02]  /*ea00*/  SYNCS.PHASECHK.TRANS64.TRYWAIT P0, [UR5+0x38850], R0 ;  /* 0x03885000ff0075a7 */ /* 0x000ea40008000145 */
[----:B--2---:R-:W-:Y:S05]  /*ea10*/  @!P0 BRA `(.L_x_1977) ;  /* 0x0000005c006c8947 */ /* 0x004fea0003800000 */
.L_x_1976:
[----:B------:R-:W-:Y:S01]  /*ea20*/  UIADD3 UR60, UR60, 0x400, URZ ;  /* 0x000004003c3c7890 */ /* 0x000fe2000fffe03f */
[----:B------:R-:W-:Y:S01]  /*ea30*/  WARPGROUP.ARRIVE ;  /* 0x00000000000079c5 */ /* 0x000fe20000000000 */
[----:B------:R-:W-:Y:S01]  /*ea40*/  UMOV UR7, 0x40000040 ;  /* 0x4000004000077882 */ /* 0x000fe20000000000 */
[----:B------:R-:W-:Y:S01]  /*ea50*/  UMOV UR11, 0x40000040 ;  /* 0x40000040000b7882 */ /* 0x000fe20000000000 */
[----:B------:R-:W-:Y:S01]  /*ea60*/  USHF.R.U32.HI UR60, URZ, 0x4, UR60 ;  /* 0x000000043f3c7899 */ /* 0x000fe2000801163c */
[----:B------:R-:W3:Y:S01]  /*ea70*/  SHFL.BFLY PT, R2, R5, 0x2, 0x1f ;  /* 0x0c401f0005027f89 */ /* 0x000ee200000e0000 */
[----:B------:R-:W-:Y:S02]  /*ea80*/  R2UR UR12, R219 ;  /* 0x00000000db0c72ca */ /* 0x000fe400000e0000 */
[----:B------:R-:W-:Y:S01]  /*ea90*/  ULOP3.LUT UR60, UR60, 0x3fff, URZ, 0xc0, !UPT ;  /* 0x00003fff3c3c7892 */ /* 0x000fe2000f8ec03f */
[----:B-12---:R-:W1:Y:S01]  /*eaa0*/  SHFL.BFLY PT, R0, R17, 0x2, 0x1f ;  /* 0x0c401f0011007f89 */ /* 0x006e6200000e0000 */
[----:B------:R-:W-:-:S02]  /*eab0*/  R2UR UR9, R16 ;  /* 0x00000000100972ca */ /* 0x000fc400000e0000 */
[----:B------:R-:W-:Y:S01]  /*eac0*/  ULOP3.LUT UR6, UR60, 0x2800000, URZ, 0xfc, !UPT ;  /* 0x028000003c067892 */ /* 0x000fe2000f8efc3f */
[----:B------:R-:W-:Y:S02]  /*ead0*/  MOV R13, UR4 ;  /* 0x00000004000d7c02 */ /* 0x000fe40008000f00 */
[----:B------:R-:W-:Y:S01]  /*eae0*/  MOV R12, UR5 ;  /* 0x00000005000c7c02 */ /* 0x000fe20008000f00 */
[----:B------:R-:W-:Y:S02]  /*eaf0*/  UIMAD UR6, UR46, 0xa00, UR6 ;  /* 0x00000a002e0678a4 */ /* 0x000fe4000f8e0206 */
[----:B------:R-:W-:Y:S02]  /*eb00*/  UIADD3 UR46, UR46, 0x1, URZ ;  /* 0x000000012e2e7890 */ /* 0x000fe4000fffe03f */
[----:B------:R-:W-:Y:S02]  /*eb10*/  UIADD3 UR8, UR6, 0x80, URZ ;  /* 0x0000008006087890 */ /* 0x000fe4000fffe03f */
[----:B------:R-:W-:-:S02]  /*eb20*/  UISETP.NE.AND UP0, UPT, UR46, 0x2, UPT ;  /* 0x000000022e00788c */ /* 0x000fc4000bf05270 */
[----:B------:R-:W-:Y:S01]  /*eb30*/  UIADD3 UR12, UR12, 0x1, URZ ;  /* 0x000000010c0c7890 */ /* 0x000fe2000fffe03f */
[----:B------:R-:W-:Y:S01]  /*eb40*/  HGMMA.64x256x16.F32.BF16 R24, R208, gdesc[UR4].tnspB, R24, gsb0 ;  /* 0x43e00004d0187df0 */ /* 0x000fe20008001818 */
[----:B------:R-:W-:Y:S01]  /*eb50*/  UMOV UR7, 0x40000040 ;  /* 0x4000004000077882 */ /* 0x000fe20000000000 */
[----:B------:R-:W-:Y:S01]  /*eb60*/  UMOV UR10, UR8 ;  /* 0x00000008000a7c82 */ /* 0x000fe20008000000 */
[----:B------:R-:W-:Y:S01]  /*eb70*/  UIADD3 UR8, UR6, 0x100, URZ ;  /* 0x0000010006087890 */ /* 0x000fe2000fffe03f */
[----:B---3--:R-:W-:Y:S01]  /*eb80*/  FADD.FTZ R2, R2, R5 ;  /* 0x0000000502027221 */ /* 0x008fe20000010000 */
[----:B------:R-:W-:Y:S01]  /*eb90*/  IMAD.MOV.U32 R5, RZ, RZ, RZ ;  /* 0x000000ffff057224 */ /* 0x000fe200078e00ff */
[----:B------:R-:W-:Y:S01]  /*eba0*/  MOV R219, UR12 ;  /* 0x0000000c00db7c02 */ /* 0x000fe20008000f00 */
[----:B------:R-:W-:Y:S01]  /*ebb0*/  USEL UR46, UR46, URZ, UP0 ;  /* 0x0000003f2e2e7287 */ /* 0x000fe20008000000 */
[----:B-1----:R-:W-:Y:S01]  /*ebc0*/  FADD.FTZ R0, R0, R17 ;  /* 0x0000001100007221 */ /* 0x002fe20000010000 */
[----:B------:R-:W1:Y:S04]  /*ebd0*/  SHFL.BFLY PT, R9, R2, 0x1, 0x1f ;  /* 0x0c201f0002097f89 */ /* 0x000e6800000e0000 */
[----:B------:R-:W2:Y:S01]  /*ebe0*/  SHFL.BFLY PT, R7, R0, 0x1, 0x1f ;  /* 0x0c201f0000077f89 */ /* 0x000ea200000e0000 */
[----:B-1----:R-:W-:Y:S01]  /*ebf0*/  FADD.FTZ R11, R2, R9 ;  /* 0x00000009020b7221 */ /* 0x002fe20000010000 */
[----:B------:R-:W-:Y:S01]  /*ec00*/  MOV R9, UR4 ;  /* 0x0000000400097c02 */ /* 0x000fe20008000f00 */
[----:B------:R-:W-:Y:S01]  /*ec10*/  USEL UR4, URZ, 0x1, UP0 ;  /* 0x000000013f047887 */ /* 0x000fe20008000000 */
[----:B------:R-:W-:-:S02]  /*ec20*/  IMAD.MOV.U32 R2, RZ, RZ, -0x800000 ;  /* 0xff800000ff027424 */ /* 0x000fc400078e00ff */
[----:B--2---:R-:W-:Y:S01]  /*ec30*/  FADD.FTZ R10, R0, R7 ;  /* 0x00000007000a7221 */ /* 0x004fe20000010000 */
[----:B------:R-:W-:Y:S01]  /*ec40*/  FSETP.NE.FTZ.AND P2, PT, R11, RZ, PT ;  /* 0x000000ff0b00720b */ /* 0x000fe20003f55000 */
[----:B------:R-:W-:Y:S01]  /*ec50*/  ULOP3.LUT UR9, UR9, UR4, URZ, 0x3c, !UPT ;  /* 0x0000000409097292 */ /* 0x000fe2000f8e3c3f */
[----:B------:R-:W-:Y:S01]  /*ec60*/  MOV R7, RZ ;  /* 0x000000ff00077202 */ /* 0x000fe20000000f00 */
[----:B------:R-:W-:Y:S01]  /*ec70*/  IMAD.MOV.U32 R0, RZ, RZ, -0x800000 ;  /* 0xff800000ff007424 */ /* 0x000fe200078e00ff */
[----:B------:R-:W-:-:S03]  /*ec80*/  FSETP.NE.FTZ.AND P0, PT, R10, RZ, PT ;  /* 0x000000ff0a00720b */ /* 0x000fc60003f15000 */
[----:B------:R-:W-:-:S06]  /*ec90*/  IMAD.U32 R16, RZ, RZ, UR9 ;  /* 0x00000009ff107e24 */ /* 0x000fcc000f8e00ff */
[----:B------:R-:W1:Y:S01]  /*eca0*/  @P2 MUFU.LG2 R8, R11 ;  /* 0x0000000b00082308 */ /* 0x000e620000000c00 */
[----:B------:R-:W-:-:S03]  /*ecb0*/  @P2 FMUL.FTZ R13, R13, 0.69314718246459960938 ;  /* 0x3f3172180d0d2820 */ /* 0x000fc60000410000 */
[----:B------:R-:W-:-:S04]  /*ecc0*/  @P0 FMUL.FTZ R9, R9, 0.69314718246459960938 ;  /* 0x3f31721809090820 */ /* 0x000fc80000410000 */
[----:B------:R-:W-:Y:S08]  /*ecd0*/  @P2 MUFU.RCP R5, R11 ;  /* 0x0000000b00052308 */ /* 0x000ff00000001000 */
[----:B------:R-:W2:Y:S01]  /*ece0*/  @P0 MUFU.LG2 R6, R10 ;  /* 0x0000000a00060308 */ /* 0x000ea20000000c00 */
[----:B-1----:R-:W-:-:S04]  /*ecf0*/  @P2 FMUL.FTZ R8, R8, 0.69314718246459960938 ;  /* 0x3f31721808082820 */ /* 0x002fc80000410000 */
[----:B------:R-:W-:-:S03]  /*ed00*/  @P2 FFMA.FTZ R2, R13, R3, R8 ;  /* 0x000000030d022223 */ /* 0x000fc60000010008 */
[----:B------:R1:W3:Y:S02]  /*ed10*/  @P0 MUFU.RCP R7, R10 ;  /* 0x0000000a00070308 */ /* 0x0002e40000001000 */
[----:B-1----:R-:W-:Y:S02]  /*ed20*/  @!P1 VIADD R10, R12, 0x38860 ;  /* 0x000388600c0a9836 */ /* 0x002fe40000000000 */
[----:B--2---:R-:W-:-:S03]  /*ed30*/  @P0 FMUL.FTZ R6, R6, 0.69314718246459960938 ;  /* 0x3f31721806060820 */ /* 0x004fc60000410000 */
[----:B------:R-:W-:Y:S01]  /*ed40*/  @!P1 PRMT R3, RZ, 0x654, R10 ;  /* 0x00000654ff039816 */ /* 0x000fe2000000000a */
[----:B------:R-:W-:Y:S01]  /*ed50*/  @P0 FFMA.FTZ R0, R9, R4, R6 ;  /* 0x0000000409000223 */ /* 0x000fe20000010006 */
[----:B------:R-:W-:Y:S01]  /*ed60*/  PLOP3.LUT P0, PT, PT, PT, PT, 0x8, 0x0 ;  /* 0x000000000000781c */ /* 0x000fe20003f0e170 */
        /* <DEDUP_REMOVED lines=18> */
[----:B------:R-:W-:-:S15]  /*ee90*/  WARPGROUP.ARRIVE ;  /* 0x00000000000079c5 */ /* 0x000fde0000000000 */
[----:B------:R-:W-:-:S08]  /*eea0*/  NOP ;  /* 0x0000000000007918 */ /* 0x000fd00000000000 */
[----:B------:R-:W-:Y:S03]  /*eeb0*/  HGMMA.64x256x16.F32.BF16 R24, R192, gdesc[UR4].tnspB, R24, gsb0 ;  /* 0x43e00004c0187df0 */ /* 0x000fe60008001818 */
[----:B------:R-:W-:Y:S02]  /*eec0*/  WARPGROUP.DEPBAR.LE gsb0, 0x0 ;  /* 0x00008000000079c5 */ /* 0x000fe40000010000 */
[-C--:B------:R-:W-:Y:S01]  /*eed0*/  FMUL.FTZ R163, R83, R5.reuse ;  /* 0x0000000553a37220 */ /* 0x080fe20000410000 */
[-C--:B------:R-:W-:Y:S01]  /*eee0*/  FMUL.FTZ R83, R86, R5.reuse ;  /* 0x0000000556537220 */ /* 0x080fe20000410000 */
[-C--:B------:R-:W-:Y:S01]  /*eef0*/  FMUL.FTZ R86, R87, R5.reuse ;  /* 0x0000000557567220 */ /* 0x080fe20000410000 */
[-C--:B------:R-:W-:Y:S01]  /*ef00*/  FMUL.FTZ R87, R91, R5.reuse ;  /* 0x000000055b577220 */ /* 0x080fe20000410000 */
[-C--:B------:R-:W-:Y:S01]  /*ef10*/  FMUL.FTZ R91, R94, R5.reuse ;  /* 0x000000055e5b7220 */ /* 0x080fe20000410000 */
[----:B------:R-:W-:Y:S01]  /*ef20*/  FMUL.FTZ R94, R95, R5 ;  /* 0x000000055f5e7220 */ /* 0x000fe20000410000 */
[-C--:B---3--:R-:W-:Y:S01]  /*ef30*/  FMUL.FTZ R4, R24, R7.reuse ;  /* 0x0000000718047220 */ /* 0x088fe20000410000 */
        /* <DEDUP_REMOVED lines=122> */
.L_x_1947:
        /* <DEDUP_REMOVED lines=9> */
[----:B------:R-:W-:Y:S01]  /*f770*/  BAR.SYNC.DEFER_BLOCKING 0x1, 0x100 ;  /* 0x0044000000007b1d */ /* 0x000fe20000010000 */
[C---:B------:R-:W-:Y:S01]  /*f780*/  IADD3 R31, P3, R22.reuse, 0x4000, RZ ;  /* 0x00004000161f7810 */ /* 0x040fe20007f7e0ff */
[----:B------:R-:W-:Y:S01]  /*f790*/  USHF.R.S32.HI UR5, URZ, 0x1f, UR43 ;  /* 0x0000001f3f057899 */ /* 0x000fe2000801142b */
[----:B------:R-:W-:Y:S02]  /*f7a0*/  LOP3.LUT R26, R27, 0x380, RZ, 0xc0, !PT ;  /* 0x000003801b1a7812 */ /* 0x000fe400078ec0ff */
[C---:B------:R-:W-:Y:S01]  /*f7b0*/  IADD3 R19, P6, R22.reuse, 0x20, RZ ;  /* 0x0000002016137810 */ /* 0x040fe20007fde0ff */
[----:B------:R-:W-:Y:S01]  /*f7c0*/  ULDC UR10, c[0x0][0xa88] ;  /* 0x0002a200000a7ab9 */ /* 0x000fe20000000800 */
[----:B------:R-:W-:Y:S01]  /*f7d0*/  IADD3 R21, P5, R22, 0x40, RZ ;  /* 0x0000004016157810 */ /* 0x000fe20007fbe0ff */
[----:B------:R-:W-:Y:S01]  /*f7e0*/  ULDC.64 UR6, c[0x0][0xb70] ;  /* 0x0002dc0000067ab9 */ /* 0x000fe20000000a00 */
[----:B------:R-:W-:Y:S01]  /*f7f0*/  LOP3.LUT R30, R31, 0x380, RZ, 0xc0, !PT ;  /* 0x000003801f1e7812 */ /* 0x000fe200078ec0ff */
[----:B------:R-:W-:Y:S01]  /*f800*/  UIMAD UR5, UR5, UR6, URZ ;  /* 0x00000006050572a4 */ /* 0x000fe2000f8e023f */
[----:B------:R-:W-:Y:S01]  /*f810*/  SHF.R.U64 R26, R26, 0x3, RZ ;  /* 0x000000031a1a7819 */ /* 0x000fe200000012ff */
[----:B------:R-:W-:Y:S01]  /*f820*/  UIMAD.WIDE.U32 UR8, UR43, UR6, URZ ;  /* 0x000000062b0872a5 */ /* 0x000fe2000f8e003f */
[----:B------:R-:W-:Y:S01]  /*f830*/  LOP3.LUT R18, R19, 0x380, RZ, 0xc0, !PT ;  /* 0x0000038013127812 */ /* 0x000fe200078ec0ff */
[----:B------:R-:W-:Y:S01]  /*f840*/  UIMAD UR5, UR43, UR7, UR5 ;  /* 0x000000072b0572a4 */ /* 0x000fe2000f8e0205 */
[----:B------:R-:W-:Y:S01]  /*f850*/  IADD3 R35, P2, R22, 0x4020, RZ ;  /* 0x0000402016237810 */ /* 0x000fe20007f5e0ff */
[----:B------:R-:W-:Y:S01]  /*f860*/  ULDC.64 UR12, c[0x0][0x208] ;  /* 0x00008200000c7ab9 */ /* 0x000fe20000000a00 */
[----:B------:R-:W-:Y:S01]  /*f870*/  LOP3.LUT R20, R21, 0x380, RZ, 0xc0, !PT ;  /* 0x0000038015147812 */ /* 0x000fe200078ec0ff */
[----:B------:R-:W-:Y:S01]  /*f880*/  UIADD3 UR5, UR9, UR5, URZ ;  /* 0x0000000509057290 */ /* 0x000fe2000fffe03f */
[----:B------:R-:W-:Y:S01]  /*f890*/  SHF.R.U64 R30, R30, 0x3, RZ ;  /* 0x000000031e1e7819 */ /* 0x000fe200000012ff */
[----:B------:R-:W-:Y:S01]  /*f8a0*/  ULDC.64 UR6, c[0x0][0xb40] ;  /* 0x0002d00000067ab9 */ /* 0x000fe20000000a00 */
[----:B------:R-:W-:-:S02]  /*f8b0*/  LOP3.LUT R26, R26, R27, RZ, 0x3c, !PT ;  /* 0x0000001b1a1a7212 */ /* 0x000fc400078e3cff */
[----:B------:R-:W-:Y:S02]  /*f8c0*/  IADD3.X R27, RZ, R23, RZ, P4, !PT ;  /* 0x00000017ff1b7210 */ /* 0x000fe400027fe4ff */
[----:B------:R-:W-:Y:S02]  /*f8d0*/  SHF.R.U64 R18, R18, 0x3, RZ ;  /* 0x0000000312127819 */ /* 0x000fe400000012ff */
[----:B------:R-:W-:Y:S02]  /*f8e0*/  IADD3 R47, P4, R22, 0x8000, RZ ;  /* 0x00008000162f7810 */ /* 0x000fe40007f9e0ff */
[----:B------:R-:W-:Y:S02]  /*f8f0*/  LOP3.LUT R34, R35, 0x380, RZ, 0xc0, !PT ;  /* 0x0000038023227812 */ /* 0x000fe400078ec0ff */
[----:B------:R-:W-:Y:S02]  /*f900*/  SHF.R.U64 R20, R20, 0x3, RZ ;  /* 0x0000000314147819 */ /* 0x000fe400000012ff */
[----:B------:R-:W-:Y:S01]  /*f910*/  LOP3.LUT R30, R30, R31, RZ, 0x3c, !PT ;  /* 0x0000001f1e1e7212 */ /* 0x000fe200078e3cff */
[----:B------:R-:W-:Y:S01]  /*f920*/  IMAD.X R31, RZ, RZ, R23, P3 ;  /* 0x000000ffff1f7224 */ /* 0x000fe200018e0617 */
[----:B------:R-:W-:-:S02]  /*f930*/  IADD3 R103, R215, UR42, RZ ;  /* 0x0000002ad7677c10 */ /* 0x000fc4000fffe0ff */
[----:B------:R-:W-:Y:S02]  /*f940*/  LOP3.LUT R18, R18, R19, RZ, 0x3c, !PT ;  /* 0x0000001312127212 */ /* 0x000fe400078e3cff */
[----:B------:R-:W-:Y:S01]  /*f950*/  LOP3.LUT R46, R47, 0x380, RZ, 0xc0, !PT ;  /* 0x000003802f2e7812 */ /* 0x000fe200078ec0ff */
[----:B------:R-:W-:Y:S01]  /*f960*/  VIADD R5, R103, 0x8 ;  /* 0x0000000867057836 */ /* 0x000fe20000000000 */
[----:B------:R-:W-:Y:S02]  /*f970*/  SHF.R.U64 R34, R34, 0x3, RZ ;  /* 0x0000000322227819 */ /* 0x000fe400000012ff */
[----:B------:R-:W-:Y:S02]  /*f980*/  IADD3 R51, P3, R22, 0x8020, RZ ;  /* 0x0000802016337810 */ /* 0x000fe40007f7e0ff */
[----:B------:R-:W-:Y:S02]  /*f990*/  IADD3.X R19, RZ, R23, RZ, P6, !PT ;  /* 0x00000017ff137210 */ /* 0x000fe400037fe4ff */
[----:B------:R-:W-:Y:S01]  /*f9a0*/  LOP3.LUT R20, R20, R21, RZ, 0x3c, !PT ;  /* 0x0000001514147212 */ /* 0x000fe200078e3cff */
[----:B------:R-:W-:Y:S01]  /*f9b0*/  IMAD.X R21, RZ, RZ, R23, P5 ;  /* 0x000000ffff157224 */ /* 0x000fe200028e0617 */
[----:B------:R-:W-:-:S02]  /*f9c0*/  IADD3 R39, P6, R22, 0x4040, RZ ;  /* 0x0000404016277810 */ /* 0x000fc40007fde0ff */
[C---:B------:R-:W-:Y:S02]  /*f9d0*/  LOP3.LUT R67, R22.reuse, 0x380, RZ, 0xc0, !PT ;  /* 0x0000038016437812 */ /* 0x040fe400078ec0ff */
[----:B------:R-:W-:Y:S02]  /*f9e0*/  IADD3 R43, P5, R22, 0x4060, RZ ;  /* 0x00004060162b7810 */ /* 0x000fe40007fbe0ff */
[----:B------:R-:W-:Y:S02]  /*f9f0*/  SHF.R.U64 R46, R46, 0x3, RZ ;  /* 0x000000032e2e7819 */ /* 0x000fe400000012ff */
[----:B------:R-:W-:Y:S02]  /*fa00*/  LOP3.LUT R34, R34, R35, RZ, 0x3c, !PT ;  /* 0x0000002322227212 */ /* 0x000fe400078e3cff */
[----:B------:R-:W-:Y:S02]  /*fa10*/  LOP3.LUT R50, R51, 0x380, RZ, 0xc0, !PT ;  /* 0x0000038033327812 */ /* 0x000fe400078ec0ff */
[----:B------:R-:W-:-:S02]  /*fa20*/  LOP3.LUT P0, RZ, R220, 0x3, RZ, 0xc0, !PT ;  /* 0x00000003dcff7812 */ /* 0x000fc4000780c0ff */
[----:B------:R-:W-:Y:S02]  /*fa30*/  IADD3.X R35, RZ, R23, RZ, P2, !PT ;  /* 0x00000017ff237210 */ /* 0x000fe400017fe4ff */
[----:B------:R-:W-:Y:S02]  /*fa40*/  LOP3.LUT R38, R39, 0x380, RZ, 0xc0, !PT ;  /* 0x0000038027267812 */ /* 0x000fe400078ec0ff */
[----:B------:R-:W-:Y:S02]  /*fa50*/  IADD3 R55, P2, R22, 0x8040, RZ ;  /* 0x0000804016377810 */ /* 0x000fe40007f5e0ff */
[----:B------:R-:W-:Y:S02]  /*fa60*/  SHF.R.U64 R67, R67, 0x3, RZ ;  /* 0x0000000343437819 */ /* 0x000fe400000012ff */
[----:B------:R-:W-:Y:S02]  /*fa70*/  LOP3.LUT R42, R43, 0x380, RZ, 0xc0, !PT ;  /* 0x000003802b2a7812 */ /* 0x000fe400078ec0ff */
[----:B------:R-:W-:-:S02]  /*fa80*/  LOP3.LUT R46, R46, R47, RZ, 0x3c, !PT ;  /* 0x0000002f2e2e7212 */ /* 0x000fc400078e3cff */
[----:B------:R-:W-:Y:S02]  /*fa90*/  SHF.R.U64 R50, R50, 0x3, RZ ;  /* 0x0000000332327819 */ /* 0x000fe400000012ff */
[----:B------:R-:W-:Y:S02]  /*faa0*/  ISETP.GE.OR P1, PT, R5, UR10, P0 ;  /* 0x0000000a05007c0c */ /* 0x000fe40008726670 */
[----:B------:R-:W-:Y:S02]  /*fab0*/  IADD3.X R47, RZ, R23, RZ, P4, !PT ;  /* 0x00000017ff2f7210 */ /* 0x000fe400027fe4ff */
[----:B------:R-:W-:Y:S02]  /*fac0*/  SHF.R.U64 R38, R38, 0x3, RZ ;  /* 0x0000000326267819 */ /* 0x000fe400000012ff */
[----:B------:R-:W-:Y:S02]  /*fad0*/  LOP3.LUT R54, R55, 0x380, RZ, 0xc0, !PT ;  /* 0x0000038037367812 */ /* 0x000fe400078ec0ff */
[----:B------:R-:W-:-:S02]  /*fae0*/  IADD3 R75, P4, R22, 0xc020, RZ ;  /* 0x0000c020164b7810 */ /* 0x000fc40007f9e0ff */
[----:B------:R-:W-:Y:S02]  /*faf0*/  F2FP.BF16.F32.PACK_AB R5, R165, R162 ;  /* 0x000000a2a505723e */ /* 0x000fe400000010ff */
[----:B------:R-:W-:Y:S01]  /*fb00*/  LOP3.LUT R66, R67, R22, RZ, 0x3c, !PT ;  /* 0x0000001643427212 */ /* 0x000fe200078e3cff */
[--C-:B------:R-:W-:Y:S01]  /*fb10*/  IMAD.MOV.U32 R67, RZ, RZ, R23.reuse ;  /* 0x000000ffff437224 */ /* 0x100fe200078e0017 */
[----:B------:R-:W-:Y:S02]  /*fb20*/  MOV R165, R20 ;  /* 0x0000001400a57202 */ /* 0x000fe40000000f00 */
[----:B------:R-:W-:Y:S01]  /*fb30*/  SHF.R.U64 R42, R42, 0x3, RZ ;  /* 0x000000032a2a7819 */ /* 0x000fe200000012ff */
[----:B------:R-:W1:Y:S01]  /*fb40*/  LDC.64 R20, c[0x0][0xb78] ;  /* 0x0002de00ff147b82 */ /* 0x000e620000000a00 */
[----:B------:R-:W-:Y:S01]  /*fb50*/  LOP3.LUT R50, R50, R51, RZ, 0x3c, !PT ;  /* 0x0000003332327212 */ /* 0x000fe200078e3cff */
[----:B------:R-:W-:Y:S01]  /*fb60*/  IMAD.X R51, RZ, RZ, R23, P3 ;  /* 0x000000ffff337224 */ /* 0x000fe200018e0617 */
[----:B------:R-:W-:-:S02]  /*fb70*/  F2FP.BF16.F32.PACK_AB R4, R25, R4 ;  /* 0x000000041904723e */ /* 0x000fc400000010ff */
[----:B------:R-:W-:Y:S01]  /*fb80*/  LOP3.LUT R38, R38, R39, RZ, 0x3c, !PT ;  /* 0x0000002726267212 */ /* 0x000fe200078e3cff */
[----:B------:R-:W-:Y:S01]  /*fb90*/  IMAD.X R39, RZ, RZ, R23, P6 ;  /* 0x000000ffff277224 */ /* 0x000fe200030e0617 */
[----:B------:R-:W-:Y:S02]  /*fba0*/  SHF.R.U64 R54, R54, 0x3, RZ ;  /* 0x0000000336367819 */ /* 0x000fe400000012ff */
[----:B------:R-:W-:Y:S02]  /*fbb0*/  IADD3 R25, P3, R22, 0xc040, RZ ;  /* 0x0000c04016197810 */ /* 0x000fe40007f7e0ff */
[----:B------:R-:W-:Y:S02]  /*fbc0*/  LOP3.LUT R74, R75, 0x380, RZ, 0xc0, !PT ;  /* 0x000003804b4a7812 */ /* 0x000fe400078ec0ff */
[----:B------:R-:W-:Y:S02]  /*fbd0*/  LOP3.LUT R42, R42, R43, RZ, 0x3c, !PT ;  /* 0x0000002b2a2a7212 */ /* 0x000fe400078e3cff */
[----:B------:R-:W-:-:S02]  /*fbe0*/  IADD3 R59, P6, R22, 0x8060, RZ ;  /* 0x00008060163b7810 */ /* 0x000fc40007fde0ff */
[----:B------:R-:W-:Y:S02]  /*fbf0*/  IADD3.X R43, RZ, R23, RZ, P5, !PT ;  /* 0x00000017ff2b7210 */ /* 0x000fe40002ffe4ff */
[----:B------:R-:W-:Y:S02]  /*fc00*/  MOV R67, R66 ;  /* 0x0000004200437202 */ /* 0x000fe40000000f00 */
[----:B------:R-:W-:Y:S02]  /*fc10*/  IADD3 R63, P5, R22, 0xc000, RZ ;  /* 0x0000c000163f7810 */ /* 0x000fe40007fbe0ff */
[----:B------:R-:W-:Y:S02]  /*fc20*/  LOP3.LUT R54, R54, R55, RZ, 0x3c, !PT ;  /* 0x0000003736367212 */ /* 0x000fe400078e3cff */
[----:B------:R-:W-:Y:S02]  /*fc30*/  LOP3.LUT R66, R25, 0x380, RZ, 0xc0, !PT ;  /* 0x0000038019427812 */ /* 0x000fe400078ec0ff */
[----:B------:R-:W-:-:S02]  /*fc40*/  F2FP.BF16.F32.PACK_AB R6, R29, R6 ;  /* 0x000000061d06723e */ /* 0x000fc400000010ff */
[----:B------:R-:W-:Y:S02]  /*fc50*/  SHF.R.U64 R74, R74, 0x3, RZ ;  /* 0x000000034a4a7819 */ /* 0x000fe400000012ff */
[----:B------:R-:W-:Y:S02]  /*fc60*/  F2FP.BF16.F32.PACK_AB R7, R164, R7 ;  /* 0x00000007a407723e */ /* 0x000fe400000010ff */
[----:B------:R-:W-:Y:S02]  /*fc70*/  IADD3.X R55, RZ, R23, RZ, P2, !PT ;  /* 0x00000017ff377210 */ /* 0x000fe400017fe4ff */
[----:B------:R-:W-:Y:S01]  /*fc80*/  LOP3.LUT R58, R59, 0x380, RZ, 0xc0, !PT ;  /* 0x000003803b3a7812 */ /* 0x000fe200078ec0ff */
[----:B------:R2:W-:Y:S01]  /*fc90*/  STSM.16.M88.4 [R67], R4 ;  /* 0x0000000443007844 */ /* 0x0005e20000000200 */
[----:B------:R-:W-:Y:S02]  /*fca0*/  IADD3 R71, P2, R22, 0xc060, RZ ;  /* 0x0000c06016477810 */ /* 0x000fe40007f5e0ff */
[----:B------:R-:W-:-:S02]  /*fcb0*/  LOP3.LUT R62, R63, 0x380, RZ, 0xc0, !PT ;  /* 0x000003803f3e7812 */ /* 0x000fc400078ec0ff */
[----:B------:R-:W-:Y:S02]  /*fcc0*/  SHF.R.U64 R66, R66, 0x3, RZ ;  /* 0x0000000342427819 */ /* 0x000fe400000012ff */
[----:B------:R-:W-:Y:S01]  /*fcd0*/  LOP3.LUT R74, R74, R75, RZ, 0x3c, !PT ;  /* 0x0000004b4a4a7212 */ /* 0x000fe200078e3cff */
[----:B------:R-:W-:Y:S01]  /*fce0*/  IMAD.X R75, RZ, RZ, R23, P4 ;  /* 0x000000ffff4b7224 */ /* 0x000fe200020e0617 */
[----:B------:R-:W-:Y:S02]  /*fcf0*/  SHF.R.U64 R58, R58, 0x3, RZ ;  /* 0x000000033a3a7819 */ /* 0x000fe400000012ff */
[----:B------:R-:W-:Y:S02]  /*fd00*/  LOP3.LUT R70, R71, 0x380, RZ, 0xc0, !PT ;  /* 0x0000038047467812 */ /* 0x000fe400078ec0ff */
[----:B------:R-:W-:Y:S01]  /*fd10*/  MOV R166, R18 ;  /* 0x0000001200a67202 */ /* 0x000fe20000000f00 */
[----:B------:R-:W-:Y:S01]  /*fd20*/  IMAD.U32 R19, RZ, RZ, UR9 ;  /* 0x00000009ff137e24 */ /* 0x000fe2000f8e00ff */
[----:B------:R-:W-:-:S02]  /*fd30*/  F2FP.BF16.F32.PACK_AB R8, R41, R8 ;  /* 0x000000082908723e */ /* 0x000fc400000010ff */
[----:B--2---:R-:W-:Y:S02]  /*fd40*/  F2FP.BF16.F32.PACK_AB R4, R33, R32 ;  /* 0x000000202104723e */ /* 0x004fe400000010ff */
[----:B------:R-:W-:Y:S02]  /*fd50*/  F2FP.BF16.F32.PACK_AB R5, R153, R56 ;  /* 0x000000389905723e */ /* 0x000fe400000010ff */
[----:B------:R-:W-:Y:S02]  /*fd60*/  F2FP.BF16.F32.PACK_AB R6, R37, R36 ;  /* 0x000000242506723e */ /* 0x000fe400000010ff */
[----:B------:R-:W-:Y:S02]  /*fd70*/  F2FP.BF16.F32.PACK_AB R7, R155, R52 ;  /* 0x000000349b07723e */ /* 0x000fe400000010ff */
[----:B------:R-:W-:Y:S02]  /*fd80*/  F2FP.BF16.F32.PACK_AB R9, R64, R9 ;  /* 0x000000094009723e */ /* 0x000fe400000010ff */
[----:B------:R-:W-:Y:S01]  /*fd90*/  F2FP.BF16.F32.PACK_AB R10, R45, R10 ;  /* 0x0000000a2d0a723e */ /* 0x000fe200000010ff */
[----:B------:R1:W-:Y:S01]  /*fda0*/  STSM.16.M88.4 [R166], R4 ;  /* 0x00000004a6007844 */ /* 0x0003e20000000200 */
[----:B------:R-:W-:-:S02]  /*fdb0*/  F2FP.BF16.F32.PACK_AB R11, R152, R11 ;  /* 0x0000000b980b723e */ /* 0x000fc400000010ff */
[----:B------:R-:W-:Y:S02]  /*fdc0*/  SHF.R.U64 R62, R62, 0x3, RZ ;  /* 0x000000033e3e7819 */ /* 0x000fe400000012ff */
[----:B------:R-:W-:Y:S01]  /*fdd0*/  LOP3.LUT R66, R66, R25, RZ, 0x3c, !PT ;  /* 0x0000001942427212 */ /* 0x000fe200078e3cff */
[----:B------:R-:W-:Y:S01]  /*fde0*/  STSM.16.M88.4 [R165], R8 ;  /* 0x00000008a5007844 */ /* 0x000fe20000000200 */
[----:B------:R-:W-:Y:S02]  /*fdf0*/  MOV R164, R26 ;  /* 0x0000001a00a47202 */ /* 0x000fe40000000f00 */
[----:B------:R-:W-:Y:S02]  /*fe00*/  F2FP.BF16.F32.PACK_AB R12, R49, R12 ;  /* 0x0000000c310c723e */ /* 0x000fe400000010ff */
[----:B------:R-:W-:Y:S02]  /*fe10*/  F2FP.BF16.F32.PACK_AB R13, R154, R13 ;  /* 0x0000000d9a0d723e */ /* 0x000fe400000010ff */
[----:B------:R-:W-:-:S02]  /*fe20*/  F2FP.BF16.F32.PACK_AB R14, R53, R14 ;  /* 0x0000000e350e723e */ /* 0x000fc400000010ff */
[----:B------:R-:W-:Y:S02]  /*fe30*/  F2FP.BF16.F32.PACK_AB R15, R156, R15 ;  /* 0x0000000f9c0f723e */ /* 0x000fe400000010ff */
[----:B------:R-:W-:Y:S02]  /*fe40*/  MOV R162, R30 ;  /* 0x0000001e00a27202 */ /* 0x000fe40000000f00 */
[----:B------:R-:W-:Y:S01]  /*fe50*/  MOV R35, R34 ;  /* 0x0000002200237202 */ /* 0x000fe20000000f00 */
[----:B------:R-:W-:Y:S01]  /*fe60*/  STSM.16.M88.4 [R164], R12 ;  /* 0x0000000ca4007844 */ /* 0x000fe20000000200 */
[----:B------:R-:W-:Y:S02]  /*fe70*/  F2FP.BF16.F32.PACK_AB R24, R57, R24 ;  /* 0x000000183918723e */ /* 0x000fe400000010ff */
[----:B------:R-:W-:Y:S02]  /*fe80*/  F2FP.BF16.F32.PACK_AB R25, R157, R48 ;  /* 0x000000309d19723e */ /* 0x000fe400000010ff */
[----:B------:R-:W-:-:S02]  /*fe90*/  F2FP.BF16.F32.PACK_AB R26, R61, R60 ;  /* 0x0000003c3d1a723e */ /* 0x000fc400000010ff */
[----:B------:R-:W-:Y:S02]  /*fea0*/  F2FP.BF16.F32.PACK_AB R27, R159, R44 ;  /* 0x0000002c9f1b723e */ /* 0x000fe400000010ff */
[----:B------:R-:W-:Y:S01]  /*feb0*/  LOP3.LUT R58, R58, R59, RZ, 0x3c, !PT ;  /* 0x0000003b3a3a7212 */ /* 0x000fe200078e3cff */
[----:B------:R-:W-:Y:S01]  /*fec0*/  IMAD.X R59, RZ, RZ, R23, P6 ;  /* 0x000000ffff3b7224 */ /* 0x000fe200030e0617 */
[----:B------:R-:W-:Y:S01]  /*fed0*/  SHF.R.U64 R70, R70, 0x3, RZ ;  /* 0x0000000346467819 */ /* 0x000fe200000012ff */
[----:B------:R-:W-:Y:S01]  /*fee0*/  STSM.16.M88.4 [R162], R24 ;  /* 0x00000018a2007844 */ /* 0x000fe20000000200 */
[----:B------:R-:W-:Y:S02]  /*fef0*/  MOV R34, R74 ;  /* 0x0000004a00227202 */ /* 0x000fe40000000f00 */
[----:B------:R-:W-:Y:S02]  /*ff00*/  F2FP.BF16.F32.PACK_AB R28, R65, R28 ;  /* 0x0000001c411c723e */ /* 0x000fe400000010ff */
[----:B------:R-:W-:-:S02]  /*ff10*/  F2FP.BF16.F32.PACK_AB R29, R161, R40 ;  /* 0x00000028a11d723e */ /* 0x000fc400000010ff */
[----:B------:R-:W-:Y:S02]  /*ff20*/  F2FP.BF16.F32.PACK_AB R30, R69, R68 ;  /* 0x00000044451e723e */ /* 0x000fe400000010ff */
[----:B------:R-:W-:Y:S02]  /*ff30*/  F2FP.BF16.F32.PACK_AB R31, R158, R17 ;  /* 0x000000119e1f723e */ /* 0x000fe400000010ff */
[----:B------:R-:W-:Y:S02]  /*ff40*/  F2FP.BF16.F32.PACK_AB R72, R73, R72 ;  /* 0x000000484948723e */ /* 0x000fe400000010ff */
[----:B------:R-:W-:Y:S01]  /*ff50*/  F2FP.BF16.F32.PACK_AB R80, R81, R80 ;  /* 0x000000505150723e */ /* 0x000fe200000010ff */
[----:B------:R-:W-:Y:S01]  /*ff60*/  STSM.16.M88.4 [R35], R28 ;  /* 0x0000001c23007844 */ /* 0x000fe20000000200 */
[----:B------:R-:W-:Y:S02]  /*ff70*/  MOV R38, R38 ;  /* 0x0000002600267202 */ /* 0x000fe40000000f00 */
[----:B------:R-:W-:Y:S01]  /*ff80*/  MOV R19, UR5 ;  /* 0x0000000500137c02 */ /* 0x000fe20008000f00 */
[----:B------:R-:W-:Y:S01]  /*ff90*/  USHF.R.S32.HI UR5, URZ, 0x1f, UR44 ;  /* 0x0000001f3f057899 */ /* 0x000fe2000801142c */
[----:B------:R-:W-:-:S02]  /*ffa0*/  F2FP.BF16.F32.PACK_AB R73, R160, R3 ;  /* 0x00000003a049723e */ /* 0x000fc400000010ff */
[----:B------:R-:W-:Y:S02]  /*ffb0*/  F2FP.BF16.F32.PACK_AB R74, R77, R76 ;  /* 0x0000004c4d4a723e */ /* 0x000fe400000010ff */
[----:B------:R-:W-:Y:S01]  /*ffc0*/  F2FP.BF16.F32.PACK_AB R75, R79, R78 ;  /* 0x0000004e4f4b723e */ /* 0x000fe200000010ff */
[----:B-1----:R-:W-:Y:S01]  /*ffd0*/  IMAD R4, R20, UR5, RZ ;  /* 0x0000000514047c24 */ /* 0x002fe2000f8e02ff */
[----:B------:R-:W-:Y:S02]  /*ffe0*/  F2FP.BF16.F32.PACK_AB R81, R163, R82 ;  /* 0x00000052a351723e */ /* 0x000fe400000010ff */
[----:B------:R-:W-:Y:S01]  /*fff0*/  F2FP.BF16.F32.PACK_AB R88, R89, R88 ;  /* 0x000000585958723e */ /* 0x000fe200000010ff */
[----:B------:R-:W-:Y:S01]  /*10000*/  STSM.16.M88.4 [R38], R72 ;  /* 0x0000004826007844 */ /* 0x000fe20000000200 */
[----:B------:R-:W-:Y:S01]  /*10010*/  LOP3.LUT R62, R62, R63, RZ, 0x3c, !PT ;  /* 0x0000003f3e3e7212 */ /* 0x000fe200078e3cff */
[----:B------:R-:W-:Y:S01]  /*10020*/  IMAD R4, R21, UR44, R4 ;  /* 0x0000002c15047c24 */ /* 0x000fe2000f8e0204 */
[----:B------:R-:W-:-:S02]  /*10030*/  MOV R42, R42 ;  /* 0x0000002a002a7202 */ /* 0x000fc40000000f00 */
[----:B------:R-:W-:Y:S02]  /*10040*/  F2FP.BF16.F32.PACK_AB R82, R85, R84 ;  /* 0x000000545552723e */ /* 0x000fe400000010ff */
[----:B------:R-:W-:Y:S02]  /*10050*/  F2FP.BF16.F32.PACK_AB R83, R86, R83 ;  /* 0x000000535653723e */ /* 0x000fe400000010ff */
[----:B------:R-:W-:Y:S02]  /*10060*/  F2FP.BF16.F32.PACK_AB R89, R87, R90 ;  /* 0x0000005a5759723e */ /* 0x000fe400000010ff */
[----:B------:R-:W-:Y:S01]  /*10070*/  F2FP.BF16.F32.PACK_AB R96, R97, R96 ;  /* 0x000000606160723e */ /* 0x000fe200000010ff */
[----:B------:R-:W-:Y:S01]  /*10080*/  STSM.16.M88.4 [R42], R80 ;  /* 0x000000502a007844 */ /* 0x000fe20000000200 */
[----:B------:R-:W-:Y:S02]  /*10090*/  MOV R46, R46 ;  /* 0x0000002e002e7202 */ /* 0x000fe40000000f00 */
[----:B------:R-:W-:-:S02]  /*100a0*/  IADD3.X R63, RZ, R23, RZ, P5, !PT ;  /* 0x00000017ff3f7210 */ /* 0x000fc40002ffe4ff */
[----:B------:R-:W-:Y:S02]  /*100b0*/  MOV R18, UR8 ;  /* 0x0000000800127c02 */ /* 0x000fe40008000f00 */
[----:B------:R-:W-:Y:S02]  /*100c0*/  F2FP.BF16.F32.PACK_AB R90, R93, R92 ;  /* 0x0000005c5d5a723e */ /* 0x000fe400000010ff */
[----:B------:R-:W-:Y:S01]  /*100d0*/  F2FP.BF16.F32.PACK_AB R91, R94, R91 ;  /* 0x0000005b5e5b723e */ /* 0x000fe200000010ff */
[----:B------:R-:W-:Y:S01]  /*100e0*/  IMAD.WIDE.U32 R18, R20, UR44, R18 ;  /* 0x0000002c14127c25 */ /* 0x000fe2000f8e0012 */
[----:B------:R-:W-:Y:S02]  /*100f0*/  F2FP.BF16.F32.PACK_AB R97, R95, R98 ;  /* 0x000000625f61723e */ /* 0x000fe400000010ff */
[----:B------:R-:W-:Y:S01]  /*10100*/  F2FP.BF16.F32.PACK_AB R104, R105, R104 ;  /* 0x000000686968723e */ /* 0x000fe200000010ff */
[----:B------:R-:W-:Y:S01]  /*10110*/  STSM.16.M88.4 [R46], R88 ;  /* 0x000000582e007844 */ /* 0x000fe20000000200 */
[----:B------:R-:W-:Y:S01]  /*10120*/  LOP3.LUT R70, R70, R71, RZ, 0x3c, !PT ;  /* 0x0000004746467212 */ /* 0x000fe200078e3cff */
[----:B------:R-:W-:Y:S01]  /*10130*/  IMAD.X R71, RZ, RZ, R23, P2 ;  /* 0x000000ffff477224 */ /* 0x000fe200010e0617 */
        /* <DEDUP_REMOVED lines=34> */
[----:B------:R-:W-:Y:S01]  /*10360*/  MOV R70, R70 ;  /* 0x0000004600467202 */ /* 0x000fe20000000f00 */
[----:B------:R-:W-:Y:S01]  /*10370*/  STSM.16.M88.4 [R66], R136 ;  /* 0x0000008842007844 */ /* 0x000fe20000000200 */
[----:B------:R-:W-:Y:S02]  /*10380*/  F2FP.BF16.F32.PACK_AB R146, R149, R148 ;  /* 0x000000949592723e */ /* 0x000fe400000010ff */
[----:B------:R-:W-:-:S02]  /*10390*/  F2FP.BF16.F32.PACK_AB R147, R151, R150 ;  /* 0x000000969793723e */ /* 0x000fc400000010ff */
        /* <DEDUP_REMOVED lines=50> */
.L_x_1981:
[----:B------:R-:W-:Y:S05]  /*106c0*/  BSYNC B0 ;  /* 0x0000000000007941 */ /* 0x000fea0003800000 */
.L_x_1980:
[----:B------:R-:W-:Y:S05]  /*106d0*/  BRA `(.L_x_1979) ;  /* 0x0000000800947947 */ /* 0x000fea0003800000 */
.L_x_1978:
        /* <DEDUP_REMOVED lines=31> */
[----:B------:R-:W-:Y:S02]  /*108d0*/  LEA.HI.X R5, R2, UR9, R3, 0x2, P0 ;  /* 0x0000000902057c11 */ /* 0x000fe400080f1403 */
[----:B------:R-:W-:-:S05]  /*108e0*/  MOV R3, 0xff800000 ;  /* 0xff80000000037802 */ /* 0x000fca0000000f00 */
[----:B------:R1:W-:Y:S02]  /*108f0*/  STG.E desc[UR10][R4.64], R3 ;  /* 0x0000000304007986 */ /* 0x0003e4000c10190a */
.L_x_1983:
[----:B------:R-:W-:Y:S05]  /*10900*/  BSYNC B0 ;  /* 0x0000000000007941 */ /* 0x000fea0003800000 */
.L_x_1982:
[----:B------:R-:W-:Y:S01]  /*10910*/  R2UR UR7, R218 ;  /* 0x00000000da0772ca */ /* 0x000fe200000e0000 */
[----:B------:R-:W-:Y:S01]  /*10920*/  ULDC UR5, c[0x0][0xa88] ;  /* 0x0002a20000057ab9 */ /* 0x000fe20000000800 */
[C---:B------:R-:W-:Y:S01]  /*10930*/  VIADD R0, R216.reuse, 0x20 ;  /* 0x00000020d8007836 */ /* 0x040fe20000000000 */
[----:B------:R-:W-:Y:S01]  /*10940*/  UIADD3 UR42, -UR42, UR5, URZ ;  /* 0x000000052a2a7290 */ /* 0x000fe2000fffe13f */
[----:B-1----:R-:W-:Y:S01]  /*10950*/  IMAD R3, R9, UR43, R8 ;  /* 0x0000002b09037c24 */ /* 0x002fe2000f8e0208 */
[----:B------:R-:W-:Y:S01]  /*10960*/  SHF.R.S32.HI R217, RZ, 0x1f, R216 ;  /* 0x0000001fffd97819 */ /* 0x000fe200000114d8 */
[----:B------:R-:W-:Y:S01]  /*10970*/  BSSY B0, `(.L_x_1984) ;  /* 0x0000026000007945 */ /* 0x000fe20003800000 */
[C---:B------:R-:W-:Y:S01]  /*10980*/  IADD3 R2, R216.reuse, 0x40, RZ ;  /* 0x00000040d8027810 */ /* 0x040fe20007ffe0ff */
        /* <DEDUP_REMOVED lines=9> */
[----:B--2---:R-:W-:-:S04]  /*10a20*/  IADD3 R5, R14, UR5, RZ ;  /* 0x000000050e057c10 */ /* 0x004fc8000fffe0ff */
[----:B------:R-:W-:Y:S01]  /*10a30*/  IADD3 R11, R7, R3, RZ ;  /* 0x00000003070b7210 */ /* 0x000fe20007ffe0ff */
        /* <DEDUP_REMOVED lines=17> */
[----:B------:R-:W-:-:S02]  /*10b50*/  ULDC.64 UR6, c[0x0][0xa80] ;  /* 0x0002a00000067ab9 */ /* 0x000fc40000000a00 */
[----:B------:R-:W-:Y:S02]  /*10b60*/  LEA R12, P6, R2, UR6, 0x1 ;  /* 0x00000006020c7c11 */ /* 0x000fe4000f8c08ff */
[----:B------:R-:W-:-:S04]  /*10b70*/  IADD3 R3, R3, R9, RZ ;  /* 0x0000000903037210 */ /* 0x000fc80007ffe0ff */
[----:B------:R-:W-:-:S05]  /*10b80*/  LEA.HI.X R13, R2, UR7, R3, 0x1, P6 ;  /* 0x00000007020d7c11 */ /* 0x000fca000b0f0c03 */
[----:B------:R1:W-:Y:S04]  /*10b90*/  @!P2 STG.E.128 desc[UR8][R12.64], RZ ;  /* 0x000000ff0c00a986 */ /* 0x0003e8000c101d08 */
[----:B------:R1:W-:Y:S04]  /*10ba0*/  @!P3 STG.E.128 desc[UR8][R12.64+0x80], RZ ;  /* 0x000080ff0c00b986 */ /* 0x0003e8000c101d08 */
[----:B------:R1:W-:Y:S04]  /*10bb0*/  @!P4 STG.E.128 desc[UR8][R12.64+0x100], RZ ;  /* 0x000100ff0c00c986 */ /* 0x0003e8000c101d08 */
[----:B------:R1:W-:Y:S02]  /*10bc0*/  @!P5 STG.E.128 desc[UR8][R12.64+0x180], RZ ;  /* 0x000180ff0c00d986 */ /* 0x0003e4000c101d08 */
.L_x_1985:
[----:B------:R-:W-:Y:S05]  /*10bd0*/  BSYNC B0 ;  /* 0x0000000000007941 */ /* 0x000fea0003800000 */
.L_x_1984:
        /* <DEDUP_REMOVED lines=10> */
[----:B------:R-:W-:Y:S01]  /*10c80*/  ULDC.64 UR8, c[0x0][0x208] ;  /* 0x0000820000087ab9 */ /* 0x000fe20000000a00 */
[----:B------:R-:W-:Y:S01]  /*10c90*/  ISETP.GE.AND P4, PT, R2, UR5, PT ;  /* 0x0000000502007c0c */ /* 0x000fe2000bf86270 */
[----:B------:R-:W-:Y:S01]  /*10ca0*/  IMAD.MOV.U32 R2, RZ, RZ, R6 ;  /* 0x000000ffff027224 */ /* 0x000fe200078e0006 */
[----:B------:R-:W-:Y:S01]  /*10cb0*/  MOV R3, R11 ;  /* 0x0000000b00037202 */ /* 0x000fe20000000f00 */
[----:B------:R-:W-:Y:S01]  /*10cc0*/  IMAD R0, R0, UR6, RZ ;  /* 0x0000000600007c24 */ /* 0x000fe2000f8e02ff */
[----:B------:R-:W-:-:S02]  /*10cd0*/  IADD3 R8, R212, 0xc0, RZ ;  /* 0x000000c0d4087810 */ /* 0x000fc40007ffe0ff */
[----:B------:R-:W-:Y:S01]  /*10ce0*/  ISETP.GE.AND P3, PT, R212, UR5, PT ;  /* 0x00000005d4007c0c */ /* 0x000fe2000bf66270 */
[----:B------:R-:W-:Y:S01]  /*10cf0*/  IMAD.WIDE.U32 R2, R9, UR6, R2 ;  /* 0x0000000609027c25 */ /* 0x000fe2000f8e0002 */
        /* <DEDUP_REMOVED lines=10> */
.L_x_1987:
[----:B------:R-:W-:Y:S05]  /*10da0*/  BSYNC B0 ;  /* 0x0000000000007941 */ /* 0x000fea0003800000 */
.L_x_1986:
[----:B------:R-:W-:Y:S04]  /*10db0*/  BSSY B0, `(.L_x_1988) ;  /* 0x000001b000007945 */ /* 0x000fe80003800000 */
[----:B------:R-:W-:Y:S05]  /*10dc0*/  @P1 BRA `(.L_x_1989) ;  /* 0x0000000000641947 */ /* 0x000fea0003800000 */
[----:B--2---:R-:W-:Y:S01]  /*10dd0*/  IADD3 R9, P0, R4, 0x40, RZ ;  /* 0x0000004004097810 */ /* 0x004fe20007f1e0ff */
[C---:B------:R-:W-:Y:S01]  /*10de0*/  VIADD R3, R212.reuse, 0x80 ;  /* 0x00000080d4037836 */ /* 0x040fe20000000000 */
[----:B------:R-:W-:Y:S01]  /*10df0*/  IADD3 R2, R212, 0x40, RZ ;  /* 0x00000040d4027810 */ /* 0x000fe20007ffe0ff */
[----:B------:R-:W-:Y:S01]  /*10e00*/  ULDC UR5, c[0x0][0xa8c] ;  /* 0x0002a30000057ab9 */ /* 0x000fe20000000800 */
        /* <DEDUP_REMOVED lines=21> */
.L_x_1989:
[----:B------:R-:W-:Y:S05]  /*10f60*/  BSYNC B0 ;  /* 0x0000000000007941 */ /* 0x000fea0003800000 */
.L_x_1988:
[----:B------:R-:W-:Y:S04]  /*10f70*/  BSSY B0, `(.L_x_1979) ;  /* 0x000001b000007945 */ /* 0x000fe80003800000 */
[----:B------:R-:W-:Y:S05]  /*10f80*/  @P2 BRA `(.L_x_1990) ;  /* 0x0000000000642947 */ /* 0x000fea0003800000 */
[----:B------:R-:W-:Y:S01]  /*10f90*/  IADD3 R7, P0, R4, 0x60, RZ ;  /* 0x0000006004077810 */ /* 0x000fe20007f1e0ff */
[----:B------:R-:W-:Y:S01]  /*10fa0*/  VIADD R0, R212, 0x40 ;  /* 0x00000040d4007836 */ /* 0x000fe20000000000 */
[----:B------:R-:W-:Y:S01]  /*10fb0*/  MOV R3, R11 ;  /* 0x0000000b00037202 */ /* 0x000fe20000000f00 */
[----:B------:R-:W-:Y:S01]  /*10fc0*/  ULDC UR5, c[0x0][0xa8c] ;  /* 0x0002a30000057ab9 */ /* 0x000fe20000000800 */
[----:B------:R-:W-:Y:S01]  /*10fd0*/  IADD3.X R4, RZ, R5, RZ, P0, !PT ;  /* 0x00000005ff047210 */ /* 0x000fe200007fe4ff */
[----:B------:R-:W-:Y:S01]  /*10fe0*/  ULDC.64 UR6, c[0x0][0xad8] ;  /* 0x0002b60000067ab9 */ /* 0x000fe20000000a00 */
[----:B------:R-:W-:Y:S01]  /*10ff0*/  IMAD.MOV.U32 R2, RZ, RZ, R6 ;  /* 0x000000ffff027224 */ /* 0x000fe200078e0006 */
[----:B------:R-:W-:Y:S01]  /*11000*/  ISETP.GE.AND P2, PT, R0, UR5, PT ;  /* 0x0000000500007c0c */ /* 0x000fe2000bf46270 */
[C---:B------:R-:W-:Y:S01]  /*11010*/  VIADD R5, R212.reuse, 0x80 ;  /* 0x00000080d4057836 */ /* 0x040fe20000000000 */
[----:B------:R-:W-:Y:S01]  /*11020*/  IADD3 R0, R212, 0xc0, RZ ;  /* 0x000000c0d4007810 */ /* 0x000fe20007ffe0ff */
[----:B------:R-:W-:Y:S01]  /*11030*/  IMAD R4, R4, UR6, RZ ;  /* 0x0000000604047c24 */ /* 0x000fe2000f8e02ff */
[----:B------:R-:W-:Y:S01]  /*11040*/  ISETP.GE.AND P1, PT, R212, UR5, PT ;  /* 0x00000005d4007c0c */ /* 0x000fe2000bf26270 */
[----:B------:R-:W-:Y:S01]  /*11050*/  IMAD.WIDE.U32 R2, R7, UR6, R2 ;  /* 0x0000000607027c25 */ /* 0x000fe2000f8e0002 */
[----:B------:R-:W-:Y:S01]  /*11060*/  ISETP.GE.AND P3, PT, R5, UR5, PT ;  /* 0x0000000505007c0c */ /* 0x000fe2000bf66270 */
[----:B------:R-:W-:Y:S01]  /*11070*/  ULDC.64 UR8, c[0x0][0x208] ;  /* 0x0000820000087ab9 */ /* 0x000fe20000000a00 */
[----:B------:R-:W-:Y:S01]  /*11080*/  ISETP.GE.AND P4, PT, R0, UR5, PT ;  /* 0x0000000500007c0c */ /* 0x000fe2000bf86270 */
[----:B------:R-:W-:Y:S01]  /*11090*/  IMAD R7, R7, UR7, R4 ;  /* 0x0000000707077c24 */ /* 0x000fe2000f8e0204 */
[----:B------:R-:W-:-:S02]  /*110a0*/  ULDC.64 UR6, c[0x0][0xa80] ;  /* 0x0002a00000067ab9 */ /* 0x000fc40000000a00 */
[----:B------:R-:W-:Y:S01]  /*110b0*/  LEA R4, P0, R2, UR6, 0x1 ;  /* 0x0000000602047c11 */ /* 0x000fe2000f8008ff */
[----:B------:R-:W-:-:S05]  /*110c0*/  IMAD.IADD R3, R3, 0x1, R7 ;  /* 0x0000000103037824 */ /* 0x000fca00078e0207 */
[----:B------:R-:W-:-:S05]  /*110d0*/  LEA.HI.X R5, R2, UR7, R3, 0x1, P0 ;  /* 0x0000000702057c11 */ /* 0x000fca00080f0c03 */
[----:B------:R4:W-:Y:S04]  /*110e0*/  @!P1 STG.E.128 desc[UR8][R4.64], RZ ;  /* 0x000000ff04009986 */ /* 0x0009e8000c101d08 */
[----:B------:R4:W-:Y:S04]  /*110f0*/  @!P2 STG.E.128 desc[UR8][R4.64+0x80], RZ ;  /* 0x000080ff0400a986 */ /* 0x0009e8000c101d08 */
[----:B------:R4:W-:Y:S04]  /*11100*/  @!P3 STG.E.128 desc[UR8][R4.64+0x100], RZ ;  /* 0x000100ff0400b986 */ /* 0x0009e8000c101d08 */
[----:B------:R4:W-:Y:S02]  /*11110*/  @!P4 STG.E.128 desc[UR8][R4.64+0x180], RZ ;  /* 0x000180ff0400c986 */ /* 0x0009e4000c101d08 */
.L_x_1990:
[----:B------:R-:W-:Y:S05]  /*11120*/  BSYNC B0 ;  /* 0x0000000000007941 */ /* 0x000fea0003800000 */
.L_x_1979:
[----:B------:R-:W5:Y:S02]  /*11130*/  LDC R0, c[0x0][0xda8] ;  /* 0x00036a00ff007b82 */ /* 0x000f640000000800 */
[----:B-----5:R-:W-:-:S13]  /*11140*/  ISETP.LE.AND P0, PT, R0, UR4, PT ;  /* 0x0000000400007c0c */ /* 0x020fda000bf03270 */
[----:B------:R-:W-:Y:S05]  /*11150*/  @!P0 BRA `(.L_x_1991) ;  /* 0xfffffefc00208947 */ /* 0x000fea000383ffff */
[----:B------:R-:W-:Y:S05]  /*11160*/  EXIT ;  /* 0x000000000000794d */ /* 0x000fea0003800000 */
.L_x_1943:
        /* <DEDUP_REMOVED lines=8> */
[----:B------:R-:W-:Y:S01]  /*111f0*/  MOV R17, 0x1 ;  /* 0x0000000100117802 */ /* 0x000fe20000000f00 */
[----:B------:R-:W-:-:S05]  /*11200*/  IMAD.MOV.U32 R16, RZ, RZ, RZ ;  /* 0x000000ffff107224 */ /* 0x000fca00078e00ff */
[----:B------:R-:W1:Y:S02]  /*11210*/  LDC R0, c[0x0][0xda8] ;  /* 0x00036a00ff007b82 */ /* 0x000e640000000800 */
[----:B-1----:R-:W-:-:S13]  /*11220*/  ISETP.LE.AND P0, PT, R0, UR4, PT ;  /* 0x0000000400007c0c */ /* 0x002fda000bf03270 */
[----:B------:R-:W-:Y:S05]  /*11230*/  @P0 BRA `(.L_x_1992) ;  /* 0x0000003000000947 */ /* 0x000fea0003800000 */
[----:B------:R-:W1:Y:S01]  /*11240*/  S2R R2, SR_TID.X ;  /* 0x0000000000027919 */ /* 0x000e620000002100 */
[----:B------:R-:W-:Y:S01]  /*11250*/  MOV R18, UR4 ;  /* 0x0000000400127c02 */ /* 0x000fe20008000f00 */
[----:B------:R-:W-:Y:S01]  /*11260*/  IMAD.MOV.U32 R16, RZ, RZ, RZ ;  /* 0x000000ffff107224 */ /* 0x000fe200078e00ff */
[----:B------:R-:W-:Y:S01]  /*11270*/  MOV R17, 0x1 ;  /* 0x0000000100117802 */ /* 0x000fe20000000f00 */
[----:B------:R-:W-:Y:S01]  /*11280*/  ULDC UR50, c[0x0][0xc] ;  /* 0x0000030000327ab9 */ /* 0x000fe20000000800 */
[----:B------:R-:W-:Y:S01]  /*11290*/  ULDC.64 UR42, c[0x0][0x198] ;  /* 0x00006600002a7ab9 */ /* 0x000fe20000000a00 */
[----:B------:R-:W-:Y:S01]  /*112a0*/  UMOV UR49, URZ ;  /* 0x0000003f00317c82 */ /* 0x000fe20008000000 */
[----:B-1----:R-:W-:-:S07]  /*112b0*/  LOP3.LUT R19, R2, 0x1f, RZ, 0xc0, !PT ;  /* 0x0000001f02137812 */ /* 0x002fce00078ec0ff */
.L_x_2040:
        /* <DEDUP_REMOVED lines=21> */
.L_x_1993:
[----:B------:R-:W-:Y:S01]  /*11410*/  ULDC UR9, c[0x0][0xdc4] ;  /* 0x0003710000097ab9 */ /* 0x000fe20000000800 */
[----:B------:R-:W-:Y:S01]  /*11420*/  UMOV UR6, UR7 ;  /* 0x0000000700067c82 */ /* 0x000fe20008000000 */
[----:B------:R-:W-:-:S11]  /*11430*/  UISETP.NE.AND UP0, UPT, UR9, 0x1, UPT ;  /* 0x000000010900788c */ /* 0x000fd6000bf05270 */
[----:B------:R-:W-:Y:S02]  /*11440*/  @UP0 ULDC.64 UR10, c[0x0][0xdc8] ;  /* 0x00037200000a0ab9 */ /* 0x000fe40000000a00 */
[----:B------:R-:W-:-:S04]  /*11450*/  UIMAD.WIDE.U32 UR4, UR7, UR10, URZ ;  /* 0x0000000a070472a5 */ /* 0x000fc8000f8e003f */
[----:B------:R-:W-:-:S04]  /*11460*/  @UP0 USHF.R.U32.HI UR6, URZ, UR11, UR5 ;  /* 0x0000000b3f060299 */ /* 0x000fc80008011605 */
[----:B------:R-:W-:-:S12]  /*11470*/  UIMAD UR4, UR6, UR9, URZ ;  /* 0x00000009060472a4 */ /* 0x000fd8000f8e023f */
.L_x_1994:
[----:B------:R-:W-:Y:S01]  /*11480*/  ULDC.64 UR10, c[0x0][0x3f8] ;  /* 0x0000fe00000a7ab9 */ /* 0x000fe20000000a00 */
[----:B------:R-:W-:Y:S01]  /*11490*/  ULOP3.LUT UR6, URZ, UR6, URZ, 0x33, !UPT ;  /* 0x000000063f067292 */ /* 0x000fe2000f8e333f */
[----:B------:R-:W-:Y:S01]  /*114a0*/  BSSY B6, `(.L_x_1995) ;  /* 0x00002ca000067945 */ /* 0x000fe20003800000 */
[----:B------:R-:W-:Y:S02]  /*114b0*/  UISETP.NE.U32.AND UP0, UPT, UR10, URZ, UPT ;  /* 0x0000003f0a00728c */ /* 0x000fe4000bf05070 */
[----:B------:R-:W-:Y:S02]  /*114c0*/  UIADD3 UR9, UR7, -UR4, URZ ;  /* 0x8000000407097290 */ /* 0x000fe4000fffe03f */
[----:B------:R-:W-:Y:S01]  /*114d0*/  UISETP.NE.AND.EX UP0, UPT, UR11, URZ, UPT, UP0 ;  /* 0x0000003f0b00728c */ /* 0x000fe2000bf05300 */
[----:B------:R-:W-:Y:S01]  /*114e0*/  ULDC UR4, c[0x0][0xdac] ;  /* 0x00036b0000047ab9 */ /* 0x000fe20000000800 */
[----:B------:R-:W-:Y:S01]  /*114f0*/  ULDC UR5, c[0x0][0x404] ;  /* 0x0001010000057ab9 */ /* 0x000fe20000000800 */
[----:B------:R-:W-:Y:S01]  /*11500*/  UIADD3 UR6, UR6, UR4, URZ ;  /* 0x0000000406067290 */ /* 0x000fe2000fffe03f */
[----:B------:R-:W-:-:S02]  /*11510*/  ULDC UR7, c[0x0][0x2e0] ;  /* 0x0000b80000077ab9 */ /* 0x000fc40000000800 */
[----:B------:R-:W-:Y:S01]  /*11520*/  ULDC UR4, c[0x0][0x288] ;  /* 0x0000a20000047ab9 */ /* 0x000fe20000000800 */
[----:B------:R-:W-:Y:S02]  /*11530*/  USHF.L.U32 UR45, UR6, 0x7, URZ ;  /* 0x00000007062d7899 */ /* 0x000fe4000800063f */
[----:B------:R-:W-:Y:S02]  /*11540*/  USEL UR6, UR5, 0x1, UP0 ;  /* 0x0000000105067887 */ /* 0x000fe40008000000 */
[----:B------:R-:W-:Y:S02]  /*11550*/  UIADD3 UR5, UR45, 0xcf, -UR4 ;  /* 0x000000cf2d057890 */ /* 0x000fe4000fffe804 */
[----:B------:R-:W-:Y:S02]  /*11560*/  UIMAD UR4, UR6, UR7, 0x4f ;  /* 0x0000004f060474a4 */ /* 0x000fe4000f8e0207 */
[----:B------:R-:W-:Y:S02]  /*11570*/  UIMAD UR6, UR6, UR7, UR5 ;  /* 0x00000007060672a4 */ /* 0x000fe4000f8e0205 */
[----:B------:R-:W-:Y:S01]  /*11580*/  UIMAD.WIDE UR4, UR4, 0x66666667, URZ ;  /* 0x66666667040478a5 */ /* 0x000fe2000f8e023f */
[----:B------:R-:W-:Y:S01]  /*11590*/  ULDC UR10, c[0x0][0xdc4] ;  /* 0x00037100000a7ab9 */ /* 0x000fe20000000800 */
[----:B------:R-:W-:-:S02]  /*115a0*/  UIMAD.WIDE UR6, UR6, 0x66666667, URZ ;  /* 0x66666667060678a5 */ /* 0x000fc4000f8e023f */
[----:B------:R-:W-:Y:S02]  /*115b0*/  UIMAD UR10, UR8, UR10, UR9 ;  /* 0x0000000a080a72a4 */ /* 0x000fe4000f8e0209 */
[----:B------:R-:W-:Y:S01]  /*115c0*/  USHF.R.U32.HI UR6, URZ, 0x1f, UR7 ;  /* 0x0000001f3f067899 */ /* 0x000fe20008011607 */
[----:B------:R-:W-:Y:S01]  /*115d0*/  UMOV UR8, UR5 ;  /* 0x0000000500087c82 */ /* 0x000fe20008000000 */
[----:B------:R-:W-:Y:S01]  /*115e0*/  ULDC UR11, c[0x0][0xdb8] ;  /* 0x00036e00000b7ab9 */ /* 0x000fe20000000800 */
[----:B------:R-:W-:Y:S02]  /*115f0*/  USHF.R.U32.HI UR9, URZ, 0x1f, UR8 ;  /* 0x0000001f3f097899 */ /* 0x000fe40008011608 */
[----:B------:R-:W-:Y:S02]  /*11600*/  ULEA.HI.SX32 UR6, UR7, UR6, 0x1b ;  /* 0x0000000607067291 */ /* 0x000fe4000f8fda3f */
[----:B------:R-:W-:Y:S02]  /*11610*/  ULEA.HI.SX32 UR9, UR8, UR9, 0x1b ;  /* 0x0000000908097291 */ /* 0x000fe4000f8fda3f */
[----:B------:R-:W-:-:S02]  /*11620*/  UISETP.NE.AND UP1, UPT, UR11, 0x1, UPT ;  /* 0x000000010b00788c */ /* 0x000fc4000bf25270 */
[----:B------:R-:W-:Y:S01]  /*11630*/  UISETP.LT.AND UP0, UPT, UR9, UR6, UPT ;  /* 0x000000060900728c */ /* 0x000fe2000bf01270 */
[----:B------:R-:W-:-:S03]  /*11640*/  UMOV UR47, UR10 ;  /* 0x0000000a002f7c82 */ /* 0x000fc60008000000 */
[----:B------:R-:W-:-:S05]  /*11650*/  USEL UR41, UR9, UR6, UP0 ;  /* 0x0000000609297287 */ /* 0x000fca0008000000 */
[----:B------:R-:W-:Y:S01]  /*11660*/  @UP1 ULDC UR12, c[0x0][0xdbc] ;  /* 0x00036f00000c1ab9 */ /* 0x000fe20000000800 */
[----:B------:R-:W-:Y:S01]  /*11670*/  ISETP.LT.AND P0, PT, RZ, UR41, PT ;  /* 0x00000029ff007c0c */ /* 0x000fe2000bf01270 */
[----:B------:R-:W-:Y:S01]  /*11680*/  UIMAD.WIDE.U32 UR4, UR10, UR12, URZ ;  /* 0x0000000c0a0472a5 */ /* 0x000fe2000f8e003f */
[----:B------:R-:W-:-:S03]  /*11690*/  @UP1 ULDC UR7, c[0x0][0xdc0] ;  /* 0x0003700000071ab9 */ /* 0x000fc60000000800 */
[----:B------:R-:W-:-:S04]  /*116a0*/  @UP1 USHF.R.U32.HI UR47, URZ, UR7, UR5 ;  /* 0x000000073f2f1299 */ /* 0x000fc80008011605 */
[----:B------:R-:W-:-:S04]  /*116b0*/  UIADD3 UR46, -UR47, URZ, URZ ;  /* 0x0000003f2f2e7290 */ /* 0x000fc8000fffe13f */
[----:B------:R-:W-:Y:S01]  /*116c0*/  UIMAD UR46, UR11, UR46, UR10 ;  /* 0x0000002e0b2e72a4 */ /* 0x000fe2000f8e020a */
[----:B------:R-:W-:Y:S11]  /*116d0*/  @P0 BRA `(.L_x_1996) ;  /* 0x0000000000440947 */ /* 0x000ff60003800000 */
[----:B------:R-:W-:Y:S01]  /*116e0*/  ISETP.NE.AND P0, PT, R19, RZ, PT ;  /* 0x000000ff1300720c */ /* 0x000fe20003f05270 */
[----:B------:R-:W-:-:S12]  /*116f0*/  IMAD.MOV.U32 R13, RZ, RZ, R18 ;  /* 0x000000ffff0d7224 */ /* 0x000fd800078e0012 */
        /* <DEDUP_REMOVED lines=15> */
.L_x_1996:
        /* <DEDUP_REMOVED lines=23> */
.L_x_1998:
        /* <DEDUP_REMOVED lines=12> */
[----:B------:R-:W-:Y:S01]  /*11a20*/  MOV R7, UR9 ;  /* 0x0000000900077c02 */ /* 0x000fe20008000f00 */
[----:B------:R-:W-:Y:S01]  /*11a30*/  IMAD.U32 R10, RZ, RZ, UR4 ;  /* 0x00000004ff0a7e24 */ /* 0x000fe2000f8e00ff */
[----:B------:R-:W-:Y:S01]  /*11a40*/  MOV R11, UR5 ;  /* 0x00000005000b7c02 */ /* 0x000fe20008000f00 */
[----:B------:R-:W-:Y:S01]  /*11a50*/  IMAD.MOV.U32 R8, RZ, RZ, 0x70 ;  /* 0x00000070ff087424 */ /* 0x000fe200078e00ff */
[----:B------:R-:W-:Y:S01]  /*11a60*/  MOV R12, 0x1 ;  /* 0x00000001000c7802 */ /* 0x000fe20000000f00 */
[----:B-1----:R-:W-:-:S07]  /*11a70*/  IMAD.MOV.U32 R13, RZ, RZ, RZ ;  /* 0x000000ffff0d7224 */ /* 0x002fce00078e00ff */
[----:B------:R-:W-:-:S07]  /*11a80*/  LEPC R20, `(.L_x_2000) ;  /* 0x000000001014794e */ /* 0x000fce0000000000 */
[----:B--2---:R-:W-:Y:S05]  /*11a90*/  CALL.ABS.NOINC R2 ;  /* 0x0000000002007343 */ /* 0x004fea0003c00000 */
.L_x_2000:
        /* <DEDUP_REMOVED lines=16> */
.L_x_1999:
[----:B------:R-:W-:Y:S01]  /*11ba0*/  ULDC.64 UR4, c[0x0][0x9f8] ;  /* 0x00027e0000047ab9 */ /* 0x000fe20000000a00 */
[----:B------:R-:W-:Y:S01]  /*11bb0*/  IMAD.U32 R5, RZ, RZ, UR47 ;  /* 0x0000002fff057e24 */ /* 0x000fe2000f8e00ff */
[----:B------:R-:W-:Y:S01]  /*11bc0*/  ISETP.NE.U32.AND P0, PT, RZ, UR4, PT ;  /* 0x00000004ff007c0c */ /* 0x000fe2000bf05070 */
[----:B------:R-:W-:Y:S01]  /*11bd0*/  ULDC.64 UR6, c[0x0][0x208] ;  /* 0x0000820000067ab9 */ /* 0x000fe20000000a00 */
[----:B------:R-:W-:Y:S01]  /*11be0*/  MOV R0, UR47 ;  /* 0x0000002f00007c02 */ /* 0x000fe20008000f00 */
[----:B------:R-:W1:Y:S01]  /*11bf0*/  LDC R4, c[0x0][0x428] ;  /* 0x00010a00ff047b82 */ /* 0x000e620000000800 */
[----:B------:R-:W-:-:S13]  /*11c00*/  ISETP.NE.AND.EX P0, PT, RZ, UR5, PT, P0 ;  /* 0x00000005ff007c0c */ /* 0x000fda000bf05300 */
[----:B------:R-:W2:Y:S02]  /*11c10*/  @P0 LDC.64 R2, c[0x0][0x9f8] ;  /* 0x00027e00ff020b82 */ /* 0x000ea40000000a00 */
[----:B--2---:R-:W-:-:S05]  /*11c20*/  @P0 IMAD.WIDE R2, R5, 0x4, R2 ;  /* 0x0000000405020825 */ /* 0x004fca00078e0202 */
[----:B------:R2:W3:Y:S01]  /*11c30*/  @P0 LDG.E R0, desc[UR6][R2.64] ;  /* 0x0000000602000981 */ /* 0x0004e2000c1e1900 */
[----:B-1----:R-:W-:Y:S01]  /*11c40*/  ISETP.NE.AND P0, PT, R4, 0x1, PT ;  /* 0x000000010400780c */ /* 0x002fe20003f05270 */
[----:B------:R-:W-:Y:S01]  /*11c50*/  IMAD.U32 R4, RZ, RZ, UR46 ;  /* 0x0000002eff047e24 */ /* 0x000fe2000f8e00ff */
[----:B------:R-:W-:Y:S01]  /*11c60*/  ISETP.NE.AND P1, PT, R19, RZ, PT ;  /* 0x000000ff1300720c */ /* 0x000fe20003f25270 */
[----:B------:R-:W-:Y:S01]  /*11c70*/  UMOV UR44, URZ ;  /* 0x0000003f002c7c82 */ /* 0x000fe20008000000 */
[----:B------:R-:W-:Y:S01]  /*11c80*/  UMOV UR8, 0x40 ;  /* 0x0000004000087882 */ /* 0x000fe20000000000 */
[----:B------:R-:W-:Y:S01]  /*11c90*/  UMOV UR9, UR45 ;  /* 0x0000002d00097c82 */ /* 0x000fe20008000000 */
[----:B------:R-:W-:Y:S01]  /*11ca0*/  UMOV UR10, UR46 ;  /* 0x0000002e000a7c82 */ /* 0x000fe20008000000 */
[----:B------:R-:W-:Y:S01]  /*11cb0*/  UMOV UR11, UR47 ;  /* 0x0000002f000b7c82 */ /* 0x000fe20008000000 */
[----:B------:R-:W-:Y:S01]  /*11cc0*/  UMOV UR12, 0x80 ;  /* 0x00000080000c7882 */ /* 0x000fe20000000000 */
[----:B--2---:R-:W1:Y:S01]  /*11cd0*/  LDC.64 R2, c[0x0][0x3f8] ;  /* 0x0000fe00ff027b82 */ /* 0x004e620000000a00 */
[----:B------:R-:W-:Y:S01]  /*11ce0*/  UMOV UR13, UR45 ;  /* 0x0000002d000d7c82 */ /* 0x000fe20008000000 */
[----:B------:R-:W-:Y:S01]  /*11cf0*/  UMOV UR14, UR46 ;  /* 0x0000002e000e7c82 */ /* 0x000fe20008000000 */
[----:B------:R-:W-:Y:S01]  /*11d00*/  UMOV UR15, UR47 ;  /* 0x0000002f000f7c82 */ /* 0x000fe20008000000 */
[----:B------:R-:W-:Y:S01]  /*11d10*/  UMOV UR16, 0xc0 ;  /* 0x000000c000107882 */ /* 0x000fe20000000000 */
[----:B------:R-:W-:Y:S01]  /*11d20*/  UMOV UR17, UR45 ;  /* 0x0000002d00117c82 */ /* 0x000fe20008000000 */
[----:B------:R-:W-:Y:S01]  /*11d30*/  VOTEU.ALL UP1, P1 ;  /* 0x00000000003f7886 */ /* 0x000fe20000820000 */
[----:B------:R-:W-:Y:S01]  /*11d40*/  UMOV UR18, UR46 ;  /* 0x0000002e00127c82 */ /* 0x000fe20008000000 */
[----:B------:R-:W2:Y:S01]  /*11d50*/  @P0 LDC R5, c[0x0][0x42c] ;  /* 0x00010b00ff050b82 */ /* 0x000ea20000000800 */
[----:B------:R-:W-:Y:S01]  /*11d60*/  UMOV UR19, UR47 ;  /* 0x0000002f00137c82 */ /* 0x000fe20008000000 */
[----:B------:R-:W-:Y:S01]  /*11d70*/  UMOV UR6, 0xffffffff ;  /* 0xffffffff00067882 */ /* 0x000fe20000000000 */
[----:B------:R-:W-:-:S04]  /*11d80*/  @!UP1 UIADD3 UR4, UP0, UR42, 0x270, URZ ;  /* 0x000002702a049890 */ /* 0x000fc8000ff1e03f */
[----:B------:R-:W-:Y:S01]  /*11d90*/  @!UP1 UIADD3.X UR5, URZ, UR43, URZ, UP0, !UPT ;  /* 0x0000002b3f059290 */ /* 0x000fe200087fe43f */
[----:B------:R-:W4:Y:S08]  /*11da0*/  @P0 LDC R6, c[0x0][0x430] ;  /* 0x00010c00ff060b82 */ /* 0x000f300000000800 */
[----:B------:R1:W-:Y:S01]  /*11db0*/  @!UP1 UTMAPF.L2.4D [UR44], [UR4] ;  /* 0x0000002c040095b8 */ /* 0x0003e20008018000 */
[----:B--2---:R-:W-:Y:S01]  /*11dc0*/  @P0 IMAD.HI.U32 R5, R5, UR46, RZ ;  /* 0x0000002e05050c27 */ /* 0x004fe2000f8e00ff */
[----:B------:R2:W-:Y:S04]  /*11dd0*/  @!UP1 UTMAPF.L2.4D [UR8], [UR4] ;  /* 0x00000008040095b8 */ /* 0x0005e80008018000 */
[----:B----4-:R-:W-:Y:S01]  /*11de0*/  @P0 SHF.R.U32.HI R4, RZ, R6, R5 ;  /* 0x00000006ff040219 */ /* 0x010fe20000011605 */
[----:B------:R2:W-:Y:S01]  /*11df0*/  @!UP1 UTMAPF.L2.4D [UR12], [UR4] ;  /* 0x0000000c040095b8 */ /* 0x0005e20008018000 */
[----:B-1----:R-:W-:-:S02]  /*11e00*/  ISETP.NE.U32.AND P0, PT, R2, RZ, PT ;  /* 0x000000ff0200720c */ /* 0x002fc40003f05070 */
[----:B------:R-:W-:Y:S02]  /*11e10*/  MOV R5, UR41 ;  /* 0x0000002900057c02 */ /* 0x000fe40008000f00 */
[----:B------:R-:W-:Y:S01]  /*11e20*/  ISETP.NE.AND.EX P0, PT, R3, RZ, PT, P0 ;  /* 0x000000ff0300720c */ /* 0x000fe20003f05300 */
[----:B------:R2:W-:Y:S02]  /*11e30*/  @!UP1 UTMAPF.L2.4D [UR16], [UR4] ;  /* 0x00000010040095b8 */ /* 0x0005e40008018000 */
[----:B------:R-:W-:Y:S01]  /*11e40*/  VIADD R5, R5, 0xffffffff ;  /* 0xffffffff05057836 */ /* 0x000fe20000000000 */
[----:B---3--:R-:W-:Y:S01]  /*11e50*/  SEL R6, R0, RZ, !P0 ;  /* 0x000000ff00067207 */ /* 0x008fe20004000000 */
[----:B--2---:R-:W-:Y:S08]  /*11e60*/  BRA.DIV UR6, `(.L_x_2001) ;  /* 0x0000002a06707947 */ /* 0x004ff0000b800000 */
.L_x_2052:
[----:B------:R-:W-:Y:S01]  /*11e70*/  UMOV UR4, 0xffffffff ;  /* 0xffffffff00047882 */ /* 0x000fe20000000000 */
[----:B------:R-:W-:Y:S02]  /*11e80*/  SHF.R.S32.HI R12, RZ, 0x1f, R0 ;  /* 0x0000001fff0c7819 */ /* 0x000fe40000011400 */
[----:B------:R-:W-:Y:S05]  /*11e90*/  BRA.DIV UR4, `(.L_x_2002) ;  /* 0x0000002a04907947 */ /* 0x000fea000b800000 */
[----:B------:R-:W-:-:S13]  /*11ea0*/  ELECT P6, URZ, PT ;  /* 0x00000000003f782f */ /* 0x000fda00038c0000 */
.L_x_2055:
[----:B------:R-:W-:Y:S05]  /*11eb0*/  @!P6 BRA `(.L_x_2003) ;  /* 0x000000040004e947 */ /* 0x000fea0003800000 */
[----:B------:R-:W-:Y:S01]  /*11ec0*/  MOV R6, R0 ;  /* 0x0000000000067202 */ /* 0x000fe20000000f00 */
[----:B------:R-:W-:Y:S06]  /*11ed0*/  @!P0 BRA `(.L_x_2004) ;  /* 0x00000000004c8947 */ /* 0x000fec0003800000 */
[----:B------:R-:W1:Y:S01]  /*11ee0*/  LDC R11, c[0x0][0x41c] ;  /* 0x00010700ff0b7b82 */ /* 0x000e620000000800 */
[----:B------:R-:W-:Y:S01]  /*11ef0*/  IMAD.MOV.U32 R10, RZ, RZ, R5 ;  /* 0x000000ffff0a7224 */ /* 0x000fe200078e0005 */
        /* <DEDUP_REMOVED lines=8> */
[----:B------:R-:W-:Y:S02]  /*11f80*/  SHF.R.S32.HI R7, RZ, 0x1f, R10 ;  /* 0x0000001fff077819 */ /* 0x000fe4000001140a */
[----:B------:R-:W-:-:S05]  /*11f90*/  MOV R6, R10 ;  /* 0x0000000a00067202 */ /* 0x000fca0000000f00 */
[----:B------:R-:W-:-:S04]  /*11fa0*/  IMAD.WIDE.U32 R6, R0, UR4, R6 ;  /* 0x0000000400067c25 */ /* 0x000fc8000f8e0006 */
[----:B------:R-:W-:Y:S01]  /*11fb0*/  IMAD.IADD R7, R7, 0x1, R9 ;  /* 0x0000000107077824 */ /* 0x000fe200078e0209 */
[----:B------:R-:W-:-:S04]  /*11fc0*/  LEA R8, P2, R6, R2, 0x2 ;  /* 0x0000000206087211 */ /* 0x000fc800078410ff */
[----:B------:R-:W-:-:S05]  /*11fd0*/  LEA.HI.X R9, R6, R3, R7, 0x2, P2 ;  /* 0x0000000306097211 */ /* 0x000fca00010f1407 */
[----:B------:R1:W5:Y:S01]  /*11fe0*/  LDG.E R6, desc[UR6][R8.64] ;  /* 0x0000000608067981 */ /* 0x000362000c1e1900 */
[----:B------:R-:W-:-:S05]  /*11ff0*/  IADD3 R10, -R10, RZ, RZ ;  /* 0x000000ff0a0a7210 */ /* 0x000fca0007ffe1ff */
[----:B------:R-:W-:-:S07]  /*12000*/  IMAD R5, R11, R10, R5 ;  /* 0x0000000a0b057224 */ /* 0x000fce00078e0205 */
.L_x_2004:
[----:B------:R-:W2:Y:S01]  /*12010*/  S2R R7, SR_TID.X ;  /* 0x0000000000077919 */ /* 0x000ea20000002100 */
[----:B-1----:R-:W-:Y:S02]  /*12020*/  LEA R8, R16, UR40, 0x3 ;  /* 0x0000002810087c11 */ /* 0x002fe4000f8e18ff */
[----:B--2---:R-:W-:Y:S02]  /*12030*/  LOP3.LUT R9, R7, 0x7f, RZ, 0xc0, !PT ;  /* 0x0000007f07097812 */ /* 0x004fe400078ec0ff */
[----:B------:R-:W-:Y:S02]  /*12040*/  SHF.L.U32 R7, R17, 0x1f, RZ ;  /* 0x0000001f11077819 */ /* 0x000fe400000006ff */
[----:B------:R-:W-:Y:S02]  /*12050*/  ISETP.NE.AND P3, PT, R9, RZ, PT ;  /* 0x000000ff0900720c */ /* 0x000fe40003f65270 */
[----:B------:R-:W1:Y:S02]  /*12060*/  SYNCS.PHASECHK.TRANS64.TRYWAIT P2, [R8+URZ+0x38840], R7 ;  /* 0x03884007080075a7 */ /* 0x000e64000804017f */
[----:B-1----:R-:W-:Y:S09]  /*12070*/  @!P2 BRA `(.L_x_2005) ;  /* 0x000000280038a947 */ /* 0x002ff20003800000 */
.L_x_2056:
[----:B------:R-:W-:Y:S05]  /*12080*/  @P3 BRA `(.L_x_2006) ;  /* 0x0000000000143947 */ /* 0x000fea0003800000 */
[----:B------:R-:W-:Y:S01]  /*12090*/  ISETP.NE.AND P2, PT, R19, RZ, PT ;  /* 0x000000ff1300720c */ /* 0x000fe20003f45270 */
[----:B-1----:R-:W-:-:S04]  /*120a0*/  IMAD.MOV.U32 R7, RZ, RZ, 0xa000 ;  /* 0x0000a000ff077424 */ /* 0x002fc800078e00ff */
[----:B------:R2:W-:Y:S08]  /*120b0*/  SYNCS.ARRIVE.TRANS64 RZ, [R8+URZ+0x38830], R7 ;  /* 0x0388300708ff79a7 */ /* 0x0005f0000800003f */
[----:B------:R-:W-:Y:S05]  /*120c0*/  @!P2 BRA `(.L_x_2006) ;  /* 0x000000000004a947 */ /* 0x000fea0003800000 */
[----:B------:R-:W-:Y:S01]  /*120d0*/  BPT.TRAP 0x1 ;  /* 0x000000040000795c */ /* 0x000fe20000300000 */
.L_x_2006:
        /* <DEDUP_REMOVED lines=11> */
[----:B------:R-:W-:Y:S02]  /*12190*/  UIMAD UR14, UR14, 0xa000, UR40 ;  /* 0x0000a0000e0e78a4 */ /* 0x000fe4000f8e0228 */
[----:B------:R-:W-:Y:S02]  /*121a0*/  UIADD3 UR9, UR9, 0x38830, URZ ;  /* 0x0003883009097890 */ /* 0x000fe4000fffe03f */
[----:B------:R-:W-:Y:S02]  /*121b0*/  UIMAD UR11, UR11, 0x50, URZ ;  /* 0x000000500b0b78a4 */ /* 0x000fe4000f8e023f */
[----:B------:R-:W-:Y:S02]  /*121c0*/  UIADD3 UR8, UR14, 0x24400, URZ ;  /* 0x000244000e087890 */ /* 0x000fe4000fffe03f */
[----:B------:R-:W-:Y:S02]  /*121d0*/  UIADD3 UR15, UR14, 0x26c00, URZ ;  /* 0x00026c000e0f7890 */ /* 0x000fe4000fffe03f */
[----:B------:R-:W-:-:S02]  /*121e0*/  UIADD3 UR17, UR14, 0x29400, URZ ;  /* 0x000294000e117890 */ /* 0x000fc4000fffe03f */
[----:B------:R-:W-:-:S03]  /*121f0*/  UIADD3 UR18, UR14, 0x2bc00, URZ ;  /* 0x0002bc000e127890 */ /* 0x000fc6000fffe03f */
[----:B------:R3:W-:Y:S01]  /*12200*/  UTMALDG.4D [UR8], [UR4], desc[UR6] ;  /* 0x00000608040075b4 */ /* 0x0007e20008019000 */
[----:B------:R-:W-:Y:S01]  /*12210*/  UMOV UR14, 0x80 ;  /* 0x00000080000e7882 */ /* 0x000fe20000000000 */
[----:B---3--:R-:W-:Y:S01]  /*12220*/  UMOV UR8, UR15 ;  /* 0x0000000f00087c82 */ /* 0x008fe20008000000 */
[----:B------:R-:W-:Y:S02]  /*12230*/  UMOV UR10, UR16 ;  /* 0x00000010000a7c82 */ /* 0x000fe40008000000 */
        /* <DEDUP_REMOVED lines=9> */
.L_x_2003:
        /* <DEDUP_REMOVED lines=9> */
[----:B-12---:R-:W-:Y:S01]  /*12360*/  @P2 MOV R7, 0x10000 ;  /* 0x0001000000072802 */ /* 0x006fe20000000f00 */
        /* <DEDUP_REMOVED lines=13> */
[----:B-1----:R-:W-:Y:S01]  /*12440*/  IMAD.U32 R7, RZ, RZ, UR14 ;  /* 0x0000000eff077e24 */ /* 0x002fe2000f8e00ff */
        /* <DEDUP_REMOVED lines=21> */
.L_x_2057:
[----:B------:R-:W-:-:S06]  /*125a0*/  UISETP.GE.AND UP0, UPT, UR41, 0x2, UPT ;  /* 0x000000022900788c */ /* 0x000fcc000bf06270 */
[----:B------:R-:W-:-:S13]  /*125b0*/  PLOP3.LUT P2, PT, PT, PT, UP0, 0x80, 0x0 ;  /* 0x000000000000781c */ /* 0x000fda0003f4f008 */
[----:B------:R-:W-:Y:S05]  /*125c0*/  @!P2 BRA `(.L_x_2008) ;  /* 0x0000001400c8a947 */ /* 0x000fea0003800000 */
[----:B------:R-:W-:Y:S02]  /*125d0*/  ULOP3.LUT UR4, UR41, 0x1, URZ, 0xc0, !UPT ;  /* 0x0000000129047892 */ /* 0x000fe4000f8ec03f */
[----:B------:R-:W-:Y:S02]  /*125e0*/  UIADD3 UR48, UR41, -0x2, URZ ;  /* 0xfffffffe29307890 */ /* 0x000fe4000fffe03f */
[----:B------:R-:W-:Y:S01]  /*125f0*/  UISETP.NE.U32.AND UP0, UPT, UR4, 0x1, UPT ;  /* 0x000000010400788c */ /* 0x000fe2000bf05070 */
[----:B------:R-:W-:-:S03]  /*12600*/  ULDC.64 UR38, c[0x0][0x408] ;  /* 0x0001020000267ab9 */ /* 0x000fc60000000a00 */
[----:B-1----:R-:W-:Y:S02]  /*12610*/  MOV R7, UR48 ;  /* 0x0000003000077c02 */ /* 0x002fe40008000f00 */
[----:B------:R-:W-:-:S13]  /*12620*/  PLOP3.LUT P2, PT, PT, PT, UP0, 0x80, 0x0 ;  /* 0x000000000000781c */ /* 0x000fda0003f4f008 */
[----:B------:R-:W-:Y:S05]  /*12630*/  @!P2 BRA `(.L_x_2009) ;  /* 0x0000000400f0a947 */ /* 0x000fea0003800000 */
        /* <DEDUP_REMOVED lines=8> */
[----:B------:R-:W-:Y:S01]  /*126c0*/  IMAD.U32 R8, RZ, RZ, UR48 ;  /* 0x00000030ff087e24 */ /* 0x000fe2000f8e00ff */
[----:B------:R-:W-:Y:S06]  /*126d0*/  @!P0 BRA `(.L_x_2012) ;  /* 0x0000000000548947 */ /* 0x000fec0003800000 */
[----:B------:R-:W-:Y:S01]  /*126e0*/  ULDC UR7, c[0x0][0x41c] ;  /* 0x0001070000077ab9 */ /* 0x000fe20000000800 */
[----:B------:R-:W-:Y:S01]  /*126f0*/  UMOV UR6, UR48 ;  /* 0x0000003000067c82 */ /* 0x000fe20008000000 */
[----:B------:R-:W-:Y:S01]  /*12700*/  UISETP.NE.AND UP0, UPT, UR7, 0x1, UPT ;  /* 0x000000010700788c */ /* 0x000fe2000bf05270 */
[----:B------:R-:W-:-:S10]  /*12710*/  ULDC.64 UR10, c[0x0][0x208] ;  /* 0x00008200000a7ab9 */ /* 0x000fd40000000a00 */
[----:B------:R-:W-:Y:S02]  /*12720*/  @UP0 ULDC.64 UR8, c[0x0][0x420] ;  /* 0x0001080000080ab9 */ /* 0x000fe40000000a00 */
[----:B------:R-:W-:-:S04]  /*12730*/  UIMAD.WIDE.U32 UR4, UR48, UR8, URZ ;  /* 0x00000008300472a5 */ /* 0x000fc8000f8e003f */
[----:B------:R-:W-:-:S03]  /*12740*/  @UP0 USHF.R.U32.HI UR6, URZ, UR9, UR5 ;  /* 0x000000093f060299 */ /* 0x000fc60008011605 */
[----:B------:R-:W-:Y:S01]  /*12750*/  ULDC.64 UR8, c[0x0][0x408] ;  /* 0x0001020000087ab9 */ /* 0x000fe20000000a00 */
[----:B------:R-:W-:Y:S01]  /*12760*/  USHF.R.S32.HI UR4, URZ, 0x1f, UR6 ;  /* 0x0000001f3f047899 */ /* 0x000fe20008011406 */
[----:B------:R-:W-:Y:S01]  /*12770*/  IMAD R11, R12, UR8, RZ ;  /* 0x000000080c0b7c24 */ /* 0x000fe2000f8e02ff */
[----:B------:R-:W-:-:S03]  /*12780*/  MOV R8, UR6 ;  /* 0x0000000600087c02 */ /* 0x000fc60008000f00 */
[C---:B------:R-:W-:Y:S02]  /*12790*/  IMAD R11, R0.reuse, UR9, R11 ;  /* 0x00000009000b7c24 */ /* 0x040fe4000f8e020b */
[----:B------:R-:W-:Y:S02]  /*127a0*/  IMAD.U32 R9, RZ, RZ, UR4 ;  /* 0x00000004ff097e24 */ /* 0x000fe4000f8e00ff */
[----:B------:R-:W-:-:S03]  /*127b0*/  IMAD.WIDE.U32 R8, R0, UR8, R8 ;  /* 0x0000000800087c25 */ /* 0x000fc6000f8e0008 */
[----:B------:R-:W-:Y:S02]  /*127c0*/  LEA R2, P2, R8, R2, 0x2 ;  /* 0x0000000208027211 */ /* 0x000fe400078410ff */
[----:B------:R-:W-:-:S04]  /*127d0*/  IADD3 R9, R11, R9, RZ ;  /* 0x000000090b097210 */ /* 0x000fc80007ffe0ff */
[----:B------:R-:W-:-:S05]  /*127e0*/  LEA.HI.X R3, R8, R3, R9, 0x2, P2 ;  /* 0x0000000308037211 */ /* 0x000fca00010f1409 */
[----:B------:R1:W5:Y:S01]  /*127f0*/  LDG.E R9, desc[UR10][R2.64] ;  /* 0x0000000a02097981 */ /* 0x000362000c1e1900 */
[----:B------:R-:W-:-:S04]  /*12800*/  UIADD3 UR4, -UR6, URZ, URZ ;  /* 0x0000003f06047290 */ /* 0x000fc8000fffe13f */
[----:B------:R-:W-:-:S06]  /*12810*/  UIMAD UR4, UR7, UR4, UR48 ;  /* 0x00000004070472a4 */ /* 0x000fcc000f8e0230 */
[----:B-1----:R-:W-:-:S07]  /*12820*/  IMAD.U32 R8, RZ, RZ, UR4 ;  /* 0x00000004ff087e24 */ /* 0x002fce000f8e00ff */
.L_x_2012:
[----:B------:R-:W1:Y:S01]  /*12830*/  S2R R2, SR_TID.X ;  /* 0x0000000000027919 */ /* 0x000e620000002100 */
[----:B------:R-:W-:Y:S02]  /*12840*/  LEA R3, R7, UR40, 0x3 ;  /* 0x0000002807037c11 */ /* 0x000fe4000f8e18ff */
[----:B-1----:R-:W-:Y:S02]  /*12850*/  LOP3.LUT R11, R2, 0x7f, RZ, 0xc0, !PT ;  /* 0x0000007f020b7812 */ /* 0x002fe400078ec0ff */
[----:B------:R-:W-:Y:S02]  /*12860*/  SHF.L.U32 R2, R10, 0x1f, RZ ;  /* 0x0000001f0a027819 */ /* 0x000fe400000006ff */
[----:B------:R-:W-:Y:S02]  /*12870*/  ISETP.NE.AND P2, PT, R11, RZ, PT ;  /* 0x000000ff0b00720c */ /* 0x000fe40003f45270 */
[----:B------:R-:W1:Y:S02]  /*12880*/  SYNCS.PHASECHK.TRANS64.TRYWAIT P3, [R3+URZ+0x38840], R2 ;  /* 0x03884002030075a7 */ /* 0x000e64000806017f */
[----:B-1----:R-:W-:Y:S09]  /*12890*/  @!P3 BRA `(.L_x_2013) ;  /* 0x00000020005cb947 */ /* 0x002ff20003800000 */
.L_x_2058:
[----:B------:R-:W-:Y:S05]  /*128a0*/  @P2 BRA `(.L_x_2014) ;  /* 0x0000000000142947 */ /* 0x000fea0003800000 */
[----:B------:R-:W-:Y:S02]  /*128b0*/  ISETP.NE.AND P3, PT, R19, RZ, PT ;  /* 0x000000ff1300720c */ /* 0x000fe40003f65270 */
[----:B-1----:R-:W-:-:S04]  /*128c0*/  MOV R2, 0xa000 ;  /* 0x0000a00000027802 */ /* 0x002fc80000000f00 */
[----:B------:R2:W-:Y:S07]  /*128d0*/  SYNCS.ARRIVE.TRANS64 RZ, [R3+URZ+0x38830], R2 ;  /* 0x0388300203ff79a7 */ /* 0x0005ee000800003f */
[----:B------:R-:W-:Y:S05]  /*128e0*/  @!P3 BRA `(.L_x_2014) ;  /* 0x000000000004b947 */ /* 0x000fea0003800000 */
[----:B------:R-:W-:Y:S01]  /*128f0*/  BPT.TRAP 0x1 ;  /* 0x000000040000795c */ /* 0x000fe20000300000 */
.L_x_2014:
        /* <DEDUP_REMOVED lines=12> */
[----:B-12---:R-:W-:Y:S01]  /*129c0*/  SHF.L.U32 R3, R17, 0x1f, RZ ;  /* 0x0000001f11037819 */ /* 0x006fe200000006ff */
[----:B------:R-:W-:-:S02]  /*129d0*/  UIMAD UR14, UR14, 0xa000, UR40 ;  /* 0x0000a0000e0e78a4 */ /* 0x000fc4000f8e0228 */
[----:B------:R-:W-:Y:S02]  /*129e0*/  UIADD3 UR9, UR9, 0x38830, URZ ;  /* 0x0003883009097890 */ /* 0x000fe4000fffe03f */
[----:B------:R-:W-:Y:S01]  /*129f0*/  UIMAD UR11, UR11, 0x50, URZ ;  /* 0x000000500b0b78a4 */ /* 0x000fe2000f8e023f */
        /* <DEDUP_REMOVED lines=19> */
.L_x_2059:
[----:B------:R-:W-:Y:S05]  /*12b30*/  @P2 BRA `(.L_x_2016) ;  /* 0x0000000000182947 */ /* 0x000fea0003800000 */
[----:B------:R-:W-:Y:S01]  /*12b40*/  ISETP.NE.AND P2, PT, R19, RZ, PT ;  /* 0x000000ff1300720c */ /* 0x000fe20003f45270 */
[----:B-1----:R-:W-:Y:S01]  /*12b50*/  IMAD.MOV.U32 R3, RZ, RZ, 0xa000 ;  /* 0x0000a000ff037424 */ /* 0x002fe200078e00ff */
[----:B------:R-:W-:-:S04]  /*12b60*/  LEA R2, R16, UR40, 0x3 ;  /* 0x0000002810027c11 */ /* 0x000fc8000f8e18ff */
[----:B------:R2:W-:Y:S07]  /*12b70*/  SYNCS.ARRIVE.TRANS64 RZ, [R2+URZ+0x38850], R3 ;  /* 0x0388500302ff79a7 */ /* 0x0005ee000800003f */
[----:B------:R-:W-:Y:S05]  /*12b80*/  @!P2 BRA `(.L_x_2016) ;  /* 0x000000000004a947 */ /* 0x000fea0003800000 */
[----:B------:R-:W-:Y:S01]  /*12b90*/  BPT.TRAP 0x1 ;  /* 0x000000040000795c */ /* 0x000fe20000300000 */
.L_x_2016:
        /* <DEDUP_REMOVED lines=10> */
[----:B------:R-:W-:Y:S01]  /*12c40*/  MOV R6, R9 ;  /* 0x0000000900067202 */ /* 0x000fe20000000f00 */
[----:B------:R-:W-:-:S02]  /*12c50*/  IMAD.MOV.U32 R5, RZ, RZ, R8 ;  /* 0x000000ffff057224 */ /* 0x000fc400078e0008 */
[----:B------:R-:W-:Y:S02]  /*12c60*/  UIMAD UR16, UR9, 0xa000, UR40 ;  /* 0x0000a000091078a4 */ /* 0x000fe4000f8e0228 */
[----:B------:R-:W-:Y:S02]  /*12c70*/  ULEA UR9, UR9, UR40, 0x3 ;  /* 0x0000002809097291 */ /* 0x000fe4000f8e183f */
[----:B------:R-:W-:Y:S02]  /*12c80*/  UIMAD UR11, UR11, 0x50, URZ ;  /* 0x000000500b0b78a4 */ /* 0x000fe4000f8e023f */
[----:B------:R-:W-:Y:S02]  /*12c90*/  UIADD3 UR8, UR16, 0x400, URZ ;  /* 0x0000040010087890 */ /* 0x000fe4000fffe03f */
[----:B------:R-:W-:Y:S02]  /*12ca0*/  UIADD3 UR9, UR9, 0x38850, URZ ;  /* 0x0003885009097890 */ /* 0x000fe4000fffe03f */
[----:B------:R-:W-:-:S02]  /*12cb0*/  UIADD3 UR14, UR16, 0x2c00, URZ ;  /* 0x00002c00100e7890 */ /* 0x000fc4000fffe03f */
        /* <DEDUP_REMOVED lines=15> */
.L_x_2011:
[----:B------:R-:W-:Y:S05]  /*12db0*/  BSYNC B0 ;  /* 0x0000000000007941 */ /* 0x000fea0003800000 */
.L_x_2010:
[----:B------:R-:W-:Y:S01]  /*12dc0*/  UIADD3 UR4, UR41, -0x3, URZ ;  /* 0xfffffffd29047890 */ /* 0x000fe2000fffe03f */
[----:B------:R-:W-:Y:S01]  /*12dd0*/  MOV R16, R7 ;  /* 0x0000000700107202 */ /* 0x000fe20000000f00 */
[----:B------:R-:W-:-:S04]  /*12de0*/  IMAD.MOV.U32 R17, RZ, RZ, R10 ;  /* 0x000000ffff117224 */ /* 0x000fc800078e000a */
[----:B------:R-:W-:-:S07]  /*12df0*/  MOV R7, UR4 ;  /* 0x0000000400077c02 */ /* 0x000fce0008000f00 */
.L_x_2009:
[----:B------:R-:W-:Y:S01]  /*12e00*/  ISETP.NE.AND P2, PT, RZ, UR48, PT ;  /* 0x00000030ff007c0c */ /* 0x000fe2000bf45270 */
[----:B------:R-:W-:-:S12]  /*12e10*/  BSSY B0, `(.L_x_2008) ;  /* 0x00000ed000007945 */ /* 0x000fd80003800000 */
[----:B------:R-:W-:Y:S05]  /*12e20*/  @!P2 BRA `(.L_x_2017) ;  /* 0x0000000c00aca947 */ /* 0x000fea0003800000 */
[----:B------:R-:W-:-:S07]  /*12e30*/  IMAD.MOV.U32 R8, RZ, RZ, R6 ;  /* 0x000000ffff087224 */ /* 0x000fce00078e0006 */
.L_x_2032:
[----:B------:R-:W-:Y:S01]  /*12e40*/  IADD3 R10, R16, 0x1, RZ ;  /* 0x00000001100a7810 */ /* 0x000fe20007ffe0ff */
[----:B------:R-:W-:Y:S05]  /*12e50*/  YIELD ;  /* 0x0000000000007946 */ /* 0x000fea0003800000 */
[----:B------:R-:W-:Y:S01]  /*12e60*/  ISETP.NE.AND P2, PT, R10, 0x2, PT ;  /* 0x000000020a00780c */ /* 0x000fe20003f45270 */
[----:B------:R-:W-:Y:S03]  /*12e70*/  BSSY B1, `(.L_x_2018) ;  /* 0x0000070000017945 */ /* 0x000fe60003800000 */
[----:B-12---:R-:W-:-:S02]  /*12e80*/  SEL R2, RZ, 0x1, P2 ;  /* 0x00000001ff027807 */ /* 0x006fc40001000000 */
        /* <DEDUP_REMOVED lines=17> */
[----:B------:R-:W1:Y:S01]  /*12fa0*/  LDC.64 R8, c[0x0][0x3f8] ;  /* 0x0000fe00ff087b82 */ /* 0x000e620000000a00 */
[----:B------:R-:W-:-:S05]  /*12fb0*/  IMAD.WIDE.U32 R2, R0, UR38, R2 ;  /* 0x0000002600027c25 */ /* 0x000fca000f8e0002 */
[----:B------:R-:W-:Y:S02]  /*12fc0*/  IADD3 R14, R14, R3, RZ ;  /* 0x000000030e0e7210 */ /* 0x000fe40007ffe0ff */
[----:B-1----:R-:W-:-:S04]  /*12fd0*/  LEA R8, P2, R2, R8, 0x2 ;  /* 0x0000000802087211 */ /* 0x002fc800078410ff */
[----:B------:R-:W-:-:S05]  /*12fe0*/  LEA.HI.X R9, R2, R9, R14, 0x2, P2 ;  /* 0x0000000902097211 */ /* 0x000fca00010f140e */
[----:B------:R1:W5:Y:S04]  /*12ff0*/  LDG.E R8, desc[UR4][R8.64] ;  /* 0x0000000408087981 */ /* 0x000368000c1e1900 */
.L_x_2020:
[----:B------:R-:W1:Y:S01]  /*13000*/  S2R R2, SR_TID.X ;  /* 0x0000000000027919 */ /* 0x000e620000002100 */
[----:B------:R-:W-:Y:S02]  /*13010*/  LEA R3, R10, UR40, 0x3 ;  /* 0x000000280a037c11 */ /* 0x000fe4000f8e18ff */
[----:B-1----:R-:W-:Y:S02]  /*13020*/  LOP3.LUT R9, R2, 0x7f, RZ, 0xc0, !PT ;  /* 0x0000007f02097812 */ /* 0x002fe400078ec0ff */
[----:B------:R-:W-:Y:S02]  /*13030*/  SHF.L.U32 R2, R11, 0x1f, RZ ;  /* 0x0000001f0b027819 */ /* 0x000fe400000006ff */
[----:B------:R-:W-:Y:S02]  /*13040*/  ISETP.NE.AND P2, PT, R9, RZ, PT ;  /* 0x000000ff0900720c */ /* 0x000fe40003f45270 */
[----:B------:R-:W1:Y:S02]  /*13050*/  SYNCS.PHASECHK.TRANS64.TRYWAIT P3, [R3+URZ+0x38840], R2 ;  /* 0x03884002030075a7 */ /* 0x000e64000806017f */
[----:B-1----:R-:W-:Y:S09]  /*13060*/  @!P3 BRA `(.L_x_2021) ;  /* 0x000000180090b947 */ /* 0x002ff20003800000 */
.L_x_2060:
[----:B------:R-:W-:Y:S05]  /*13070*/  @P2 BRA `(.L_x_2022) ;  /* 0x0000000000142947 */ /* 0x000fea0003800000 */
[----:B------:R-:W-:Y:S01]  /*13080*/  ISETP.NE.AND P3, PT, R19, RZ, PT ;  /* 0x000000ff1300720c */ /* 0x000fe20003f65270 */
[----:B-1----:R-:W-:-:S04]  /*13090*/  IMAD.MOV.U32 R2, RZ, RZ, 0xa000 ;  /* 0x0000a000ff027424 */ /* 0x002fc800078e00ff */
[----:B------:R2:W-:Y:S08]  /*130a0*/  SYNCS.ARRIVE.TRANS64 RZ, [R3+URZ+0x38830], R2 ;  /* 0x0388300203ff79a7 */ /* 0x0005f0000800003f */
[----:B------:R-:W-:Y:S05]  /*130b0*/  @!P3 BRA `(.L_x_2022) ;  /* 0x000000000004b947 */ /* 0x000fea0003800000 */
[----:B------:R-:W-:Y:S01]  /*130c0*/  BPT.TRAP 0x1 ;  /* 0x000000040000795c */ /* 0x000fe20000300000 */
.L_x_2022:
        /* <DEDUP_REMOVED lines=13> */
[----:B------:R-:W-:-:S02]  /*131a0*/  UIMAD UR14, UR14, 0xa000, UR40 ;  /* 0x0000a0000e0e78a4 */ /* 0x000fc4000f8e0228 */
[----:B------:R-:W-:Y:S02]  /*131b0*/  UIADD3 UR9, UR9, 0x38830, URZ ;  /* 0x0003883009097890 */ /* 0x000fe4000fffe03f */
[----:B------:R-:W-:Y:S01]  /*131c0*/  UIMAD UR11, UR11, 0x50, URZ ;  /* 0x000000500b0b78a4 */ /* 0x000fe2000f8e023f */
[----:B-12---:R-:W-:Y:S01]  /*131d0*/  LEA R2, R16, UR19, 0x3 ;  /* 0x0000001310027c11 */ /* 0x006fe2000f8e18ff */
        /* <DEDUP_REMOVED lines=18> */
.L_x_2061:
[----:B------:R-:W-:Y:S05]  /*13300*/  @P2 BRA `(.L_x_2024) ;  /* 0x0000000000142947 */ /* 0x000fea0003800000 */
[----:B------:R-:W-:Y:S02]  /*13310*/  ISETP.NE.AND P2, PT, R19, RZ, PT ;  /* 0x000000ff1300720c */ /* 0x000fe40003f45270 */
[----:B------:R-:W-:-:S04]  /*13320*/  MOV R3, 0xa000 ;  /* 0x0000a00000037802 */ /* 0x000fc80000000f00 */
[----:B------:R2:W-:Y:S07]  /*13330*/  SYNCS.ARRIVE.TRANS64 RZ, [R2+URZ+0x50], R3 ;  /* 0x0000500302ff79a7 */ /* 0x0005ee000800003f */
[----:B------:R-:W-:Y:S05]  /*13340*/  @!P2 BRA `(.L_x_2024) ;  /* 0x000000000004a947 */ /* 0x000fea0003800000 */
[----:B------:R-:W-:Y:S01]  /*13350*/  BPT.TRAP 0x1 ;  /* 0x000000040000795c */ /* 0x000fe20000300000 */
.L_x_2024:
        /* <DEDUP_REMOVED lines=13> */
[----:B------:R-:W-:-:S02]  /*13430*/  UIMAD UR14, UR14, 0xa000, UR40 ;  /* 0x0000a0000e0e78a4 */ /* 0x000fc4000f8e0228 */
[----:B------:R-:W-:Y:S02]  /*13440*/  UIMAD UR11, UR11, 0x50, URZ ;  /* 0x000000500b0b78a4 */ /* 0x000fe4000f8e023f */
        /* <DEDUP_REMOVED lines=18> */
.L_x_2019:
[----:B------:R-:W-:Y:S05]  /*13570*/  BSYNC B1 ;  /* 0x0000000000017941 */ /* 0x000fea0003800000 */
.L_x_2018:
[----:B------:R-:W-:Y:S01]  /*13580*/  VIADD R16, R10, 0x1 ;  /* 0x000000010a107836 */ /* 0x000fe20000000000 */
[----:B------:R-:W-:Y:S04]  /*13590*/  BSSY B1, `(.L_x_2025) ;  /* 0x0000071000017945 */ /* 0x000fe80003800000 */
[----:B------:R-:W-:-:S04]  /*135a0*/  ISETP.NE.AND P2, PT, R16, 0x2, PT ;  /* 0x000000021000780c */ /* 0x000fc80003f45270 */
[----:B-12---:R-:W-:Y:S02]  /*135b0*/  SEL R2, RZ, 0x1, P2 ;  /* 0x00000001ff027807 */ /* 0x006fe40001000000 */
[----:B------:R-:W-:Y:S02]  /*135c0*/  SEL R16, R16, RZ, P2 ;  /* 0x000000ff10107207 */ /* 0x000fe40001000000 */
[----:B------:R-:W-:Y:S01]  /*135d0*/  LOP3.LUT R17, R11, R2, RZ, 0x3c, !PT ;  /* 0x000000020b117212 */ /* 0x000fe200078e3cff */
[----:B------:R-:W-:Y:S06]  /*135e0*/  @!P6 BRA `(.L_x_2026) ;  /* 0x0000000400ace947 */ /* 0x000fec0003800000 */
[----:B------:R-:W-:Y:S01]  /*135f0*/  IADD3 R13, R7, -0x1, RZ ;  /* 0xffffffff070d7810 */ /* 0x000fe20007ffe0ff */
[----:B------:R-:W-:Y:S06]  /*13600*/  @!P0 BRA `(.L_x_2027) ;  /* 0x0000000000488947 */ /* 0x000fec0003800000 */
[----:B------:R-:W1:Y:S01]  /*13610*/  LDC R8, c[0x0][0x41c] ;  /* 0x00010700ff087b82 */ /* 0x000e620000000800 */
        /* <DEDUP_REMOVED lines=17> */
.L_x_2027:
[----:B------:R-:W1:Y:S01]  /*13730*/  S2R R2, SR_TID.X ;  /* 0x0000000000027919 */ /* 0x000e620000002100 */
[----:B------:R-:W-:Y:S02]  /*13740*/  SHF.L.U32 R3, R17, 0x1f, RZ ;  /* 0x0000001f11037819 */ /* 0x000fe400000006ff */
[----:B-1----:R-:W-:Y:S02]  /*13750*/  LOP3.LUT R9, R2, 0x7f, RZ, 0xc0, !PT ;  /* 0x0000007f02097812 */ /* 0x002fe400078ec0ff */
[----:B------:R-:W-:Y:S02]  /*13760*/  LEA R2, R16, UR40, 0x3 ;  /* 0x0000002810027c11 */ /* 0x000fe4000f8e18ff */
[----:B------:R-:W-:Y:S02]  /*13770*/  ISETP.NE.AND P2, PT, R9, RZ, PT ;  /* 0x000000ff0900720c */ /* 0x000fe40003f45270 */
[----:B------:R-:W1:Y:S02]  /*13780*/  SYNCS.PHASECHK.TRANS64.TRYWAIT P3, [R2+URZ+0x38840], R3 ;  /* 0x03884003020075a7 */ /* 0x000e64000806017f */
[----:B-1----:R-:W-:Y:S09]  /*13790*/  @!P3 BRA `(.L_x_2028) ;  /* 0x0000001000ecb947 */ /* 0x002ff20003800000 */
.L_x_2062:
[----:B------:R-:W-:Y:S05]  /*137a0*/  @P2 BRA `(.L_x_2029) ;  /* 0x0000000000142947 */ /* 0x000fea0003800000 */
[----:B------:R-:W-:Y:S02]  /*137b0*/  ISETP.NE.AND P3, PT, R19, RZ, PT ;  /* 0x000000ff1300720c */ /* 0x000fe40003f65270 */
[----:B-1----:R-:W-:-:S04]  /*137c0*/  MOV R3, 0xa000 ;  /* 0x0000a00000037802 */ /* 0x002fc80000000f00 */
[----:B------:R2:W-:Y:S07]  /*137d0*/  SYNCS.ARRIVE.TRANS64 RZ, [R2+URZ+0x38830], R3 ;  /* 0x0388300302ff79a7 */ /* 0x0005ee000800003f */
[----:B------:R-:W-:Y:S05]  /*137e0*/  @!P3 BRA `(.L_x_2029) ;  /* 0x000000000004b947 */ /* 0x000fea0003800000 */
[----:B------:R-:W-:Y:S01]  /*137f0*/  BPT.TRAP 0x1 ;  /* 0x000000040000795c */ /* 0x000fe20000300000 */
.L_x_2029:
        /* <DEDUP_REMOVED lines=13> */
[----:B------:R-:W-:Y:S01]  /*138d0*/  UIMAD UR14, UR9, 0xa000, UR40 ;  /* 0x0000a000090e78a4 */ /* 0x000fe2000f8e0228 */
[----:B-12---:R-:W-:Y:S01]  /*138e0*/  LEA R2, R10, UR19, 0x3 ;  /* 0x000000130a027c11 */ /* 0x006fe2000f8e18ff */
[----:B------:R-:W-:-:S02]  /*138f0*/  ULEA UR9, UR9, UR19, 0x3 ;  /* 0x0000001309097291 */ /* 0x000fc4000f8e183f */
[----:B------:R-:W-:Y:S02]  /*13900*/  UIMAD UR11, UR11, 0x50, URZ ;  /* 0x000000500b0b78a4 */ /* 0x000fe4000f8e023f */
        /* <DEDUP_REMOVED lines=18> */
.L_x_2063:
[----:B------:R-:W-:Y:S05]  /*13a30*/  @P2 BRA `(.L_x_2031) ;  /* 0x0000000000142947 */ /* 0x000fea0003800000 */
[----:B------:R-:W-:Y:S01]  /*13a40*/  ISETP.NE.AND P2, PT, R19, RZ, PT ;  /* 0x000000ff1300720c */ /* 0x000fe20003f45270 */
[----:B------:R-:W-:-:S04]  /*13a50*/  IMAD.MOV.U32 R3, RZ, RZ, 0xa000 ;  /* 0x0000a000ff037424 */ /* 0x000fc800078e00ff */
[----:B------:R2:W-:Y:S08]  /*13a60*/  SYNCS.ARRIVE.TRANS64 RZ, [R2+URZ+0x50], R3 ;  /* 0x0000500302ff79a7 */ /* 0x0005f0000800003f */
[----:B------:R-:W-:Y:S05]  /*13a70*/  @!P2 BRA `(.L_x_2031) ;  /* 0x000000000004a947 */ /* 0x000fea0003800000 */
[----:B------:R-:W-:Y:S01]  /*13a80*/  BPT.TRAP 0x1 ;  /* 0x000000040000795c */ /* 0x000fe20000300000 */
.L_x_2031:
        /* <DEDUP_REMOVED lines=11> */
[----:B------:R-:W-:Y:S01]  /*13b40*/  MOV R5, R13 ;  /* 0x0000000d00057202 */ /* 0x000fe20000000f00 */
[----:B------:R-:W-:Y:S01]  /*13b50*/  IMAD.MOV.U32 R6, RZ, RZ, R8 ;  /* 0x000000ffff067224 */ /* 0x000fe200078e0008 */
        /* <DEDUP_REMOVED lines=20> */
.L_x_2026:
[----:B------:R-:W-:Y:S05]  /*13ca0*/  BSYNC B1 ;  /* 0x0000000000017941 */ /* 0x000fea0003800000 */
.L_x_2025:
[C---:B------:R-:W-:Y:S02]  /*13cb0*/  ISETP.GT.AND P2, PT, R7.reuse, 0x1, PT ;  /* 0x000000010700780c */ /* 0x040fe40003f44270 */
[----:B------:R-:W-:-:S11]  /*13cc0*/  IADD3 R7, R7, -0x2, RZ ;  /* 0xfffffffe07077810 */ /* 0x000fd60007ffe0ff */
[----:B------:R-:W-:Y:S05]  /*13cd0*/  @P2 BRA `(.L_x_2032) ;  /* 0xfffffff000582947 */ /* 0x000fea000383ffff */
.L_x_2017:
[----:B------:R-:W-:Y:S05]  /*13ce0*/  BSYNC B0 ;  /* 0x0000000000007941 */ /* 0x000fea0003800000 */
.L_x_2008:
[----:B------:R-:W-:Y:S04]  /*13cf0*/  BSSY B0, `(.L_x_2033) ;  /* 0x000000f000007945 */ /* 0x000fe80003800000 */
[----:B------:R-:W-:Y:S05]  /*13d00*/  @P1 BRA `(.L_x_2034) ;  /* 0x0000000000341947 */ /* 0x000fea0003800000 */
[----:B-1----:R-:W1:Y:S01]  /*13d10*/  S2R R7, SR_LANEID ;  /* 0x0000000000077919 */ /* 0x002e620000000000 */
[----:B------:R-:W-:Y:S01]  /*13d20*/  VOTEU.ANY UR4, UPT, PT ;  /* 0x0000000000047886 */ /* 0x000fe200038e0100 */
[----:B--2---:R-:W2:Y:S01]  /*13d30*/  LDC.64 R2, c[0x0][0xdf0] ;  /* 0x00037c00ff027b82 */ /* 0x004ea20000000a00 */
        /* <DEDUP_REMOVED lines=10> */
.L_x_2034:
[----:B------:R-:W-:Y:S05]  /*13de0*/  BSYNC B0 ;  /* 0x0000000000007941 */ /* 0x000fea0003800000 */
.L_x_2033:
[----:B------:R-:W-:Y:S04]  /*13df0*/  BSSY B0, `(.L_x_2035) ;  /* 0x000002e000007945 */ /* 0x000fe80003800000 */
[----:B------:R-:W-:Y:S05]  /*13e00*/  @!P6 BRA `(.L_x_2036) ;  /* 0x0000000000b0e947 */ /* 0x000fea0003800000 */
[----:B------:R-:W3:Y:S01]  /*13e10*/  S2R R0, SR_TID.X ;  /* 0x0000000000007919 */ /* 0x000ee20000002100 */
[----:B-12---:R-:W-:Y:S02]  /*13e20*/  LEA R3, R16, UR40, 0x3 ;  /* 0x0000002810037c11 */ /* 0x006fe4000f8e18ff */
[----:B---3--:R-:W-:Y:S02]  /*13e30*/  LOP3.LUT R2, R0, 0x7f, RZ, 0xc0, !PT ;  /* 0x0000007f00027812 */ /* 0x008fe400078ec0ff */
[----:B------:R-:W-:Y:S02]  /*13e40*/  SHF.L.U32 R0, R17, 0x1f, RZ ;  /* 0x0000001f11007819 */ /* 0x000fe400000006ff */
[----:B------:R-:W-:Y:S02]  /*13e50*/  ISETP.NE.AND P1, PT, R2, RZ, PT ;  /* 0x000000ff0200720c */ /* 0x000fe40003f25270 */
[----:B------:R-:W1:Y:S02]  /*13e60*/  SYNCS.PHASECHK.TRANS64.TRYWAIT P0, [R3+URZ+0x38860], R0 ;  /* 0x03886000030075a7 */ /* 0x000e64000800017f */
[----:B-1----:R-:W-:Y:S09]  /*13e70*/  @!P0 BRA `(.L_x_2037) ;  /* 0x0000000c005c8947 */ /* 0x002ff20003800000 */
.L_x_2064:
[----:B------:R-:W-:Y:S05]  /*13e80*/  @P1 BRA `(.L_x_2038) ;  /* 0x0000000000141947 */ /* 0x000fea0003800000 */
[----:B------:R-:W-:Y:S01]  /*13e90*/  ISETP.NE.AND P0, PT, R19, RZ, PT ;  /* 0x000000ff1300720c */ /* 0x000fe20003f05270 */
[----:B-1----:R-:W-:-:S04]  /*13ea0*/  IMAD.MOV.U32 R0, RZ, RZ, 0xa000 ;  /* 0x0000a000ff007424 */ /* 0x002fc800078e00ff */
[----:B------:R2:W-:Y:S08]  /*13eb0*/  SYNCS.ARRIVE.TRANS64 RZ, [R3+URZ+0x38850], R0 ;  /* 0x0388500003ff79a7 */ /* 0x0005f0000800003f */
[----:B------:R-:W-:Y:S05]  /*13ec0*/  @!P0 BRA `(.L_x_2038) ;  /* 0x0000000000048947 */ /* 0x000fea0003800000 */
[----:B------:R-:W-:Y:S01]  /*13ed0*/  BPT.TRAP 0x1 ;  /* 0x000000040000795c */ /* 0x000fe20000300000 */
.L_x_2038:
        /* <DEDUP_REMOVED lines=11> */
[----:B------:R-:W-:Y:S02]  /*13f90*/  UIMAD UR14, UR14, 0xa000, UR40 ;  /* 0x0000a0000e0e78a4 */ /* 0x000fe4000f8e0228 */
[----:B------:R-:W-:Y:S02]  /*13fa0*/  UIMAD UR11, UR11, 0x50, URZ ;  /* 0x000000500b0b78a4 */ /* 0x000fe4000f8e023f */
[----:B------:R-:W-:Y:S02]  /*13fb0*/  UIADD3 UR9, UR9, 0x38850, URZ ;  /* 0x0003885009097890 */ /* 0x000fe4000fffe03f */
[----:B------:R-:W-:Y:S02]  /*13fc0*/  UIADD3 UR8, UR14, 0x400, URZ ;  /* 0x000004000e087890 */ /* 0x000fe4000fffe03f */
[----:B------:R-:W-:Y:S02]  /*13fd0*/  UIADD3 UR15, UR14, 0x2c00, URZ ;  /* 0x00002c000e0f7890 */ /* 0x000fe4000fffe03f */
[----:B------:R-:W-:-:S02]  /*13fe0*/  UIADD3 UR16, UR14, 0x5400, URZ ;  /* 0x000054000e107890 */ /* 0x000fc4000fffe03f */
        /* <DEDUP_REMOVED lines=14> */
.L_x_2036:
[----:B------:R-:W-:Y:S05]  /*140d0*/  BSYNC B0 ;  /* 0x0000000000007941 */ /* 0x000fea0003800000 */
.L_x_2035:
[----:B------:R-:W-:Y:S01]  /*140e0*/  IADD3 R16, R16, 0x1, RZ ;  /* 0x0000000110107810 */ /* 0x000fe20007ffe0ff */
[----:B------:R-:W-:-:S03]  /*140f0*/  IMAD.MOV.U32 R13, RZ, RZ, R18 ;  /* 0x000000ffff0d7224 */ /* 0x000fc600078e0012 */
[----:B------:R-:W-:-:S04]  /*14100*/  ISETP.NE.AND P0, PT, R16, 0x2, PT ;  /* 0x000000021000780c */ /* 0x000fc80003f05270 */
[----:B-12---:R-:W-:Y:S02]  /*14110*/  SEL R0, RZ, 0x1, P0 ;  /* 0x00000001ff007807 */ /* 0x006fe40000000000 */
[----:B------:R-:W-:Y:S02]  /*14120*/  SEL R16, R16, RZ, P0 ;  /* 0x000000ff10107207 */ /* 0x000fe40000000000 */
[----:B------:R-:W-:-:S07]  /*14130*/  LOP3.LUT R17, R17, R0, RZ, 0x3c, !PT ;  /* 0x0000000011117212 */ /* 0x000fce00078e3cff */
.L_x_1997:
[----:B------:R-:W-:Y:S05]  /*14140*/  BSYNC B6 ;  /* 0x0000000000067941 */ /* 0x000fea0003800000 */
.L_x_1995:
[----:B------:R-:W-:-:S03]  /*14150*/  UMOV UR4, 0xffffffff ;  /* 0xffffffff00047882 */ /* 0x000fc60000000000 */
[----:B------:R-:W-:Y:S05]  /*14160*/  BRA.DIV UR4, `(.L_x_2039) ;  /* 0x0000000a04b47947 */ /* 0x000fea000b800000 */
[----:B------:R1:W2:Y:S02]  /*14170*/  SHFL.IDX PT, R14, R13, RZ, 0x1f ;  /* 0x00001fff0d0e7589 */ /* 0x0002a400000e0000 */
.L_x_2067:
[----:B------:R-:W-:Y:S01]  /*14180*/  ISETP.NE.AND P0, PT, R19, RZ, PT ;  /* 0x000000ff1300720c */ /* 0x000fe20003f05270 */
[----:B------:R-:W-:Y:S05]  /*14190*/  WARPSYNC.ALL ;  /* 0x0000000000007948 */ /* 0x000fea0003800000 */
[----:B------:R-:W-:Y:S01]  /*141a0*/  BAR.SYNC.DEFER_BLOCKING 0x4, 0x120 ;  /* 0x0104800000007b1d */ /* 0x000fe20000010000 */
[----:B--2---:R-:W-:-:S05]  /*141b0*/  MOV R18, R14 ;  /* 0x0000000e00127202 */ /* 0x004fca0000000f00 */
[----:B------:R-:W-:Y:S01]  /*141c0*/  ULDC UR4, c[0x0][0xda8] ;  /* 0x00036a0000047ab9 */ /* 0x000fe20000000800 */
[----:B------:R-:W-:Y:S01]  /*141d0*/  @!P0 MOV R0, 0x400 ;  /* 0x0000040000008802 */ /* 0x000fe20000000f00 */
[----:B------:R-:W2:Y:S03]  /*141e0*/  @!P0 S2R R3, SR_CgaCtaId ;  /* 0x0000000000038919 */ /* 0x000ea60000008800 */
[----:B--2---:R-:W-:-:S05]  /*141f0*/  @!P0 LEA R0, R3, R0, 0x18 ;  /* 0x0000000003008211 */ /* 0x004fca00078ec0ff */
[----:B------:R2:W-:Y:S01]  /*14200*/  @!P0 STS [R0+0x388d0], R13 ;  /* 0x0388d00d00008388 */ /* 0x0005e20000000800 */
[----:B------:R-:W-:Y:S06]  /*14210*/  BAR.ARV 0x5, 0x120 ;  /* 0x0144800000007b1d */ /* 0x000fec0000002000 */
[----:B------:R-:W-:-:S13]  /*14220*/  ISETP.GE.AND P0, PT, R18, UR4, PT ;  /* 0x0000000412007c0c */ /* 0x000fda000bf06270 */
[----:B--2---:R-:W-:Y:S05]  /*14230*/  @!P0 BRA `(.L_x_2040) ;  /* 0xffffffd000208947 */ /* 0x004fea000383ffff */
.L_x_1992:
[----:B------:R-:W2:Y:S01]  /*14240*/  S2R R3, SR_CgaCtaId ;  /* 0x0000000000037919 */ /* 0x000ea20000008800 */
[----:B------:R-:W-:Y:S01]  /*14250*/  UIADD3 UR49, UR49, 0x1, URZ ;  /* 0x0000000131317890 */ /* 0x000fe2000fffe03f */
[----:B------:R-:W-:-:S03]  /*14260*/  MOV R0, 0x400 ;  /* 0x0000040000007802 */ /* 0x000fc60000000f00 */
[----:B------:R-:W-:-:S04]  /*14270*/  ULEA.HI UR4, UR49, UR49, URZ, 0x1 ;  /* 0x0000003131047291 */ /* 0x000fc8000f8f083f */
[----:B------:R-:W-:-:S04]  /*14280*/  ULOP3.LUT UR4, UR4, 0xfffffffe, URZ, 0xc0, !UPT ;  /* 0xfffffffe04047892 */ /* 0x000fc8000f8ec03f */
[----:B------:R-:W-:Y:S01]  /*14290*/  UIADD3 UR4, UR49, -UR4, URZ ;  /* 0x8000000431047290 */ /* 0x000fe2000fffe03f */
[----:B--2---:R-:W-:-:S05]  /*142a0*/  LEA R7, R3, R0, 0x18 ;  /* 0x0000000003077211 */ /* 0x004fca00078ec0ff */
[----:B------:R-:W-:-:S05]  /*142b0*/  IMAD.U32 R0, RZ, RZ, UR4 ;  /* 0x00000004ff007e24 */ /* 0x000fca000f8e00ff */
[----:B------:R-:W-:-:S04]  /*142c0*/  SHF.L.U32 R0, R0, 0x1f, RZ ;  /* 0x0000001f00007819 */ /* 0x000fc800000006ff */
[----:B------:R-:W2:Y:S02]  /*142d0*/  SYNCS.PHASECHK.TRANS64.TRYWAIT P0, [R7+URZ+0x38820], R0 ;  /* 0x03882000070075a7 */ /* 0x000ea4000800017f */
[----:B--2---:R-:W-:Y:S05]  /*142e0*/  @!P0 BRA `(.L_x_2041) ;  /* 0x0000000800788947 */ /* 0x004fea0003800000 */
.L_x_2068:
        /* <DEDUP_REMOVED lines=12> */
[----:B------:R-:W-:-:S04]  /*143b0*/  MOV R0, UR4 ;  /* 0x0000000400007c02 */ /* 0x000fc80008000f00 */
[----:B------:R-:W-:-:S13]  /*143c0*/  ISETP.NE.AND P2, PT, R0, 0x3, PT ;  /* 0x000000030000780c */ /* 0x000fda0003f45270 */
[----:B------:R-:W-:Y:S05]  /*143d0*/  @!P2 BRA `(.L_x_2044) ;  /* 0x000000000004a947 */ /* 0x000fea0003800000 */
[----:B------:R-:W-:Y:S01]  /*143e0*/  BPT.TRAP 0x1 ;  /* 0x000000040000795c */ /* 0x000fe20000300000 */
.L_x_2044:
        /* <DEDUP_REMOVED lines=9> */
[----:B------:R-:W-:Y:S02]  /*14480*/  SHF.L.U32 R0, R17, 0x1f, RZ ;  /* 0x0000001f11007819 */ /* 0x000fe400000006ff */
[----:B------:R-:W-:Y:S01]  /*14490*/  LEA R3, R2, R3, 0x3 ;  /* 0x0000000302037211 */ /* 0x000fe200078e18ff */
[----:B--2---:R-:W-:Y:S06]  /*144a0*/  @!P0 BRA `(.L_x_2045) ;  /* 0x00000008001c8947 */ /* 0x004fec0003800000 */
.L_x_2069:
[----:B------:R-:W3:Y:S02]  /*144b0*/  SYNCS.PHASECHK.TRANS64.TRYWAIT P0, [R3+URZ], R0 ;  /* 0x00000000030075a7 */ /* 0x000ee4000800017f */
[----:B---3--:R-:W-:Y:S05]  /*144c0*/  @!P0 BRA `(.L_x_2046) ;  /* 0x0000000800288947 */ /* 0x008fea0003800000 */
.L_x_2070:
[----:B------:R-:W-:Y:S05]  /*144d0*/  @!P2 BRA `(.L_x_2047) ;  /* 0x000000000004a947 */ /* 0x000fea0003800000 */
[----:B------:R-:W-:Y:S01]  /*144e0*/  BPT.TRAP 0x1 ;  /* 0x000000040000795c */ /* 0x000fe20000300000 */
.L_x_2047:
[----:B---3--:R-:W-:-:S05]  /*144f0*/  VIADD R3, R7, 0x38860 ;  /* 0x0003886007037836 */ /* 0x008fca0000000000 */
[----:B--2---:R-:W-:-:S04]  /*14500*/  LEA R5, R16, R3, 0x3 ;  /* 0x0000000310057211 */ /* 0x004fc800078e18ff */
[----:B------:R-:W2:Y:S02]  /*14510*/  SYNCS.PHASECHK.TRANS64.TRYWAIT P0, [R5+URZ], R4 ;  /* 0x00000004050075a7 */ /* 0x000ea4000800017f */
[----:B--2---:R-:W-:Y:S05]  /*14520*/  @!P0 BRA `(.L_x_2048) ;  /* 0x0000000800248947 */ /* 0x004fea0003800000 */
.L_x_2071:
[----:B------:R-:W-:-:S07]  /*14530*/  IMAD R3, R2, 0x8, R3 ;  /* 0x0000000802037824 */ /* 0x000fce00078e0203 */
.L_x_2049:
[----:B---3--:R3:W4:Y:S02]  /*14540*/  SYNCS.PHASECHK.TRANS64.TRYWAIT P0, [R3+URZ], R0 ;  /* 0x00000000030075a7 */ /* 0x008724000800017f */
[----:B----4-:R-:W-:Y:S05]  /*14550*/  @!P0 NANOSLEEP.SYNCS 0x989680 ;  /* 0x009896800000895d */ /* 0x010fea0003900000 */
[----:B------:R-:W4:Y:S02]  /*14560*/  @!P0 SYNCS.PHASECHK.TRANS64 P0, [R3+URZ], R0 ;  /* 0x00000000030085a7 */ /* 0x000f24000800007f */
[----:B----4-:R-:W-:Y:S05]  /*14570*/  @!P0 BRA `(.L_x_2049) ;  /* 0xfffffffc00f08947 */ /* 0x010fea000383ffff */
.L_x_2043:
[----:B------:R-:W-:Y:S05]  /*14580*/  BSYNC B0 ;  /* 0x0000000000007941 */ /* 0x000fea0003800000 */
.L_x_2042:
[----:B------:R-:W-:Y:S05]  /*14590*/  EXIT ;  /* 0x000000000000794d */ /* 0x000fea0003800000 */
.L_x_1949:
[----:B-1----:R-:W-:-:S04]  /*145a0*/  MOV R3, UR60 ;  /* 0x0000003c00037c02 */ /* 0x002fc80008000f00 */
[----:B------:R1:W2:Y:S03]  /*145b0*/  SYNCS.PHASECHK.TRANS64.TRYWAIT P1, [R3+URZ+0x38800], R0 ;  /* 0x03880000030075a7 */ /* 0x0002a6000802017f */
[----:B--2---:R-:W-:Y:S05]  /*145c0*/  @!P1 NANOSLEEP.SYNCS 0x989680 ;  /* 0x009896800000995d */ /* 0x004fea0003900000 */
[----:B------:R-:W2:Y:S02]  /*145d0*/  @!P1 SYNCS.PHASECHK.TRANS64 P1, [R3+URZ+0x38800], R0 ;  /* 0x03880000030095a7 */ /* 0x000ea4000802007f */
[----:B--2---:R-:W-:Y:S05]  /*145e0*/  @!P1 BRA `(.L_x_1949) ;  /* 0xfffffffc00ec9947 */ /* 0x004fea000383ffff */
[----:B------:R-:W-:Y:S05]  /*145f0*/  BRA `(.L_x_2050) ;  /* 0xfffffed000b47947 */ /* 0x000fea000383ffff */
.L_x_1953:
[----:B--2---:R2:W3:Y:S02]  /*14600*/  SYNCS.PHASECHK.TRANS64.TRYWAIT P2, [R0+URZ+0x38830], R3 ;  /* 0x03883003000075a7 */ /* 0x0044e4000804017f */
[----:B---3--:R-:W-:Y:S05]  /*14610*/  @!P2 NANOSLEEP.SYNCS 0x989680 ;  /* 0x009896800000a95d */ /* 0x008fea0003900000 */
[----:B------:R-:W3:Y:S02]  /*14620*/  @!P2 SYNCS.PHASECHK.TRANS64 P2, [R0+URZ+0x38830], R3 ;  /* 0x038830030000a5a7 */ /* 0x000ee4000804007f */
[----:B---3--:R-:W-:Y:S05]  /*14630*/  @!P2 BRA `(.L_x_1953) ;  /* 0xfffffffc00f0a947 */ /* 0x008fea000383ffff */
[----:B------:R-:W-:Y:S05]  /*14640*/  BRA `(.L_x_1952) ;  /* 0xfffffed000e07947 */ /* 0x000fea000383ffff */
.L_x_1958:
[----:B--2---:R-:W-:-:S04]  /*14650*/  IMAD.U32 R4, RZ, RZ, UR47 ;  /* 0x0000002fff047e24 */ /* 0x004fc8000f8e00ff */
[----:B------:R2:W3:Y:S03]  /*14660*/  SYNCS.PHASECHK.TRANS64.TRYWAIT P2, [R4+URZ+0x38830], R3 ;  /* 0x03883003040075a7 */ /* 0x0004e6000804017f */
[----:B---3--:R-:W-:Y:S05]  /*14670*/  @!P2 NANOSLEEP.SYNCS 0x989680 ;  /* 0x009896800000a95d */ /* 0x008fea0003900000 */
[----:B------:R-:W3:Y:S02]  /*14680*/  @!P2 SYNCS.PHASECHK.TRANS64 P2, [R4+URZ+0x38830], R3 ;  /* 0x038830030400a5a7 */ /* 0x000ee4000804007f */
[----:B---3--:R-:W-:Y:S05]  /*14690*/  @!P2 BRA `(.L_x_1958) ;  /* 0xfffffffc00eca947 */ /* 0x008fea000383ffff */
[----:B------:R-:W-:Y:S05]  /*146a0*/  BRA `(.L_x_1957) ;  /* 0xffffff1c00587947 */ /* 0x000fea000383ffff */
.L_x_1962:
[----:B-12---:R-:W-:-:S04]  /*146b0*/  MOV R3, UR5 ;  /* 0x0000000500037c02 */ /* 0x006fc80008000f00 */
[----:B------:R1:W2:Y:S03]  /*146c0*/  SYNCS.PHASECHK.TRANS64.TRYWAIT P2, [R3+URZ+0x38850], R0 ;  /* 0x03885000030075a7 */ /* 0x0002a6000804017f */
[----:B--2---:R-:W-:Y:S05]  /*146d0*/  @!P2 NANOSLEEP.SYNCS 0x989680 ;  /* 0x009896800000a95d */ /* 0x004fea0003900000 */
[----:B------:R-:W2:Y:S02]  /*146e0*/  @!P2 SYNCS.PHASECHK.TRANS64 P2, [R3+URZ+0x38850], R0 ;  /* 0x038850000300a5a7 */ /* 0x000ea4000804007f */
[----:B--2---:R-:W-:Y:S05]  /*146f0*/  @!P2 BRA `(.L_x_1962) ;  /* 0xfffffffc00eca947 */ /* 0x004fea000383ffff */
[----:B------:R-:W-:Y:S05]  /*14700*/  BRA `(.L_x_1961) ;  /* 0xffffff4000d07947 */ /* 0x000fea000383ffff */
.L_x_1968:
[----:B--2---:R-:W-:-:S04]  /*14710*/  IMAD.U32 R4, RZ, RZ, UR4 ;  /* 0x00000004ff047e24 */ /* 0x004fc8000f8e00ff */
[----:B------:R2:W3:Y:S03]  /*14720*/  SYNCS.PHASECHK.TRANS64.TRYWAIT P2, [R4+URZ+0x38830], R3 ;  /* 0x03883003040075a7 */ /* 0x0004e6000804017f */
[----:B---3--:R-:W-:Y:S05]  /*14730*/  @!P2 NANOSLEEP.SYNCS 0x989680 ;  /* 0x009896800000a95d */ /* 0x008fea0003900000 */
[----:B------:R-:W3:Y:S02]  /*14740*/  @!P2 SYNCS.PHASECHK.TRANS64 P2, [R4+URZ+0x38830], R3 ;  /* 0x038830030400a5a7 */ /* 0x000ee4000804007f */
[----:B---3--:R-:W-:Y:S05]  /*14750*/  @!P2 BRA `(.L_x_1968) ;  /* 0xfffffffc00eca947 */ /* 0x008fea000383ffff */
[----:B------:R-:W-:Y:S05]  /*14760*/  BRA `(.L_x_1967) ;  /* 0xffffff5c00c87947 */ /* 0x000fea000383ffff */
.L_x_1972:
[----:B-12---:R-:W-:-:S04]  /*14770*/  MOV R3, UR5 ;  /* 0x0000000500037c02 */ /* 0x006fc80008000f00 */
[----:B------:R1:W2:Y:S03]  /*14780*/  SYNCS.PHASECHK.TRANS64.TRYWAIT P2, [R3+URZ+0x38850], R0 ;  /* 0x03885000030075a7 */ /* 0x0002a6000804017f */
[----:B--2---:R-:W-:Y:S05]  /*14790*/  @!P2 NANOSLEEP.SYNCS 0x989680 ;  /* 0x009896800000a95d */ /* 0x004fea0003900000 */
[----:B------:R-:W2:Y:S02]  /*147a0*/  @!P2 SYNCS.PHASECHK.TRANS64 P2, [R3+URZ+0x38850], R0 ;  /* 0x038850000300a5a7 */ /* 0x000ea4000804007f */
[----:B--2---:R-:W-:Y:S05]  /*147b0*/  @!P2 BRA `(.L_x_1972) ;  /* 0xfffffffc00eca947 */ /* 0x004fea000383ffff */
[----:B------:R-:W-:Y:S05]  /*147c0*/  BRA `(.L_x_1971) ;  /* 0xffffff8400447947 */ /* 0x000fea000383ffff */
.L_x_1977:
[----:B--2---:R-:W-:-:S04]  /*147d0*/  IMAD.U32 R7, RZ, RZ, UR5 ;  /* 0x00000005ff077e24 */ /* 0x004fc8000f8e00ff */
[----:B------:R2:W3:Y:S03]  /*147e0*/  SYNCS.PHASECHK.TRANS64.TRYWAIT P0, [R7+URZ+0x38850], R0 ;  /* 0x03885000070075a7 */ /* 0x0004e6000800017f */
[----:B---3--:R-:W-:Y:S05]  /*147f0*/  @!P0 NANOSLEEP.SYNCS 0x989680 ;  /* 0x009896800000895d */ /* 0x008fea0003900000 */
[----:B------:R-:W3:Y:S02]  /*14800*/  @!P0 SYNCS.PHASECHK.TRANS64 P0, [R7+URZ+0x38850], R0 ;  /* 0x03885000070085a7 */ /* 0x000ee4000800007f */
[----:B---3--:R-:W-:Y:S05]  /*14810*/  @!P0 BRA `(.L_x_1977) ;  /* 0xfffffffc00ec8947 */ /* 0x008fea000383ffff */
[----:B------:R-:W-:Y:S05]  /*14820*/  BRA `(.L_x_1976) ;  /* 0xffffffa0007c7947 */ /* 0x000fea000383ffff */
.L_x_2001:
[----:B------:R-:W1:Y:S01]  /*14830*/  S2R R7, SR_TID.X ;  /* 0x0000000000077919 */ /* 0x000e620000002100 */
[----:B------:R-:W-:Y:S01]  /*14840*/  IMAD.MOV.U32 R12, RZ, RZ, RZ ;  /* 0x000000ffff0c7224 */ /* 0x000fe200078e00ff */
[----:B------:R-:W-:Y:S01]  /*14850*/  MOV R11, 0x1f ;  /* 0x0000001f000b7802 */ /* 0x000fe20000000f00 */
[----:B------:R-:W-:Y:S01]  /*14860*/  IMAD.MOV.U32 R15, RZ, RZ, -0x1 ;  /* 0xffffffffff0f7424 */ /* 0x000fe200078e00ff */
[----:B-1----:R-:W-:-:S04]  /*14870*/  SHF.R.U32.HI R7, RZ, 0x5, R7 ;  /* 0x00000005ff077819 */ /* 0x002fc80000011607 */
[----:B------:R-:W-:-:S04]  /*14880*/  LOP3.LUT R7, R7, 0x3, RZ, 0xc0, !PT ;  /* 0x0000000307077812 */ /* 0x000fc800078ec0ff */
[----:B------:R-:W-:-:S07]  /*14890*/  MOV R13, R7 ;  /* 0x00000007000d7202 */ /* 0x000fce0000000f00 */
[----:B------:R-:W-:Y:S05]  /*148a0*/  WARPSYNC.COLLECTIVE R15, `(.L_x_2051) ;  /* 0x000000000f087348 */ /* 0x000fea0003c00000 */
[----:B------:R1:W2:Y:S02]  /*148b0*/  SHFL.IDX P6, R14, R13, R12, R11 ;  /* 0x0000000c0d0e7389 */ /* 0x0002a400000c000b */
[----:B-12---:R-:W-:Y:S01]  /*148c0*/  ENDCOLLECTIVE ;  /* 0x000000000000791b */ /* 0x006fe20003800000 */
.L_x_2051:
[----:B------:R-:W-:Y:S05]  /*148d0*/  BRA `(.L_x_2052) ;  /* 0xffffffd400647947 */ /* 0x000fea000383ffff */
.L_x_2002:
[----:B------:R-:W-:Y:S01]  /*148e0*/  BSSY B0, `(.L_x_2053) ;  /* 0x0000006000007945 */ /* 0x000fe20003800000 */
[----:B------:R-:W-:-:S07]  /*148f0*/  MOV R15, 0xffffffff ;  /* 0xffffffff000f7802 */ /* 0x000fce0000000f00 */
[----:B------:R-:W-:Y:S05]  /*14900*/  WARPSYNC.COLLECTIVE R15, `(.L_x_2054) ;  /* 0x000000000f0c7348 */ /* 0x000fea0003c00000 */
[----:B------:R-:W-:Y:S02]  /*14910*/  ELECT P6, UR62, PT ;  /* 0x00000000003e782f */ /* 0x000fe400038c0000 */
[----:B------:R-:W-:Y:S01]  /*14920*/  MOV R14, UR62 ;  /* 0x0000003e000e7c02 */ /* 0x000fe20008000f00 */
[----:B------:R-:W-:Y:S10]  /*14930*/  ENDCOLLECTIVE ;  /* 0x000000000000791b */ /* 0x000ff40003800000 */
.L_x_2054:
[----:B------:R-:W-:Y:S05]  /*14940*/  BSYNC B0 ;  /* 0x0000000000007941 */ /* 0x000fea0003800000 */
.L_x_2053:
[----:B------:R-:W-:Y:S05]  /*14950*/  BRA `(.L_x_2055) ;  /* 0xffffffd400547947 */ /* 0x000fea000383ffff */
.L_x_2005:
[----:B-1----:R1:W2:Y:S02]  /*14960*/  SYNCS.PHASECHK.TRANS64.TRYWAIT P2, [R8+URZ+0x38840], R7 ;  /* 0x03884007080075a7 */ /* 0x0022a4000804017f */
[----:B--2---:R-:W-:Y:S05]  /*14970*/  @!P2 NANOSLEEP.SYNCS 0x989680 ;  /* 0x009896800000a95d */ /* 0x004fea0003900000 */
[----:B------:R-:W2:Y:S02]  /*14980*/  @!P2 SYNCS.PHASECHK.TRANS64 P2, [R8+URZ+0x38840], R7 ;  /* 0x038840070800a5a7 */ /* 0x000ea4000804007f */
[----:B--2---:R-:W-:Y:S05]  /*14990*/  @!P2 BRA `(.L_x_2005) ;  /* 0xfffffffc00f0a947 */ /* 0x004fea000383ffff */
[----:B------:R-:W-:Y:S05]  /*149a0*/  BRA `(.L_x_2056) ;  /* 0xffffffd400b47947 */ /* 0x000fea000383ffff */
.L_x_2007:
[----:B-1----:R-:W-:-:S04]  /*149b0*/  IMAD.U32 R8, RZ, RZ, UR40 ;  /* 0x00000028ff087e24 */ /* 0x002fc8000f8e00ff */
[----:B------:R1:W2:Y:S03]  /*149c0*/  SYNCS.PHASECHK.TRANS64.TRYWAIT P2, [R8+URZ+0x38820], R7 ;  /* 0x03882007080075a7 */ /* 0x0002a6000804017f */
[----:B--2---:R-:W-:Y:S05]  /*149d0*/  @!P2 NANOSLEEP.SYNCS 0x989680 ;  /* 0x009896800000a95d */ /* 0x004fea0003900000 */
[----:B------:R-:W2:Y:S02]  /*149e0*/  @!P2 SYNCS.PHASECHK.TRANS64 P2, [R8+URZ+0x38820], R7 ;  /* 0x038820070800a5a7 */ /* 0x000ea4000804007f */
[----:B--2---:R-:W-:Y:S05]  /*149f0*/  @!P2 BRA `(.L_x_2007) ;  /* 0xfffffffc00eca947 */ /* 0x004fea000383ffff */
[----:B------:R-:W-:Y:S05]  /*14a00*/  BRA `(.L_x_2057) ;  /* 0xffffffd800e47947 */ /* 0x000fea000383ffff */
.L_x_2013:
[----:B-1----:R1:W2:Y:S02]  /*14a10*/  SYNCS.PHASECHK.TRANS64.TRYWAIT P3, [R3+URZ+0x38840], R2 ;  /* 0x03884002030075a7 */ /* 0x0022a4000806017f */
[----:B--2---:R-:W-:Y:S05]  /*14a20*/  @!P3 NANOSLEEP.SYNCS 0x989680 ;  /* 0x009896800000b95d */ /* 0x004fea0003900000 */
[----:B------:R-:W2:Y:S02]  /*14a30*/  @!P3 SYNCS.PHASECHK.TRANS64 P3, [R3+URZ+0x38840], R2 ;  /* 0x038840020300b5a7 */ /* 0x000ea4000806007f */
[----:B--2---:R-:W-:Y:S05]  /*14a40*/  @!P3 BRA `(.L_x_2013) ;  /* 0xfffffffc00f0b947 */ /* 0x004fea000383ffff */
[----:B------:R-:W-:Y:S05]  /*14a50*/  BRA `(.L_x_2058) ;  /* 0xffffffdc00907947 */ /* 0x000fea000383ffff */
.L_x_2015:
[----:B-1----:R1:W2:Y:S02]  /*14a60*/  SYNCS.PHASECHK.TRANS64.TRYWAIT P3, [R2+URZ+0x60], R3 ;  /* 0x00006003020075a7 */ /* 0x0022a4000806017f */
[----:B--2---:R-:W-:Y:S05]  /*14a70*/  @!P3 NANOSLEEP.SYNCS 0x989680 ;  /* 0x009896800000b95d */ /* 0x004fea0003900000 */
[----:B------:R-:W2:Y:S02]  /*14a80*/  @!P3 SYNCS.PHASECHK.TRANS64 P3, [R2+URZ+0x60], R3 ;  /* 0x000060030200b5a7 */ /* 0x000ea4000806007f */
[----:B--2---:R-:W-:Y:S05]  /*14a90*/  @!P3 BRA `(.L_x_2015) ;  /* 0xfffffffc00f0b947 */ /* 0x004fea000383ffff */
[----:B------:R-:W-:Y:S05]  /*14aa0*/  BRA `(.L_x_2059) ;  /* 0xffffffe000207947 */ /* 0x000fea000383ffff */
.L_x_2021:
[----:B-1----:R1:W2:Y:S02]  /*14ab0*/  SYNCS.PHASECHK.TRANS64.TRYWAIT P3, [R3+URZ+0x38840], R2 ;  /* 0x03884002030075a7 */ /* 0x0022a4000806017f */
[----:B--2---:R-:W-:Y:S05]  /*14ac0*/  @!P3 NANOSLEEP.SYNCS 0x989680 ;  /* 0x009896800000b95d */ /* 0x004fea0003900000 */
[----:B------:R-:W2:Y:S02]  /*14ad0*/  @!P3 SYNCS.PHASECHK.TRANS64 P3, [R3+URZ+0x38840], R2 ;  /* 0x038840020300b5a7 */ /* 0x000ea4000806007f */
[----:B--2---:R-:W-:Y:S05]  /*14ae0*/  @!P3 BRA `(.L_x_2021) ;  /* 0xfffffffc00f0b947 */ /* 0x004fea000383ffff */
[----:B------:R-:W-:Y:S05]  /*14af0*/  BRA `(.L_x_2060) ;  /* 0xffffffe4005c7947 */ /* 0x000fea000383ffff */
.L_x_2023:
[----:B-1----:R1:W2:Y:S02]  /*14b00*/  SYNCS.PHASECHK.TRANS64.TRYWAIT P3, [R2+URZ+0x60], R17 ;  /* 0x00006011020075a7 */ /* 0x0022a4000806017f */
[----:B--2---:R-:W-:Y:S05]  /*14b10*/  @!P3 NANOSLEEP.SYNCS 0x989680 ;  /* 0x009896800000b95d */ /* 0x004fea0003900000 */
[----:B------:R-:W2:Y:S02]  /*14b20*/  @!P3 SYNCS.PHASECHK.TRANS64 P3, [R2+URZ+0x60], R17 ;  /* 0x000060110200b5a7 */ /* 0x000ea4000806007f */
[----:B--2---:R-:W-:Y:S05]  /*14b30*/  @!P3 BRA `(.L_x_2023) ;  /* 0xfffffffc00f0b947 */ /* 0x004fea000383ffff */
[----:B------:R-:W-:Y:S05]  /*14b40*/  BRA `(.L_x_2061) ;  /* 0xffffffe400ec7947 */ /* 0x000fea000383ffff */
.L_x_2028:
[----:B-1----:R1:W2:Y:S02]  /*14b50*/  SYNCS.PHASECHK.TRANS64.TRYWAIT P3, [R2+URZ+0x38840], R3 ;  /* 0x03884003020075a7 */ /* 0x0022a4000806017f */
[----:B--2---:R-:W-:Y:S05]  /*14b60*/  @!P3 NANOSLEEP.SYNCS 0x989680 ;  /* 0x009896800000b95d */ /* 0x004fea0003900000 */
[----:B------:R-:W2:Y:S02]  /*14b70*/  @!P3 SYNCS.PHASECHK.TRANS64 P3, [R2+URZ+0x38840], R3 ;  /* 0x038840030200b5a7 */ /* 0x000ea4000806007f */
[----:B--2---:R-:W-:Y:S05]  /*14b80*/  @!P3 BRA `(.L_x_2028) ;  /* 0xfffffffc00f0b947 */ /* 0x004fea000383ffff */
[----:B------:R-:W-:Y:S05]  /*14b90*/  BRA `(.L_x_2062) ;  /* 0xffffffec00007947 */ /* 0x000fea000383ffff */
.L_x_2030:
[----:B-1----:R1:W2:Y:S02]  /*14ba0*/  SYNCS.PHASECHK.TRANS64.TRYWAIT P3, [R2+URZ+0x60], R11 ;  /* 0x0000600b020075a7 */ /* 0x0022a4000806017f */
[----:B--2---:R-:W-:Y:S05]  /*14bb0*/  @!P3 NANOSLEEP.SYNCS 0x989680 ;  /* 0x009896800000b95d */ /* 0x004fea0003900000 */
[----:B------:R-:W2:Y:S02]  /*14bc0*/  @!P3 SYNCS.PHASECHK.TRANS64 P3, [R2+URZ+0x60], R11 ;  /* 0x0000600b0200b5a7 */ /* 0x000ea4000806007f */
[----:B--2---:R-:W-:Y:S05]  /*14bd0*/  @!P3 BRA `(.L_x_2030) ;  /* 0xfffffffc00f0b947 */ /* 0x004fea000383ffff */
[----:B------:R-:W-:Y:S05]  /*14be0*/  BRA `(.L_x_2063) ;  /* 0xffffffec00907947 */ /* 0x000fea000383ffff */
.L_x_2037:
[----:B-1----:R1:W2:Y:S02]  /*14bf0*/  SYNCS.PHASECHK.TRANS64.TRYWAIT P0, [R3+URZ+0x38860], R0 ;  /* 0x03886000030075a7 */ /* 0x0022a4000800017f */
[----:B--2---:R-:W-:Y:S05]  /*14c00*/  @!P0 NANOSLEEP.SYNCS 0x989680 ;  /* 0x009896800000895d */ /* 0x004fea0003900000 */
[----:B------:R-:W2:Y:S02]  /*14c10*/  @!P0 SYNCS.PHASECHK.TRANS64 P0, [R3+URZ+0x38860], R0 ;  /* 0x03886000030085a7 */ /* 0x000ea4000800007f */
[----:B--2---:R-:W-:Y:S05]  /*14c20*/  @!P0 BRA `(.L_x_2037) ;  /* 0xfffffffc00f08947 */ /* 0x004fea000383ffff */
[----:B------:R-:W-:Y:S05]  /*14c30*/  BRA `(.L_x_2064) ;  /* 0xfffffff000907947 */ /* 0x000fea000383ffff */
.L_x_2039:
[----:B------:R-:W-:Y:S01]  /*14c40*/  BSSY B0, `(.L_x_2065) ;  /* 0x0000007000007945 */ /* 0x000fe20003800000 */
[----:B------:R-:W-:Y:S01]  /*14c50*/  MOV R12, RZ ;  /* 0x000000ff000c7202 */ /* 0x000fe20000000f00 */
[----:B------:R-:W-:Y:S01]  /*14c60*/  IMAD.MOV.U32 R11, RZ, RZ, 0x1f ;  /* 0x0000001fff0b7424 */ /* 0x000fe200078e00ff */
[----:B------:R-:W-:-:S07]  /*14c70*/  MOV R15, 0xffffffff ;  /* 0xffffffff000f7802 */ /* 0x000fce0000000f00 */
[----:B------:R-:W-:Y:S05]  /*14c80*/  WARPSYNC.COLLECTIVE R15, `(.L_x_2066) ;  /* 0x000000000f087348 */ /* 0x000fea0003c00000 */
[----:B------:R1:W2:Y:S02]  /*14c90*/  SHFL.IDX P6, R14, R13, R12, R11 ;  /* 0x0000000c0d0e7389 */ /* 0x0002a400000c000b */
[----:B-12---:R-:W-:Y:S01]  /*14ca0*/  ENDCOLLECTIVE ;  /* 0x000000000000791b */ /* 0x006fe20003800000 */
.L_x_2066:
[----:B------:R-:W-:Y:S05]  /*14cb0*/  BSYNC B0 ;  /* 0x0000000000007941 */ /* 0x000fea0003800000 */
.L_x_2065:
[----:B------:R-:W-:Y:S05]  /*14cc0*/  BRA `(.L_x_2067) ;  /* 0xfffffff4002c7947 */ /* 0x000fea000383ffff */
.L_x_2041:
[----:B--2---:R2:W3:Y:S02]  /*14cd0*/  SYNCS.PHASECHK.TRANS64.TRYWAIT P0, [R7+URZ+0x38820], R0 ;  /* 0x03882000070075a7 */ /* 0x0044e4000800017f */
[----:B---3--:R-:W-:Y:S05]  /*14ce0*/  @!P0 NANOSLEEP.SYNCS 0x989680 ;  /* 0x009896800000895d */ /* 0x008fea0003900000 */
[----:B------:R-:W3:Y:S02]  /*14cf0*/  @!P0 SYNCS.PHASECHK.TRANS64 P0, [R7+URZ+0x38820], R0 ;  /* 0x03882000070085a7 */ /* 0x000ee4000800007f */
[----:B---3--:R-:W-:Y:S05]  /*14d00*/  @!P0 BRA `(.L_x_2041) ;  /* 0xfffffffc00f08947 */ /* 0x008fea000383ffff */
[----:B------:R-:W-:Y:S05]  /*14d10*/  BRA `(.L_x_2068) ;  /* 0xfffffff400747947 */ /* 0x000fea000383ffff */
.L_x_2045:
[----:B--2---:R2:W3:Y:S02]  /*14d20*/  SYNCS.PHASECHK.TRANS64.TRYWAIT P0, [R5+URZ], R4 ;  /* 0x00000004050075a7 */ /* 0x0044e4000800017f */
[----:B---3--:R-:W-:Y:S05]  /*14d30*/  @!P0 NANOSLEEP.SYNCS 0x989680 ;  /* 0x009896800000895d */ /* 0x008fea0003900000 */
[----:B------:R-:W3:Y:S02]  /*14d40*/  @!P0 SYNCS.PHASECHK.TRANS64 P0, [R5+URZ], R4 ;  /* 0x00000004050085a7 */ /* 0x000ee4000800007f */
[----:B---3--:R-:W-:Y:S05]  /*14d50*/  @!P0 BRA `(.L_x_2045) ;  /* 0xfffffffc00f08947 */ /* 0x008fea000383ffff */
[----:B------:R-:W-:Y:S05]  /*14d60*/  BRA `(.L_x_2069) ;  /* 0xfffffff400d07947 */ /* 0x000fea000383ffff */
.L_x_2046:
[----:B---3--:R3:W4:Y:S02]  /*14d70*/  SYNCS.PHASECHK.TRANS64.TRYWAIT P0, [R3+URZ], R0 ;  /* 0x00000000030075a7 */ /* 0x008724000800017f */
[----:B----4-:R-:W-:Y:S05]  /*14d80*/  @!P0 NANOSLEEP.SYNCS 0x989680 ;  /* 0x009896800000895d */ /* 0x010fea0003900000 */
[----:B------:R-:W4:Y:S02]  /*14d90*/  @!P0 SYNCS.PHASECHK.TRANS64 P0, [R3+URZ], R0 ;  /* 0x00000000030085a7 */ /* 0x000f24000800007f */
[----:B----4-:R-:W-:Y:S05]  /*14da0*/  @!P0 BRA `(.L_x_2046) ;  /* 0xfffffffc00f08947 */ /* 0x010fea000383ffff */
[----:B------:R-:W-:Y:S05]  /*14db0*/  BRA `(.L_x_2070) ;  /* 0xfffffff400c47947 */ /* 0x000fea000383ffff */
.L_x_2048:
[----:B--2---:R2:W3:Y:S02]  /*14dc0*/  SYNCS.PHASECHK.TRANS64.TRYWAIT P0, [R5+URZ], R4 ;  /* 0x00000004050075a7 */ /* 0x0044e4000800017f */
[----:B---3--:R-:W-:Y:S05]  /*14dd0*/  @!P0 NANOSLEEP.SYNCS 0x989680 ;  /* 0x009896800000895d */ /* 0x008fea0003900000 */
[----:B------:R-:W3:Y:S02]  /*14de0*/  @!P0 SYNCS.PHASECHK.TRANS64 P0, [R5+URZ], R4 ;  /* 0x00000004050085a7 */ /* 0x000ee4000800007f */
[----:B---3--:R-:W-:Y:S05]  /*14df0*/  @!P0 BRA `(.L_x_2048) ;  /* 0xfffffffc00f08947 */ /* 0x008fea000383ffff */
[----:B------:R-:W-:Y:S05]  /*14e00*/  BRA `(.L_x_2071) ;  /* 0xfffffff400c87947 */ /* 0x000fea000383ffff */
.L_x_2072:
        /* <DEDUP_REMOVED lines=15> */
.L_x_2845:


//--------------------- .text._ZN7cutlass13device_kernelIN5flash11enable_sm90INS1_16FlashAttnFwdSm90INS1_25CollectiveMainloopFwdSm90ILi2EN4cute5tupleIJNS5_1CILi1EEES8_S8_EEENS6_IJNS7_ILi128EEENS7_ILi80EEENS7_ILi256EEEEEELi256ENS_10bfloat16_tEfNS_4arch4Sm90ELb1ELb0ELb1ELb1ELb0ELb0ELb0ELb1ELb1ELb0ELb0ELb0EEENS1_21CollectiveEpilogueFwdINS6_IJSA_SC_SB_EEES9_SE_SG_Li256ELb1ELb0ELb0ELb0EEENS1_36VarlenDynamicPersistentTileSchedulerILi128ELi80ELi256ELi32ELb0ELb0ELb1ELb1ELb1ELb1EEEEEEEEEvNT_6ParamsE --------------------------
	.section	.text._ZN7cutlass13device_kernelIN5flash11enable_sm90INS1_16FlashAttnFwdSm90INS1_25CollectiveMainloopFwdSm90ILi2EN4cute5tupleIJNS5_1CILi1EEES8_S8_EEENS6_IJNS7_ILi128EEENS7_ILi80EEENS7_ILi256EEEEEELi256ENS_10bfloat16_tEfNS_4arch4Sm90ELb1ELb0ELb1ELb1ELb0ELb0ELb0ELb1ELb1ELb0ELb0ELb0EEENS1_21CollectiveEpilogueFwdINS6_IJSA_SC_SB_EEES9_SE_SG_Li256ELb1ELb0ELb0ELb0EEENS1_36VarlenDynamicPersistentTileSchedulerILi128ELi80ELi256ELi32ELb0ELb0ELb1ELb1ELb1ELb1EEEEEEEEEvNT_6ParamsE,"ax",@progbits
	.align	128
.text._ZN7cutlass13device_kernelIN5flash11enable_sm90INS1_16FlashAttnFwdSm90INS1_25CollectiveMainloopFwdSm90ILi2EN4cute5tupleIJNS5_1CILi1EEES8_S8_EEENS6_IJNS7_ILi128EEENS7_ILi80EEENS7_ILi256EEEEEELi256ENS_10bfloat16_tEfNS_4arch4Sm90ELb1ELb0ELb1ELb1ELb0ELb0ELb0ELb1ELb1ELb0ELb0ELb0EEENS1_21CollectiveEpilogueFwdINS6_IJSA_SC_SB_EEES9_SE_SG_Li256ELb1ELb0ELb0ELb0EEENS1_36VarlenDynamicPersistentTileSchedulerILi128ELi80ELi256ELi32ELb0ELb0ELb1ELb1ELb1ELb1EEEEEEEEEvNT_6ParamsE:
        .type           _ZN7cutlass13device_kernelIN5flash11enable_sm90INS1_16FlashAttnFwdSm90INS1_25CollectiveMainloopFwdSm90ILi2EN4cute5tupleIJNS5_1CILi1EEES8_S8_EEENS6_IJNS7_ILi128EEENS7_ILi80EEENS7_ILi256EEEEEELi256ENS_10bfloat16_tEfNS_4arch4Sm90ELb1ELb0ELb1ELb1ELb0ELb0ELb0ELb1ELb1ELb0ELb0ELb0EEENS1_21CollectiveEpilogueFwdINS6_IJSA_SC_SB_EEES9_SE_SG_Li256ELb1ELb0ELb0ELb0EEENS1_36VarlenDynamicPersistentTileSchedulerILi128ELi80ELi256ELi32ELb0ELb0ELb1ELb1ELb1ELb1EEEEEEEEEvNT_6ParamsE,@function
        .size           _ZN7cutlass13device_kernelIN5flash11enable_sm90INS1_16FlashAttnFwdSm90INS1_25CollectiveMainloopFwdSm90ILi2EN4cute5tupleIJNS5_1CILi1EEES8_S8_EEENS6_IJNS7_ILi128EEENS7_ILi80EEENS7_ILi256EEEEEELi256ENS_10bfloat16_tEfNS_4arch4Sm90ELb1ELb0ELb1ELb1ELb0ELb0ELb0ELb1ELb1ELb0ELb0ELb0EEENS1_21CollectiveEpilogueFwdINS6_IJSA_SC_SB_EEES9_SE_SG_Li256ELb1ELb0ELb0ELb0EEENS1_36VarlenDynamicPersistentTileSchedulerILi128ELi80ELi256ELi32ELb0ELb0ELb1ELb1ELb1ELb1EEEEEEEEEvNT_6ParamsE,(.L_x_2846 - _ZN7cutlass13device_kernelIN5flash11enable_sm90INS1_16FlashAttnFwdSm90INS1_25CollectiveMainloopFwdSm90ILi2EN4cute5tupleIJNS5_1CILi1EEES8_S8_EEENS6_IJNS7_ILi128EEENS7_ILi80EEENS7_ILi256EEEEEELi256ENS_10bfloat16_tEfNS_4arch4Sm90ELb1ELb0ELb1ELb1ELb0ELb0ELb0ELb1ELb1ELb0ELb0ELb0EEENS1_21CollectiveEpilogueFwdINS6_IJSA_SC_SB_EEES9_SE_SG_Li256ELb1ELb0ELb0ELb0EEENS1_36VarlenDynamicPersistentTileSchedulerILi128ELi80ELi256ELi32ELb0ELb0ELb1ELb1ELb1ELb1EEEEEEEEEvNT_6ParamsE)
        .other          _ZN7cutlass13device_kernelIN5flash11enable_sm90INS1_16FlashAttnFwdSm90INS1_25CollectiveMainloopFwdSm90ILi2EN4cute5tupleIJNS5_1CILi1EEES8_S8_EEENS6_IJNS7_ILi128EEENS7_ILi80EEENS7_ILi256EEEEEELi256ENS_10bfloat16_tEfNS_4arch4Sm90ELb1ELb0ELb1ELb1ELb0ELb0ELb0ELb1ELb1ELb0ELb0ELb0EEENS1_21CollectiveEpilogueFwdINS6_IJSA_SC_SB_EEES9_SE_SG_Li256ELb1ELb0ELb0ELb0EEENS1_36VarlenDynamicPersistentTileSchedulerILi128ELi80ELi256ELi32ELb0ELb0ELb1ELb1ELb1ELb1EEEEEEEEEvNT_6ParamsE,@"STO_CUDA_ENTRY STV_DEFAULT"
_ZN7cutlass13device_kernelIN5flash11enable_sm90INS1_16FlashAttnFwdSm90INS1_25CollectiveMainloopFwdSm90ILi2EN4cute5tupleIJNS5_1CILi1EEES8_S8_EEENS6_IJNS7_ILi128EEENS7_ILi80EEENS7_ILi256EEEEEELi256ENS_10bfloat16_tEfNS_4arch4Sm90ELb1ELb0ELb1ELb1ELb0ELb0ELb0ELb1ELb1ELb0ELb0ELb0EEENS1_21CollectiveEpilogueFwdINS6_IJSA_SC_SB_EEES9_SE_SG_Li256ELb1ELb0ELb0ELb0EEENS1_36VarlenDynamicPersistentTileSchedulerILi128ELi80ELi256ELi32ELb0ELb0ELb1ELb1ELb1ELb1EEEEEEEEEvNT_6ParamsE:
        /* <DEDUP_REMOVED lines=21> */
.L_x_2074:
[----:B------:R-:W-:Y:S05]  /*0150*/  BSYNC B0 ;  /* 0x0000000000007941 */ /* 0x000fea0003800000 */
.L_x_2073:
        /* <DEDUP_REMOVED lines=41> */
.L_x_2075:
        /* <DEDUP_REMOVED lines=22> */
.L_x_2076:
        /* <DEDUP_REMOVED lines=18> */
.L_x_2077:
        /* <DEDUP_REMOVED lines=22> */
.L_x_2078:
        /* <DEDUP_REMOVED lines=22> */
.L_x_2079:
        /* <DEDUP_REMOVED lines=8> */
.L_x_2081:
        /* <DEDUP_REMOVED lines=17> */
[----:B------:R-:W0:Y:S11]  /*0ac0*/  S2R R0, SR_TID.X ;  /* 0x0000000000007919 */ /* 0x000e360000002100 */
[----:B------:R-:W-:Y:S01]  /*0ad0*/  IMAD.U32 R22, RZ, RZ, UR5 ;  /* 0x00000005ff167e24 */ /* 0x000fe2000f8e00ff */
[----:B------:R-:W-:Y:S01]  /*0ae0*/  R2UR UR5, R14 ;  /* 0x000000000e0572ca */ /* 0x000fe200000e0000 */
[----:B0-----:R-:W-:-:S05]  /*0af0*/  VIADD R225, R0, 0xffffff80 ;  /* 0xffffff8000e17836 */ /* 0x001fca0000000000 */
[----:B------:R-:W-:-:S04]  /*0b00*/  SHF.R.S32.HI R0, RZ, 0x1f, R225 ;  /* 0x0000001fff007819 */ /* 0x000fc800000114e1 */
[CC--:B------:R-:W-:Y:S02]  /*0b10*/  LEA.HI R3, R0.reuse, R225.reuse, RZ, 0x7 ;  /* 0x000000e100037211 */ /* 0x0c0fe400078f38ff */
[----:B------:R-:W-:Y:S02]  /*0b20*/  LEA.HI R4, R0, R225, RZ, 0x5 ;  /* 0x000000e100047211 */ /* 0x000fe400078f28ff */
[----:B------:R-:W-:Y:S02]  /*0b30*/  SHF.R.S32.HI R222, RZ, 0x7, R3 ;  /* 0x00000007ffde7819 */ /* 0x000fe40000011403 */
[----:B--2---:R-:W-:Y:S02]  /*0b40*/  R2UR UR4, R2 ;  /* 0x00000000020472ca */ /* 0x004fe400000e0000 */
[C---:B------:R-:W-:Y:S02]  /*0b50*/  LOP3.LUT R2, R3.reuse, 0xffffff80, RZ, 0xc0, !PT ;  /* 0xffffff8003027812 */ /* 0x040fe400078ec0ff */
[----:B------:R-:W-:-:S03]  /*0b60*/  LEA.HI R3, R3, R222, RZ, 0x1 ;  /* 0x000000de03037211 */ /* 0x000fc600078f08ff */
[----:B------:R-:W-:Y:S01]  /*0b70*/  IMAD.IADD R221, R225, 0x1, -R2 ;  /* 0x00000001e1dd7824 */ /* 0x000fe200078e0a02 */
[----:B------:R-:W-:-:S04]  /*0b80*/  LOP3.LUT R3, R3, 0x3fffffe, RZ, 0xc0, !PT ;  /* 0x03fffffe03037812 */ /* 0x000fc800078ec0ff */
[----:B------:R-:W-:Y:S01]  /*0b90*/  SHF.R.S32.HI R8, RZ, 0x1f, R221 ;  /* 0x0000001fff087819 */ /* 0x000fe200000114dd */
[----:B------:R-:W-:Y:S01]  /*0ba0*/  ULOP3.LUT UR4, UR4, 0x1, URZ, 0xfc, !UPT ;  /* 0x0000000104047892 */ /* 0x000fe2000f8efc3f */
[----:B------:R-:W-:Y:S02]  /*0bb0*/  IADD3 R3, R222, -R3, RZ ;  /* 0x80000003de037210 */ /* 0x000fe40007ffe0ff */
[CC--:B------:R-:W-:Y:S02]  /*0bc0*/  LEA.HI R9, R8.reuse, R221.reuse, RZ, 0x2 ;  /* 0x000000dd08097211 */ /* 0x0c0fe400078f10ff */
[----:B------:R-:W-:Y:S01]  /*0bd0*/  LEA.HI R8, R8, R221, RZ, 0x5 ;  /* 0x000000dd08087211 */ /* 0x000fe200078f28ff */
[----:B------:R-:W-:Y:S01]  /*0be0*/  IMAD.U32 R224, RZ, RZ, UR4 ;  /* 0x00000004ffe07e24 */ /* 0x000fe2000f8e00ff */
[--C-:B------:R-:W-:Y:S01]  /*0bf0*/  SHF.R.S32.HI R5, RZ, 0x2, R9.reuse ;  /* 0x00000002ff057819 */ /* 0x100fe20000011409 */
[----:B------:R-:W-:Y:S01]  /*0c00*/  UMOV UR4, URZ ;  /* 0x0000003f00047c82 */ /* 0x000fe20008000000 */
[----:B------:R-:W-:Y:S01]  /*0c10*/  SHF.R.S32.HI R2, RZ, 0x1f, R9 ;  /* 0x0000001fff027819 */ /* 0x000fe20000011409 */
[----:B------:R-:W-:Y:S01]  /*0c20*/  IMAD.U32 R220, RZ, RZ, UR4 ;  /* 0x00000004ffdc7e24 */ /* 0x000fe2000f8e00ff */
[----:B------:R-:W-:Y:S01]  /*0c30*/  SHF.R.S32.HI R8, RZ, 0x5, R8 ;  /* 0x00000005ff087819 */ /* 0x000fe20000011408 */
[----:B------:R-:W-:Y:S01]  /*0c40*/  IMAD.U32 R16, RZ, RZ, UR4 ;  /* 0x00000004ff107e24 */ /* 0x000fe2000f8e00ff */
[----:B------:R-:W-:-:S02]  /*0c50*/  LEA.HI R2, R2, R5, RZ, 0x3 ;  /* 0x0000000502027211 */ /* 0x000fc400078f18ff */
[----:B------:R-:W-:Y:S02]  /*0c60*/  LOP3.LUT R214, R9, 0x7ffffffc, RZ, 0xc0, !PT ;  /* 0x7ffffffc09d67812 */ /* 0x000fe400078ec0ff */
[----:B------:R-:W-:Y:S02]  /*0c70*/  LOP3.LUT R6, R2, 0xfffffff8, RZ, 0xc0, !PT ;  /* 0xfffffff802067812 */ /* 0x000fe400078ec0ff */
[CC--:B------:R-:W-:Y:S01]  /*0c80*/  LEA.HI R2, R0.reuse, R225.reuse, RZ, 0x4 ;  /* 0x000000e100027211 */ /* 0x0c0fe200078f20ff */
[----:B------:R-:W-:Y:S01]  /*0c90*/  IMAD.IADD R214, R221, 0x1, -R214 ;  /* 0x00000001ddd67824 */ /* 0x000fe200078e0ad6 */
[----:B------:R-:W-:Y:S01]  /*0ca0*/  LEA.HI R0, R0, R225, RZ, 0x3 ;  /* 0x000000e100007211 */ /* 0x000fe200078f18ff */
[----:B------:R-:W-:Y:S01]  /*0cb0*/  IMAD.IADD R11, R5, 0x1, -R6 ;  /* 0x00000001050b7824 */ /* 0x000fe200078e0a06 */
[----:B------:R-:W-:Y:S02]  /*0cc0*/  SHF.R.S32.HI R5, RZ, 0x4, R2 ;  /* 0x00000004ff057819 */ /* 0x000fe40000011402 */
[----:B------:R-:W-:Y:S01]  /*0cd0*/  SHF.L.U32 R6, R4, 0x5, RZ ;  /* 0x0000000504067819 */ /* 0x000fe200000006ff */
[----:B------:R-:W-:Y:S01]  /*0ce0*/  IMAD R8, R8, 0x10, R11 ;  /* 0x0000001008087824 */ /* 0x000fe200078e020b */
[----:B------:R-:W-:-:S02]  /*0cf0*/  LOP3.LUT R4, R2, 0x3fffff0, RZ, 0xc0, !PT ;  /* 0x03fffff002047812 */ /* 0x000fc400078ec0ff */
[----:B------:R-:W-:Y:S01]  /*0d00*/  LEA.HI R2, R2, R5, RZ, 0x1 ;  /* 0x0000000502027211 */ /* 0x000fe200078f08ff */
[----:B------:R-:W-:Y:S01]  /*0d10*/  IMAD R215, R3, 0x40, R8 ;  /* 0x0000004003d77824 */ /* 0x000fe200078e0208 */
[----:B------:R-:W-:Y:S01]  /*0d20*/  LOP3.LUT R7, R6, 0xfffffc00, RZ, 0xc0, !PT ;  /* 0xfffffc0006077812 */ /* 0x000fe200078ec0ff */
[----:B------:R-:W-:Y:S01]  /*0d30*/  IMAD.IADD R4, R225, 0x1, -R4 ;  /* 0x00000001e1047824 */ /* 0x000fe200078e0a04 */
[----:B------:R-:W-:Y:S02]  /*0d40*/  LOP3.LUT R2, R2, 0x1ffffffe, RZ, 0xc0, !PT ;  /* 0x1ffffffe02027812 */ /* 0x000fe400078ec0ff */
[----:B------:R-:W-:Y:S01]  /*0d50*/  SHF.R.S32.HI R212, RZ, 0x3, R0 ;  /* 0x00000003ffd47819 */ /* 0x000fe20000011400 */
[----:B------:R-:W-:Y:S02]  /*0d60*/  IMAD R7, R4, 0x40, R7 ;  /* 0x0000004004077824 */ /* 0x000fe400078e0207 */
[----:B------:R-:W-:-:S04]  /*0d70*/  IMAD.IADD R2, R5, 0x1, -R2 ;  /* 0x0000000105027824 */ /* 0x000fc800078e0a02 */
[----:B------:R-:W-:Y:S01]  /*0d80*/  IMAD R223, R2, 0x8, R7 ;  /* 0x0000000802df7824 */ /* 0x000fe200078e0207 */
[----:B------:R-:W-:Y:S01]  /*0d90*/  LOP3.LUT R2, R0, 0x1ffffff8, RZ, 0xc0, !PT ;  /* 0x1ffffff800027812 */ /* 0x000fe200078ec0ff */
[----:B------:R-:W-:-:S04]  /*0da0*/  IMAD.MOV.U32 R7, RZ, RZ, R15 ;  /* 0x000000ffff077224 */ /* 0x000fc800078e000f */
[----:B------:R-:W-:-:S05]  /*0db0*/  IMAD.IADD R2, R225, 0x1, -R2 ;  /* 0x00000001e1027824 */ /* 0x000fca00078e0a02 */
[----:B------:R-:W-:-:S07]  /*0dc0*/  SHF.L.U32 R18, R2, 0x3, RZ ;  /* 0x0000000302127819 */ /* 0x000fce00000006ff */
.L_x_2135:
        /* <DEDUP_REMOVED lines=15> */
[----:B------:R-:W-:-:S04]  /*0ec0*/  @UP0 ULEA UR6, UP2, UR4, UR6, 0x2 ;  /* 0x0000000604060291 */ /* 0x000fc8000f84103f */
[----:B------:R-:W-:Y:S02]  /*0ed0*/  @UP0 ULEA.HI.X UR7, UR4, UR7, UR12, 0x2, UP2 ;  /* 0x0000000704070291 */ /* 0x000fe400090f140c */
[----:B------:R-:W-:Y:S01]  /*0ee0*/  IMAD.U32 R218, RZ, RZ, UR12 ;  /* 0x0000000cffda7e24 */ /* 0x000fe2000f8e00ff */
[----:B------:R-:W-:Y:S01]  /*0ef0*/  @UP1 ULEA UR8, UP0, UR4, UR8, 0x2 ;  /* 0x0000000804081291 */ /* 0x000fe2000f80103f */
[----:B------:R-:W-:-:S03]  /*0f00*/  MOV R2, UR6 ;  /* 0x0000000600027c02 */ /* 0x000fc60008000f00 */
[----:B------:R-:W-:Y:S01]  /*0f10*/  @UP1 ULEA.HI.X UR9, UR4, UR9, UR12, 0x2, UP0 ;  /* 0x0000000904091291 */ /* 0x000fe200080f140c */
[----:B------:R-:W-:Y:S01]  /*0f20*/  IMAD.U32 R3, RZ, RZ, UR7 ;  /* 0x00000007ff037e24 */ /* 0x000fe2000f8e00ff */
[----:B------:R-:W-:Y:S01]  /*0f30*/  ULDC.64 UR6, c[0x0][0x3f8] ;  /* 0x0000fe0000067ab9 */ /* 0x000fe20000000a00 */
[----:B---34-:R-:W-:-:S03]  /*0f40*/  IMAD.U32 R4, RZ, RZ, UR8 ;  /* 0x00000008ff047e24 */ /* 0x018fc6000f8e00ff */
[----:B------:R-:W-:Y:S01]  /*0f50*/  IMAD.U32 R5, RZ, RZ, UR9 ;  /* 0x00000009ff057e24 */ /* 0x000fe2000f8e00ff */
[----:B------:R-:W2:Y:S01]  /*0f60*/  @P0 LDG.E R2, desc[UR10][R2.64] ;  /* 0x0000000a02020981 */ /* 0x000ea2000c1e1900 */
[----:B------:R-:W-:Y:S01]  /*0f70*/  UISETP.NE.U32.AND UP0, UPT, UR6, URZ, UPT ;  /* 0x0000003f0600728c */ /* 0x000fe2000bf05070 */
[----:B------:R-:W-:Y:S02]  /*0f80*/  ULDC UR8, c[0x0][0x2e0] ;  /* 0x0000b80000087ab9 */ /* 0x000fe40000000800 */
[----:B------:R-:W3:Y:S01]  /*0f90*/  @P2 LDG.E R4, desc[UR10][R4.64] ;  /* 0x0000000a04042981 */ /* 0x000ee2000c1e1900 */
[----:B------:R-:W-:Y:S01]  /*0fa0*/  ULDC UR9, c[0x0][0x288] ;  /* 0x0000a20000097ab9 */ /* 0x000fe20000000800 */
[----:B------:R-:W-:Y:S01]  /*0fb0*/  UISETP.NE.AND.EX UP0, UPT, UR7, URZ, UPT, UP0 ;  /* 0x0000003f0700728c */ /* 0x000fe2000bf05300 */
[----:B------:R-:W-:Y:S01]  /*0fc0*/  IMAD.U32 R217, RZ, RZ, UR5 ;  /* 0x00000005ffd97e24 */ /* 0x000fe2000f8e00ff */
[----:B------:R-:W-:Y:S01]  /*0fd0*/  ULDC UR6, c[0x0][0x404] ;  /* 0x0001010000067ab9 */ /* 0x000fe20000000800 */
[----:B------:R-:W-:Y:S01]  /*0fe0*/  ULDC.64 UR10, c[0x0][0xa20] ;  /* 0x00028800000a7ab9 */ /* 0x000fe20000000a00 */
[----:B------:R-:W-:Y:S01]  /*0ff0*/  USEL UR6, UR6, 0x1, UP0 ;  /* 0x0000000106067887 */ /* 0x000fe20008000000 */
[----:B------:R-:W-:Y:S01]  /*1000*/  ISETP.NE.U32.AND P1, PT, RZ, UR10, PT ;  /* 0x0000000aff007c0c */ /* 0x000fe2000bf25070 */
[----:B------:R-:W-:-:S02]  /*1010*/  UMOV UR4, URZ ;  /* 0x0000003f00047c82 */ /* 0x000fc40008000000 */
[----:B------:R-:W-:Y:S01]  /*1020*/  UIMAD UR8, UR6, UR8, URZ ;  /* 0x00000008060872a4 */ /* 0x000fe2000f8e023f */
[----:B------:R-:W-:Y:S02]  /*1030*/  ISETP.NE.AND.EX P1, PT, RZ, UR11, PT, P1 ;  /* 0x0000000bff007c0c */ /* 0x000fe4000bf25310 */
[----:B--2---:R-:W-:Y:S02]  /*1040*/  @P0 R2UR UR4, R2 ;  /* 0x00000000020402ca */ /* 0x004fe400000e0000 */
[----:B---3--:R-:W-:-:S13]  /*1050*/  @P2 R2UR UR9, R4 ;  /* 0x00000000040922ca */ /* 0x008fda00000e0000 */
[----:B------:R-:W-:Y:S01]  /*1060*/  IMAD.U32 R19, RZ, RZ, UR9 ;  /* 0x00000009ff137e24 */ /* 0x000fe2000f8e00ff */
[----:B-1---5:R-:W-:Y:S06]  /*1070*/  @P2 BRA `(.L_x_2082) ;  /* 0x0000000000402947 */ /* 0x022fec0003800000 */
        /* <DEDUP_REMOVED lines=14> */
[----:B------:R-:W-:-:S06]  /*1160*/  UIADD3 UR5, -UR5, UR6, URZ ;  /* 0x0000000605057290 */ /* 0x000fcc000fffe13f */
[----:B------:R-:W-:-:S07]  /*1170*/  IMAD.U32 R19, RZ, RZ, UR5 ;  /* 0x00000005ff137e24 */ /* 0x000fce000f8e00ff */
.L_x_2082:
[----:B------:R-:W-:-:S13]  /*1180*/  R2UR UR5, R22 ;  /* 0x00000000160572ca */ /* 0x000fda00000e0000 */
[----:B------:R-:W-:Y:S01]  /*1190*/  IMAD.U32 R219, RZ, RZ, UR5 ;  /* 0x00000005ffdb7e24 */ /* 0x000fe2000f8e00ff */
[----:B------:R-:W-:Y:S06]  /*11a0*/  @!P1 BRA `(.L_x_2083) ;  /* 0x0000000000289947 */ /* 0x000fec0003800000 */
[----:B------:R-:W-:Y:S01]  /*11b0*/  R2UR UR6, R216 ;  /* 0x00000000d80672ca */ /* 0x000fe200000e0000 */
[----:B------:R-:W-:Y:S01]  /*11c0*/  ULDC.64 UR8, c[0x0][0x208] ;  /* 0x0000820000087ab9 */ /* 0x000fe20000000a00 */
[----:B------:R-:W-:-:S11]  /*11d0*/  R2UR UR7, R218 ;  /* 0x00000000da0772ca */ /* 0x000fd600000e0000 */
[----:B------:R-:W-:-:S04]  /*11e0*/  ULEA UR5, UP0, UR6, UR10, 0x2 ;  /* 0x0000000a06057291 */ /* 0x000fc8000f80103f */
[----:B------:R-:W-:Y:S02]  /*11f0*/  ULEA.HI.X UR6, UR6, UR11, UR7, 0x2, UP0 ;  /* 0x0000000b06067291 */ /* 0x000fe400080f1407 */
[----:B------:R-:W-:-:S04]  /*1200*/  IMAD.U32 R2, RZ, RZ, UR5 ;  /* 0x00000005ff027e24 */ /* 0x000fc8000f8e00ff */
[----:B------:R-:W-:-:S05]  /*1210*/  IMAD.U32 R3, RZ, RZ, UR6 ;  /* 0x00000006ff037e24 */ /* 0x000fca000f8e00ff */
[----:B------:R-:W2:Y:S02]  /*1220*/  LDG.E R2, desc[UR8][R2.64] ;  /* 0x0000000802027981 */ /* 0x000ea4000c1e1900 */
[----:B--2---:R-:W-:Y:S01]  /*1230*/  R2UR UR8, R2 ;  /* 0x00000000020872ca */ /* 0x004fe200000e0000 */
[----:B------:R-:W-:-:S14]  /*1240*/  BRA `(.L_x_2084) ;  /* 0x00000000003c7947 */ /* 0x000fdc0003800000 */
.L_x_2083:
        /* <DEDUP_REMOVED lines=15> */
.L_x_2084:
[----:B------:R-:W-:Y:S01]  /*1340*/  R2UR UR5, R22 ;  /* 0x00000000160572ca */ /* 0x000fe200000e0000 */
[----:B------:R-:W-:Y:S01]  /*1350*/  UIADD3 UR6, -UR4, UR8, URZ ;  /* 0x0000000804067290 */ /* 0x000fe2000fffe13f */
[----:B------:R-:W-:Y:S01]  /*1360*/  R2UR UR7, R19 ;  /* 0x00000000130772ca */ /* 0x000fe200000e0000 */
[----:B------:R-:W-:Y:S01]  /*1370*/  IMAD.MOV.U32 R0, RZ, RZ, RZ ;  /* 0x000000ffff007224 */ /* 0x000fe200078e00ff */
[----:B------:R-:W-:Y:S01]  /*1380*/  PLOP3.LUT P0, PT, PT, PT, PT, 0x80, 0x0 ;  /* 0x000000000000781c */ /* 0x000fe20003f0f070 */
[----:B------:R-:W-:Y:S01]  /*1390*/  UIADD3 UR4, UR6, 0x4f, URZ ;  /* 0x0000004f06047890 */ /* 0x000fe2000fffe03f */
[----:B------:R-:W-:Y:S01]  /*13a0*/  CS2R R2, SRZ ;  /* 0x0000000000027805 */ /* 0x000fe2000001ff00 */
[----:B------:R-:W-:Y:S01]  /*13b0*/  IMAD.U32 R23, RZ, RZ, UR6 ;  /* 0x00000006ff177e24 */ /* 0x000fe2000f8e00ff */
[----:B------:R-:W-:Y:S02]  /*13c0*/  CS2R R150, SRZ ;  /* 0x0000000000967805 */ /* 0x000fe4000001ff00 */
[----:B------:R-:W-:-:S02]  /*13d0*/  CS2R R148, SRZ ;  /* 0x0000000000947805 */ /* 0x000fc4000001ff00 */
[----:B------:R-:W-:Y:S02]  /*13e0*/  CS2R R146, SRZ ;  /* 0x0000000000927805 */ /* 0x000fe4000001ff00 */
[----:B------:R-:W-:Y:S02]  /*13f0*/  CS2R R144, SRZ ;  /* 0x0000000000907805 */ /* 0x000fe4000001ff00 */
[----:B------:R-:W-:Y:S01]  /*1400*/  CS2R R142, SRZ ;  /* 0x00000000008e7805 */ /* 0x000fe2000001ff00 */
[----:B------:R-:W-:Y:S01]  /*1410*/  ULEA UR5, UR5, 0xcf, 0x7 ;  /* 0x000000cf05057891 */ /* 0x000fe2000f8e383f */
[----:B------:R-:W-:Y:S02]  /*1420*/  CS2R R140, SRZ ;  /* 0x00000000008c7805 */ /* 0x000fe4000001ff00 */
[----:B------:R-:W-:Y:S02]  /*1430*/  CS2R R138, SRZ ;  /* 0x00000000008a7805 */ /* 0x000fe4000001ff00 */
[----:B------:R-:W-:Y:S01]  /*1440*/  CS2R R136, SRZ ;  /* 0x0000000000887805 */ /* 0x000fe2000001ff00 */
[----:B------:R-:W-:Y:S01]  /*1450*/  UIADD3 UR6, UR6, UR5, -UR7 ;  /* 0x0000000506067290 */ /* 0x000fe2000fffe807 */
        /* <DEDUP_REMOVED lines=12> */
[----:B------:R-:W-:-:S02]  /*1520*/  CS2R R122, SRZ ;  /* 0x00000000007a7805 */ /* 0x000fc4000001ff00 */
[----:B------:R-:W-:Y:S02]  /*1530*/  CS2R R120, SRZ ;  /* 0x0000000000787805 */ /* 0x000fe4000001ff00 */
[----:B------:R-:W-:Y:S01]  /*1540*/  CS2R R118, SRZ ;  /* 0x0000000000767805 */ /* 0x000fe2000001ff00 */
[----:B------:R-:W-:Y:S01]  /*1550*/  UISETP.LT.AND UP0, UPT, UR4, UR6, UPT ;  /* 0x000000060400728c */ /* 0x000fe2000bf01270 */
[----:B------:R-:W-:Y:S02]  /*1560*/  CS2R R116, SRZ ;  /* 0x0000000000747805 */ /* 0x000fe4000001ff00 */
[----:B------:R-:W-:Y:S02]  /*1570*/  CS2R R114, SRZ ;  /* 0x0000000000727805 */ /* 0x000fe4000001ff00 */
[----:B------:R-:W-:Y:S01]  /*1580*/  CS2R R112, SRZ ;  /* 0x0000000000707805 */ /* 0x000fe2000001ff00 */
[----:B------:R-:W-:Y:S01]  /*1590*/  USEL UR61, UR4, UR6, UP0 ;  /* 0x00000006043d7287 */ /* 0x000fe20008000000 */
[----:B------:R-:W-:-:S02]  /*15a0*/  CS2R R110, SRZ ;  /* 0x00000000006e7805 */ /* 0x000fc4000001ff00 */
[----:B------:R-:W-:Y:S01]  /*15b0*/  CS2R R108, SRZ ;  /* 0x00000000006c7805 */ /* 0x000fe2000001ff00 */
[----:B------:R-:W-:Y:S01]  /*15c0*/  IMAD.MOV.U32 R170, RZ, RZ, RZ ;  /* 0x000000ffffaa7224 */ /* 0x000fe200078e00ff */
[----:B------:R-:W-:Y:S01]  /*15d0*/  UISETP.GE.AND UP0, UPT, UR61, 0x1, UPT ;  /* 0x000000013d00788c */ /* 0x000fe2000bf06270 */
[----:B------:R-:W-:Y:S02]  /*15e0*/  CS2R R168, SRZ ;  /* 0x0000000000a87805 */ /* 0x000fe4000001ff00 */
[----:B------:R-:W-:Y:S02]  /*15f0*/  CS2R R104, SRZ ;  /* 0x0000000000687805 */ /* 0x000fe4000001ff00 */
[----:B------:R-:W-:Y:S02]  /*1600*/  CS2R R166, SRZ ;  /* 0x0000000000a67805 */ /* 0x000fe4000001ff00 */
[----:B------:R-:W-:Y:S02]  /*1610*/  CS2R R100, SRZ ;  /* 0x0000000000647805 */ /* 0x000fe4000001ff00 */
[----:B------:R-:W-:-:S02]  /*1620*/  CS2R R164, SRZ ;  /* 0x0000000000a47805 */ /* 0x000fc4000001ff00 */
[----:B------:R-:W-:Y:S02]  /*1630*/  PLOP3.LUT P1, PT, PT, PT, UP0, 0x80, 0x0 ;  /* 0x000000000000781c */ /* 0x000fe40003f2f008 */
        /* <DEDUP_REMOVED lines=33> */
[----:B------:R-:W-:Y:S02]  /*1850*/  MOV R8, RZ ;  /* 0x000000ff00087202 */ /* 0x000fe40000000f00 */
[----:B------:R-:W-:Y:S02]  /*1860*/  CS2R R26, SRZ ;  /* 0x00000000001a7805 */ /* 0x000fe4000001ff00 */
[----:B------:R-:W-:-:S02]  /*1870*/  CS2R R28, SRZ ;  /* 0x00000000001c7805 */ /* 0x000fc4000001ff00 */
[----:B------:R-:W-:Y:S01]  /*1880*/  CS2R R24, SRZ ;  /* 0x0000000000187805 */ /* 0x000fe2000001ff00 */
[----:B------:R-:W-:Y:S06]  /*1890*/  @!P1 BRA `(.L_x_2085) ;  /* 0x000000e000909947 */ /* 0x000fec0003800000 */
[----:B------:R-:W0:Y:S01]  /*18a0*/  SHFL.IDX PT, R0, R222, RZ, 0x1f ;  /* 0x00001fffde007589 */ /* 0x000e2200000e0000 */
[----:B------:R-:W1:Y:S01]  /*18b0*/  S2UR UR7, SR_CgaCtaId ;  /* 0x00000000000779c3 */ /* 0x000e620000008800 */
[----:B------:R-:W-:Y:S01]  /*18c0*/  UMOV UR6, 0x400 ;  /* 0x0000040000067882 */ /* 0x000fe20000000000 */
[----:B0-----:R-:W-:Y:S01]  /*18d0*/  R2UR UR4, R0 ;  /* 0x00000000000472ca */ /* 0x001fe200000e0000 */
[----:B-1----:R-:W-:-:S04]  /*18e0*/  ULEA UR8, UR7, UR6, 0x18 ;  /* 0x0000000607087291 */ /* 0x002fc8000f8ec03f */
[----:B------:R-:W-:Y:S02]  /*18f0*/  UIADD3 UR6, UR8, 0x14400, URZ ;  /* 0x0001440008067890 */ /* 0x000fe4000fffe03f */
[----:B------:R-:W-:Y:S02]  /*1900*/  IMAD.U32 R17, RZ, RZ, UR8 ;  /* 0x00000008ff117e24 */ /* 0x000fe4000f8e00ff */
        /* <DEDUP_REMOVED lines=14> */
[----:B------:R-:W-:Y:S01]  /*19f0*/  IMAD.U32 R5, RZ, RZ, UR5 ;  /* 0x00000005ff057e24 */ /* 0x000fe2000f8e00ff */
[----:B------:R-:W-:Y:S01]  /*1a00*/  ULDC.64 UR4, c[0x4][0xb0] ;  /* 0x01002c0000047ab9 */ /* 0x000fe20000000a00 */
[----:B------:R-:W-:Y:S01]  /*1a10*/  MOV R10, UR6 ;  /* 0x00000006000a7c02 */ /* 0x000fe20008000f00 */
        /* <DEDUP_REMOVED lines=8> */
.L_x_2086:
[----:B------:R-:W-:Y:S02]  /*1aa0*/  R2UR UR7, R220 ;  /* 0x00000000dc0772ca */ /* 0x000fe400000e0000 */
[----:B------:R-:W-:Y:S02]  /*1ab0*/  R2UR UR6, R17 ;  /* 0x00000000110672ca */ /* 0x000fe400000e0000 */
[----:B------:R-:W-:-:S09]  /*1ac0*/  R2UR UR5, R224 ;  /* 0x00000000e00572ca */ /* 0x000fd200000e0000 */
[----:B------:R-:W-:-:S04]  /*1ad0*/  ULEA.HI UR4, UR7, UR7, URZ, 0x1 ;  /* 0x0000000707047291 */ /* 0x000fc8000f8f083f */
[----:B------:R-:W-:Y:S01]  /*1ae0*/  ULOP3.LUT UR4, UR4, 0xfffffffe, URZ, 0xc0, !UPT ;  /* 0xfffffffe04047892 */ /* 0x000fe2000f8ec03f */
[----:B------:R-:W-:-:S03]  /*1af0*/  MOV R2, UR5 ;  /* 0x0000000500027c02 */ /* 0x000fc60008000f00 */
[----:B------:R-:W-:Y:S01]  /*1b00*/  UIADD3 UR4, UR7, -UR4, URZ ;  /* 0x8000000407047290 */ /* 0x000fe2000fffe03f */
[----:B------:R-:W-:-:S05]  /*1b10*/  ISETP.NE.AND P0, PT, R2, 0x3, PT ;  /* 0x000000030200780c */ /* 0x000fca0003f05270 */
[----:B------:R-:W-:-:S05]  /*1b20*/  IMAD.U32 R0, RZ, RZ, UR4 ;  /* 0x00000004ff007e24 */ /* 0x000fca000f8e00ff */
[----:B------:R-:W-:-:S04]  /*1b30*/  SHF.L.U32 R0, R0, 0x1f, RZ ;  /* 0x0000001f00007819 */ /* 0x000fc800000006ff */
[----:B------:R-:W0:Y:S02]  /*1b40*/  SYNCS.PHASECHK.TRANS64.TRYWAIT P1, [UR6+0x38800], R0 ;  /* 0x03880000ff0075a7 */ /* 0x000e240008020146 */
[----:B0-----:R-:W-:Y:S05]  /*1b50*/  @!P1 BRA `(.L_x_2087) ;  /* 0x0000016400249947 */ /* 0x001fea0003800000 */
.L_x_2224:
[----:B------:R-:W-:Y:S05]  /*1b60*/  @!P0 BRA `(.L_x_2088) ;  /* 0x0000000000048947 */ /* 0x000fea0003800000 */
[----:B------:R-:W-:Y:S01]  /*1b70*/  BPT.TRAP 0x1 ;  /* 0x000000040000795c */ /* 0x000fe20000300000 */
.L_x_2088:
[----:B------:R-:W-:Y:S01]  /*1b80*/  R2UR UR5, R16 ;  /* 0x00000000100572ca */ /* 0x000fe200000e0000 */
[----:B0-----:R-:W-:Y:S01]  /*1b90*/  IMAD.U32 R0, RZ, RZ, UR60 ;  /* 0x0000003cff007e24 */ /* 0x001fe2000f8e00ff */
[----:B------:R-:W-:-:S11]  /*1ba0*/  R2UR UR4, R17 ;  /* 0x00000000110472ca */ /* 0x000fd600000e0000 */
[----:B------:R-:W-:Y:S02]  /*1bb0*/  IMAD.U32 R3, RZ, RZ, UR5 ;  /* 0x00000005ff037e24 */ /* 0x000fe4000f8e00ff */
[----:B------:R-:W-:-:S03]  /*1bc0*/  LEA R0, R0, UR4, 0x3 ;  /* 0x0000000400007c11 */ /* 0x000fc6000f8e18ff */
[----:B------:R-:W-:-:S04]  /*1bd0*/  SHF.L.U32 R3, R3, 0x1f, RZ ;  /* 0x0000001f03037819 */ /* 0x000fc800000006ff */
[----:B------:R0:W1:Y:S01]  /*1be0*/  SYNCS.PHASECHK.TRANS64.TRYWAIT P2, [R0+URZ+0x38830], R3 ;  /* 0x03883003000075a7 */ /* 0x000062000804017f */
[----:B------:R-:W-:Y:S05]  /*1bf0*/  @!P0 BRA `(.L_x_2089) ;  /* 0x0000000000048947 */ /* 0x000fea0003800000 */
[----:B------:R-:W-:Y:S01]  /*1c00*/  BPT.TRAP 0x1 ;  /* 0x000000040000795c */ /* 0x000fe20000300000 */
.L_x_2089:
[----:B------:R-:W2:Y:S01]  /*1c10*/  S2R R2, SR_TID.X ;  /* 0x0000000000027919 */ /* 0x000ea20000002100 */
[----:B------:R-:W-:Y:S01]  /*1c20*/  IMAD.MOV.U32 R151, RZ, RZ, RZ ;  /* 0x000000ffff977224 */ /* 0x000fe200078e00ff */
[----:B--2---:R-:W-:Y:S01]  /*1c30*/  LOP3.LUT P1, RZ, R2, 0x7f, RZ, 0xc0, !PT ;  /* 0x0000007f02ff7812 */ /* 0x004fe2000782c0ff */
[----:B-1----:R-:W-:-:S12]  /*1c40*/  @P2 BRA `(.L_x_2090) ;  /* 0x0000000000082947 */ /* 0x002fd80003800000 */
[----:B------:R-:W1:Y:S02]  /*1c50*/  SYNCS.PHASECHK.TRANS64.TRYWAIT P2, [R0+URZ+0x38830], R3 ;  /* 0x03883003000075a7 */ /* 0x000e64000804017f */
[----:B-1----:R-:W-:Y:S05]  /*1c60*/  @!P2 BRA `(.L_x_2091) ;  /* 0x0000016000fca947 */ /* 0x002fea0003800000 */
.L_x_2090:
        /* <DEDUP_REMOVED lines=15> */
[----:B01----:R-:W-:Y:S01]  /*1d60*/  @!P1 VIADD R0, R0, 0x38840 ;  /* 0x0003884000009836 */ /* 0x003fe20000000000 */
[----:B------:R-:W-:Y:S01]  /*1d70*/  UMOV UR16, UR20 ;  /* 0x0000001400107c82 */ /* 0x000fe20008000000 */
[----:B------:R-:W-:Y:S01]  /*1d80*/  UMOV UR17, UR21 ;  /* 0x0000001500117c82 */ /* 0x000fe20008000000 */
[----:B------:R-:W-:Y:S01]  /*1d90*/  USHF.R.U32.HI UR4, URZ, 0x4, UR4 ;  /* 0x000000043f047899 */ /* 0x000fe20008011604 */
[--C-:B------:R-:W-:Y:S01]  /*1da0*/  IMAD.MOV.U32 R150, RZ, RZ, R151.reuse ;  /* 0x000000ffff967224 */ /* 0x100fe200078e0097 */
[----:B------:R-:W-:Y:S01]  /*1db0*/  UMOV UR19, 0x40000040 ;  /* 0x4000004000137882 */ /* 0x000fe20000000000 */
[----:B------:R-:W-:Y:S01]  /*1dc0*/  UMOV UR23, 0x40000040 ;  /* 0x4000004000177882 */ /* 0x000fe20000000000 */
[----:B------:R-:W-:Y:S01]  /*1dd0*/  ULOP3.LUT UR4, UR4, 0x3fff, URZ, 0xc0, !UPT ;  /* 0x00003fff04047892 */ /* 0x000fe2000f8ec03f */
[----:B------:R-:W-:Y:S01]  /*1de0*/  @!P1 PRMT R0, RZ, 0x654, R0 ;  /* 0x00000654ff009816 */ /* 0x000fe20000000000 */
[----:B------:R-:W-:Y:S01]  /*1df0*/  UMOV UR27, 0x40000040 ;  /* 0x40000040001b7882 */ /* 0x000fe20000000000 */
[----:B------:R-:W-:Y:S01]  /*1e00*/  UMOV UR31, 0x40000040 ;  /* 0x40000040001f7882 */ /* 0x000fe20000000000 */
[----:B------:R-:W-:Y:S01]  /*1e10*/  ULOP3.LUT UR6, UR4, 0x10000, URZ, 0xfc, !UPT ;  /* 0x0001000004067892 */ /* 0x000fe2000f8efc3f */
[--C-:B------:R-:W-:Y:S01]  /*1e20*/  IMAD.MOV.U32 R149, RZ, RZ, R151.reuse ;  /* 0x000000ffff957224 */ /* 0x100fe200078e0097 */
[----:B------:R-:W-:Y:S01]  /*1e30*/  UMOV UR35, 0x40000040 ;  /* 0x4000004000237882 */ /* 0x000fe20000000000 */
[----:B------:R-:W-:Y:S01]  /*1e40*/  UMOV UR39, 0x40000040 ;  /* 0x4000004000277882 */ /* 0x000fe20000000000 */
[----:B------:R-:W-:Y:S01]  /*1e50*/  UIMAD UR4, UR60, 0xa00, UR6 ;  /* 0x00000a003c0478a4 */ /* 0x000fe2000f8e0206 */
[--C-:B------:R-:W-:Y:S01]  /*1e60*/  IMAD.MOV.U32 R148, RZ, RZ, R151.reuse ;  /* 0x000000ffff947224 */ /* 0x100fe200078e0097 */
[----:B------:R-:W-:Y:S01]  /*1e70*/  UMOV UR43, 0x40000040 ;  /* 0x40000040002b7882 */ /* 0x000fe20000000000 */
[----:B------:R-:W-:Y:S01]  /*1e80*/  IMAD.U32 R15, RZ, RZ, UR6 ;  /* 0x00000006ff0f7e24 */ /* 0x000fe2000f8e00ff */
[----:B------:R-:W-:Y:S01]  /*1e90*/  UIADD3 UR14, UR4, 0x100, URZ ;  /* 0x00000100040e7890 */ /* 0x000fe2000fffe03f */
[-C--:B------:R-:W-:Y:S01]  /*1ea0*/  MOV R147, R151.reuse ;  /* 0x0000009700937202 */ /* 0x080fe20000000f00 */
        /* <DEDUP_REMOVED lines=59> */
[----:B------:R-:W-:Y:S01]  /*2260*/  MOV R69, R151 ;  /* 0x0000009700457202 */ /* 0x000fe20000000f00 */
[--C-:B------:R-:W-:Y:S02]  /*2270*/  IMAD.MOV.U32 R120, RZ, RZ, R151.reuse ;  /* 0x000000ffff787224 */ /* 0x100fe400078e0097 */
        /* <DEDUP_REMOVED lines=251> */
[----:B------:R-:W-:Y:S02]  /*3230*/  R2UR UR19, R23 ;  /* 0x00000000171372ca */ /* 0x000fe400000e0000 */
[----:B------:R-:W-:-:S13]  /*3240*/  R2UR UR18, R22 ;  /* 0x00000000161272ca */ /* 0x000fda00000e0000 */
[----:B------:R-:W-:-:S04]  /*3250*/  IMAD.U32 R4, RZ, RZ, UR18 ;  /* 0x00000012ff047e24 */ /* 0x000fc8000f8e00ff */
[----:B------:R-:W-:Y:S01]  /*3260*/  IMAD R4, R4, 0x80, R215 ;  /* 0x0000008004047824 */ /* 0x000fe200078e02d7 */
        /* <DEDUP_REMOVED lines=257> */
[----:B------:R-:W-:Y:S01]  /*4280*/  R2UR UR12, R3 ;  /* 0x00000000030c72ca */ /* 0x000fe200000e0000 */
[----:B------:R-:W-:Y:S01]  /*4290*/  UIADD3 UR15, UR61, -0x2, URZ ;  /* 0xfffffffe3d0f7890 */ /* 0x000fe2000fffe03f */
[----:B------:R-:W-:-:S05]  /*42a0*/  R2UR UR13, R2 ;  /* 0x00000000020d72ca */ /* 0x000fca00000e0000 */
[----:B------:R-:W-:Y:S01]  /*42b0*/  MOV R227, UR15 ;  /* 0x0000000f00e37c02 */ /* 0x000fe20008000f00 */
        /* <DEDUP_REMOVED lines=11> */
[----:B------:R-:W-:Y:S01]  /*4370*/  UIMAD UR5, UR61, -0x50, UR19 ;  /* 0xffffffb03d0578a4 */ /* 0x000fe2000f8e0213 */
[----:B------:R-:W-:-:S03]  /*4380*/  UMOV UR7, 0x40000040 ;  /* 0x4000004000077882 */ /* 0x000fc60000000000 */
[----:B------:R-:W-:Y:S02]  /*4390*/  UIADD3 UR11, -UR22, 0x51, UR5 ;  /* 0x00000051160b7890 */ /* 0x000fe4000fffe105 */
[----:B------:R-:W-:-:S03]  /*43a0*/  UIADD3 UR14, UR5, 0x50, URZ ;  /* 0x00000050050e7890 */ /* 0x000fc6000fffe03f */
[----:B------:R-:W-:Y:S01]  /*43b0*/  UMOV UR5, UR27 ;  /* 0x0000001b00057c82 */ /* 0x000fe20008000000 */
[----:B------:R-:W-:Y:S02]  /*43c0*/  IMAD.U32 R3, RZ, RZ, UR11 ;  /* 0x0000000bff037e24 */ /* 0x000fe4000f8e00ff */
[----:B------:R-:W-:Y:S02]  /*43d0*/  IMAD.U32 R5, RZ, RZ, UR14 ;  /* 0x0000000eff057e24 */ /* 0x000fe4000f8e00ff */
        /* <DEDUP_REMOVED lines=43> */
[----:B0-----:R-:W-:Y:S02]  /*4690*/  FSEL R58, R58, -INF , P2 ;  /* 0xff8000003a3a7808 */ /* 0x001fe40001000000 */
[----:B------:R-:W-:-:S05]  /*46a0*/  ISETP.GT.AND P2, PT, R5, 0x9, PT ;  /* 0x000000090500780c */ /* 0x000fca0003f44270 */
[----:B------:R-:W0:Y:S01]  /*46b0*/  MUFU.TANH R63, R63 ;  /* 0x0000003f003f7308 */ /* 0x000e220000002400 */
        /* <DEDUP_REMOVED lines=8> */
[----:B0-----:R-:W-:Y:S02]  /*4740*/  FSEL R63, R63, -INF , P2 ;  /* 0xff8000003f3f7808 */ /* 0x001fe40001000000 */
[----:B------:R-:W-:Y:S02]  /*4750*/  ISETP.GT.AND P2, PT, R5, 0x11, PT ;  /* 0x000000110500780c */ /* 0x000fe40003f44270 */
[----:B------:R-:W-:-:S03]  /*4760*/  FMNMX.FTZ R21, R63, R14, !PT ;  /* 0x0000000e3f157209 */ /* 0x000fc60007810000 */
[----:B------:R-:W0:Y:S01]  /*4770*/  MUFU.TANH R60, R60 ;  /* 0x0000003c003c7308 */ /* 0x000e220000002400 */
        /* <DEDUP_REMOVED lines=16> */
[----:B------:R-:W-:Y:S01]  /*4880*/  FMUL.FTZ R53, R53, UR10 ;  /* 0x0000000a35357c20 */ /* 0x000fe20008410000 */
[----:B------:R-:W2:Y:S01]  /*4890*/  MUFU.TANH R51, R51 ;  /* 0x0000003300337308 */ /* 0x000ea20000002400 */
[----:B0-----:R-:W-:-:S02]  /*48a0*/  FSEL R60, R60, -INF , P4 ;  /* 0xff8000003c3c7808 */ /* 0x001fc40002000000 */
[----:B------:R-:W-:-:S05]  /*48b0*/  ISETP.GT.AND P4, PT, R2, 0x19, PT ;  /* 0x000000190200780c */ /* 0x000fca0003f84270 */
[----:B------:R-:W0:Y:S01]  /*48c0*/  MUFU.TANH R54, R54 ;  /* 0x0000003600367308 */ /* 0x000e220000002400 */
[----:B-1----:R-:W-:Y:S02]  /*48d0*/  FSEL R50, R50, -INF , P3 ;  /* 0xff80000032327808 */ /* 0x002fe40001800000 */
[----:B------:R-:W-:Y:S02]  /*48e0*/  ISETP.GT.AND P3, PT, R5, 0x18, PT ;  /* 0x000000180500780c */ /* 0x000fe40003f64270 */
[----:B------:R-:W-:-:S03]  /*48f0*/  FMNMX.FTZ R14, R50, R21, !PT ;  /* 0x00000015320e7209 */ /* 0x000fc60007810000 */
[----:B------:R-:W1:Y:S01]  /*4900*/  MUFU.TANH R55, R55 ;  /* 0x0000003700377308 */ /* 0x000e620000002400 */
[----:B--2---:R-:W-:Y:S02]  /*4910*/  FSEL R51, R51, -INF , P2 ;  /* 0xff80000033337808 */ /* 0x004fe40001000000 */
[----:B------:R-:W-:Y:S02]  /*4920*/  ISETP.GT.AND P2, PT, R5, 0x19, PT ;  /* 0x000000190500780c */ /* 0x000fe40003f44270 */
[----:B------:R-:W-:-:S03]  /*4930*/  FMNMX.FTZ R21, R51, R14, !PT ;  /* 0x0000000e33157209 */ /* 0x000fc60007810000 */
[----:B------:R-:W2:Y:S01]  /*4940*/  MUFU.TANH R61, R61 ;  /* 0x0000003d003d7308 */ /* 0x000ea20000002400 */
[----:B0-----:R-:W-:Y:S02]  /*4950*/  FSEL R54, R54, -INF , P3 ;  /* 0xff80000036367808 */ /* 0x001fe40001800000 */
[----:B------:R-:W-:Y:S02]  /*4960*/  ISETP.GT.AND P3, PT, R5, 0x20, PT ;  /* 0x000000200500780c */ /* 0x000fe40003f64270 */
[----:B------:R-:W-:-:S03]  /*4970*/  FMNMX.FTZ R14, R54, R21, !PT ;  /* 0x00000015360e7209 */ /* 0x000fc60007810000 */
[----:B------:R-:W-:Y:S01]  /*4980*/  MUFU.TANH R48, R48 ;  /* 0x0000003000307308 */ /* 0x000fe20000002400 */
[----:B-1----:R-:W-:Y:S02]  /*4990*/  FSEL R55, R55, -INF , P2 ;  /* 0xff80000037377808 */ /* 0x002fe40001000000 */
[----:B------:R-:W-:Y:S02]  /*49a0*/  ISETP.GT.AND P2, PT, R5, 0x21, PT ;  /* 0x000000210500780c */ /* 0x000fe40003f44270 */
[----:B------:R-:W-:-:S03]  /*49b0*/  FMNMX.FTZ R21, R55, R14, !PT ;  /* 0x0000000e37157209 */ /* 0x000fc60007810000 */
[----:B------:R-:W-:Y:S01]  /*49c0*/  MUFU.TANH R49, R49 ;  /* 0x0000003100317308 */ /* 0x000fe20000002400 */
[----:B--2---:R-:W-:Y:S01]  /*49d0*/  FSEL R61, R61, -INF , P5 ;  /* 0xff8000003d3d7808 */ /* 0x004fe20002800000 */
[----:B------:R-:W-:Y:S02]  /*49e0*/  WARPGROUP.DEPBAR.LE gsb0, 0x0 ;  /* 0x00008000000079c5 */ /* 0x000fe40000010000 */
[----:B------:R-:W-:Y:S01]  /*49f0*/  WARPGROUP.ARRIVE ;  /* 0x00000000000079c5 */ /* 0x000fe20000000000 */
[----:B------:R-:W-:Y:S01]  /*4a00*/  FMUL.FTZ R42, R42, UR10 ;  /* 0x0000000a2a2a7c20 */ /* 0x000fe20008410000 */
[----:B------:R-:W-:Y:S01]  /*4a10*/  FMUL.FTZ R43, R43, UR10 ;  /* 0x0000000a2b2b7c20 */ /* 0x000fe20008410000 */
[----:B------:R-:W-:Y:S01]  /*4a20*/  FMUL.FTZ R46, R46, UR10 ;  /* 0x0000000a2e2e7c20 */ /* 0x000fe20008410000 */
[----:B------:R-:W-:Y:S01]  /*4a30*/  FMUL.FTZ R47, R47, UR10 ;  /* 0x0000000a2f2f7c20 */ /* 0x000fe20008410000 */
[----:B------:R-:W0:Y:S01]  /*4a40*/  MUFU.TANH R52, R52 ;  /* 0x0000003400347308 */ /* 0x000e220000002400 */
[----:B------:R-:W-:Y:S01]  /*4a50*/  HGMMA.64x16x16.F32.BF16 R32, gdesc[UR56], R32, gsb0 ;  /* 0x00200000382079f0 */ /* 0x000fe20008001820 */
[----:B------:R-:W-:Y:S01]  /*4a60*/  FMUL.FTZ R40, R40, UR10 ;  /* 0x0000000a28287c20 */ /* 0x000fe20008410000 */
[----:B------:R-:W-:Y:S01]  /*4a70*/  FMUL.FTZ R41, R41, UR10 ;  /* 0x0000000a29297c20 */ /* 0x000fe20008410000 */
[----:B------:R-:W-:Y:S01]  /*4a80*/  FMUL.FTZ R44, R44, UR10 ;  /* 0x0000000a2c2c7c20 */ /* 0x000fe20008410000 */
[----:B------:R-:W-:Y:S01]  /*4a90*/  ISETP.GT.AND P5, PT, R2, 0x18, PT ;  /* 0x000000180200780c */ /* 0x000fe20003fa4270 */
[----:B------:R-:W-:-:S02]  /*4aa0*/  FMUL.FTZ R45, R45, UR10 ;  /* 0x0000000a2d2d7c20 */ /* 0x000fc40008410000 */
[----:B------:R-:W1:Y:S08]  /*4ab0*/  MUFU.TANH R42, R42 ;  /* 0x0000002a002a7308 */ /* 0x000e700000002400 */
[----:B------:R-:W2:Y:S01]  /*4ac0*/  MUFU.TANH R43, R43 ;  /* 0x0000002b002b7308 */ /* 0x000ea20000002400 */
[----:B0-----:R-:W-:-:S07]  /*4ad0*/  FSEL R52, R52, -INF , P5 ;  /* 0xff80000034347808 */ /* 0x001fce0002800000 */
        /* <DEDUP_REMOVED lines=23> */
[----:B------:R-:W0:Y:S01]  /*4c50*/  MUFU.TANH R34, R34 ;  /* 0x0000002200227308 */ /* 0x000e220000002400 */
[----:B------:R-:W-:Y:S01]  /*4c60*/  ULDC UR5, c[0x0][0x988] ;  /* 0x0002620000057ab9 */ /* 0x000fe20000000800 */
[----:B------:R-:W-:Y:S01]  /*4c70*/  FMUL.FTZ R32, R32, UR10 ;  /* 0x0000000a20207c20 */ /* 0x000fe20008410000 */
[----:B--2---:R-:W-:Y:S01]  /*4c80*/  FSEL R53, R53, -INF , P4 ;  /* 0xff80000035357808 */ /* 0x004fe20002000000 */
[----:B------:R-:W-:Y:S01]  /*4c90*/  FMUL.FTZ R33, R33, UR10 ;  /* 0x0000000a21217c20 */ /* 0x000fe20008410000 */
[----:B------:R-:W-:Y:S01]  /*4ca0*/  FMUL.FTZ R36, R36, UR10 ;  /* 0x0000000a24247c20 */ /* 0x000fe20008410000 */
[----:B------:R-:W-:Y:S01]  /*4cb0*/  FMUL.FTZ R37, R37, UR10 ;  /* 0x0000000a25257c20 */ /* 0x000fe20008410000 */
[----:B------:R-:W-:Y:S01]  /*4cc0*/  UIADD3 UR4, UR19, -UR22, URZ ;  /* 0x8000001613047290 */ /* 0x000fe2000fffe03f */
[----:B------:R-:W1:Y:S03]  /*4cd0*/  MUFU.TANH R35, R35 ;  /* 0x0000002300237308 */ /* 0x000e660000002400 */
[----:B------:R-:W-:-:S04]  /*4ce0*/  ULEA UR4, UR18, UR4, 0x7 ;  /* 0x0000000412047291 */ /* 0x000fc8000f8e383f */
[----:B------:R-:W-:Y:S01]  /*4cf0*/  UIMAD.WIDE UR6, UR4, 0x66666667, URZ ;  /* 0x66666667040678a5 */ /* 0x000fe2000f8e023f */
[----:B------:R-:W2:Y:S01]  /*4d00*/  MUFU.TANH R38, R38 ;  /* 0x0000002600267308 */ /* 0x000ea20000002400 */
[----:B0-----:R-:W-:Y:S02]  /*4d10*/  FSEL R34, R34, -INF , P3 ;  /* 0xff80000022227808 */ /* 0x001fe40001800000 */
[----:B------:R-:W-:Y:S01]  /*4d20*/  ISETP.GT.AND P3, PT, R5, 0x38, PT ;  /* 0x000000380500780c */ /* 0x000fe20003f64270 */
[----:B------:R-:W-:Y:S01]  /*4d30*/  USHF.R.U32.HI UR4, URZ, 0x1f, UR7 ;  /* 0x0000001f3f047899 */ /* 0x000fe20008011607 */
[----:B------:R-:W-:-:S03]  /*4d40*/  FMNMX.FTZ R14, R34, R21, !PT ;  /* 0x00000015220e7209 */ /* 0x000fc60007810000 */
[----:B------:R-:W0:Y:S01]  /*4d50*/  MUFU.TANH R39, R39 ;  /* 0x0000002700277308 */ /* 0x000e220000002400 */
[----:B-1----:R-:W-:Y:S01]  /*4d60*/  FSEL R35, R35, -INF , P2 ;  /* 0xff80000023237808 */ /* 0x002fe20001000000 */
[----:B------:R-:W-:Y:S01]  /*4d70*/  ULEA.HI.SX32 UR4, UR7, UR4, 0x1b ;  /* 0x0000000407047291 */ /* 0x000fe2000f8fda3f */
[----:B------:R-:W-:Y:S02]  /*4d80*/  ISETP.GT.AND P2, PT, R5, 0x39, PT ;  /* 0x000000390500780c */ /* 0x000fe40003f44270 */
[----:B------:R-:W-:Y:S01]  /*4d90*/  FMNMX.FTZ R21, R35, R14, !PT ;  /* 0x0000000e23157209 */ /* 0x000fe20007810000 */
[----:B------:R-:W-:Y:S02]  /*4da0*/  UISETP.LT.AND UP0, UPT, URZ, UR4, UPT ;  /* 0x000000043f00728c */ /* 0x000fe4000bf01270 */
[----:B------:R-:W-:Y:S01]  /*4db0*/  MUFU.TANH R41, R41 ;  /* 0x0000002900297308 */ /* 0x000fe20000002400 */
[----:B--2---:R-:W-:Y:S02]  /*4dc0*/  FSEL R38, R38, -INF , P3 ;  /* 0xff80000026267808 */ /* 0x004fe40001800000 */
[----:B------:R-:W-:-:S02]  /*4dd0*/  ISETP.GT.AND P3, PT, R5, 0x40, PT ;  /* 0x000000400500780c */ /* 0x000fc40003f64270 */
[----:B------:R-:W-:-:S03]  /*4de0*/  FMNMX.FTZ R14, R38, R21, !PT ;  /* 0x00000015260e7209 */ /* 0x000fc60007810000 */
[----:B------:R-:W-:Y:S01]  /*4df0*/  MUFU.TANH R44, R44 ;  /* 0x0000002c002c7308 */ /* 0x000fe20000002400 */
[----:B0-----:R-:W-:Y:S02]  /*4e00*/  FSEL R39, R39, -INF , P2 ;  /* 0xff80000027277808 */ /* 0x001fe40001000000 */
        /* <DEDUP_REMOVED lines=13> */
[----:B------:R0:W-:Y:S01]  /*4ee0*/  @!P1 SYNCS.ARRIVE.TRANS64.RED.A1T0 RZ, [R0+URZ], RZ ;  /* 0x000000ff00ff99a7 */ /* 0x0001e2000810043f */
[----:B------:R-:W-:-:S02]  /*4ef0*/  USEL UR10, URZ, UR4, !UP0 ;  /* 0x000000043f0a7287 */ /* 0x000fc4000c000000 */
[----:B------:R-:W1:Y:S02]  /*4f00*/  MUFU.TANH R26, R26 ;  /* 0x0000001a001a7308 */ /* 0x000e640000002400 */
[----:B------:R-:W-:Y:S02]  /*4f10*/  UISETP.GE.AND UP0, UPT, UR15, UR10, UPT ;  /* 0x0000000a0f00728c */ /* 0x000fe4000bf06270 */
[----:B------:R-:W-:-:S04]  /*4f20*/  IMAD.U32 R226, RZ, RZ, UR10 ;  /* 0x0000000affe27e24 */ /* 0x000fc8000f8e00ff */
[----:B------:R-:W2:Y:S08]  /*4f30*/  MUFU.TANH R27, R27 ;  /* 0x0000001b001b7308 */ /* 0x000eb00000002400 */
[----:B------:R-:W3:Y:S01]  /*4f40*/  MUFU.TANH R30, R30 ;  /* 0x0000001e001e7308 */ /* 0x000ee20000002400 */
[----:B-1----:R-:W-:Y:S02]  /*4f50*/  FSEL R26, R26, -INF , P3 ;  /* 0xff8000001a1a7808 */ /* 0x002fe40001800000 */
[----:B------:R-:W-:-:S02]  /*4f60*/  ISETP.GT.AND P3, PT, R5, 0x48, PT ;  /* 0x000000480500780c */ /* 0x000fc40003f64270 */
[----:B------:R-:W-:-:S03]  /*4f70*/  FMNMX.FTZ R14, R26, R21, !PT ;  /* 0x000000151a0e7209 */ /* 0x000fc60007810000 */
[----:B------:R-:W1:Y:S01]  /*4f80*/  MUFU.TANH R31, R31 ;  /* 0x0000001f001f7308 */ /* 0x000e620000002400 */
[----:B--2---:R-:W-:Y:S02]  /*4f90*/  FSEL R27, R27, -INF , P2 ;  /* 0xff8000001b1b7808 */ /* 0x004fe40001000000 */
[----:B------:R-:W-:Y:S02]  /*4fa0*/  ISETP.GT.AND P2, PT, R5, 0x49, PT ;  /* 0x000000490500780c */ /* 0x000fe40003f44270 */
[----:B------:R-:W-:-:S03]  /*4fb0*/  FMNMX.FTZ R5, R27, R14, !PT ;  /* 0x0000000e1b057209 */ /* 0x000fc60007810000 */
[----:B------:R-:W-:Y:S01]  /*4fc0*/  MUFU.TANH R33, R33 ;  /* 0x0000002100217308 */ /* 0x000fe20000002400 */
[----:B---3--:R-:W-:Y:S02]  /*4fd0*/  FSEL R30, R30, -INF , P3 ;  /* 0xff8000001e1e7808 */ /* 0x008fe40001800000 */
[----:B------:R-:W-:Y:S02]  /*4fe0*/  ISETP.GT.AND P3, PT, R2, 0x1, PT ;  /* 0x000000010200780c */ /* 0x000fe40003f64270 */
[----:B------:R-:W-:Y:S02]  /*4ff0*/  FMNMX.FTZ R14, R30, R5, !PT ;  /* 0x000000051e0e7209 */ /* 0x000fe40007810000 */
[----:B------:R-:W-:Y:S01]  /*5000*/  FSEL R57, R57, -INF , P3 ;  /* 0xff80000039397808 */ /* 0x000fe20001800000 */
[----:B------:R-:W2:Y:S01]  /*5010*/  MUFU.TANH R36, R36 ;  /* 0x0000002400247308 */ /* 0x000ea20000002400 */
[----:B-1----:R-:W-:Y:S02]  /*5020*/  FSEL R31, R31, -INF , P2 ;  /* 0xff8000001f1f7808 */ /* 0x002fe40001000000 */
[----:B------:R-:W-:-:S02]  /*5030*/  ISETP.GT.AND P2, PT, R2, RZ, PT ;  /* 0x000000ff0200720c */ /* 0x000fc40003f44270 */
[----:B------:R-:W-:Y:S02]  /*5040*/  FMNMX.FTZ R14, R31, R14, !PT ;  /* 0x0000000e1f0e7209 */ /* 0x000fe40007810000 */
[----:B------:R-:W-:Y:S01]  /*5050*/  FSEL R56, R56, -INF , P2 ;  /* 0xff80000038387808 */ /* 0x000fe20001000000 */
[----:B------:R-:W-:Y:S01]  /*5060*/  MUFU.TANH R37, R37 ;  /* 0x0000002500257308 */ /* 0x000fe20000002400 */
[C---:B------:R-:W-:Y:S01]  /*5070*/  ISETP.GT.AND P2, PT, R2.reuse, 0x10, PT ;  /* 0x000000100200780c */ /* 0x040fe20003f44270 */
[----:B------:R-:W1:Y:S01]  /*5080*/  SHFL.BFLY PT, R5, R14, 0x2, 0x1f ;  /* 0x0c401f000e057f89 */ /* 0x000e6200000e0000 */
[----:B------:R-:W-:Y:S02]  /*5090*/  ISETP.GT.AND P3, PT, R2, 0x11, PT ;  /* 0x000000110200780c */ /* 0x000fe40003f64270 */
[----:B------:R-:W-:Y:S02]  /*50a0*/  FSEL R48, R48, -INF , P2 ;  /* 0xff80000030307808 */ /* 0x000fe40001000000 */
[----:B------:R-:W-:Y:S01]  /*50b0*/  FSEL R49, R49, -INF , P3 ;  /* 0xff80000031317808 */ /* 0x000fe20001800000 */
[----:B------:R-:W3:Y:S01]  /*50c0*/  MUFU.TANH R24, R24 ;  /* 0x0000001800187308 */ /* 0x000ee20000002400 */
[----:B------:R-:W-:-:S04]  /*50d0*/  ISETP.GT.AND P2, PT, R2, 0x20, PT ;  /* 0x000000200200780c */ /* 0x000fc80003f44270 */
[----:B------:R-:W-:Y:S02]  /*50e0*/  FSEL R40, R40, -INF , P2 ;  /* 0xff80000028287808 */ /* 0x000fe40001000000 */
[----:B------:R-:W-:Y:S01]  /*50f0*/  ISETP.GT.AND P2, PT, R2, 0x28, PT ;  /* 0x000000280200780c */ /* 0x000fe20003f44270 */
[----:B------:R-:W-:Y:S03]  /*5100*/  MUFU.TANH R25, R25 ;  /* 0x0000001900197308 */ /* 0x000fe60000002400 */
[----:B------:R-:W-:Y:S02]  /*5110*/  FSEL R44, R44, -INF , P2 ;  /* 0xff8000002c2c7808 */ /* 0x000fe40001000000 */
[----:B------:R-:W-:-:S03]  /*5120*/  ISETP.GT.AND P2, PT, R2, 0x30, PT ;  /* 0x000000300200780c */ /* 0x000fc60003f44270 */
[----:B------:R-:W4:Y:S01]  /*5130*/  MUFU.TANH R28, R28 ;  /* 0x0000001c001c7308 */ /* 0x000f220000002400 */
[----:B------:R-:W-:Y:S02]  /*5140*/  FSEL R32, R32, -INF , P2 ;  /* 0xff80000020207808 */ /* 0x000fe40001000000 */
[----:B-1----:R-:W-:Y:S02]  /*5150*/  FMNMX.FTZ R5, R14, R5, !PT ;  /* 0x000000050e057209 */ /* 0x002fe40007810000 */
[----:B------:R-:W-:-:S03]  /*5160*/  ISETP.GT.AND P2, PT, R2, 0x38, PT ;  /* 0x000000380200780c */ /* 0x000fc60003f44270 */
[----:B------:R-:W1:Y:S01]  /*5170*/  SHFL.BFLY PT, R14, R5, 0x1, 0x1f ;  /* 0x0c201f00050e7f89 */ /* 0x000e6200000e0000 */
[----:B--2---:R-:W-:Y:S01]  /*5180*/  FSEL R36, R36, -INF , P2 ;  /* 0xff80000024247808 */ /* 0x004fe20001000000 */
[----:B------:R-:W2:Y:S01]  /*5190*/  MUFU.TANH R29, R29 ;  /* 0x0000001d001d7308 */ /* 0x000ea20000002400 */
[----:B------:R-:W-:-:S04]  /*51a0*/  ISETP.GT.AND P2, PT, R2, 0x40, PT ;  /* 0x000000400200780c */ /* 0x000fc80003f44270 */
[----:B---3--:R-:W-:Y:S02]  /*51b0*/  FSEL R24, R24, -INF , P2 ;  /* 0xff80000018187808 */ /* 0x008fe40001000000 */
[----:B------:R-:W-:-:S04]  /*51c0*/  ISETP.GT.AND P2, PT, R2, 0x48, PT ;  /* 0x000000480200780c */ /* 0x000fc80003f44270 */
[----:B----4-:R-:W-:Y:S02]  /*51d0*/  FSEL R28, R28, -INF , P2 ;  /* 0xff8000001c1c7808 */ /* 0x010fe40001000000 */
[----:B-1----:R-:W-:Y:S02]  /*51e0*/  FMNMX.FTZ R3, R5, R14, !PT ;  /* 0x0000000e05037209 */ /* 0x002fe40007810000 */
        /* <DEDUP_REMOVED lines=22> */
[----:B------:R-:W1:Y:S01]  /*5350*/  MUFU.EX2 R59, R59 ;  /* 0x0000003b003b7308 */ /* 0x000e620000000800 */
        /* <DEDUP_REMOVED lines=15> */
[----:B------:R-:W3:Y:S01]  /*5450*/  MUFU.EX2 R63, R63 ;  /* 0x0000003f003f7308 */ /* 0x000ee20000000800 */
        /* <DEDUP_REMOVED lines=12> */
[----:B--2---:R-:W-:Y:S01]  /*5520*/  FSEL R29, R29, -INF , P3 ;  /* 0xff8000001d1d7808 */ /* 0x004fe20001800000 */
[--C-:B------:R-:W-:Y:S01]  /*5530*/  FFMA.FTZ R27, R27, UR5, -R14.reuse ;  /* 0x000000051b1b7c23 */ /* 0x100fe2000801080e */
[----:B------:R-:W-:Y:S01]  /*5540*/  FMNMX.FTZ R4, R24, R5, !PT ;  /* 0x0000000518047209 */ /* 0x000fe20007810000 */
[--C-:B------:R-:W-:Y:S01]  /*5550*/  FFMA.FTZ R30, R30, UR5, -R14.reuse ;  /* 0x000000051e1e7c23 */ /* 0x100fe2000801080e */
[----:B------:R-:W2:Y:S01]  /*5560*/  MUFU.EX2 R51, R51 ;  /* 0x0000003300337308 */ /* 0x000ea20000000800 */
[----:B------:R-:W-:Y:S01]  /*5570*/  FFMA.FTZ R14, R31, UR5, -R14 ;  /* 0x000000051f0e7c23 */ /* 0x000fe2000801080e */
[----:B------:R-:W-:Y:S01]  /*5580*/  FMNMX.FTZ R5, R25, R4, !PT ;  /* 0x0000000419057209 */ /* 0x000fe20007810000 */
[----:B------:R-:W-:Y:S01]  /*5590*/  IMAD.MOV.U32 R31, RZ, RZ, R151 ;  /* 0x000000ffff1f7224 */ /* 0x000fe200078e0097 */
[----:B-1----:R-:W-:-:S02]  /*55a0*/  F2FP.BF16.F32.PACK_AB R209, R59, R58 ;  /* 0x0000003a3bd1723e */ /* 0x002fc400000010ff */
[----:B------:R-:W-:Y:S02]  /*55b0*/  FMNMX.FTZ R2, R28, R5, !PT ;  /* 0x000000051c027209 */ /* 0x000fe40007810000 */
[----:B------:R-:W-:Y:S01]  /*55c0*/  MUFU.EX2 R54, R54 ;  /* 0x0000003600367308 */ /* 0x000fe20000000800 */
[----:B---3--:R-:W-:Y:S02]  /*55d0*/  F2FP.BF16.F32.PACK_AB R211, R63, R62 ;  /* 0x0000003e3fd3723e */ /* 0x008fe400000010ff */
[----:B------:R-:W-:-:S05]  /*55e0*/  FMNMX.FTZ R2, R29, R2, !PT ;  /* 0x000000021d027209 */ /* 0x000fca0007810000 */
[----:B------:R-:W1:Y:S01]  /*55f0*/  SHFL.BFLY PT, R5, R2, 0x2, 0x1f ;  /* 0x0c401f0002057f89 */ /* 0x000e6200000e0000 */
[----:B------:R-:W-:Y:S01]  /*5600*/  MUFU.EX2 R195, R14 ;  /* 0x0000000e00c37308 */ /* 0x000fe20000000800 */
[----:B--2---:R-:W-:-:S07]  /*5610*/  F2FP.BF16.F32.PACK_AB R205, R51, R50 ;  /* 0x0000003233cd723e */ /* 0x004fce00000010ff */
[----:B------:R-:W2:Y:S08]  /*5620*/  MUFU.EX2 R55, R55 ;  /* 0x0000003700377308 */ /* 0x000eb00000000800 */
[----:B------:R-:W-:Y:S01]  /*5630*/  MUFU.EX2 R42, R42 ;  /* 0x0000002a002a7308 */ /* 0x000fe20000000800 */
[----:B-1----:R-:W-:-:S07]  /*5640*/  FMNMX.FTZ R5, R2, R5, !PT ;  /* 0x0000000502057209 */ /* 0x002fce0007810000 */
[----:B------:R-:W1:Y:S01]  /*5650*/  MUFU.EX2 R43, R43 ;  /* 0x0000002b002b7308 */ /* 0x000e620000000800 */
[----:B--2---:R-:W-:Y:S01]  /*5660*/  F2FP.BF16.F32.PACK_AB R207, R55, R54 ;  /* 0x0000003637cf723e */ /* 0x004fe200000010ff */
[----:B------:R-:W2:Y:S06]  /*5670*/  SHFL.BFLY PT, R4, R5, 0x1, 0x1f ;  /* 0x0c201f0005047f89 */ /* 0x000eac00000e0000 */
[----:B------:R-:W-:Y:S08]  /*5680*/  MUFU.EX2 R46, R46 ;  /* 0x0000002e002e7308 */ /* 0x000ff00000000800 */
[----:B------:R-:W3:Y:S01]  /*5690*/  MUFU.EX2 R47, R47 ;  /* 0x0000002f002f7308 */ /* 0x000ee20000000800 */
[----:B-1----:R-:W-:-:S07]  /*56a0*/  F2FP.BF16.F32.PACK_AB R201, R43, R42 ;  /* 0x0000002a2bc9723e */ /* 0x002fce00000010ff */
[----:B------:R-:W-:Y:S01]  /*56b0*/  MUFU.EX2 R34, R34 ;  /* 0x0000002200227308 */ /* 0x000fe20000000800 */
[----:B--2---:R-:W-:Y:S01]  /*56c0*/  FMNMX.FTZ R4, R5, R4, !PT ;  /* 0x0000000405047209 */ /* 0x004fe20007810000 */
[----:B------:R-:W-:Y:S01]  /*56d0*/  FADD.FTZ R5, R58, R59 ;  /* 0x0000003b3a057221 */ /* 0x000fe20000010000 */
[----:B------:R-:W-:Y:S01]  /*56e0*/  IMAD.MOV.U32 R59, RZ, RZ, R151 ;  /* 0x000000ffff3b7224 */ /* 0x000fe200078e0097 */
[----:B------:R-:W-:-:S04]  /*56f0*/  MOV R58, R151 ;  /* 0x00000097003a7202 */ /* 0x000fc80000000f00 */
[----:B------:R-:W1:Y:S01]  /*5700*/  MUFU.EX2 R35, R35 ;  /* 0x0000002300237308 */ /* 0x000e620000000800 */
[C---:B------:R-:W-:Y:S01]  /*5710*/  FMUL.FTZ R2, R4.reuse, UR5 ;  /* 0x0000000504027c20 */ /* 0x040fe20008410000 */
[----:B------:R-:W-:Y:S01]  /*5720*/  FSETP.NEU.FTZ.AND P2, PT, R4, -INF , PT ;  /* 0xff8000000400780b */ /* 0x000fe20003f5d000 */
[----:B------:R-:W-:Y:S01]  /*5730*/  FADD.FTZ R14, R62, R5 ;  /* 0x000000053e0e7221 */ /* 0x000fe20000010000 */
[----:B---3--:R-:W-:Y:S01]  /*5740*/  F2FP.BF16.F32.PACK_AB R203, R47, R46 ;  /* 0x0000002e2fcb723e */ /* 0x008fe200000010ff */
[----:B------:R-:W-:Y:S01]  /*5750*/  IMAD.MOV.U32 R62, RZ, RZ, R151 ;  /* 0x000000ffff3e7224 */ /* 0x000fe200078e0097 */
[----:B------:R-:W-:Y:S01]  /*5760*/  FSEL R2, R2, RZ, P2 ;  /* 0x000000ff02027208 */ /* 0x000fe20001000000 */
[----:B------:R-:W-:Y:S01]  /*5770*/  FADD.FTZ R5, R63, R14 ;  /* 0x0000000e3f057221 */ /* 0x000fe20000010000 */
[----:B------:R-:W-:Y:S01]  /*5780*/  MUFU.EX2 R38, R38 ;  /* 0x0000002600267308 */ /* 0x000fe20000000800 */
[----:B------:R-:W-:Y:S02]  /*5790*/  PLOP3.LUT P2, PT, PT, PT, UP0, 0x80, 0x0 ;  /* 0x000000000000781c */ /* 0x000fe40003f4f008 */
[--C-:B------:R-:W-:Y:S01]  /*57a0*/  FFMA.FTZ R56, R56, UR5, -R2.reuse ;  /* 0x0000000538387c23 */ /* 0x100fe20008010802 */
[--C-:B------:R-:W-:Y:S01]  /*57b0*/  FFMA.FTZ R57, R57, UR5, -R2.reuse ;  /* 0x0000000539397c23 */ /* 0x100fe20008010802 */
[--C-:B------:R-:W-:Y:S01]  /*57c0*/  FFMA.FTZ R60, R60, UR5, -R2.reuse ;  /* 0x000000053c3c7c23 */ /* 0x100fe20008010802 */
[--C-:B------:R-:W-:Y:S01]  /*57d0*/  FFMA.FTZ R61, R61, UR5, -R2.reuse ;  /* 0x000000053d3d7c23 */ /* 0x100fe20008010802 */
[--C-:B------:R-:W-:Y:S01]  /*57e0*/  FFMA.FTZ R48, R48, UR5, -R2.reuse ;  /* 0x0000000530307c23 */ /* 0x100fe20008010802 */
[--C-:B------:R-:W-:Y:S01]  /*57f0*/  FFMA.FTZ R49, R49, UR5, -R2.reuse ;  /* 0x0000000531317c23 */ /* 0x100fe20008010802 */
[----:B------:R-:W-:Y:S01]  /*5800*/  MUFU.EX2 R56, R56 ;  /* 0x0000003800387308 */ /* 0x000fe20000000800 */
[----:B------:R-:W-:Y:S01]  /*5810*/  FADD.FTZ R14, R50, R5 ;  /* 0x00000005320e7221 */ /* 0x000fe20000010000 */
[--C-:B------:R-:W-:Y:S01]  /*5820*/  FFMA.FTZ R52, R52, UR5, -R2.reuse ;  /* 0x0000000534347c23 */ /* 0x100fe20008010802 */
[--C-:B------:R-:W-:Y:S01]  /*5830*/  FFMA.FTZ R53, R53, UR5, -R2.reuse ;  /* 0x0000000535357c23 */ /* 0x100fe20008010802 */
[----:B------:R-:W-:Y:S01]  /*5840*/  FFMA.FTZ R40, R40, UR5, -R2 ;  /* 0x0000000528287c23 */ /* 0x000fe20008010802 */
[----:B------:R-:W-:Y:S01]  /*5850*/  FADD.FTZ R21, R51, R14 ;  /* 0x0000000e33157221 */ /* 0x000fe20000010000 */
[--C-:B------:R-:W-:Y:S01]  /*5860*/  FFMA.FTZ R41, R41, UR5, -R2.reuse ;  /* 0x0000000529297c23 */ /* 0x100fe20008010802 */
[--C-:B------:R-:W-:Y:S01]  /*5870*/  FFMA.FTZ R44, R44, UR5, -R2.reuse ;  /* 0x000000052c2c7c23 */ /* 0x100fe20008010802 */
[----:B------:R-:W2:Y:S01]  /*5880*/  MUFU.EX2 R57, R57 ;  /* 0x0000003900397308 */ /* 0x000ea20000000800 */
[----:B------:R-:W-:Y:S01]  /*5890*/  FADD.FTZ R20, R54, R21 ;  /* 0x0000001536147221 */ /* 0x000fe20000010000 */
[--C-:B------:R-:W-:Y:S01]  /*58a0*/  FFMA.FTZ R45, R45, UR5, -R2.reuse ;  /* 0x000000052d2d7c23 */ /* 0x100fe20008010802 */
[--C-:B------:R-:W-:Y:S01]  /*58b0*/  FFMA.FTZ R32, R32, UR5, -R2.reuse ;  /* 0x0000000520207c23 */ /* 0x100fe20008010802 */
[----:B------:R-:W-:Y:S01]  /*58c0*/  FFMA.FTZ R33, R33, UR5, -R2 ;  /* 0x0000000521217c23 */ /* 0x000fe20008010802 */
[----:B------:R-:W-:Y:S01]  /*58d0*/  FADD.FTZ R21, R55, R20 ;  /* 0x0000001437157221 */ /* 0x000fe20000010000 */
[--C-:B------:R-:W-:Y:S01]  /*58e0*/  FFMA.FTZ R36, R36, UR5, -R2.reuse ;  /* 0x0000000524247c23 */ /* 0x100fe20008010802 */
[--C-:B------:R-:W-:Y:S01]  /*58f0*/  FFMA.FTZ R37, R37, UR5, -R2.reuse ;  /* 0x0000000525257c23 */ /* 0x100fe20008010802 */
[----:B------:R-:W3:Y:S01]  /*5900*/  MUFU.EX2 R60, R60 ;  /* 0x0000003c003c7308 */ /* 0x000ee20000000800 */
[----:B------:R-:W-:Y:S01]  /*5910*/  FADD.FTZ R20, R42, R21 ;  /* 0x000000152a147221 */ /* 0x000fe20000010000 */
[--C-:B------:R-:W-:Y:S01]  /*5920*/  FFMA.FTZ R24, R24, UR5, -R2.reuse ;  /* 0x0000000518187c23 */ /* 0x100fe20008010802 */
[--C-:B------:R-:W-:Y:S01]  /*5930*/  FFMA.FTZ R25, R25, UR5, -R2.reuse ;  /* 0x0000000519197c23 */ /* 0x100fe20008010802 */
[----:B------:R-:W-:Y:S01]  /*5940*/  FFMA.FTZ R28, R28, UR5, -R2 ;  /* 0x000000051c1c7c23 */ /* 0x000fe20008010802 */
[----:B------:R-:W-:Y:S01]  /*5950*/  FADD.FTZ R21, R43, R20 ;  /* 0x000000142b157221 */ /* 0x000fe20000010000 */
[----:B------:R-:W-:Y:S01]  /*5960*/  FFMA.FTZ R2, R29, UR5, -R2 ;  /* 0x000000051d027c23 */ /* 0x000fe20008010802 */
[----:B-1----:R-:W-:Y:S01]  /*5970*/  F2FP.BF16.F32.PACK_AB R197, R35, R34 ;  /* 0x0000002223c5723e */ /* 0x002fe200000010ff */
[----:B------:R-:W1:Y:S01]  /*5980*/  MUFU.EX2 R61, R61 ;  /* 0x0000003d003d7308 */ /* 0x000e620000000800 */
[----:B--2---:R-:W-:Y:S01]  /*5990*/  FADD.FTZ R5, R56, R57 ;  /* 0x0000003938057221 */ /* 0x004fe20000010000 */
[----:B------:R-:W-:Y:S01]  /*59a0*/  F2FP.BF16.F32.PACK_AB R208, R57, R56 ;  /* 0x0000003839d0723e */ /* 0x000fe200000010ff */
[--C-:B------:R-:W-:Y:S01]  /*59b0*/  IMAD.MOV.U32 R57, RZ, RZ, R151.reuse ;  /* 0x000000ffff397224 */ /* 0x100fe200078e0097 */
[-C--:B------:R-:W-:Y:S01]  /*59c0*/  MOV R63, R151.reuse ;  /* 0x00000097003f7202 */ /* 0x080fe20000000f00 */
[--C-:B------:R-:W-:Y:S01]  /*59d0*/  IMAD.MOV.U32 R56, RZ, RZ, R151.reuse ;  /* 0x000000ffff387224 */ /* 0x100fe200078e0097 */
[-C--:B------:R-:W-:Y:S01]  /*59e0*/  MOV R43, R151.reuse ;  /* 0x00000097002b7202 */ /* 0x080fe20000000f00 */
[----:B------:R-:W-:Y:S01]  /*59f0*/  IMAD.MOV.U32 R55, RZ, RZ, R151 ;  /* 0x000000ffff377224 */ /* 0x000fe200078e0097 */
[----:B------:R-:W2:Y:S01]  /*5a00*/  MUFU.EX2 R48, R48 ;  /* 0x0000003000307308 */ /* 0x000ea20000000800 */
[----:B---3--:R-:W-:Y:S01]  /*5a10*/  FADD.FTZ R14, R60, R5 ;  /* 0x000000053c0e7221 */ /* 0x008fe20000010000 */
[--C-:B------:R-:W-:Y:S01]  /*5a20*/  IMAD.MOV.U32 R54, RZ, RZ, R151.reuse ;  /* 0x000000ffff367224 */ /* 0x100fe200078e0097 */
[----:B------:R-:W-:Y:S01]  /*5a30*/  MOV R29, R151 ;  /* 0x00000097001d7202 */ /* 0x000fe20000000f00 */
[----:B------:R-:W-:-:S02]  /*5a40*/  IMAD.MOV.U32 R51, RZ, RZ, R151 ;  /* 0x000000ffff337224 */ /* 0x000fc400078e0097 */
[--C-:B------:R-:W-:Y:S02]  /*5a50*/  IMAD.MOV.U32 R50, RZ, RZ, R151.reuse ;  /* 0x000000ffff327224 */ /* 0x100fe400078e0097 */
[----:B------:R-:W3:Y:S01]  /*5a60*/  MUFU.EX2 R49, R49 ;  /* 0x0000003100317308 */ /* 0x000ee20000000800 */
[C---:B-1----:R-:W-:Y:S01]  /*5a70*/  FADD.FTZ R5, R61.reuse, R14 ;  /* 0x0000000e3d057221 */ /* 0x042fe20000010000 */
[----:B------:R-:W-:Y:S01]  /*5a80*/  F2FP.BF16.F32.PACK_AB R210, R61, R60 ;  /* 0x0000003c3dd2723e */ /* 0x000fe200000010ff */
[--C-:B------:R-:W-:Y:S02]  /*5a90*/  IMAD.MOV.U32 R61, RZ, RZ, R151.reuse ;  /* 0x000000ffff3d7224 */ /* 0x100fe400078e0097 */
[--C-:B------:R-:W-:Y:S02]  /*5aa0*/  IMAD.MOV.U32 R60, RZ, RZ, R151.reuse ;  /* 0x000000ffff3c7224 */ /* 0x100fe400078e0097 */
[----:B------:R-:W-:Y:S01]  /*5ab0*/  IMAD.MOV.U32 R42, RZ, RZ, R151 ;  /* 0x000000ffff2a7224 */ /* 0x000fe200078e0097 */
[----:B------:R-:W0:Y:S01]  /*5ac0*/  MUFU.EX2 R52, R52 ;  /* 0x0000003400347308 */ /* 0x000e220000000800 */
[----:B--2---:R-:W-:-:S07]  /*5ad0*/  FADD.FTZ R14, R48, R5 ;  /* 0x00000005300e7221 */ /* 0x004fce0000010000 */
[----:B------:R-:W1:Y:S01]  /*5ae0*/  MUFU.EX2 R53, R53 ;  /* 0x0000003500357308 */ /* 0x000e620000000800 */
[C---:B---3--:R-:W-:Y:S01]  /*5af0*/  FADD.FTZ R5, R49.reuse, R14 ;  /* 0x0000000e31057221 */ /* 0x048fe20000010000 */
[----:B------:R-:W-:Y:S01]  /*5b00*/  FADD.FTZ R14, R46, R21 ;  /* 0x000000152e0e7221 */ /* 0x000fe20000010000 */
[----:B------:R-:W-:Y:S01]  /*5b10*/  F2FP.BF16.F32.PACK_AB R204, R49, R48 ;  /* 0x0000003031cc723e */ /* 0x000fe200000010ff */
[--C-:B------:R-:W-:Y:S01]  /*5b20*/  IMAD.MOV.U32 R49, RZ, RZ, R151.reuse ;  /* 0x000000ffff317224 */ /* 0x100fe200078e0097 */
[-C--:B------:R-:W-:Y:S01]  /*5b30*/  MOV R48, R151.reuse ;  /* 0x0000009700307202 */ /* 0x080fe20000000f00 */
[----:B------:R-:W-:Y:S01]  /*5b40*/  FADD.FTZ R21, R47, R14 ;  /* 0x0000000e2f157221 */ /* 0x000fe20000010000 */
[----:B------:R-:W-:Y:S01]  /*5b50*/  IMAD.MOV.U32 R47, RZ, RZ, R151 ;  /* 0x000000ffff2f7224 */ /* 0x000fe200078e0097 */
[----:B------:R-:W2:Y:S01]  /*5b60*/  MUFU.EX2 R40, R40 ;  /* 0x0000002800287308 */ /* 0x000ea20000000800 */
[----:B0-----:R-:W-:Y:S01]  /*5b70*/  FADD.FTZ R0, R52, R5 ;  /* 0x0000000534007221 */ /* 0x001fe20000010000 */
[----:B------:R-:W-:Y:S01]  /*5b80*/  FADD.FTZ R14, R34, R21 ;  /* 0x00000015220e7221 */ /* 0x000fe20000010000 */
[----:B------:R-:W-:Y:S01]  /*5b90*/  IMAD.MOV.U32 R46, RZ, RZ, R151 ;  /* 0x000000ffff2e7224 */ /* 0x000fe200078e0097 */
[----:B------:R-:W-:-:S02]  /*5ba0*/  MOV R34, R151 ;  /* 0x0000009700227202 */ /* 0x000fc40000000f00 */
[----:B------:R-:W-:Y:S01]  /*5bb0*/  FADD.FTZ R21, R35, R14 ;  /* 0x0000000e23157221 */ /* 0x000fe20000010000 */
[----:B------:R-:W-:Y:S01]  /*5bc0*/  IMAD.MOV.U32 R35, RZ, RZ, R151 ;  /* 0x000000ffff237224 */ /* 0x000fe200078e0097 */
[----:B------:R-:W0:Y:S01]  /*5bd0*/  MUFU.EX2 R41, R41 ;  /* 0x0000002900297308 */ /* 0x000e220000000800 */
[C---:B-1----:R-:W-:Y:S01]  /*5be0*/  FADD.FTZ R5, R53.reuse, R0 ;  /* 0x0000000035057221 */ /* 0x042fe20000010000 */
[----:B------:R-:W-:Y:S01]  /*5bf0*/  FADD.FTZ R14, R38, R21 ;  /* 0x00000015260e7221 */ /* 0x000fe20000010000 */
[----:B------:R-:W-:Y:S01]  /*5c00*/  F2FP.BF16.F32.PACK_AB R206, R53, R52 ;  /* 0x0000003435ce723e */ /* 0x000fe200000010ff */
[----:B------:R-:W-:Y:S01]  /*5c10*/  IMAD.MOV.U32 R52, RZ, RZ, R151 ;  /* 0x000000ffff347224 */ /* 0x000fe200078e0097 */
[----:B------:R-:W-:-:S03]  /*5c20*/  MOV R53, R151 ;  /* 0x0000009700357202 */ /* 0x000fc60000000f00 */
        /* <DEDUP_REMOVED lines=10> */
[C---:B--2---:R-:W-:Y:S01]  /*5cd0*/  FADD.FTZ R21, R39.reuse, R14 ;  /* 0x0000000e27157221 */ /* 0x044fe20000010000 */
[----:B------:R-:W-:Y:S01]  /*5ce0*/  F2FP.BF16.F32.PACK_AB R199, R39, R38 ;  /* 0x0000002627c7723e */ /* 0x000fe200000010ff */
[----:B------:R-:W-:Y:S01]  /*5cf0*/  IMAD.MOV.U32 R39, RZ, RZ, R151 ;  /* 0x000000ffff277224 */ /* 0x000fe200078e0097 */
[----:B------:R-:W-:-:S04]  /*5d00*/  MOV R38, R151 ;  /* 0x0000009700267202 */ /* 0x000fc80000000f00 */
        /* <DEDUP_REMOVED lines=12> */
[----:B------:R-:W-:-:S05]  /*5dd0*/  IMAD.MOV.U32 R26, RZ, RZ, R151 ;  /* 0x000000ffff1a7224 */ /* 0x000fca00078e0097 */
[----:B------:R-:W0:Y:S01]  /*5de0*/  MUFU.EX2 R30, R30 ;  /* 0x0000001e001e7308 */ /* 0x000e220000000800 */
[C---:B-1----:R-:W-:Y:S01]  /*5df0*/  FADD.FTZ R5, R33.reuse, R0 ;  /* 0x0000000021057221 */ /* 0x042fe20000010000 */
[----:B------:R-:W-:Y:S01]  /*5e00*/  F2FP.BF16.F32.PACK_AB R196, R33, R32 ;  /* 0x0000002021c4723e */ /* 0x000fe200000010ff */
[--C-:B------:R-:W-:Y:S02]  /*5e10*/  IMAD.MOV.U32 R33, RZ, RZ, R151.reuse ;  /* 0x000000ffff217224 */ /* 0x100fe400078e0097 */
[----:B------:R-:W-:-:S03]  /*5e20*/  IMAD.MOV.U32 R32, RZ, RZ, R151 ;  /* 0x000000ffff207224 */ /* 0x000fc600078e0097 */
[----:B------:R-:W1:Y:S01]  /*5e30*/  MUFU.EX2 R37, R37 ;  /* 0x0000002500257308 */ /* 0x000e620000000800 */
[----:B--2---:R-:W-:-:S07]  /*5e40*/  FADD.FTZ R0, R36, R5 ;  /* 0x0000000524007221 */ /* 0x004fce0000010000 */
[----:B------:R-:W2:Y:S01]  /*5e50*/  MUFU.EX2 R24, R24 ;  /* 0x0000001800187308 */ /* 0x000ea20000000800 */
[----:B0-----:R-:W-:-:S04]  /*5e60*/  FADD.FTZ R14, R30, R21 ;  /* 0x000000151e0e7221 */ /* 0x001fc80000010000 */
[C---:B------:R-:W-:Y:S01]  /*5e70*/  FADD.FTZ R5, R195.reuse, R14 ;  /* 0x0000000ec3057221 */ /* 0x040fe20000010000 */
[----:B------:R-:W-:Y:S01]  /*5e80*/  F2FP.BF16.F32.PACK_AB R195, R195, R30 ;  /* 0x0000001ec3c3723e */ /* 0x000fe200000010ff */
[--C-:B------:R-:W-:Y:S01]  /*5e90*/  IMAD.MOV.U32 R30, RZ, RZ, R151.reuse ;  /* 0x000000ffff1e7224 */ /* 0x100fe200078e0097 */
[----:B------:R-:W0:Y:S01]  /*5ea0*/  MUFU.EX2 R25, R25 ;  /* 0x0000001900197308 */ /* 0x000e220000000800 */
[C---:B-1----:R-:W-:Y:S01]  /*5eb0*/  FADD.FTZ R27, R37.reuse, R0 ;  /* 0x00000000251b7221 */ /* 0x042fe20000010000 */
[----:B------:R-:W-:Y:S01]  /*5ec0*/  F2FP.BF16.F32.PACK_AB R198, R37, R36 ;  /* 0x0000002425c6723e */ /* 0x000fe200000010ff */
[--C-:B------:R-:W-:Y:S02]  /*5ed0*/  IMAD.MOV.U32 R37, RZ, RZ, R151.reuse ;  /* 0x000000ffff257224 */ /* 0x100fe400078e0097 */
[----:B------:R-:W-:-:S03]  /*5ee0*/  IMAD.MOV.U32 R36, RZ, RZ, R151 ;  /* 0x000000ffff247224 */ /* 0x000fc600078e0097 */
[----:B------:R-:W1:Y:S01]  /*5ef0*/  MUFU.EX2 R28, R28 ;  /* 0x0000001c001c7308 */ /* 0x000e620000000800 */
[----:B--2---:R-:W-:-:S07]  /*5f00*/  FADD.FTZ R0, R24, R27 ;  /* 0x0000001b18007221 */ /* 0x004fce0000010000 */
[----:B------:R2:W3:Y:S01]  /*5f10*/  MUFU.EX2 R21, R2 ;  /* 0x0000000200157308 */ /* 0x0004e20000000800 */
[C---:B0-----:R-:W-:Y:S01]  /*5f20*/  FADD.FTZ R27, R25.reuse, R0 ;  /* 0x00000000191b7221 */ /* 0x041fe20000010000 */
[----:B------:R-:W-:Y:S01]  /*5f30*/  F2FP.BF16.F32.PACK_AB R192, R25, R24 ;  /* 0x0000001819c0723e */ /* 0x000fe200000010ff */
[----:B------:R-:W-:Y:S01]  /*5f40*/  IMAD.MOV.U32 R0, RZ, RZ, 0x3f800000 ;  /* 0x3f800000ff007424 */ /* 0x000fe200078e00ff */
[----:B------:R-:W-:Y:S01]  /*5f50*/  MOV R24, R151 ;  /* 0x0000009700187202 */ /* 0x000fe20000000f00 */
[----:B------:R-:W-:Y:S02]  /*5f60*/  IMAD.MOV.U32 R25, RZ, RZ, R151 ;  /* 0x000000ffff197224 */ /* 0x000fe400078e0097 */
[----:B-1----:R-:W-:Y:S01]  /*5f70*/  FADD.FTZ R14, R28, R27 ;  /* 0x0000001b1c0e7221 */ /* 0x002fe20000010000 */
[----:B--2---:R-:W-:Y:S02]  /*5f80*/  IMAD.MOV.U32 R2, RZ, RZ, 0x3f800000 ;  /* 0x3f800000ff027424 */ /* 0x004fe400078e00ff */
[--C-:B------:R-:W-:Y:S01]  /*5f90*/  IMAD.MOV.U32 R27, RZ, RZ, R151.reuse ;  /* 0x000000ffff1b7224 */ /* 0x100fe200078e0097 */
[C---:B---3--:R-:W-:Y:S01]  /*5fa0*/  F2FP.BF16.F32.PACK_AB R194, R21.reuse, R28 ;  /* 0x0000001c15c2723e */ /* 0x048fe200000010ff */
[----:B------:R-:W-:Y:S01]  /*5fb0*/  FADD.FTZ R14, R21, R14 ;  /* 0x0000000e150e7221 */ /* 0x000fe20000010000 */
[----:B------:R-:W-:Y:S01]  /*5fc0*/  IMAD.MOV.U32 R28, RZ, RZ, R151 ;  /* 0x000000ffff1c7224 */ /* 0x000fe200078e0097 */
[----:B------:R-:W-:Y:S06]  /*5fd0*/  @!P2 BRA `(.L_x_2092) ;  /* 0x000000440078a947 */ /* 0x000fec0003800000 */
[----:B------:R-:W-:Y:S01]  /*5fe0*/  R2UR UR5, R227 ;  /* 0x00000000e30572ca */ /* 0x000fe200000e0000 */
[----:B------:R-:W-:Y:S01]  /*5ff0*/  IMAD.MOV.U32 R21, RZ, RZ, R3 ;  /* 0x000000ffff157224 */ /* 0x000fe200078e0003 */
[----:B------:R-:W-:Y:S01]  /*6000*/  R2UR UR4, R16 ;  /* 0x00000000100472ca */ /* 0x000fe200000e0000 */
[----:B------:R-:W-:Y:S01]  /*6010*/  IMAD.MOV.U32 R20, RZ, RZ, R4 ;  /* 0x000000ffff147224 */ /* 0x000fe200078e0004 */
[----:B------:R-:W-:Y:S01]  /*6020*/  CS2R R150, SRZ ;  /* 0x0000000000967805 */ /* 0x000fe2000001ff00 */
[----:B------:R-:W-:Y:S01]  /*6030*/  IMAD.U32 R228, RZ, RZ, UR60 ;  /* 0x0000003cffe47e24 */ /* 0x000fe2000f8e00ff */
[----:B------:R-:W-:Y:S01]  /*6040*/  CS2R R146, SRZ ;  /* 0x0000000000927805 */ /* 0x000fe2000001ff00 */
[----:B------:R-:W-:Y:S01]  /*6050*/  IMAD.MOV.U32 R2, RZ, RZ, 0x3f800000 ;  /* 0x3f800000ff027424 */ /* 0x000fe200078e00ff */
[----:B------:R-:W-:Y:S02]  /*6060*/  CS2R R142, SRZ ;  /* 0x00000000008e7805 */ /* 0x000fe4000001ff00 */
[----:B------:R-:W-:-:S02]  /*6070*/  CS2R R138, SRZ ;  /* 0x00000000008a7805 */ /* 0x000fc4000001ff00 */
[----:B------:R-:W-:Y:S02]  /*6080*/  CS2R R134, SRZ ;  /* 0x0000000000867805 */ /* 0x000fe4000001ff00 */
[----:B------:R-:W-:Y:S02]  /*6090*/  CS2R R130, SRZ ;  /* 0x0000000000827805 */ /* 0x000fe4000001ff00 */
[----:B------:R-:W-:Y:S01]  /*60a0*/  CS2R R126, SRZ ;  /* 0x00000000007e7805 */ /* 0x000fe2000001ff00 */
[----:B------:R-:W-:Y:S01]  /*60b0*/  IMAD.U32 R229, RZ, RZ, UR5 ;  /* 0x00000005ffe57e24 */ /* 0x000fe2000f8e00ff */
[----:B------:R-:W-:Y:S02]  /*60c0*/  CS2R R122, SRZ ;  /* 0x00000000007a7805 */ /* 0x000fe4000001ff00 */
[----:B------:R-:W-:Y:S02]  /*60d0*/  MOV R230, UR4 ;  /* 0x0000000400e67c02 */ /* 0x000fe40008000f00 */
        /* <DEDUP_REMOVED lines=57> */
.L_x_2101:
[----:B------:R-:W-:Y:S02]  /*6470*/  R2UR UR4, R228 ;  /* 0x00000000e40472ca */ /* 0x000fe400000e0000 */
[----:B------:R-:W-:-:S11]  /*6480*/  R2UR UR6, R230 ;  /* 0x00000000e60672ca */ /* 0x000fd600000e0000 */
        /* <DEDUP_REMOVED lines=8> */
.L_x_2093:
[----:B------:R-:W-:Y:S02]  /*6510*/  R2UR UR4, R17 ;  /* 0x00000000110472ca */ /* 0x000fe400000e0000 */
[----:B------:R-:W-:-:S11]  /*6520*/  R2UR UR5, R16 ;  /* 0x00000000100572ca */ /* 0x000fd600000e0000 */
[----:B------:R-:W-:Y:S02]  /*6530*/  ULEA UR4, UR60, UR4, 0x3 ;  /* 0x000000043c047291 */ /* 0x000fe4000f8e183f */
[----:B------:R-:W-:-:S04]  /*6540*/  IMAD.U32 R3, RZ, RZ, UR5 ;  /* 0x00000005ff037e24 */ /* 0x000fc8000f8e00ff */
[----:B------:R-:W-:Y:S01]  /*6550*/  IMAD.U32 R227, RZ, RZ, UR4 ;  /* 0x00000004ffe37e24 */ /* 0x000fe2000f8e00ff */
[----:B------:R-:W-:-:S04]  /*6560*/  SHF.L.U32 R3, R3, 0x1f, RZ ;  /* 0x0000001f03037819 */ /* 0x000fc800000006ff */
[----:B------:R0:W1:Y:S01]  /*6570*/  SYNCS.PHASECHK.TRANS64.TRYWAIT P2, [UR4+0x38830], R3 ;  /* 0x03883003ff0075a7 */ /* 0x0000620008040144 */
[----:B------:R-:W-:Y:S05]  /*6580*/  @!P0 BRA `(.L_x_2094) ;  /* 0x0000000000048947 */ /* 0x000fea0003800000 */
[----:B------:R-:W-:Y:S01]  /*6590*/  BPT.TRAP 0x1 ;  /* 0x000000040000795c */ /* 0x000fe20000300000 */
.L_x_2094:
[----:B-1----:R-:W-:Y:S05]  /*65a0*/  @P2 BRA `(.L_x_2095) ;  /* 0x00000000000c2947 */ /* 0x002fea0003800000 */
[----:B------:R-:W-:-:S13]  /*65b0*/  R2UR UR4, R227 ;  /* 0x00000000e30472ca */ /* 0x000fda00000e0000 */
[----:B------:R-:W1:Y:S02]  /*65c0*/  SYNCS.PHASECHK.TRANS64.TRYWAIT P2, [UR4+0x38830], R3 ;  /* 0x03883003ff0075a7 */ /* 0x000e640008040144 */
[----:B-1----:R-:W-:Y:S05]  /*65d0*/  @!P2 BRA `(.L_x_2096) ;  /* 0x0000011800b4a947 */ /* 0x002fea0003800000 */
.L_x_2095:
        /* <DEDUP_REMOVED lines=580> */
.L_x_2097:
[----:B------:R-:W-:Y:S02]  /*8a20*/  R2UR UR6, R17 ;  /* 0x00000000110672ca */ /* 0x000fe400000e0000 */
[----:B------:R-:W-:Y:S02]  /*8a30*/  R2UR UR4, R228 ;  /* 0x00000000e40472ca */ /* 0x000fe400000e0000 */
[----:B------:R-:W-:-:S11]  /*8a40*/  R2UR UR5, R230 ;  /* 0x00000000e60572ca */ /* 0x000fd600000e0000 */
[----:B------:R-:W-:Y:S02]  /*8a50*/  ULEA UR4, UR4, UR6, 0x3 ;  /* 0x0000000604047291 */ /* 0x000fe4000f8e183f */
[----:B------:R-:W-:-:S04]  /*8a60*/  MOV R0, UR5 ;  /* 0x0000000500007c02 */ /* 0x000fc80008000f00 */
[----:B------:R-:W-:-:S04]  /*8a70*/  SHF.L.U32 R0, R0, 0x1f, RZ ;  /* 0x0000001f00007819 */ /* 0x000fc800000006ff */
[----:B------:R2:W3:Y:S01]  /*8a80*/  SYNCS.PHASECHK.TRANS64.TRYWAIT P2, [UR4+0x38850], R0 ;  /* 0x03885000ff0075a7 */ /* 0x0004e20008040144 */
[----:B------:R-:W-:Y:S05]  /*8a90*/  @!P0 BRA `(.L_x_2098) ;  /* 0x0000000000048947 */ /* 0x000fea0003800000 */
[----:B------:R-:W-:Y:S01]  /*8aa0*/  BPT.TRAP 0x1 ;  /* 0x000000040000795c */ /* 0x000fe20000300000 */
.L_x_2098:
[----:B---3--:R-:W-:Y:S05]  /*8ab0*/  @P2 BRA `(.L_x_2099) ;  /* 0x0000000000082947 */ /* 0x008fea0003800000 */
[----:B------:R-:W3:Y:S02]  /*8ac0*/  SYNCS.PHASECHK.TRANS64.TRYWAIT P2, [UR4+0x38850], R0 ;  /* 0x03885000ff0075a7 */ /* 0x000ee40008040144 */
[----:B---3--:R-:W-:Y:S05]  /*8ad0*/  @!P2 BRA `(.L_x_2100) ;  /* 0x000000f40090a947 */ /* 0x008fea0003800000 */
.L_x_2099:
[----:B------:R-:W-:Y:S01]  /*8ae0*/  R2UR UR5, R17 ;  /* 0x00000000110572ca */ /* 0x000fe200000e0000 */
[----:B------:R-:W-:Y:S01]  /*8af0*/  WARPGROUP.ARRIVE ;  /* 0x00000000000079c5 */ /* 0x000fe20000000000 */
[----:B------:R-:W-:Y:S01]  /*8b00*/  R2UR UR6, R228 ;  /* 0x00000000e40672ca */ /* 0x000fe200000e0000 */
[----:B------:R-:W-:Y:S01]  /*8b10*/  UMOV UR7, 0x40000040 ;  /* 0x4000004000077882 */ /* 0x000fe20000000000 */
[----:B------:R-:W-:Y:S01]  /*8b20*/  R2UR UR18, R22 ;  /* 0x00000000161272ca */ /* 0x000fe200000e0000 */
[----:B0-2---:R-:W-:Y:S01]  /*8b30*/  FMUL.FTZ R0, R186, UR61 ;  /* 0x0000003dba007c20 */ /* 0x005fe20008410000 */
[----:B------:R-:W-:Y:S01]  /*8b40*/  R2UR UR11, R229 ;  /* 0x00000000e50b72ca */ /* 0x000fe200000e0000 */
[----:B------:R-:W-:Y:S01]  /*8b50*/  FMUL.FTZ R186, R188, UR61 ;  /* 0x0000003dbcba7c20 */ /* 0x000fe20008410000 */
[----:B------:R-:W-:Y:S01]  /*8b60*/  R2UR UR15, R23 ;  /* 0x00000000170f72ca */ /* 0x000fe200000e0000 */
[----:B------:R-:W-:Y:S01]  /*8b70*/  FMUL.FTZ R188, R189, UR61 ;  /* 0x0000003dbdbc7c20 */ /* 0x000fe20008410000 */
[----:B------:R-:W-:Y:S01]  /*8b80*/  R2UR UR14, R19 ;  /* 0x00000000130e72ca */ /* 0x000fe200000e0000 */
[----:B------:R-:W-:Y:S01]  /*8b90*/  FMUL.FTZ R189, R176, UR61 ;  /* 0x0000003db0bd7c20 */ /* 0x000fe20008410000 */
[----:B------:R-:W-:Y:S01]  /*8ba0*/  FMUL.FTZ R176, R178, UR61 ;  /* 0x0000003db2b07c20 */ /* 0x000fe20008410000 */
[----:B------:R-:W-:Y:S01]  /*8bb0*/  UIADD3 UR5, UR5, 0x400, URZ ;  /* 0x0000040005057890 */ /* 0x000fe2000fffe03f */
[----:B------:R-:W-:Y:S01]  /*8bc0*/  FMUL.FTZ R185, R185, UR61 ;  /* 0x0000003db9b97c20 */ /* 0x000fe20008410000 */
[----:B------:R-:W-:Y:S01]  /*8bd0*/  FMUL.FTZ R178, R182, UR61 ;  /* 0x0000003db6b27c20 */ /* 0x000fe20008410000 */
[----:B------:R-:W-:Y:S01]  /*8be0*/  FMUL.FTZ R182, R169, UR61 ;  /* 0x0000003da9b67c20 */ /* 0x000fe20008410000 */
[----:B------:R-:W-:Y:S01]  /*8bf0*/  USHF.R.U32.HI UR5, URZ, 0x4, UR5 ;  /* 0x000000043f057899 */ /* 0x000fe20008011605 */
[----:B------:R-:W-:Y:S01]  /*8c00*/  IMAD.MOV.U32 R169, RZ, RZ, -0x2 ;  /* 0xfffffffeffa97424 */ /* 0x000fe200078e00ff */
[----:B------:R-:W-:Y:S01]  /*8c10*/  MUFU.TANH R186, R186 ;  /* 0x000000ba00ba7308 */ /* 0x000fe20000002400 */
[----:B-1----:R-:W-:Y:S01]  /*8c20*/  FMUL.FTZ R3, R190, UR61 ;  /* 0x0000003dbe037c20 */ /* 0x002fe20008410000 */
[----:B------:R-:W-:Y:S01]  /*8c30*/  ULOP3.LUT UR5, UR5, 0x3fff, URZ, 0xc0, !UPT ;  /* 0x00003fff05057892 */ /* 0x000fe2000f8ec03f */
[----:B------:R-:W-:Y:S01]  /*8c40*/  FMUL.FTZ R190, R177, UR61 ;  /* 0x0000003db1be7c20 */ /* 0x000fe20008410000 */
[----:B------:R-:W-:Y:S01]  /*8c50*/  FMUL.FTZ R2, R187, UR61 ;  /* 0x0000003dbb027c20 */ /* 0x000fe20008410000 */
[----:B------:R-:W-:Y:S01]  /*8c60*/  FMUL.FTZ R177, R179, UR61 ;  /* 0x0000003db3b17c20 */ /* 0x000fe20008410000 */
[----:B------:R-:W-:Y:S01]  /*8c70*/  ULOP3.LUT UR5, UR5, 0x2800000, URZ, 0xfc, !UPT ;  /* 0x0280000005057892 */ /* 0x000fe2000f8efc3f */
[----:B------:R-:W-:Y:S01]  /*8c80*/  FMUL.FTZ R179, R183, UR61 ;  /* 0x0000003db7b37c20 */ /* 0x000fe20008410000 */
[----:B------:R-:W-:Y:S01]  /*8c90*/  MUFU.TANH R185, R185 ;  /* 0x000000b900b97308 */ /* 0x000fe20000002400 */
[----:B------:R-:W-:Y:S01]  /*8ca0*/  FMUL.FTZ R183, R172, UR61 ;  /* 0x0000003dacb77c20 */ /* 0x000fe20008410000 */
[----:B------:R-:W-:Y:S01]  /*8cb0*/  UIMAD UR10, UR6, 0xa00, UR5 ;  /* 0x00000a00060a78a4 */ /* 0x000fe2000f8e0205 */
[----:B------:R-:W-:Y:S01]  /*8cc0*/  FMUL.FTZ R174, R174, UR61 ;  /* 0x0000003daeae7c20 */ /* 0x000fe20008410000 */
[----:B------:R-:W-:Y:S01]  /*8cd0*/  USHF.L.U32 UR5, UR18, 0x7, URZ ;  /* 0x0000000712057899 */ /* 0x000fe2000800063f */
[----:B------:R-:W-:Y:S01]  /*8ce0*/  FMUL.FTZ R175, R175, UR61 ;  /* 0x0000003dafaf7c20 */ /* 0x000fe20008410000 */
[----:B------:R-:W-:Y:S01]  /*8cf0*/  FMUL.FTZ R162, R162, UR61 ;  /* 0x0000003da2a27c20 */ /* 0x000fe20008410000 */
[----:B------:R-:W-:Y:S01]  /*8d00*/  FMUL.FTZ R163, R163, UR61 ;  /* 0x0000003da3a37c20 */ /* 0x000fe20008410000 */
[----:B------:R-:W-:Y:S01]  /*8d10*/  UIMAD UR5, UR11, -0x50, UR5 ;  /* 0xffffffb00b0578a4 */ /* 0x000fe2000f8e0205 */
[----:B------:R-:W-:Y:S01]  /*8d20*/  MUFU.TANH R188, R188 ;  /* 0x000000bc00bc7308 */ /* 0x000fe20000002400 */
[----:B------:R-:W-:Y:S01]  /*8d30*/  UMOV UR6, UR10 ;  /* 0x0000000a00067c82 */ /* 0x000fe20008000000 */
[----:B------:R-:W-:-:S06]  /*8d40*/  FMUL.FTZ R166, R166, UR61 ;  /* 0x0000003da6a67c20 */ /* 0x000fcc0008410000 */
[----:B------:R-:W-:Y:S01]  /*8d50*/  HGMMA.64x256x16.F32.BF16 R24, R208, gdesc[UR4].tnspB, R24, gsb0 ;  /* 0x43e00004d0187df0 */ /* 0x000fe20008001818 */
[----:B------:R-:W-:Y:S01]  /*8d60*/  UIADD3 UR6, UR10, 0x80, URZ ;  /* 0x000000800a067890 */ /* 0x000fe2000fffe03f */
[----:B------:R-:W-:Y:S01]  /*8d70*/  FMUL.FTZ R167, R167, UR61 ;  /* 0x0000003da7a77c20 */ /* 0x000fe20008410000 */
[----:B------:R-:W-:Y:S01]  /*8d80*/  UMOV UR7, 0x40000040 ;  /* 0x4000004000077882 */ /* 0x000fe20000000000 */
[----:B------:R-:W-:Y:S01]  /*8d90*/  UIADD3 UR5, UR5, 0x1, UR15 ;  /* 0x0000000105057890 */ /* 0x000fe2000fffe00f */
[----:B------:R-:W-:Y:S01]  /*8da0*/  MUFU.TANH R189, R189 ;  /* 0x000000bd00bd7308 */ /* 0x000fe20000002400 */
[----:B------:R-:W-:Y:S01]  /*8db0*/  FMUL.FTZ R154, R154, UR61 ;  /* 0x0000003d9a9a7c20 */ /* 0x000fe20008410000 */
[----:B------:R-:W-:Y:S01]  /*8dc0*/  FMUL.FTZ R155, R155, UR61 ;  /* 0x0000003d9b9b7c20 */ /* 0x000fe20008410000 */
[----:B------:R-:W-:Y:S01]  /*8dd0*/  UIADD3 UR5, UR5, -UR14, URZ ;  /* 0x8000000e05057290 */ /* 0x000fe2000fffe03f */
[----:B------:R-:W-:Y:S01]  /*8de0*/  FMUL.FTZ R158, R158, UR61 ;  /* 0x0000003d9e9e7c20 */ /* 0x000fe20008410000 */
[----:B------:R-:W-:Y:S01]  /*8df0*/  IMAD.U32 R228, RZ, RZ, UR60 ;  /* 0x0000003cffe47e24 */ /* 0x000fe2000f8e00ff */
[----:B------:R-:W-:-:S02]  /*8e00*/  ULDC UR14, c[0x0][0x988] ;  /* 0x00026200000e7ab9 */ /* 0x000fc40000000800 */
[----:B------:R-:W-:Y:S01]  /*8e10*/  MUFU.TANH R190, R190 ;  /* 0x000000be00be7308 */ /* 0x000fe20000002400 */
[----:B------:R-:W-:Y:S01]  /*8e20*/  IMAD R4, R214, R169, UR5 ;  /* 0x00000005d6047e24 */ /* 0x000fe2000f8e02a9 */
[----:B------:R-:W-:Y:S01]  /*8e30*/  UMOV UR5, UR14 ;  /* 0x0000000e00057c82 */ /* 0x000fe20008000000 */
[----:B------:R-:W-:Y:S02]  /*8e40*/  R2UR UR14, R227 ;  /* 0x00000000e30e72ca */ /* 0x000fe400000e0000 */
[----:B------:R-:W-:-:S03]  /*8e50*/  IMAD.IADD R4, R215, 0x1, R4 ;  /* 0x00000001d7047824 */ /* 0x000fc600078e0204 */
[----:B------:R-:W-:Y:S02]  /*8e60*/  MUFU.TANH R182, R182 ;  /* 0x000000b600b67308 */ /* 0x000fe40000002400 */
[C---:B------:R-:W-:Y:S02]  /*8e70*/  ISETP.GT.AND P2, PT, R4.reuse, RZ, PT ;  /* 0x000000ff0400720c */ /* 0x040fe40003f44270 */
[----:B------:R-:W-:-:S04]  /*8e80*/  ISETP.GT.AND P3, PT, R4, 0x1, PT ;  /* 0x000000010400780c */ /* 0x000fc80003f64270 */
        /* <DEDUP_REMOVED lines=31> */
[----:B------:R-:W-:Y:S01]  /*9080*/  UIADD3 UR6, UR10, 0x180, URZ ;  /* 0x000001800a067890 */ /* 0x000fe2000fffe03f */
[----:B------:R-:W0:Y:S01]  /*9090*/  MUFU.TANH R204, R204 ;  /* 0x000000cc00cc7308 */ /* 0x000e220000002400 */
[----:B------:R-:W-:-:S07]  /*90a0*/  UMOV UR7, 0x40000040 ;  /* 0x4000004000077882 */ /* 0x000fce0000000000 */
[----:B------:R-:W1:Y:S08]  /*90b0*/  MUFU.TANH R191, R191 ;  /* 0x000000bf00bf7308 */ /* 0x000e700000002400 */
[----:B------:R-:W2:Y:S01]  /*90c0*/  MUFU.TANH R180, R180 ;  /* 0x000000b400b47308 */ /* 0x000ea20000002400 */
[----:B0-----:R-:W-:Y:S02]  /*90d0*/  FSEL R187, R204, -INF , P2 ;  /* 0xff800000ccbb7808 */ /* 0x001fe40001000000 */
[----:B------:R-:W-:-:S02]  /*90e0*/  ISETP.GT.AND P2, PT, R4, 0x8, PT ;  /* 0x000000080400780c */ /* 0x000fc40003f44270 */
[----:B------:R-:W-:Y:S02]  /*90f0*/  FMNMX.FTZ R169, R187, R20, !PT ;  /* 0x00000014bba97209 */ /* 0x000fe40007810000 */
[----:B------:R-:W-:Y:S01]  /*9100*/  FSEL R168, R186, -INF , P2 ;  /* 0xff800000baa87808 */ /* 0x000fe20001000000 */
[----:B------:R-:W0:Y:S01]  /*9110*/  MUFU.TANH R181, R181 ;  /* 0x000000b500b57308 */ /* 0x000e220000002400 */
[----:B------:R-:W-:Y:S01]  /*9120*/  ISETP.GT.AND P2, PT, R4, 0x10, PT ;  /* 0x000000100400780c */ /* 0x000fe20003f44270 */
[----:B------:R-:W-:-:S06]  /*9130*/  FMUL.FTZ R186, R164, UR61 ;  /* 0x0000003da4ba7c20 */ /* 0x000fcc0008410000 */
[----:B------:R-:W-:Y:S08]  /*9140*/  MUFU.TANH R186, R186 ;  /* 0x000000ba00ba7308 */ /* 0x000ff00000002400 */
[----:B------:R-:W-:Y:S01]  /*9150*/  MUFU.TANH R184, R184 ;  /* 0x000000b800b87308 */ /* 0x000fe20000002400 */
[----:B------:R-:W-:Y:S02]  /*9160*/  WARPGROUP.DEPBAR.LE gsb0, 0x0 ;  /* 0x00008000000079c5 */ /* 0x000fe40000010000 */
[----:B------:R-:W-:Y:S01]  /*9170*/  WARPGROUP.ARRIVE ;  /* 0x00000000000079c5 */ /* 0x000fe20000000000 */
[----:B------:R-:W-:Y:S01]  /*9180*/  FMUL.FTZ R201, R160, UR61 ;  /* 0x0000003da0c97c20 */ /* 0x000fe20008410000 */
[----:B------:R-:W-:Y:S01]  /*9190*/  FSEL R160, R185, -INF , P3 ;  /* 0xff800000b9a07808 */ /* 0x000fe20001800000 */
[----:B------:R-:W-:Y:S01]  /*91a0*/  FMUL.FTZ R185, R161, UR61 ;  /* 0x0000003da1b97c20 */ /* 0x000fe20008410000 */
[----:B------:R-:W-:Y:S01]  /*91b0*/  ISETP.GT.AND P3, PT, R4, 0x9, PT ;  /* 0x000000090400780c */ /* 0x000fe20003f64270 */
[----:B------:R-:W-:Y:S01]  /*91c0*/  FMUL.FTZ R200, R173, UR61 ;  /* 0x0000003dadc87c20 */ /* 0x000fe20008410000 */
[----:B------:R-:W-:Y:S01]  /*91d0*/  HGMMA.64x256x16.F32.BF16 R24, R196, gdesc[UR4].tnspB, R24, gsb0 ;  /* 0x43e00004c4187df0 */ /* 0x000fe20008001818 */
[----:B------:R-:W-:Y:S01]  /*91e0*/  FMNMX.FTZ R169, R160, R169, !PT ;  /* 0x000000a9a0a97209 */ /* 0x000fe20007810000 */
[----:B------:R-:W-:Y:S01]  /*91f0*/  MUFU.TANH R201, R201 ;  /* 0x000000c900c97308 */ /* 0x000fe20000002400 */
[----:B------:R-:W-:Y:S01]  /*9200*/  FSEL R161, R188, -INF , P3 ;  /* 0xff800000bca17808 */ /* 0x000fe20001800000 */
[----:B------:R-:W-:Y:S01]  /*9210*/  FMUL.FTZ R188, R165, UR61 ;  /* 0x0000003da5bc7c20 */ /* 0x000fe20008410000 */
[----:B------:R-:W-:Y:S01]  /*9220*/  FMNMX.FTZ R172, R168, R169, !PT ;  /* 0x000000a9a8ac7209 */ /* 0x000fe20007810000 */
[----:B------:R-:W-:Y:S01]  /*9230*/  UIADD3 UR6, UR10, 0x200, URZ ;  /* 0x000002000a067890 */ /* 0x000fe2000fffe03f */
[----:B------:R-:W-:Y:S01]  /*9240*/  ISETP.GT.AND P3, PT, R4, 0x11, PT ;  /* 0x000000110400780c */ /* 0x000fe20003f64270 */
[----:B------:R-:W-:Y:S01]  /*9250*/  UMOV UR7, 0x40000040 ;  /* 0x4000004000077882 */ /* 0x000fe20000000000 */
[----:B------:R-:W-:Y:S01]  /*9260*/  FSEL R169, R189, -INF , P2 ;  /* 0xff800000bda97808 */ /* 0x000fe20001000000 */
[----:B------:R-:W3:Y:S01]  /*9270*/  MUFU.TANH R200, R200 ;  /* 0x000000c800c87308 */ /* 0x000ee20000002400 */
[----:B------:R-:W-:Y:S01]  /*9280*/  FMNMX.FTZ R172, R161, R172, !PT ;  /* 0x000000aca1ac7209 */ /* 0x000fe20007810000 */
[----:B------:R-:W-:Y:S01]  /*9290*/  FMUL.FTZ R189, R152, UR61 ;  /* 0x0000003d98bd7c20 */ /* 0x000fe20008410000 */
[----:B------:R-:W-:-:S02]  /*92a0*/  ISETP.GT.AND P2, PT, R4, 0x18, PT ;  /* 0x000000180400780c */ /* 0x000fc40003f44270 */
[----:B------:R-:W-:Y:S02]  /*92b0*/  FSEL R164, R190, -INF , P3 ;  /* 0xff800000bea47808 */ /* 0x000fe40001800000 */
[----:B------:R-:W-:Y:S01]  /*92c0*/  FMNMX.FTZ R173, R169, R172, !PT ;  /* 0x000000aca9ad7209 */ /* 0x000fe20007810000 */
[----:B------:R-:W4:Y:S01]  /*92d0*/  MUFU.TANH R185, R185 ;  /* 0x000000b900b97308 */ /* 0x000f220000002400 */
[----:B------:R-:W-:Y:S02]  /*92e0*/  ISETP.GT.AND P3, PT, R4, 0x19, PT ;  /* 0x000000190400780c */ /* 0x000fe40003f64270 */
[----:B-1----:R-:W-:Y:S02]  /*92f0*/  FSEL R165, R191, -INF , P2 ;  /* 0xff800000bfa57808 */ /* 0x002fe40001000000 */
[----:B------:R-:W-:Y:S02]  /*9300*/  FMNMX.FTZ R190, R164, R173, !PT ;  /* 0x000000ada4be7209 */ /* 0x000fe40007810000 */
[----:B------:R-:W-:Y:S01]  /*9310*/  ISETP.GT.AND P2, PT, R4, 0x20, PT ;  /* 0x000000200400780c */ /* 0x000fe20003f44270 */
[----:B------:R-:W1:Y:S01]  /*9320*/  MUFU.TANH R188, R188 ;  /* 0x000000bc00bc7308 */ /* 0x000e620000002400 */
[----:B--2---:R-:W-:-:S02]  /*9330*/  FSEL R172, R180, -INF , P3 ;  /* 0xff800000b4ac7808 */ /* 0x004fc40001800000 */
[----:B------:R-:W-:Y:S02]  /*9340*/  FMNMX.FTZ R173, R165, R190, !PT ;  /* 0x000000bea5ad7209 */ /* 0x000fe40007810000 */
[----:B0-----:R-:W-:Y:S02]  /*9350*/  FSEL R152, R181, -INF , P2 ;  /* 0xff800000b5987808 */ /* 0x001fe40001000000 */
[----:B------:R-:W-:Y:S01]  /*9360*/  ISETP.GT.AND P3, PT, R4, 0x21, PT ;  /* 0x000000210400780c */ /* 0x000fe20003f64270 */
[----:B------:R-:W0:Y:S01]  /*9370*/  MUFU.TANH R189, R189 ;  /* 0x000000bd00bd7308 */ /* 0x000e220000002400 */
[----:B------:R-:W-:Y:S02]  /*9380*/  FMNMX.FTZ R181, R172, R173, !PT ;  /* 0x000000adacb57209 */ /* 0x000fe40007810000 */
[----:B------:R-:W-:Y:S02]  /*9390*/  ISETP.GT.AND P2, PT, R4, 0x28, PT ;  /* 0x000000280400780c */ /* 0x000fe40003f44270 */
[----:B------:R-:W-:Y:S01]  /*93a0*/  FSEL R173, R182, -INF , P3 ;  /* 0xff800000b6ad7808 */ /* 0x000fe20001800000 */
[----:B------:R-:W-:Y:S01]  /*93b0*/  FMUL.FTZ R182, R153, UR61 ;  /* 0x0000003d99b67c20 */ /* 0x000fe20008410000 */
[----:B------:R-:W-:-:S02]  /*93c0*/  FMNMX.FTZ R190, R152, R181, !PT ;  /* 0x000000b598be7209 */ /* 0x000fc40007810000 */
[----:B------:R-:W-:Y:S02]  /*93d0*/  ISETP.GT.AND P3, PT, R4, 0x29, PT ;  /* 0x000000290400780c */ /* 0x000fe40003f64270 */
[----:B------:R-:W-:Y:S02]  /*93e0*/  FSEL R180, R183, -INF , P2 ;  /* 0xff800000b7b47808 */ /* 0x000fe40001000000 */
[----:B------:R-:W-:Y:S01]  /*93f0*/  FMNMX.FTZ R181, R173, R190, !PT ;  /* 0x000000beadb57209 */ /* 0x000fe20007810000 */
[----:B------:R-:W-:Y:S01]  /*9400*/  FMUL.FTZ R190, R156, UR61 ;  /* 0x0000003d9cbe7c20 */ /* 0x000fe20008410000 */
[----:B---3--:R-:W-:Y:S01]  /*9410*/  FSEL R153, R200, -INF , P3 ;  /* 0xff800000c8997808 */ /* 0x008fe20001800000 */
[----:B------:R2:W3:Y:S01]  /*9420*/  MUFU.TANH R183, R182 ;  /* 0x000000b600b77308 */ /* 0x0004e20000002400 */
[----:B------:R-:W-:Y:S02]  /*9430*/  ISETP.GT.AND P2, PT, R4, 0x30, PT ;  /* 0x000000300400780c */ /* 0x000fe40003f44270 */
[----:B------:R-:W-:-:S02]  /*9440*/  FMNMX.FTZ R200, R180, R181, !PT ;  /* 0x000000b5b4c87209 */ /* 0x000fc40007810000 */
[C---:B------:R-:W-:Y:S02]  /*9450*/  ISETP.GT.AND P3, PT, R4.reuse, 0x31, PT ;  /* 0x000000310400780c */ /* 0x040fe40003f64270 */
[----:B------:R-:W-:Y:S01]  /*9460*/  FSEL R156, R201, -INF , P2 ;  /* 0xff800000c99c7808 */ /* 0x000fe20001000000 */
[----:B------:R-:W5:Y:S01]  /*9470*/  MUFU.TANH R190, R190 ;  /* 0x000000be00be7308 */ /* 0x000f620000002400 */
[----:B------:R-:W-:Y:S02]  /*9480*/  FMNMX.FTZ R191, R153, R200, !PT ;  /* 0x000000c899bf7209 */ /* 0x000fe40007810000 */
[----:B------:R-:W-:Y:S02]  /*9490*/  ISETP.GT.AND P2, PT, R4, 0x38, PT ;  /* 0x000000380400780c */ /* 0x000fe40003f44270 */
[----:B----4-:R-:W-:Y:S01]  /*94a0*/  FSEL R181, R185, -INF , P3 ;  /* 0xff800000b9b57808 */ /* 0x010fe20001800000 */
[----:B------:R-:W-:Y:S01]  /*94b0*/  FMUL.FTZ R185, R157, UR61 ;  /* 0x0000003d9db97c20 */ /* 0x000fe20008410000 */
[----:B--2---:R-:W-:-:S02]  /*94c0*/  FMNMX.FTZ R182, R156, R191, !PT ;  /* 0x000000bf9cb67209 */ /* 0x004fc40007810000 */
[----:B------:R-:W-:Y:S02]  /*94d0*/  ISETP.GT.AND P3, PT, R4, 0x39, PT ;  /* 0x000000390400780c */ /* 0x000fe40003f64270 */
[----:B------:R-:W-:Y:S02]  /*94e0*/  FSEL R157, R186, -INF , P2 ;  /* 0xff800000ba9d7808 */ /* 0x000fe40001000000 */
[----:B------:R-:W-:Y:S01]  /*94f0*/  FMNMX.FTZ R200, R181, R182, !PT ;  /* 0x000000b6b5c87209 */ /* 0x000fe20007810000 */
[----:B------:R5:W2:Y:S01]  /*9500*/  MUFU.TANH R186, R185 ;  /* 0x000000b900ba7308 */ /* 0x000aa20000002400 */
[----:B------:R-:W-:Y:S02]  /*9510*/  ISETP.GT.AND P2, PT, R4, 0x40, PT ;  /* 0x000000400400780c */ /* 0x000fe40003f44270 */
[----:B-1----:R-:W-:Y:S01]  /*9520*/  FSEL R182, R188, -INF , P3 ;  /* 0xff800000bcb67808 */ /* 0x002fe20001800000 */
[----:B------:R-:W-:Y:S01]  /*9530*/  FMUL.FTZ R188, R170, UR61 ;  /* 0x0000003daabc7c20 */ /* 0x000fe20008410000 */
[----:B------:R-:W-:-:S02]  /*9540*/  FMNMX.FTZ R191, R157, R200, !PT ;  /* 0x000000c89dbf7209 */ /* 0x000fc40007810000 */
[----:B------:R-:W-:Y:S02]  /*9550*/  ISETP.GT.AND P3, PT, R4, 0x41, PT ;  /* 0x000000410400780c */ /* 0x000fe40003f64270 */
[----:B0-----:R-:W-:Y:S01]  /*9560*/  FSEL R170, R189, -INF , P2 ;  /* 0xff800000bdaa7808 */ /* 0x001fe20001000000 */
[----:B------:R-:W-:Y:S01]  /*9570*/  FMUL.FTZ R189, R171, UR61 ;  /* 0x0000003dabbd7c20 */ /* 0x000fe20008410000 */
[----:B------:R-:W-:Y:S01]  /*9580*/  FMNMX.FTZ R191, R182, R191, !PT ;  /* 0x000000bfb6bf7209 */ /* 0x000fe20007810000 */
[----:B------:R-:W0:Y:S01]  /*9590*/  MUFU.TANH R188, R188 ;  /* 0x000000bc00bc7308 */ /* 0x000e220000002400 */
[----:B------:R-:W-:Y:S02]  /*95a0*/  ISETP.GT.AND P2, PT, R4, 0x48, PT ;  /* 0x000000480400780c */ /* 0x000fe40003f44270 */
[----:B---3--:R-:W-:Y:S02]  /*95b0*/  FSEL R183, R183, -INF , P3 ;  /* 0xff800000b7b77808 */ /* 0x008fe40001800000 */
[----:B------:R-:W-:-:S02]  /*95c0*/  FMNMX.FTZ R200, R170, R191, !PT ;  /* 0x000000bfaac87209 */ /* 0x000fc40007810000 */
[----:B------:R-:W-:Y:S01]  /*95d0*/  ISETP.GT.AND P3, PT, R4, 0x49, PT ;  /* 0x000000490400780c */ /* 0x000fe20003f64270 */
[----:B------:R-:W1:Y:S01]  /*95e0*/  MUFU.TANH R189, R189 ;  /* 0x000000bd00bd7308 */ /* 0x000e620000002400 */
[----:B-----5:R-:W-:Y:S01]  /*95f0*/  FSEL R185, R190, -INF , P2 ;  /* 0xff800000beb97808 */ /* 0x020fe20001000000 */
[----:B------:R-:W-:Y:S01]  /*9600*/  VIADD R190, R4, 0x8 ;  /* 0x0000000804be7836 */ /* 0x000fe20000000000 */
[----:B------:R-:W-:Y:S02]  /*9610*/  FMNMX.FTZ R200, R183, R200, !PT ;  /* 0x000000c8b7c87209 */ /* 0x000fe40007810000 */
[----:B--2---:R-:W-:Y:S02]  /*9620*/  FSEL R171, R186, -INF , P3 ;  /* 0xff800000baab7808 */ /* 0x004fe40001800000 */
[----:B------:R-:W-:Y:S02]  /*9630*/  FMNMX.FTZ R200, R185, R200, !PT ;  /* 0x000000c8b9c87209 */ /* 0x000fe40007810000 */
[----:B------:R-:W-:-:S02]  /*9640*/  ISETP.GT.AND P2, PT, R190, RZ, PT ;  /* 0x000000ffbe00720c */ /* 0x000fc40003f44270 */
[----:B------:R-:W-:Y:S02]  /*9650*/  FMNMX.FTZ R200, R171, R200, !PT ;  /* 0x000000c8abc87209 */ /* 0x000fe40007810000 */
[C---:B------:R-:W-:Y:S02]  /*9660*/  ISETP.GT.AND P3, PT, R190.reuse, 0x1, PT ;  /* 0x00000001be00780c */ /* 0x040fe40003f64270 */
[----:B------:R-:W-:Y:S01]  /*9670*/  ISETP.GT.AND P4, PT, R190, 0x8, PT ;  /* 0x00000008be00780c */ /* 0x000fe20003f84270 */
[----:B------:R-:W2:Y:S01]  /*9680*/  SHFL.BFLY PT, R191, R200, 0x2, 0x1f ;  /* 0x0c401f00c8bf7f89 */ /* 0x000ea200000e0000 */
[----:B------:R-:W-:Y:S02]  /*9690*/  FSEL R2, R2, -INF , P3 ;  /* 0xff80000002027808 */ /* 0x000fe40001800000 */
[C---:B------:R-:W-:Y:S02]  /*96a0*/  ISETP.GT.AND P5, PT, R190.reuse, 0x9, PT ;  /* 0x00000009be00780c */ /* 0x040fe40003fa4270 */
[----:B------:R-:W-:-:S02]  /*96b0*/  ISETP.GT.AND P3, PT, R190, 0x10, PT ;  /* 0x00000010be00780c */ /* 0x000fc40003f64270 */
[----:B------:R-:W-:Y:S02]  /*96c0*/  FSEL R184, R184, -INF , P5 ;  /* 0xff800000b8b87808 */ /* 0x000fe40002800000 */
[----:B------:R-:W-:Y:S02]  /*96d0*/  FSEL R176, R176, -INF , P3 ;  /* 0xff800000b0b07808 */ /* 0x000fe40001800000 */
[----:B------:R-:W-:-:S04]  /*96e0*/  ISETP.GT.AND P3, PT, R190, 0x18, PT ;  /* 0x00000018be00780c */ /* 0x000fc80003f64270 */
[----:B------:R-:W-:Y:S02]  /*96f0*/  FSEL R178, R178, -INF , P3 ;  /* 0xff800000b2b27808 */ /* 0x000fe40001800000 */
[----:B------:R-:W-:Y:S02]  /*9700*/  ISETP.GT.AND P3, PT, R190, 0x20, PT ;  /* 0x00000020be00780c */ /* 0x000fe40003f64270 */
[----:B--2---:R-:W-:Y:S01]  /*9710*/  FMNMX.FTZ R186, R200, R191, !PT ;  /* 0x000000bfc8ba7209 */ /* 0x004fe20007810000 */
[----:B------:R-:W-:Y:S01]  /*9720*/  FMUL.FTZ R191, R159, UR61 ;  /* 0x0000003d9fbf7c20 */ /* 0x000fe20008410000 */
[----:B------:R-:W-:Y:S02]  /*9730*/  FSEL R159, R3, -INF , P4 ;  /* 0xff800000039f7808 */ /* 0x000fe40002000000 */
[----:B------:R-:W-:Y:S01]  /*9740*/  ISETP.GT.AND P4, PT, R190, 0x11, PT ;  /* 0x00000011be00780c */ /* 0x000fe20003f84270 */
[----:B------:R-:W2:Y:S02]  /*9750*/  SHFL.BFLY PT, R201, R186, 0x1, 0x1f ;  /* 0x0c201f00bac97f89 */ /* 0x000ea400000e0000 */
[----:B------:R-:W3:Y:S01]  /*9760*/  MUFU.TANH R191, R191 ;  /* 0x000000bf00bf7308 */ /* 0x000ee20000002400 */
[----:B--2---:R-:W-:-:S02]  /*9770*/  FMNMX.FTZ R4, R186, R201, !PT ;  /* 0x000000c9ba047209 */ /* 0x004fc40007810000 */
[----:B------:R-:W-:Y:S02]  /*9780*/  FSEL R186, R0, -INF , P2 ;  /* 0xff80000000ba7808 */ /* 0x000fe40001000000 */
[C---:B------:R-:W-:Y:S01]  /*9790*/  FSETP.NEU.FTZ.AND P2, PT, R4.reuse, -INF , PT ;  /* 0xff8000000400780b */ /* 0x040fe20003f5d000 */
[----:B------:R-:W-:-:S05]  /*97a0*/  FMUL.FTZ R0, R4, UR5 ;  /* 0x0000000504007c20 */ /* 0x000fca0008410000 */
[----:B------:R-:W-:-:S05]  /*97b0*/  FSEL R0, R0, RZ, P2 ;  /* 0x000000ff00007208 */ /* 0x000fca0001000000 */
[--C-:B------:R-:W-:Y:S01]  /*97c0*/  FFMA.FTZ R208, R160, UR5, -R0.reuse ;  /* 0x00000005a0d07c23 */ /* 0x100fe20008010800 */
[----:B0-----:R-:W-:Y:S01]  /*97d0*/  FSEL R160, R188, -INF , P3 ;  /* 0xff800000bca07808 */ /* 0x001fe20001800000 */
        /* <DEDUP_REMOVED lines=14> */
[----:B------:R-:W-:Y:S01]  /*98c0*/  FFMA.FTZ R171, R171, UR5, -R0 ;  /* 0x00000005abab7c23 */ /* 0x000fe20008010800 */
[----:B------:R-:W-:Y:S02]  /*98d0*/  MUFU.EX2 R208, R208 ;  /* 0x000000d000d07308 */ /* 0x000fe40000000800 */
[----:B------:R-:W-:-:S02]  /*98e0*/  FSEL R166, R166, -INF , P3 ;  /* 0xff800000a6a67808 */ /* 0x000fc40001800000 */
[----:B------:R-:W-:-:S04]  /*98f0*/  ISETP.GT.AND P3, PT, R190, 0x40, PT ;  /* 0x00000040be00780c */ /* 0x000fc80003f64270 */
[----:B------:R-:W-:Y:S01]  /*9900*/  FSEL R154, R154, -INF , P3 ;  /* 0xff8000009a9a7808 */ /* 0x000fe20001800000 */
[----:B------:R-:W-:Y:S01]  /*9910*/  MUFU.EX2 R210, R210 ;  /* 0x000000d200d27308 */ /* 0x000fe20000000800 */
[----:B------:R-:W-:-:S04]  /*9920*/  ISETP.GT.AND P3, PT, R190, 0x48, PT ;  /* 0x00000048be00780c */ /* 0x000fc80003f64270 */
[----:B------:R-:W-:-:S03]  /*9930*/  FSEL R158, R158, -INF , P3 ;  /* 0xff8000009e9e7808 */ /* 0x000fc60001800000 */
        /* <DEDUP_REMOVED lines=14> */
[----:B------:R-:W-:Y:S01]  /*9a20*/  FFMA.FTZ R197, R187, UR5, -R0 ;  /* 0x00000005bbc57c23 */ /* 0x000fe20008010800 */
[----:B------:R-:W-:Y:S01]  /*9a30*/  FSEL R187, R177, -INF , P4 ;  /* 0xff800000b1bb7808 */ /* 0x000fe20002000000 */
[----:B------:R-:W-:Y:S01]  /*9a40*/  HGMMA.64x256x16.F32.BF16 R24, R192, gdesc[UR4].tnspB, R24, gsb0 ;  /* 0x43e00004c0187df0 */ /* 0x000fe20008001818 */
[----:B------:R-:W-:Y:S01]  /*9a50*/  FMNMX.FTZ R3, R159, R196, !PT ;  /* 0x000000c49f037209 */ /* 0x000fe20007810000 */
[----:B------:R-:W-:Y:S01]  /*9a60*/  MUFU.EX2 R177, R197 ;  /* 0x000000c500b17308 */ /* 0x000fe20000000800 */
[----:B------:R-:W-:-:S02]  /*9a70*/  ISETP.GT.AND P4, PT, R190, 0x19, PT ;  /* 0x00000019be00780c */ /* 0x000fc40003f84270 */
[----:B------:R-:W-:Y:S02]  /*9a80*/  FMNMX.FTZ R3, R184, R3, !PT ;  /* 0x00000003b8037209 */ /* 0x000fe40007810000 */
[----:B------:R-:W-:Y:S02]  /*9a90*/  FSEL R179, R179, -INF , P4 ;  /* 0xff800000b3b37808 */ /* 0x000fe40002000000 */
[----:B------:R-:W-:Y:S01]  /*9aa0*/  FMNMX.FTZ R196, R176, R3, !PT ;  /* 0x00000003b0c47209 */ /* 0x000fe20007810000 */
[----:B------:R-:W-:Y:S01]  /*9ab0*/  MUFU.EX2 R198, R198 ;  /* 0x000000c600c67308 */ /* 0x000fe20000000800 */
[----:B------:R-:W-:Y:S02]  /*9ac0*/  ISETP.GT.AND P4, PT, R190, 0x21, PT ;  /* 0x00000021be00780c */ /* 0x000fe40003f84270 */
[----:B------:R-:W-:Y:S02]  /*9ad0*/  FMNMX.FTZ R3, R187, R196, !PT ;  /* 0x000000c4bb037209 */ /* 0x000fe40007810000 */
[----:B-1----:R-:W-:-:S02]  /*9ae0*/  FSEL R168, R189, -INF , P4 ;  /* 0xff800000bda87808 */ /* 0x002fc40002000000 */
[----:B------:R-:W-:Y:S01]  /*9af0*/  FMNMX.FTZ R196, R178, R3, !PT ;  /* 0x00000003b2c47209 */ /* 0x000fe20007810000 */
[----:B------:R-:W-:Y:S01]  /*9b00*/  MUFU.EX2 R157, R157 ;  /* 0x0000009d009d7308 */ /* 0x000fe20000000800 */
[----:B------:R-:W-:Y:S02]  /*9b10*/  ISETP.GT.AND P4, PT, R190, 0x29, PT ;  /* 0x00000029be00780c */ /* 0x000fe40003f84270 */
[----:B------:R-:W-:Y:S01]  /*9b20*/  FMNMX.FTZ R3, R179, R196, !PT ;  /* 0x000000c4b3037209 */ /* 0x000fe20007810000 */
[--C-:B------:R-:W-:Y:S01]  /*9b30*/  FFMA.FTZ R196, R156, UR5, -R0.reuse ;  /* 0x000000059cc47c23 */ /* 0x100fe20008010800 */
[----:B------:R-:W-:Y:S01]  /*9b40*/  FSEL R175, R175, -INF , P4 ;  /* 0xff800000afaf7808 */ /* 0x000fe20002000000 */
[----:B------:R-:W-:Y:S01]  /*9b50*/  FFMA.FTZ R156, R185, UR5, -R0 ;  /* 0x00000005b99c7c23 */ /* 0x000fe20008010800 */
[----:B------:R-:W-:Y:S02]  /*9b60*/  FMNMX.FTZ R3, R160, R3, !PT ;  /* 0x00000003a0037209 */ /* 0x000fe40007810000 */
[----:B------:R-:W-:Y:S01]  /*9b70*/  ISETP.GT.AND P4, PT, R190, 0x31, PT ;  /* 0x00000031be00780c */ /* 0x000fe20003f84270 */
[----:B------:R-:W-:Y:S01]  /*9b80*/  MUFU.EX2 R196, R196 ;  /* 0x000000c400c47308 */ /* 0x000fe20000000800 */
[----:B------:R-:W-:-:S02]  /*9b90*/  FMNMX.FTZ R3, R168, R3, !PT ;  /* 0x00000003a8037209 */ /* 0x000fc40007810000 */
[----:B------:R-:W-:Y:S02]  /*9ba0*/  FSEL R163, R163, -INF , P4 ;  /* 0xff800000a3a37808 */ /* 0x000fe40002000000 */
[----:B------:R-:W-:Y:S02]  /*9bb0*/  FMNMX.FTZ R188, R174, R3, !PT ;  /* 0x00000003aebc7209 */ /* 0x000fe40007810000 */
[----:B------:R-:W-:Y:S01]  /*9bc0*/  ISETP.GT.AND P4, PT, R190, 0x39, PT ;  /* 0x00000039be00780c */ /* 0x000fe20003f84270 */
[----:B------:R-:W-:Y:S01]  /*9bd0*/  MUFU.EX2 R156, R156 ;  /* 0x0000009c009c7308 */ /* 0x000fe20000000800 */
[----:B------:R-:W-:Y:S02]  /*9be0*/  FMNMX.FTZ R3, R175, R188, !PT ;  /* 0x000000bcaf037209 */ /* 0x000fe40007810000 */
[----:B------:R-:W-:Y:S02]  /*9bf0*/  FSEL R164, R167, -INF , P4 ;  /* 0xff800000a7a47808 */ /* 0x000fe40002000000 */
[----:B------:R-:W-:-:S02]  /*9c00*/  FMNMX.FTZ R188, R162, R3, !PT ;  /* 0x00000003a2bc7209 */ /* 0x000fc40007810000 */
[----:B------:R-:W-:Y:S01]  /*9c10*/  ISETP.GT.AND P4, PT, R190, 0x41, PT ;  /* 0x00000041be00780c */ /* 0x000fe20003f84270 */
[----:B------:R0:W-:Y:S01]  /*9c20*/  MUFU.EX2 R167, R169 ;  /* 0x000000a900a77308 */ /* 0x0001e20000000800 */
[----:B------:R-:W-:Y:S02]  /*9c30*/  FMNMX.FTZ R3, R163, R188, !PT ;  /* 0x000000bca3037209 */ /* 0x000fe40007810000 */
[----:B------:R-:W-:Y:S02]  /*9c40*/  FSEL R155, R155, -INF , P4 ;  /* 0xff8000009b9b7808 */ /* 0x000fe40002000000 */
[----:B------:R-:W-:Y:S02]  /*9c50*/  FMNMX.FTZ R3, R166, R3, !PT ;  /* 0x00000003a6037209 */ /* 0x000fe40007810000 */
[----:B------:R-:W-:Y:S02]  /*9c60*/  ISETP.GT.AND P4, PT, R190, 0x49, PT ;  /* 0x00000049be00780c */ /* 0x000fe40003f84270 */
[----:B------:R-:W-:Y:S01]  /*9c70*/  FMNMX.FTZ R3, R164, R3, !PT ;  /* 0x00000003a4037209 */ /* 0x000fe20007810000 */
[--C-:B0-----:R-:W-:Y:S01]  /*9c80*/  FFMA.FTZ R169, R173, UR5, -R0.reuse ;  /* 0x00000005ada97c23 */ /* 0x101fe20008010800 */
[----:B---3--:R-:W-:Y:S01]  /*9c90*/  FSEL R172, R191, -INF , P4 ;  /* 0xff800000bfac7808 */ /* 0x008fe20002000000 */
[--C-:B------:R-:W-:Y:S01]  /*9ca0*/  FFMA.FTZ R173, R181, UR5, -R0.reuse ;  /* 0x00000005b5ad7c23 */ /* 0x100fe20008010800 */
[----:B------:R-:W-:Y:S01]  /*9cb0*/  FMNMX.FTZ R188, R154, R3, !PT ;  /* 0x000000039abc7209 */ /* 0x000fe20007810000 */
[----:B------:R-:W-:Y:S01]  /*9cc0*/  FFMA.FTZ R181, R183, UR5, -R0 ;  /* 0x00000005b7b57c23 */ /* 0x000fe20008010800 */
[----:B------:R-:W-:Y:S01]  /*9cd0*/  FSEL R183, R4, RZ, P2 ;  /* 0x000000ff04b77208 */ /* 0x000fe20001000000 */
[----:B------:R-:W-:Y:S01]  /*9ce0*/  MUFU.EX2 R169, R169 ;  /* 0x000000a900a97308 */ /* 0x000fe20000000800 */
[----:B------:R-:W-:-:S02]  /*9cf0*/  FMNMX.FTZ R3, R155, R188, !PT ;  /* 0x000000bc9b037209 */ /* 0x000fc40007810000 */
[----:B------:R-:W-:Y:S01]  /*9d00*/  R2UR UR6, R226 ;  /* 0x00000000e20672ca */ /* 0x000fe200000e0000 */
[----:B------:R-:W-:Y:S01]  /*9d10*/  FADD.FTZ R183, -R183, R20 ;  /* 0x00000014b7b77221 */ /* 0x000fe20000010100 */
[----:B------:R-:W-:-:S03]  /*9d20*/  FMNMX.FTZ R3, R158, R3, !PT ;  /* 0x000000039e037209 */ /* 0x000fc60007810000 */
[----:B------:R-:W-:Y:S01]  /*9d30*/  MUFU.EX2 R173, R173 ;  /* 0x000000ad00ad7308 */ /* 0x000fe20000000800 */
[----:B------:R-:W-:-:S05]  /*9d40*/  FMNMX.FTZ R3, R172, R3, !PT ;  /* 0x00000003ac037209 */ /* 0x000fca0007810000 */
[----:B------:R-:W0:Y:S02]  /*9d50*/  SHFL.BFLY PT, R152, R3, 0x2, 0x1f ;  /* 0x0c401f0003987f89 */ /* 0x000e2400000e0000 */
[----:B------:R-:W-:Y:S01]  /*9d60*/  MUFU.EX2 R181, R181 ;  /* 0x000000b500b57308 */ /* 0x000fe20000000800 */
[----:B------:R-:W-:Y:S01]  /*9d70*/  UISETP.GT.AND UP0, UPT, UR11, UR6, UPT ;  /* 0x000000060b00728c */ /* 0x000fe2000bf04270 */
[----:B------:R-:W-:-:S13]  /*9d80*/  R2UR UR6, R16 ;  /* 0x00000000100672ca */ /* 0x000fda00000e0000 */
[----:B------:R-:W-:Y:S02]  /*9d90*/  MOV R230, UR6 ;  /* 0x0000000600e67c02 */ /* 0x000fe40008000f00 */
[----:B0-----:R-:W-:Y:S01]  /*9da0*/  FMNMX.FTZ R180, R3, R152, !PT ;  /* 0x0000009803b47209 */ /* 0x001fe20007810000 */
[----:B------:R-:W-:Y:S01]  /*9db0*/  FFMA.FTZ R152, R170, UR5, -R0 ;  /* 0x00000005aa987c23 */ /* 0x000fe20008010800 */
[----:B------:R-:W-:-:S03]  /*9dc0*/  FMUL.FTZ R0, R183, UR5 ;  /* 0x00000005b7007c20 */ /* 0x000fc60008410000 */
[----:B------:R-:W0:Y:S02]  /*9dd0*/  SHFL.BFLY PT, R3, R180, 0x1, 0x1f ;  /* 0x0c201f00b4037f89 */ /* 0x000e2400000e0000 */
[----:B------:R-:W-:Y:S08]  /*9de0*/  MUFU.EX2 R152, R152 ;  /* 0x0000009800987308 */ /* 0x000ff00000000800 */
[----:B------:R-:W1:Y:S01]  /*9df0*/  MUFU.EX2 R0, R0 ;  /* 0x0000000000007308 */ /* 0x000e620000000800 */
[----:B0-----:R-:W-:-:S04]  /*9e00*/  FMNMX.FTZ R3, R180, R3, !PT ;  /* 0x00000003b4037209 */ /* 0x001fc80007810000 */
[C---:B------:R-:W-:Y:S01]  /*9e10*/  FSETP.NEU.FTZ.AND P2, PT, R3.reuse, -INF , PT ;  /* 0xff8000000300780b */ /* 0x040fe20003f5d000 */
[----:B------:R-:W-:-:S05]  /*9e20*/  FMUL.FTZ R20, R3, UR5 ;  /* 0x0000000503147c20 */ /* 0x000fca0008410000 */
[----:B------:R-:W-:-:S05]  /*9e30*/  FSEL R183, R20, RZ, P2 ;  /* 0x000000ff14b77208 */ /* 0x000fca0001000000 */
[--C-:B------:R-:W-:Y:S01]  /*9e40*/  FFMA.FTZ R20, R2, UR5, -R183.reuse ;  /* 0x0000000502147c23 */ /* 0x100fe200080108b7 */
[----:B------:R-:W-:Y:S01]  /*9e50*/  FSEL R2, R3, RZ, P2 ;  /* 0x000000ff03027208 */ /* 0x000fe20001000000 */
[--C-:B------:R-:W-:Y:S01]  /*9e60*/  FFMA.FTZ R209, R186, UR5, -R183.reuse ;  /* 0x00000005bad17c23 */ /* 0x100fe200080108b7 */
[--C-:B------:R-:W-:Y:S01]  /*9e70*/  FFMA.FTZ R211, R159, UR5, -R183.reuse ;  /* 0x000000059fd37c23 */ /* 0x100fe200080108b7 */
[----:B------:R-:W-:Y:S01]  /*9e80*/  FFMA.FTZ R170, R184, UR5, -R183 ;  /* 0x00000005b8aa7c23 */ /* 0x000fe200080108b7 */
[----:B------:R-:W-:Y:S02]  /*9e90*/  IMAD.U32 R159, RZ, RZ, UR14 ;  /* 0x0000000eff9f7e24 */ /* 0x000fe4000f8e00ff */
[----:B------:R-:W-:Y:S01]  /*9ea0*/  FADD.FTZ R2, -R2, R21 ;  /* 0x0000001502027221 */ /* 0x000fe20000010100 */
[----:B-1----:R-:W-:Y:S01]  /*9eb0*/  FFMA.FTZ R21, R0, R14, R177 ;  /* 0x0000000e00157223 */ /* 0x002fe200000100b1 */
[----:B------:R-:W-:Y:S01]  /*9ec0*/  MUFU.EX2 R209, R209 ;  /* 0x000000d100d17308 */ /* 0x000fe20000000800 */
[----:B------:R-:W-:Y:S01]  /*9ed0*/  FFMA.FTZ R205, R176, UR5, -R183 ;  /* 0x00000005b0cd7c23 */ /* 0x000fe200080108b7 */
[----:B------:R-:W-:Y:S01]  /*9ee0*/  FMUL.FTZ R2, R2, UR5 ;  /* 0x0000000502027c20 */ /* 0x000fe20008410000 */
[----:B------:R-:W-:Y:S01]  /*9ef0*/  FADD.FTZ R21, R208, R21 ;  /* 0x00000015d0157221 */ /* 0x000fe20000010000 */
[--C-:B------:R-:W-:Y:S01]  /*9f00*/  FFMA.FTZ R176, R187, UR5, -R183.reuse ;  /* 0x00000005bbb07c23 */ /* 0x100fe200080108b7 */
[--C-:B------:R-:W-:Y:S01]  /*9f10*/  FFMA.FTZ R207, R178, UR5, -R183.reuse ;  /* 0x00000005b2cf7c23 */ /* 0x100fe200080108b7 */
[----:B------:R-:W-:Y:S01]  /*9f20*/  FFMA.FTZ R178, R179, UR5, -R183 ;  /* 0x00000005b3b27c23 */ /* 0x000fe200080108b7 */
[----:B------:R-:W-:Y:S01]  /*9f30*/  FADD.FTZ R14, R210, R21 ;  /* 0x00000015d20e7221 */ /* 0x000fe20000010000 */
[----:B------:R-:W0:Y:S01]  /*9f40*/  MUFU.EX2 R2, R2 ;  /* 0x0000000200027308 */ /* 0x000e220000000800 */
[--C-:B------:R-:W-:Y:S01]  /*9f50*/  FFMA.FTZ R201, R160, UR5, -R183.reuse ;  /* 0x00000005a0c97c23 */ /* 0x100fe200080108b7 */
[--C-:B------:R-:W-:Y:S01]  /*9f60*/  FFMA.FTZ R203, R174, UR5, -R183.reuse ;  /* 0x00000005aecb7c23 */ /* 0x100fe200080108b7 */
[----:B------:R-:W-:Y:S01]  /*9f70*/  FADD.FTZ R21, R161, R14 ;  /* 0x0000000ea1157221 */ /* 0x000fe20000010000 */
[----:B------:R-:W-:Y:S01]  /*9f80*/  @!P1 IADD3 R14, R159, 0x38840, RZ ;  /* 0x000388409f0e9810 */ /* 0x000fe20007ffe0ff */
[--C-:B------:R-:W-:Y:S01]  /*9f90*/  FFMA.FTZ R160, R168, UR5, -R183.reuse ;  /* 0x00000005a8a07c23 */ /* 0x100fe200080108b7 */
[----:B------:R-:W-:Y:S01]  /*9fa0*/  FFMA.FTZ R168, R175, UR5, -R183 ;  /* 0x00000005afa87c23 */ /* 0x000fe200080108b7 */
[----:B------:R-:W-:Y:S01]  /*9fb0*/  FADD.FTZ R174, R204, R21 ;  /* 0x00000015ccae7221 */ /* 0x000fe20000010000 */
[----:B------:R-:W1:Y:S01]  /*9fc0*/  MUFU.EX2 R20, R20 ;  /* 0x0000001400147308 */ /* 0x000e620000000800 */
[----:B------:R-:W-:Y:S01]  /*9fd0*/  @!P1 PRMT R14, RZ, 0x654, R14 ;  /* 0x00000654ff0e9816 */ /* 0x000fe2000000000e */
[--C-:B------:R-:W-:Y:S01]  /*9fe0*/  FFMA.FTZ R197, R162, UR5, -R183.reuse ;  /* 0x00000005a2c57c23 */ /* 0x100fe200080108b7 */
[----:B------:R-:W-:Y:S01]  /*9ff0*/  FADD.FTZ R21, R167, R174 ;  /* 0x000000aea7157221 */ /* 0x000fe20000010000 */
[--C-:B------:R-:W-:Y:S01]  /*a000*/  FFMA.FTZ R162, R163, UR5, -R183.reuse ;  /* 0x00000005a3a27c23 */ /* 0x100fe200080108b7 */
[--C-:B------:R-:W-:Y:S01]  /*a010*/  FFMA.FTZ R199, R166, UR5, -R183.reuse ;  /* 0x00000005a6c77c23 */ /* 0x100fe200080108b7 */
[----:B------:R-:W-:Y:S01]  /*a020*/  FFMA.FTZ R164, R164, UR5, -R183 ;  /* 0x00000005a4a47c23 */ /* 0x000fe200080108b7 */
[----:B------:R-:W-:Y:S01]  /*a030*/  FADD.FTZ R174, R206, R21 ;  /* 0x00000015ceae7221 */ /* 0x000fe20000010000 */
[----:B------:R-:W2:Y:S01]  /*a040*/  MUFU.EX2 R211, R211 ;  /* 0x000000d300d37308 */ /* 0x000ea20000000800 */
[----:B0-----:R-:W-:Y:S01]  /*a050*/  FFMA.FTZ R5, R2, R5, R209 ;  /* 0x0000000502057223 */ /* 0x001fe200000100d1 */
[--C-:B------:R-:W-:Y:S01]  /*a060*/  FFMA.FTZ R155, R155, UR5, -R183.reuse ;  /* 0x000000059b9b7c23 */ /* 0x100fe200080108b7 */
[----:B------:R-:W-:Y:S01]  /*a070*/  FADD.FTZ R21, R165, R174 ;  /* 0x000000aea5157221 */ /* 0x000fe20000010000 */
[--C-:B------:R-:W-:Y:S01]  /*a080*/  FFMA.FTZ R158, R158, UR5, -R183.reuse ;  /* 0x000000059e9e7c23 */ /* 0x100fe200080108b7 */
[----:B------:R-:W-:Y:S01]  /*a090*/  FFMA.FTZ R172, R172, UR5, -R183 ;  /* 0x00000005acac7c23 */ /* 0x000fe200080108b7 */
[----:B------:R-:W-:-:S02]  /*a0a0*/  IMAD.U32 R159, RZ, RZ, UR4 ;  /* 0x00000004ff9f7e24 */ /* 0x000fc4000f8e00ff */
[----:B------:R-:W-:Y:S01]  /*a0b0*/  FADD.FTZ R174, R200, R21 ;  /* 0x00000015c8ae7221 */ /* 0x000fe20000010000 */
[----:B------:R-:W0:Y:S01]  /*a0c0*/  MUFU.EX2 R170, R170 ;  /* 0x000000aa00aa7308 */ /* 0x000e220000000800 */
[----:B------:R-:W-:Y:S01]  /*a0d0*/  PLOP3.LUT P2, PT, PT, PT, UP0, 0x80, 0x0 ;  /* 0x000000000000781c */ /* 0x000fe20003f4f008 */
[----:B------:R-:W-:Y:S02]  /*a0e0*/  @!P1 VIADD R159, R159, 0x38860 ;  /* 0x000388609f9f9836 */ /* 0x000fe40000000000 */
[----:B------:R-:W-:Y:S01]  /*a0f0*/  FADD.FTZ R21, R169, R174 ;  /* 0x000000aea9157221 */ /* 0x000fe20000010000 */
[----:B------:R-:W-:Y:S01]  /*a100*/  UIADD3 UR4, UR11, -0x1, URZ ;  /* 0xffffffff0b047890 */ /* 0x000fe2000fffe03f */
[----:B-1----:R-:W-:Y:S02]  /*a110*/  F2FP.BF16.F32.PACK_AB R209, R20, R209 ;  /* 0x000000d114d1723e */ /* 0x002fe400000010ff */
[----:B------:R-:W-:Y:S01]  /*a120*/  FADD.FTZ R166, R202, R21 ;  /* 0x00000015caa67221 */ /* 0x000fe20000010000 */
[----:B------:R-:W1:Y:S01]  /*a130*/  MUFU.EX2 R205, R205 ;  /* 0x000000cd00cd7308 */ /* 0x000e620000000800 */
[----:B------:R-:W-:Y:S01]  /*a140*/  @!P1 PRMT R159, RZ, 0x654, R159 ;  /* 0x00000654ff9f9816 */ /* 0x000fe2000000009f */
[----:B------:R-:W-:-:S02]  /*a150*/  IMAD.U32 R229, RZ, RZ, UR4 ;  /* 0x00000004ffe57e24 */ /* 0x000fc4000f8e00ff */
[----:B------:R-:W-:Y:S01]  /*a160*/  FADD.FTZ R21, R153, R166 ;  /* 0x000000a699157221 */ /* 0x000fe20000010000 */
[----:B------:R-:W-:Y:S02]  /*a170*/  F2FP.BF16.F32.PACK_AB R208, R208, R177 ;  /* 0x000000b1d0d0723e */ /* 0x000fe400000010ff */
[----:B------:R-:W-:Y:S01]  /*a180*/  F2FP.BF16.F32.PACK_AB R210, R161, R210 ;  /* 0x000000d2a1d2723e */ /* 0x000fe200000010ff */
[----:B------:R-:W-:Y:S01]  /*a190*/  FADD.FTZ R166, R196, R21 ;  /* 0x00000015c4a67221 */ /* 0x000fe20000010000 */
[----:B------:R-:W3:Y:S01]  /*a1a0*/  MUFU.EX2 R176, R176 ;  /* 0x000000b000b07308 */ /* 0x000ee20000000800 */
[----:B------:R-:W-:Y:S02]  /*a1b0*/  F2FP.BF16.F32.PACK_AB R204, R167, R204 ;  /* 0x000000cca7cc723e */ /* 0x000fe400000010ff */
[----:B------:R-:W-:Y:S01]  /*a1c0*/  FADD.FTZ R21, R173, R166 ;  /* 0x000000a6ad157221 */ /* 0x000fe20000010000 */
[----:B------:R-:W-:Y:S02]  /*a1d0*/  F2FP.BF16.F32.PACK_AB R206, R165, R206 ;  /* 0x000000cea5ce723e */ /* 0x000fe400000010ff */
[----:B------:R-:W-:Y:S01]  /*a1e0*/  F2FP.BF16.F32.PACK_AB R200, R169, R200 ;  /* 0x000000c8a9c8723e */ /* 0x000fe200000010ff */
[----:B------:R-:W-:Y:S01]  /*a1f0*/  FADD.FTZ R166, R198, R21 ;  /* 0x00000015c6a67221 */ /* 0x000fe20000010000 */
[----:B------:R-:W4:Y:S01]  /*a200*/  MUFU.EX2 R207, R207 ;  /* 0x000000cf00cf7308 */ /* 0x000f220000000800 */
[----:B------:R-:W-:-:S02]  /*a210*/  F2FP.BF16.F32.PACK_AB R202, R153, R202 ;  /* 0x000000ca99ca723e */ /* 0x000fc400000010ff */
[----:B------:R-:W-:Y:S01]  /*a220*/  FADD.FTZ R21, R157, R166 ;  /* 0x000000a69d157221 */ /* 0x000fe20000010000 */
[----:B------:R-:W-:Y:S02]  /*a230*/  F2FP.BF16.F32.PACK_AB R196, R173, R196 ;  /* 0x000000c4adc4723e */ /* 0x000fe400000010ff */
[----:B------:R-:W-:Y:S02]  /*a240*/  F2FP.BF16.F32.PACK_AB R198, R157, R198 ;  /* 0x000000c69dc6723e */ /* 0x000fe400000010ff */
[----:B------:R-:W5:Y:S08]  /*a250*/  MUFU.EX2 R178, R178 ;  /* 0x000000b200b27308 */ /* 0x000f700000000800 */
[----:B------:R-:W5:Y:S08]  /*a260*/  MUFU.EX2 R201, R201 ;  /* 0x000000c900c97308 */ /* 0x000f700000000800 */
[----:B------:R-:W5:Y:S08]  /*a270*/  MUFU.EX2 R160, R160 ;  /* 0x000000a000a07308 */ /* 0x000f700000000800 */
[----:B------:R-:W5:Y:S08]  /*a280*/  MUFU.EX2 R203, R203 ;  /* 0x000000cb00cb7308 */ /* 0x000f700000000800 */
[----:B------:R-:W5:Y:S08]  /*a290*/  MUFU.EX2 R168, R168 ;  /* 0x000000a800a87308 */ /* 0x000f700000000800 */
[----:B------:R-:W5:Y:S08]  /*a2a0*/  MUFU.EX2 R197, R197 ;  /* 0x000000c500c57308 */ /* 0x000f700000000800 */
[----:B------:R-:W5:Y:S01]  /*a2b0*/  MUFU.EX2 R162, R162 ;  /* 0x000000a200a27308 */ /* 0x000f620000000800 */
[----:B------:R-:W-:-:S02]  /*a2c0*/  WARPGROUP.DEPBAR.LE gsb0, 0x0 ;  /* 0x00008000000079c5 */ /* 0x000fc40000010000 */
[----:B------:R2:W-:Y:S05]  /*a2d0*/  @!P1 SYNCS.ARRIVE.TRANS64.RED.A1T0 RZ, [R14+URZ], RZ ;  /* 0x000000ff0eff99a7 */ /* 0x0005ea000810043f */
[----:B------:R-:W5:Y:S01]  /*a2e0*/  MUFU.EX2 R199, R199 ;  /* 0x000000c700c77308 */ /* 0x000f620000000800 */
[----:B------:R-:W-:Y:S01]  /*a2f0*/  FFMA.FTZ R193, R154, UR5, -R183 ;  /* 0x000000059ac17c23 */ /* 0x000fe200080108b7 */
[----:B------:R-:W-:Y:S02]  /*a300*/  F2FP.BF16.F32.PACK_AB R192, R181, R152 ;  /* 0x00000098b5c0723e */ /* 0x000fe400000010ff */
[----:B------:R-:W-:Y:S01]  /*a310*/  F2FP.BF16.F32.PACK_AB R194, R171, R156 ;  /* 0x0000009cabc2723e */ /* 0x000fe200000010ff */
[----:B--2---:R-:W-:-:S03]  /*a320*/  FADD.FTZ R14, R20, R5 ;  /* 0x00000005140e7221 */ /* 0x004fc60000010000 */
[----:B------:R2:W5:Y:S01]  /*a330*/  MUFU.EX2 R154, R164 ;  /* 0x000000a4009a7308 */ /* 0x0005620000000800 */
[----:B------:R1:W-:Y:S01]  /*a340*/  @!P1 SYNCS.ARRIVE.TRANS64.RED.A1T0 RZ, [R159+URZ], RZ ;  /* 0x000000ff9fff99a7 */ /* 0x0003e2000810043f */
[----:B------:R-:W-:Y:S02]  /*a350*/  IMAD.MOV.U32 R20, RZ, RZ, R4 ;  /* 0x000000ffff147224 */ /* 0x000fe400078e0004 */
[----:B------:R-:W-:Y:S01]  /*a360*/  FADD.FTZ R5, R211, R14 ;  /* 0x0000000ed3057221 */ /* 0x000fe20000010000 */
[----:B0-----:R-:W-:-:S03]  /*a370*/  F2FP.BF16.F32.PACK_AB R211, R170, R211 ;  /* 0x000000d3aad3723e */ /* 0x001fc600000010ff */
[----:B------:R-:W-:Y:S01]  /*a380*/  FADD.FTZ R14, R170, R5 ;  /* 0x00000005aa0e7221 */ /* 0x000fe20000010000 */
[----:B------:R-:W0:Y:S01]  /*a390*/  MUFU.EX2 R193, R193 ;  /* 0x000000c100c17308 */ /* 0x000e220000000800 */
[----:B--2---:R-:W-:Y:S02]  /*a3a0*/  FADD.FTZ R164, R152, R21 ;  /* 0x0000001598a47221 */ /* 0x004fe40000010000 */
[----:B-1----:R-:W-:Y:S01]  /*a3b0*/  FADD.FTZ R5, R205, R14 ;  /* 0x0000000ecd057221 */ /* 0x002fe20000010000 */
[C---:B---3--:R-:W-:Y:S01]  /*a3c0*/  F2FP.BF16.F32.PACK_AB R205, R176.reuse, R205 ;  /* 0x000000cdb0cd723e */ /* 0x048fe200000010ff */
[----:B------:R-:W-:Y:S02]  /*a3d0*/  FADD.FTZ R21, R181, R164 ;  /* 0x000000a4b5157221 */ /* 0x000fe40000010000 */
[----:B------:R-:W-:Y:S01]  /*a3e0*/  FADD.FTZ R14, R176, R5 ;  /* 0x00000005b00e7221 */ /* 0x000fe20000010000 */
[----:B------:R-:W1:Y:S01]  /*a3f0*/  MUFU.EX2 R155, R155 ;  /* 0x0000009b009b7308 */ /* 0x000e620000000800 */
[----:B------:R-:W-:Y:S01]  /*a400*/  FADD.FTZ R164, R156, R21 ;  /* 0x000000159ca47221 */ /* 0x000fe20000010000 */
[----:B------:R-:W-:-:S02]  /*a410*/  IMAD.MOV.U32 R21, RZ, RZ, R3 ;  /* 0x000000ffff157224 */ /* 0x000fc400078e0003 */
[----:B----4-:R-:W-:Y:S01]  /*a420*/  FADD.FTZ R5, R207, R14 ;  /* 0x0000000ecf057221 */ /* 0x010fe20000010000 */
[----:B-----5:R-:W-:-:S03]  /*a430*/  F2FP.BF16.F32.PACK_AB R207, R178, R207 ;  /* 0x000000cfb2cf723e */ /* 0x020fc600000010ff */
[----:B------:R-:W-:Y:S01]  /*a440*/  FADD.FTZ R14, R178, R5 ;  /* 0x00000005b20e7221 */ /* 0x000fe20000010000 */
[----:B------:R-:W2:Y:S03]  /*a450*/  MUFU.EX2 R195, R158 ;  /* 0x0000009e00c37308 */ /* 0x000ea60000000800 */
[----:B------:R-:W-:Y:S01]  /*a460*/  FADD.FTZ R5, R201, R14 ;  /* 0x0000000ec9057221 */ /* 0x000fe20000010000 */
[----:B------:R-:W-:-:S03]  /*a470*/  F2FP.BF16.F32.PACK_AB R201, R160, R201 ;  /* 0x000000c9a0c9723e */ /* 0x000fc600000010ff */
[----:B------:R-:W-:Y:S01]  /*a480*/  FADD.FTZ R14, R160, R5 ;  /* 0x00000005a00e7221 */ /* 0x000fe20000010000 */
[----:B------:R-:W3:Y:S03]  /*a490*/  MUFU.EX2 R172, R172 ;  /* 0x000000ac00ac7308 */ /* 0x000ee60000000800 */
[----:B------:R-:W-:Y:S01]  /*a4a0*/  FADD.FTZ R5, R203, R14 ;  /* 0x0000000ecb057221 */ /* 0x000fe20000010000 */
[----:B------:R-:W-:-:S03]  /*a4b0*/  F2FP.BF16.F32.PACK_AB R203, R168, R203 ;  /* 0x000000cba8cb723e */ /* 0x000fc600000010ff */
[----:B------:R-:W-:-:S04]  /*a4c0*/  FADD.FTZ R14, R168, R5 ;  /* 0x00000005a80e7221 */ /* 0x000fc80000010000 */
[----:B------:R-:W-:Y:S01]  /*a4d0*/  FADD.FTZ R5, R197, R14 ;  /* 0x0000000ec5057221 */ /* 0x000fe20000010000 */
[----:B------:R-:W-:-:S03]  /*a4e0*/  F2FP.BF16.F32.PACK_AB R197, R162, R197 ;  /* 0x000000c5a2c5723e */ /* 0x000fc600000010ff */
[----:B------:R-:W-:-:S04]  /*a4f0*/  FADD.FTZ R14, R162, R5 ;  /* 0x00000005a20e7221 */ /* 0x000fc80000010000 */
[----:B------:R-:W-:Y:S01]  /*a500*/  FADD.FTZ R5, R199, R14 ;  /* 0x0000000ec7057221 */ /* 0x000fe20000010000 */
[----:B------:R-:W-:Y:S01]  /*a510*/  FADD.FTZ R14, R171, R164 ;  /* 0x000000a4ab0e7221 */ /* 0x000fe20000010000 */
[C---:B------:R-:W-:Y:S02]  /*a520*/  F2FP.BF16.F32.PACK_AB R199, R154.reuse, R199 ;  /* 0x000000c79ac7723e */ /* 0x040fe400000010ff */
[----:B------:R-:W-:-:S04]  /*a530*/  FADD.FTZ R152, R154, R5 ;  /* 0x000000059a987221 */ /* 0x000fc80000010000 */
[----:B0-----:R-:W-:Y:S01]  /*a540*/  FADD.FTZ R152, R193, R152 ;  /* 0x00000098c1987221 */ /* 0x001fe20000010000 */
[----:B-1----:R-:W-:-:S03]  /*a550*/  F2FP.BF16.F32.PACK_AB R193, R155, R193 ;  /* 0x000000c19bc1723e */ /* 0x002fc600000010ff */
[----:B------:R-:W-:-:S04]  /*a560*/  FADD.FTZ R152, R155, R152 ;  /* 0x000000989b987221 */ /* 0x000fc80000010000 */
[----:B--2---:R-:W-:Y:S01]  /*a570*/  FADD.FTZ R152, R195, R152 ;  /* 0x00000098c3987221 */ /* 0x004fe20000010000 */
[----:B---3--:R-:W-:-:S03]  /*a580*/  F2FP.BF16.F32.PACK_AB R195, R172, R195 ;  /* 0x000000c3acc3723e */ /* 0x008fc600000010ff */
[----:B------:R-:W-:Y:S01]  /*a590*/  FADD.FTZ R5, R172, R152 ;  /* 0x00000098ac057221 */ /* 0x000fe20000010000 */
[----:B------:R-:W-:Y:S06]  /*a5a0*/  @P2 BRA `(.L_x_2101) ;  /* 0xffffffbc00b02947 */ /* 0x000fec000383ffff */
[----:B------:R-:W-:-:S07]  /*a5b0*/  IMAD.U32 R227, RZ, RZ, UR4 ;  /* 0x00000004ffe37e24 */ /* 0x000fce000f8e00ff */
.L_x_2092:
[----:B------:R-:W-:-:S13]  /*a5c0*/  R2UR UR4, R227 ;  /* 0x00000000e30472ca */ /* 0x000fda00000e0000 */
[----:B------:R-:W-:-:S13]  /*a5d0*/  ISETP.LE.AND P2, PT, RZ, UR4, PT ;  /* 0x00000004ff007c0c */ /* 0x000fda000bf43270 */
[----:B------:R-:W-:Y:S05]  /*a5e0*/  @!P2 BRA `(.L_x_2102) ;  /* 0x0000003c00cca947 */ /* 0x000fea0003800000 */
[----:B------:R-:W-:Y:S01]  /*a5f0*/  R2UR UR4, R16 ;  /* 0x00000000100472ca */ /* 0x000fe200000e0000 */
[----:B------:R-:W-:Y:S01]  /*a600*/  IMAD.MOV.U32 R20, RZ, RZ, R3 ;  /* 0x000000ffff147224 */ /* 0x000fe200078e0003 */
[----:B------:R-:W-:Y:S01]  /*a610*/  MOV R19, R4 ;  /* 0x0000000400137202 */ /* 0x000fe20000000f00 */
[----:B------:R-:W-:Y:S01]  /*a620*/  IMAD.U32 R22, RZ, RZ, UR60 ;  /* 0x0000003cff167e24 */ /* 0x000fe2000f8e00ff */
[----:B------:R-:W-:-:S09]  /*a630*/  ULDC UR61, c[0x0][0x9d8] ;  /* 0x00027600003d7ab9 */ /* 0x000fd20000000800 */
[----:B------:R-:W-:-:S07]  /*a640*/  IMAD.U32 R21, RZ, RZ, UR4 ;  /* 0x00000004ff157e24 */ /* 0x000fce000f8e00ff */
.L_x_2111:
        /* <DEDUP_REMOVED lines=10> */
.L_x_2103:
[----:B------:R-:W-:Y:S02]  /*a6f0*/  R2UR UR4, R17 ;  /* 0x00000000110472ca */ /* 0x000fe400000e0000 */
[----:B------:R-:W-:-:S11]  /*a700*/  R2UR UR5, R16 ;  /* 0x00000000100572ca */ /* 0x000fd600000e0000 */
[----:B------:R-:W-:Y:S02]  /*a710*/  ULEA UR4, UR60, UR4, 0x3 ;  /* 0x000000043c047291 */ /* 0x000fe4000f8e183f */
[----:B------:R-:W-:-:S05]  /*a720*/  IMAD.U32 R3, RZ, RZ, UR5 ;  /* 0x00000005ff037e24 */ /* 0x000fca000f8e00ff */
[----:B------:R-:W-:-:S04]  /*a730*/  SHF.L.U32 R3, R3, 0x1f, RZ ;  /* 0x0000001f03037819 */ /* 0x000fc800000006ff */
[----:B------:R0:W1:Y:S01]  /*a740*/  SYNCS.PHASECHK.TRANS64.TRYWAIT P2, [UR4+0x38830], R3 ;  /* 0x03883003ff0075a7 */ /* 0x0000620008040144 */
[----:B------:R-:W-:Y:S05]  /*a750*/  @!P0 BRA `(.L_x_2104) ;  /* 0x0000000000048947 */ /* 0x000fea0003800000 */
[----:B------:R-:W-:Y:S01]  /*a760*/  BPT.TRAP 0x1 ;  /* 0x000000040000795c */ /* 0x000fe20000300000 */
.L_x_2104:
[----:B-1----:R-:W-:Y:S05]  /*a770*/  @P2 BRA `(.L_x_2105) ;  /* 0x0000000000082947 */ /* 0x002fea0003800000 */
[----:B------:R-:W1:Y:S02]  /*a780*/  SYNCS.PHASECHK.TRANS64.TRYWAIT P2, [UR4+0x38830], R3 ;  /* 0x03883003ff0075a7 */ /* 0x000e640008040144 */
[----:B-1----:R-:W-:Y:S05]  /*a790*/  @!P2 BRA `(.L_x_2106) ;  /* 0x000000d80078a947 */ /* 0x002fea0003800000 */
.L_x_2105:
        /* <DEDUP_REMOVED lines=617> */
[----:B------:R-:W-:-:S03]  /*ce30*/  UIADD3 UR6, UR4, 0x906, URZ ;  /* 0x0000090604067890 */ /* 0x000fc6000fffe03f */
        /* <DEDUP_REMOVED lines=25> */
.L_x_2107:
        /* <DEDUP_REMOVED lines=9> */
.L_x_2108:
[----:B---3--:R-:W-:Y:S05]  /*d060*/  @P2 BRA `(.L_x_2109) ;  /* 0x0000000000082947 */ /* 0x008fea0003800000 */
[----:B------:R-:W3:Y:S02]  /*d070*/  SYNCS.PHASECHK.TRANS64.TRYWAIT P2, [UR4+0x38850], R0 ;  /* 0x03885000ff0075a7 */ /* 0x000ee40008040144 */
[----:B---3--:R-:W-:Y:S05]  /*d080*/  @!P2 BRA `(.L_x_2110) ;  /* 0x000000b00054a947 */ /* 0x008fea0003800000 */
.L_x_2109:
[----:B------:R-:W-:Y:S01]  /*d090*/  R2UR UR11, R17 ;  /* 0x00000000110b72ca */ /* 0x000fe200000e0000 */
[----:B------:R-:W-:Y:S01]  /*d0a0*/  WARPGROUP.ARRIVE ;  /* 0x00000000000079c5 */ /* 0x000fe20000000000 */
[----:B------:R-:W-:Y:S01]  /*d0b0*/  R2UR UR6, R22 ;  /* 0x00000000160672ca */ /* 0x000fe200000e0000 */
[----:B------:R-:W-:Y:S01]  /*d0c0*/  UMOV UR7, 0x40000040 ;  /* 0x4000004000077882 */ /* 0x000fe20000000000 */
[----:B------:R-:W-:Y:S01]  /*d0d0*/  FMUL.FTZ R2, R184, UR61 ;  /* 0x0000003db8027c20 */ /* 0x000fe20008410000 */
[----:B01----:R-:W-:Y:S01]  /*d0e0*/  FMUL.FTZ R3, R185, UR61 ;  /* 0x0000003db9037c20 */ /* 0x003fe20008410000 */
[----:B------:R-:W-:Y:S01]  /*d0f0*/  FMUL.FTZ R184, R188, UR61 ;  /* 0x0000003dbcb87c20 */ /* 0x000fe20008410000 */
[----:B------:R-:W-:Y:S01]  /*d100*/  FMUL.FTZ R185, R189, UR61 ;  /* 0x0000003dbdb97c20 */ /* 0x000fe20008410000 */
[----:B------:R-:W-:Y:S01]  /*d110*/  FMUL.FTZ R176, R176, UR61 ;  /* 0x0000003db0b07c20 */ /* 0x000fe20008410000 */
[----:B------:R-:W-:Y:S01]  /*d120*/  FMUL.FTZ R22, R187, UR61 ;  /* 0x0000003dbb167c20 */ /* 0x000fe20008410000 */
[----:B------:R-:W2:Y:S01]  /*d130*/  MUFU.TANH R2, R2 ;  /* 0x0000000200027308 */ /* 0x000ea20000002400 */
[----:B------:R-:W-:Y:S01]  /*d140*/  FMUL.FTZ R187, R177, UR61 ;  /* 0x0000003db1bb7c20 */ /* 0x000fe20008410000 */
[----:B------:R-:W-:Y:S01]  /*d150*/  FMUL.FTZ R177, R178, UR61 ;  /* 0x0000003db2b17c20 */ /* 0x000fe20008410000 */
[----:B------:R-:W-:Y:S01]  /*d160*/  UIADD3 UR5, UR11, 0x400, URZ ;  /* 0x000004000b057890 */ /* 0x000fe2000fffe03f */
[----:B------:R-:W-:Y:S01]  /*d170*/  FMUL.FTZ R178, R179, UR61 ;  /* 0x0000003db3b27c20 */ /* 0x000fe20008410000 */
[----:B------:R-:W-:Y:S01]  /*d180*/  FMUL.FTZ R179, R182, UR61 ;  /* 0x0000003db6b37c20 */ /* 0x000fe20008410000 */
[----:B------:R-:W-:Y:S01]  /*d190*/  FMUL.FTZ R182, R168, UR61 ;  /* 0x0000003da8b67c20 */ /* 0x000fe20008410000 */
[----:B------:R-:W-:Y:S01]  /*d1a0*/  USHF.R.U32.HI UR5, URZ, 0x4, UR5 ;  /* 0x000000043f057899 */ /* 0x000fe20008011605 */
[----:B------:R-:W0:Y:S01]  /*d1b0*/  MUFU.TANH R3, R3 ;  /* 0x0000000300037308 */ /* 0x000e220000002400 */
[----:B------:R-:W-:Y:S01]  /*d1c0*/  FMUL.FTZ R180, R180, UR61 ;  /* 0x0000003db4b47c20 */ /* 0x000fe20008410000 */
[----:B------:R-:W-:Y:S01]  /*d1d0*/  FMUL.FTZ R168, R169, UR61 ;  /* 0x0000003da9a87c20 */ /* 0x000fe20008410000 */
[----:B------:R-:W-:Y:S01]  /*d1e0*/  ULOP3.LUT UR5, UR5, 0x3fff, URZ, 0xc0, !UPT ;  /* 0x00003fff05057892 */ /* 0x000fe2000f8ec03f */
[----:B------:R-:W-:Y:S01]  /*d1f0*/  FMUL.FTZ R169, R172, UR61 ;  /* 0x0000003daca97c20 */ /* 0x000fe20008410000 */
[----:B------:R-:W-:Y:S01]  /*d200*/  FMUL.FTZ R172, R173, UR61 ;  /* 0x0000003dadac7c20 */ /* 0x000fe20008410000 */
[----:B------:R-:W-:Y:S01]  /*d210*/  FMUL.FTZ R181, R181, UR61 ;  /* 0x0000003db5b57c20 */ /* 0x000fe20008410000 */
[----:B------:R-:W-:Y:S01]  /*d220*/  ULOP3.LUT UR5, UR5, 0x2800000, URZ, 0xfc, !UPT ;  /* 0x0280000005057892 */ /* 0x000fe2000f8efc3f */
[----:B------:R-:W1:Y:S01]  /*d230*/  MUFU.TANH R184, R184 ;  /* 0x000000b800b87308 */ /* 0x000e620000002400 */
[----:B--2---:R-:W-:Y:S01]  /*d240*/  FMNMX.FTZ R0, R2, R19, !PT ;  /* 0x0000001302007209 */ /* 0x004fe20007810000 */
[----:B------:R-:W-:Y:S01]  /*d250*/  FMUL.FTZ R160, R160, UR61 ;  /* 0x0000003da0a07c20 */ /* 0x000fe20008410000 */
[----:B------:R-:W-:Y:S01]  /*d260*/  UIMAD UR10, UR6, 0xa00, UR5 ;  /* 0x00000a00060a78a4 */ /* 0x000fe2000f8e0205 */
[----:B------:R-:W-:Y:S01]  /*d270*/  FMUL.FTZ R161, R161, UR61 ;  /* 0x0000003da1a17c20 */ /* 0x000fe20008410000 */
[----:B------:R-:W-:Y:S01]  /*d280*/  FMUL.FTZ R164, R164, UR61 ;  /* 0x0000003da4a47c20 */ /* 0x000fe20008410000 */
[----:B------:R-:W-:Y:S01]  /*d290*/  FMUL.FTZ R165, R165, UR61 ;  /* 0x0000003da5a57c20 */ /* 0x000fe20008410000 */
[----:B------:R-:W-:Y:S01]  /*d2a0*/  FMUL.FTZ R188, R156, UR61 ;  /* 0x0000003d9cbc7c20 */ /* 0x000fe20008410000 */
[----:B------:R-:W2:Y:S01]  /*d2b0*/  MUFU.TANH R185, R185 ;  /* 0x000000b900b97308 */ /* 0x000ea20000002400 */
[----:B0-----:R-:W-:Y:S01]  /*d2c0*/  FMNMX.FTZ R173, R3, R0, !PT ;  /* 0x0000000003ad7209 */ /* 0x001fe20007810000 */
[----:B------:R-:W-:Y:S01]  /*d2d0*/  UMOV UR6, UR10 ;  /* 0x0000000a00067c82 */ /* 0x000fe20008000000 */
[----:B------:R-:W-:Y:S01]  /*d2e0*/  FMUL.FTZ R156, R157, UR61 ;  /* 0x0000003d9d9c7c20 */ /* 0x000fe20008410000 */
[----:B------:R-:W-:Y:S01]  /*d2f0*/  HGMMA.64x256x16.F32.BF16 R24, R208, gdesc[UR4].tnspB, R24, gsb0 ;  /* 0x43e00004d0187df0 */ /* 0x000fe20008001818 */
[----:B------:R-:W-:Y:S01]  /*d300*/  UIADD3 UR6, UR10, 0x80, URZ ;  /* 0x000000800a067890 */ /* 0x000fe2000fffe03f */
[----:B------:R-:W-:Y:S01]  /*d310*/  FMUL.FTZ R157, R170, UR61 ;  /* 0x0000003daa9d7c20 */ /* 0x000fe20008410000 */
[----:B------:R-:W-:Y:S01]  /*d320*/  UMOV UR7, 0x40000040 ;  /* 0x4000004000077882 */ /* 0x000fe20000000000 */
[----:B------:R-:W0:Y:S01]  /*d330*/  MUFU.TANH R176, R176 ;  /* 0x000000b000b07308 */ /* 0x000e220000002400 */
        /* <DEDUP_REMOVED lines=9> */
[----:B------:R-:W-:Y:S01]  /*d3d0*/  ULDC UR14, c[0x0][0x988] ;  /* 0x00026200000e7ab9 */ /* 0x000fe20000000800 */
[----:B------:R-:W-:Y:S01]  /*d3e0*/  FMUL.FTZ R162, R162, UR61 ;  /* 0x0000003da2a27c20 */ /* 0x000fe20008410000 */
[----:B------:R-:W-:Y:S01]  /*d3f0*/  UMOV UR5, UR14 ;  /* 0x0000000e00057c82 */ /* 0x000fe20008000000 */
[----:B------:R-:W-:Y:S01]  /*d400*/  FMUL.FTZ R163, R163, UR61 ;  /* 0x0000003da3a37c20 */ /* 0x000fe20008410000 */
[----:B------:R-:W-:Y:S01]  /*d410*/  FMUL.FTZ R166, R166, UR61 ;  /* 0x0000003da6a67c20 */ /* 0x000fe20008410000 */
[----:B------:R-:W-:Y:S01]  /*d420*/  FMUL.FTZ R167, R167, UR61 ;  /* 0x0000003da7a77c20 */ /* 0x000fe20008410000 */
[----:B------:R-:W2:Y:S01]  /*d430*/  MUFU.TANH R180, R180 ;  /* 0x000000b400b47308 */ /* 0x000ea20000002400 */
[----:B0-----:R-:W-:Y:S01]  /*d440*/  FMNMX.FTZ R0, R176, R173, !PT ;  /* 0x000000adb0007209 */ /* 0x001fe20007810000 */
[----:B------:R-:W-:Y:S01]  /*d450*/  FMUL.FTZ R154, R154, UR61 ;  /* 0x0000003d9a9a7c20 */ /* 0x000fe20008410000 */
[----:B------:R-:W-:Y:S01]  /*d460*/  FMUL.FTZ R155, R155, UR61 ;  /* 0x0000003d9b9b7c20 */ /* 0x000fe20008410000 */
[----:B------:R-:W-:Y:S01]  /*d470*/  FMUL.FTZ R158, R158, UR61 ;  /* 0x0000003d9e9e7c20 */ /* 0x000fe20008410000 */
[----:B------:R-:W-:-:S03]  /*d480*/  FMUL.FTZ R159, R159, UR61 ;  /* 0x0000003d9f9f7c20 */ /* 0x000fc60008410000 */
[----:B------:R-:W0:Y:S01]  /*d490*/  MUFU.TANH R181, R181 ;  /* 0x000000b500b57308 */ /* 0x000e220000002400 */
[----:B-1----:R-:W-:-:S07]  /*d4a0*/  FMNMX.FTZ R173, R187, R0, !PT ;  /* 0x00000000bbad7209 */ /* 0x002fce0007810000 */
[----:B------:R-:W1:Y:S01]  /*d4b0*/  MUFU.TANH R182, R182 ;  /* 0x000000b600b67308 */ /* 0x000e620000002400 */
[----:B--2---:R-:W-:Y:S01]  /*d4c0*/  FMNMX.FTZ R0, R180, R173, !PT ;  /* 0x000000adb4007209 */ /* 0x004fe20007810000 */
[----:B------:R-:W-:Y:S01]  /*d4d0*/  FMUL.FTZ R173, R152, UR61 ;  /* 0x0000003d98ad7c20 */ /* 0x000fe20008410000 */
[----:B------:R-:W-:-:S05]  /*d4e0*/  FMUL.FTZ R152, R153, UR61 ;  /* 0x0000003d99987c20 */ /* 0x000fca0008410000 */
        /* <DEDUP_REMOVED lines=15> */
[----:B-1----:R-:W-:Y:S01]  /*d5e0*/  FMNMX.FTZ R0, R164, R153, !PT ;  /* 0x00000099a4007209 */ /* 0x002fe20007810000 */
[----:B------:R-:W-:-:S06]  /*d5f0*/  FMUL.FTZ R153, R183, UR61 ;  /* 0x0000003db7997c20 */ /* 0x000fcc0008410000 */
        /* <DEDUP_REMOVED lines=9> */
[----:B0-----:R-:W-:-:S05]  /*d690*/  FMNMX.FTZ R183, R156, R183, !PT ;  /* 0x000000b79cb77209 */ /* 0x001fca0007810000 */
[----:B------:R-:W0:Y:S02]  /*d6a0*/  SHFL.BFLY PT, R0, R183, 0x2, 0x1f ;  /* 0x0c401f00b7007f89 */ /* 0x000e2400000e0000 */
[----:B------:R-:W3:Y:S08]  /*d6b0*/  MUFU.TANH R23, R23 ;  /* 0x0000001700177308 */ /* 0x000ef00000002400 */
[----:B------:R-:W4:Y:S08]  /*d6c0*/  MUFU.TANH R186, R186 ;  /* 0x000000ba00ba7308 */ /* 0x000f300000002400 */
[----:B------:R-:W5:Y:S01]  /*d6d0*/  MUFU.TANH R177, R177 ;  /* 0x000000b100b17308 */ /* 0x000f620000002400 */
[----:B0-----:R-:W-:-:S07]  /*d6e0*/  FMNMX.FTZ R0, R183, R0, !PT ;  /* 0x00000000b7007209 */ /* 0x001fce0007810000 */
[----:B------:R-:W0:Y:S01]  /*d6f0*/  MUFU.TANH R178, R178 ;  /* 0x000000b200b27308 */ /* 0x000e220000002400 */
[----:B------:R-:W1:Y:S07]  /*d700*/  SHFL.BFLY PT, R175, R0, 0x1, 0x1f ;  /* 0x0c201f0000af7f89 */ /* 0x000e6e00000e0000 */
[----:B------:R-:W0:Y:S08]  /*d710*/  MUFU.TANH R179, R179 ;  /* 0x000000b300b37308 */ /* 0x000e300000002400 */
[----:B------:R-:W0:Y:S08]  /*d720*/  MUFU.TANH R153, R153 ;  /* 0x0000009900997308 */ /* 0x000e300000002400 */
[----:B------:R-:W0:Y:S01]  /*d730*/  MUFU.TANH R157, R157 ;  /* 0x0000009d009d7308 */ /* 0x000e220000002400 */
[----:B-1----:R-:W-:-:S02]  /*d740*/  FMNMX.FTZ R4, R0, R175, !PT ;  /* 0x000000af00047209 */ /* 0x002fc40007810000 */
[----:B------:R-:W-:-:S03]  /*d750*/  FMNMX.FTZ R175, R21, R20, !PT ;  /* 0x0000001415af7209 */ /* 0x000fc60007810000 */
[----:B------:R-:W-:Y:S01]  /*d760*/  FADD.FTZ R19, -R4, R19 ;  /* 0x0000001304137221 */ /* 0x000fe20000010100 */
[----:B--2---:R-:W-:Y:S01]  /*d770*/  FMNMX.FTZ R0, R22, R175, !PT ;  /* 0x000000af16007209 */ /* 0x004fe20007810000 */
[----:B------:R-:W-:Y:S01]  /*d780*/  FMUL.FTZ R191, R4, UR5 ;  /* 0x0000000504bf7c20 */ /* 0x000fe20008410000 */
[----:B------:R-:W1:Y:S01]  /*d790*/  MUFU.TANH R170, R170 ;  /* 0x000000aa00aa7308 */ /* 0x000e620000002400 */
[----:B------:R-:W-:Y:S01]  /*d7a0*/  FMUL.FTZ R183, R19, UR5 ;  /* 0x0000000513b77c20 */ /* 0x000fe20008410000 */
[----:B---3--:R-:W-:Y:S01]  /*d7b0*/  FMNMX.FTZ R19, R23, R0, !PT ;  /* 0x0000000017137209 */ /* 0x008fe20007810000 */
[--C-:B------:R-:W-:Y:S01]  /*d7c0*/  FFMA.FTZ R175, R2, UR5, -R191.reuse ;  /* 0x0000000502af7c23 */ /* 0x100fe200080108bf */
[--C-:B------:R-:W-:Y:S01]  /*d7d0*/  FFMA.FTZ R189, R185, UR5, -R191.reuse ;  /* 0x00000005b9bd7c23 */ /* 0x100fe200080108bf */
[--C-:B------:R-:W-:Y:S01]  /*d7e0*/  FFMA.FTZ R185, R161, UR5, -R191.reuse ;  /* 0x00000005a1b97c23 */ /* 0x100fe200080108bf */
[----:B----4-:R-:W-:Y:S01]  /*d7f0*/  FMNMX.FTZ R190, R186, R19, !PT ;  /* 0x00000013babe7209 */ /* 0x010fe20007810000 */
[--C-:B------:R-:W-:Y:S01]  /*d800*/  FFMA.FTZ R161, R165, UR5, -R191.reuse ;  /* 0x00000005a5a17c23 */ /* 0x100fe200080108bf */
[----:B------:R-:W2:Y:S01]  /*d810*/  MUFU.TANH R171, R171 ;  /* 0x000000ab00ab7308 */ /* 0x000ea20000002400 */
[--C-:B------:R-:W-:Y:S01]  /*d820*/  FFMA.FTZ R165, R156, UR5, -R191.reuse ;  /* 0x000000059ca57c23 */ /* 0x100fe200080108bf */
[----:B-----5:R-:W-:Y:S01]  /*d830*/  FMNMX.FTZ R19, R177, R190, !PT ;  /* 0x000000beb1137209 */ /* 0x020fe20007810000 */
[----:B------:R-:W-:-:S03]  /*d840*/  FFMA.FTZ R152, R152, UR5, -R191 ;  /* 0x0000000598987c23 */ /* 0x000fc600080108bf */
[----:B0-----:R-:W-:Y:S01]  /*d850*/  FMNMX.FTZ R2, R178, R19, !PT ;  /* 0x00000013b2027209 */ /* 0x001fe20007810000 */
[----:B------:R-:W-:Y:S01]  /*d860*/  FFMA.FTZ R19, R173, UR5, -R191 ;  /* 0x00000005ad137c23 */ /* 0x000fe200080108bf */
[----:B------:R-:W0:Y:S02]  /*d870*/  MUFU.TANH R174, R174 ;  /* 0x000000ae00ae7308 */ /* 0x000e240000002400 */
[----:B------:R-:W-:-:S04]  /*d880*/  FMNMX.FTZ R2, R179, R2, !PT ;  /* 0x00000002b3027209 */ /* 0x000fc80007810000 */
[----:B------:R-:W-:Y:S02]  /*d890*/  FMNMX.FTZ R2, R153, R2, !PT ;  /* 0x0000000299027209 */ /* 0x000fe40007810000 */
[----:B------:R-:W3:Y:S08]  /*d8a0*/  MUFU.TANH R162, R162 ;  /* 0x000000a200a27308 */ /* 0x000ef00000002400 */
[----:B------:R-:W4:Y:S08]  /*d8b0*/  MUFU.TANH R163, R163 ;  /* 0x000000a300a37308 */ /* 0x000f300000002400 */
[----:B------:R-:W5:Y:S08]  /*d8c0*/  MUFU.TANH R166, R166 ;  /* 0x000000a600a67308 */ /* 0x000f700000002400 */
[----:B------:R-:W5:Y:S08]  /*d8d0*/  MUFU.TANH R167, R167 ;  /* 0x000000a700a77308 */ /* 0x000f700000002400 */
[----:B------:R-:W5:Y:S01]  /*d8e0*/  MUFU.TANH R154, R154 ;  /* 0x0000009a009a7308 */ /* 0x000f620000002400 */
[----:B------:R-:W-:-:S02]  /*d8f0*/  WARPGROUP.DEPBAR.LE gsb0, 0x0 ;  /* 0x00008000000079c5 */ /* 0x000fc40000010000 */
[----:B------:R-:W-:Y:S01]  /*d900*/  WARPGROUP.ARRIVE ;  /* 0x00000000000079c5 */ /* 0x000fe20000000000 */
[----:B------:R-:W-:Y:S01]  /*d910*/  FFMA.FTZ R208, R3, UR5, -R191 ;  /* 0x0000000503d07c23 */ /* 0x000fe200080108bf */
[----:B------:R-:W-:-:S03]  /*d920*/  FMNMX.FTZ R3, R157, R2, !PT ;  /* 0x000000029d037209 */ /* 0x000fc60007810000 */
[----:B------:R-:W5:Y:S01]  /*d930*/  MUFU.TANH R155, R155 ;  /* 0x0000009b009b7308 */ /* 0x000f620000002400 */
[----:B------:R-:W-:Y:S01]  /*d940*/  FFMA.FTZ R210, R184, UR5, -R191 ;  /* 0x00000005b8d27c23 */ /* 0x000fe200080108bf */
[----:B------:R-:W-:Y:S01]  /*d950*/  HGMMA.64x256x16.F32.BF16 R24, R204, gdesc[UR4].tnspB, R24, gsb0 ;  /* 0x43e00004cc187df0 */ /* 0x000fe20008001818 */
[----:B------:R-:W-:Y:S01]  /*d960*/  UIADD3 UR6, UR10, 0x100, URZ ;  /* 0x000001000a067890 */ /* 0x000fe2000fffe03f */
[----:B-1----:R-:W-:Y:S01]  /*d970*/  FMNMX.FTZ R2, R170, R3, !PT ;  /* 0x00000003aa027209 */ /* 0x002fe20007810000 */
[----:B------:R-:W-:-:S03]  /*d980*/  UMOV UR7, 0x40000040 ;  /* 0x4000004000077882 */ /* 0x000fc60000000000 */
[----:B------:R-:W1:Y:S01]  /*d990*/  MUFU.TANH R158, R158 ;  /* 0x0000009e009e7308 */ /* 0x000e620000002400 */
[----:B--2---:R-:W-:-:S04]  /*d9a0*/  FMNMX.FTZ R3, R171, R2, !PT ;  /* 0x00000002ab037209 */ /* 0x004fc80007810000 */
[----:B0-----:R-:W-:-:S03]  /*d9b0*/  FMNMX.FTZ R3, R174, R3, !PT ;  /* 0x00000003ae037209 */ /* 0x001fc60007810000 */
[----:B------:R-:W0:Y:S01]  /*d9c0*/  MUFU.TANH R159, R159 ;  /* 0x0000009f009f7308 */ /* 0x000e220000002400 */
[----:B---3--:R-:W-:-:S04]  /*d9d0*/  FMNMX.FTZ R2, R162, R3, !PT ;  /* 0x00000003a2027209 */ /* 0x008fc80007810000 */
[----:B----4-:R-:W-:-:S03]  /*d9e0*/  FMNMX.FTZ R3, R163, R2, !PT ;  /* 0x00000002a3037209 */ /* 0x010fc60007810000 */
[----:B------:R2:W-:Y:S01]  /*d9f0*/  MUFU.EX2 R0, R183 ;  /* 0x000000b700007308 */ /* 0x0005e20000000800 */
[----:B-----5:R-:W-:-:S04]  /*da00*/  FMNMX.FTZ R2, R166, R3, !PT ;  /* 0x00000003a6027209 */ /* 0x020fc80007810000 */
[----:B------:R-:W-:-:S03]  /*da10*/  FMNMX.FTZ R3, R167, R2, !PT ;  /* 0x00000002a7037209 */ /* 0x000fc60007810000 */
[----:B------:R-:W-:Y:S01]  /*da20*/  MUFU.EX2 R175, R175 ;  /* 0x000000af00af7308 */ /* 0x000fe20000000800 */
[----:B------:R-:W-:Y:S01]  /*da30*/  FMNMX.FTZ R2, R154, R3, !PT ;  /* 0x000000039a027209 */ /* 0x000fe20007810000 */
[--C-:B--2---:R-:W-:Y:S01]  /*da40*/  FFMA.FTZ R183, R187, UR5, -R191.reuse ;  /* 0x00000005bbb77c23 */ /* 0x104fe200080108bf */
[--C-:B------:R-:W-:Y:S01]  /*da50*/  FFMA.FTZ R187, R181, UR5, -R191.reuse ;  /* 0x00000005b5bb7c23 */ /* 0x100fe200080108bf */
[----:B------:R-:W-:Y:S01]  /*da60*/  FFMA.FTZ R181, R168, UR5, -R191 ;  /* 0x00000005a8b57c23 */ /* 0x000fe200080108bf */
[----:B------:R-:W-:-:S03]  /*da70*/  FMNMX.FTZ R3, R155, R2, !PT ;  /* 0x000000029b037209 */ /* 0x000fc60007810000 */
[----:B------:R-:W-:Y:S01]  /*da80*/  MUFU.EX2 R208, R208 ;  /* 0x000000d000d07308 */ /* 0x000fe20000000800 */
[----:B-1----:R-:W-:-:S04]  /*da90*/  FMNMX.FTZ R2, R158, R3, !PT ;  /* 0x000000039e027209 */ /* 0x002fc80007810000 */
[----:B0-----:R-:W-:-:S03]  /*daa0*/  FMNMX.FTZ R2, R159, R2, !PT ;  /* 0x000000029f027209 */ /* 0x001fc60007810000 */
[----:B------:R-:W-:Y:S02]  /*dab0*/  MUFU.EX2 R210, R210 ;  /* 0x000000d200d27308 */ /* 0x000fe40000000800 */
[----:B------:R-:W0:Y:S06]  /*dac0*/  SHFL.BFLY PT, R3, R2, 0x2, 0x1f ;  /* 0x0c401f0002037f89 */ /* 0x000e2c00000e0000 */
        /* <DEDUP_REMOVED lines=14> */
[----:B------:R-:W-:Y:S02]  /*dbb0*/  IMAD.U32 R21, RZ, RZ, UR60 ;  /* 0x0000003cff157e24 */ /* 0x000fe4000f8e00ff */
[--C-:B------:R-:W-:Y:S01]  /*dbc0*/  FFMA.FTZ R22, R22, UR5, -R20.reuse ;  /* 0x0000000516167c23 */ /* 0x100fe20008010814 */
[--C-:B------:R-:W-:Y:S01]  /*dbd0*/  FFMA.FTZ R211, R23, UR5, -R20.reuse ;  /* 0x0000000517d37c23 */ /* 0x100fe20008010814 */
[--C-:B------:R-:W-:Y:S01]  /*dbe0*/  FFMA.FTZ R156, R186, UR5, -R20.reuse ;  /* 0x00000005ba9c7c23 */ /* 0x100fe20008010814 */
[----:B------:R-:W-:Y:S01]  /*dbf0*/  MUFU.EX2 R2, R2 ;  /* 0x0000000200027308 */ /* 0x000fe20000000800 */
[----:B------:R-:W-:Y:S01]  /*dc00*/  @!P1 LEA R21, R21, UR11, 0x3 ;  /* 0x0000000b15159c11 */ /* 0x000fe2000f8e18ff */
[--C-:B------:R-:W-:Y:S01]  /*dc10*/  FFMA.FTZ R168, R153, UR5, -R20.reuse ;  /* 0x0000000599a87c23 */ /* 0x100fe20008010814 */
[--C-:B------:R-:W-:Y:S01]  /*dc20*/  FFMA.FTZ R170, R170, UR5, -R20.reuse ;  /* 0x00000005aaaa7c23 */ /* 0x100fe20008010814 */
[--C-:B------:R-:W-:Y:S01]  /*dc30*/  FFMA.FTZ R167, R167, UR5, -R20.reuse ;  /* 0x00000005a7a77c23 */ /* 0x100fe20008010814 */
[----:B------:R-:W-:Y:S01]  /*dc40*/  FFMA.FTZ R154, R154, UR5, -R20 ;  /* 0x000000059a9a7c23 */ /* 0x000fe20008010814 */
[----:B------:R-:W-:-:S02]  /*dc50*/  @!P1 VIADD R21, R21, 0x38840 ;  /* 0x0003884015159836 */ /* 0x000fc40000000000 */
[--C-:B------:R-:W-:Y:S01]  /*dc60*/  FFMA.FTZ R155, R155, UR5, -R20.reuse ;  /* 0x000000059b9b7c23 */ /* 0x100fe20008010814 */
[----:B------:R-:W0:Y:S01]  /*dc70*/  MUFU.EX2 R209, R209 ;  /* 0x000000d100d17308 */ /* 0x000e220000000800 */
[--C-:B------:R-:W-:Y:S01]  /*dc80*/  FFMA.FTZ R158, R158, UR5, -R20.reuse ;  /* 0x000000059e9e7c23 */ /* 0x100fe20008010814 */
[----:B------:R-:W-:Y:S01]  /*dc90*/  FFMA.FTZ R159, R159, UR5, -R20 ;  /* 0x000000059f9f7c23 */ /* 0x000fe20008010814 */
[----:B------:R-:W-:Y:S01]  /*dca0*/  @!P1 PRMT R21, RZ, 0x654, R21 ;  /* 0x00000654ff159816 */ /* 0x000fe20000000015 */
[----:B------:R-:W-:-:S04]  /*dcb0*/  IMAD.U32 R23, RZ, RZ, UR4 ;  /* 0x00000004ff177e24 */ /* 0x000fc8000f8e00ff */
[----:B------:R-:W1:Y:S01]  /*dcc0*/  MUFU.EX2 R22, R22 ;  /* 0x0000001600167308 */ /* 0x000e620000000800 */
[----:B------:R-:W-:-:S05]  /*dcd0*/  @!P1 VIADD R23, R23, 0x38860 ;  /* 0x0003886017179836 */ /* 0x000fca0000000000 */
[----:B------:R-:W-:Y:S02]  /*dce0*/  @!P1 PRMT R23, RZ, 0x654, R23 ;  /* 0x00000654ff179816 */ /* 0x000fe40000000017 */
[----:B------:R-:W2:Y:S01]  /*dcf0*/  MUFU.EX2 R211, R211 ;  /* 0x000000d300d37308 */ /* 0x000ea20000000800 */
[----:B0-----:R-:W-:-:S07]  /*dd00*/  FFMA.FTZ R5, R2, R5, R209 ;  /* 0x0000000502057223 */ /* 0x001fce00000100d1 */
[----:B------:R-:W0:Y:S01]  /*dd10*/  MUFU.EX2 R156, R156 ;  /* 0x0000009c009c7308 */ /* 0x000e220000000800 */
[----:B-1----:R-:W-:-:S07]  /*dd20*/  F2FP.BF16.F32.PACK_AB R209, R22, R209 ;  /* 0x000000d116d1723e */ /* 0x002fce00000010ff */
        /* <DEDUP_REMOVED lines=8> */
[----:B------:R-:W-:Y:S01]  /*ddb0*/  WARPGROUP.ARRIVE ;  /* 0x00000000000079c5 */ /* 0x000fe20000000000 */
[--C-:B------:R-:W-:Y:S01]  /*ddc0*/  FFMA.FTZ R204, R176, UR5, -R191.reuse ;  /* 0x00000005b0cc7c23 */ /* 0x100fe200080108bf */
[--C-:B------:R-:W-:Y:S01]  /*ddd0*/  FFMA.FTZ R205, R177, UR5, -R20.reuse ;  /* 0x00000005b1cd7c23 */ /* 0x100fe20008010814 */
[----:B------:R-:W-:Y:S01]  /*dde0*/  FFMA.FTZ R206, R180, UR5, -R191 ;  /* 0x00000005b4ce7c23 */ /* 0x000fe200080108bf */
[----:B------:R-:W-:Y:S02]  /*ddf0*/  FFMA.FTZ R207, R179, UR5, -R20 ;  /* 0x00000005b3cf7c23 */ /* 0x000fe40008010814 */
[----:B------:R-:W-:Y:S01]  /*de00*/  HGMMA.64x256x16.F32.BF16 R24, R200, gdesc[UR4].tnspB, R24, gsb0 ;  /* 0x43e00004c8187df0 */ /* 0x000fe20008001818 */
[----:B------:R-:W-:Y:S01]  /*de10*/  UIADD3 UR6, UR10, 0x180, URZ ;  /* 0x000001800a067890 */ /* 0x000fe2000fffe03f */
[----:B------:R-:W-:Y:S01]  /*de20*/  MUFU.EX2 R204, R204 ;  /* 0x000000cc00cc7308 */ /* 0x000fe20000000800 */
[----:B------:R-:W-:-:S07]  /*de30*/  UMOV UR7, 0x40000040 ;  /* 0x4000004000077882 */ /* 0x000fce0000000000 */
[----:B------:R-:W1:Y:S08]  /*de40*/  MUFU.EX2 R205, R205 ;  /* 0x000000cd00cd7308 */ /* 0x000e700000000800 */
[----:B------:R-:W-:Y:S08]  /*de50*/  MUFU.EX2 R206, R206 ;  /* 0x000000ce00ce7308 */ /* 0x000ff00000000800 */
[----:B------:R-:W-:Y:S01]  /*de60*/  MUFU.EX2 R207, R207 ;  /* 0x000000cf00cf7308 */ /* 0x000fe20000000800 */
[----:B------:R-:W-:-:S02]  /*de70*/  WARPGROUP.DEPBAR.LE gsb0, 0x0 ;  /* 0x00008000000079c5 */ /* 0x000fc40000010000 */
[----:B------:R-:W-:Y:S01]  /*de80*/  WARPGROUP.ARRIVE ;  /* 0x00000000000079c5 */ /* 0x000fe20000000000 */
[--C-:B------:R-:W-:Y:S01]  /*de90*/  FFMA.FTZ R202, R169, UR5, -R191.reuse ;  /* 0x00000005a9ca7c23 */ /* 0x100fe200080108bf */
[--C-:B------:R-:W-:Y:S01]  /*dea0*/  FFMA.FTZ R169, R172, UR5, -R191.reuse ;  /* 0x00000005aca97c23 */ /* 0x100fe200080108bf */
[--C-:B------:R-:W-:Y:S01]  /*deb0*/  FFMA.FTZ R172, R174, UR5, -R20.reuse ;  /* 0x00000005aeac7c23 */ /* 0x100fe20008010814 */
[----:B------:R-:W-:Y:S01]  /*dec0*/  FFMA.FTZ R200, R182, UR5, -R191 ;  /* 0x00000005b6c87c23 */ /* 0x000fe200080108bf */
[--C-:B------:R-:W-:Y:S01]  /*ded0*/  FFMA.FTZ R201, R157, UR5, -R20.reuse ;  /* 0x000000059dc97c23 */ /* 0x100fe20008010814 */
[----:B------:R-:W-:Y:S01]  /*dee0*/  HGMMA.64x256x16.F32.BF16 R24, R196, gdesc[UR4].tnspB, R24, gsb0 ;  /* 0x43e00004c4187df0 */ /* 0x000fe20008001818 */
[----:B------:R-:W-:Y:S01]  /*def0*/  UIADD3 UR6, UR10, 0x200, URZ ;  /* 0x000002000a067890 */ /* 0x000fe2000fffe03f */
[----:B------:R-:W-:Y:S01]  /*df00*/  FFMA.FTZ R203, R171, UR5, -R20 ;  /* 0x00000005abcb7c23 */ /* 0x000fe20008010814 */
[----:B------:R-:W-:Y:S01]  /*df10*/  UMOV UR7, 0x40000040 ;  /* 0x4000004000077882 */ /* 0x000fe20000000000 */
        /* <DEDUP_REMOVED lines=8> */
[----:B------:R-:W-:Y:S01]  /*dfa0*/  FFMA.FTZ R198, R164, UR5, -R191 ;  /* 0x00000005a4c67c23 */ /* 0x000fe200080108bf */
[--C-:B------:R-:W-:Y:S01]  /*dfb0*/  FFMA.FTZ R164, R178, UR5, -R20.reuse ;  /* 0x00000005b2a47c23 */ /* 0x100fe20008010814 */
[--C-:B------:R-:W-:Y:S01]  /*dfc0*/  FFMA.FTZ R197, R162, UR5, -R20.reuse ;  /* 0x00000005a2c57c23 */ /* 0x100fe20008010814 */
[----:B------:R-:W-:Y:S01]  /*dfd0*/  FADD.FTZ R162, R22, R5 ;  /* 0x0000000516a27221 */ /* 0x000fe20000010000 */
[----:B------:R-:W-:Y:S01]  /*dfe0*/  FFMA.FTZ R199, R166, UR5, -R20 ;  /* 0x00000005a6c77c23 */ /* 0x000fe20008010814 */
[----:B------:R-:W-:Y:S01]  /*dff0*/  HGMMA.64x256x16.F32.BF16 R24, R192, gdesc[UR4].tnspB, R24, gsb0 ;  /* 0x43e00004c0187df0 */ /* 0x000fe20008001818 */
[--C-:B------:R-:W-:Y:S01]  /*e000*/  FFMA.FTZ R196, R160, UR5, -R191.reuse ;  /* 0x00000005a0c47c23 */ /* 0x100fe200080108bf */
[----:B------:R-:W3:Y:S01]  /*e010*/  MUFU.EX2 R164, R164 ;  /* 0x000000a400a47308 */ /* 0x000ee20000000800 */
[----:B--2---:R-:W-:Y:S01]  /*e020*/  FADD.FTZ R5, R211, R162 ;  /* 0x000000a2d3057221 */ /* 0x004fe20000010000 */
[----:B0-----:R-:W-:Y:S01]  /*e030*/  F2FP.BF16.F32.PACK_AB R211, R156, R211 ;  /* 0x000000d39cd3723e */ /* 0x001fe200000010ff */
[----:B------:R-:W-:Y:S01]  /*e040*/  FFMA.FTZ R160, R188, UR5, -R191 ;  /* 0x00000005bca07c23 */ /* 0x000fe200080108bf */
[----:B------:R-:W-:Y:S01]  /*e050*/  R2UR UR6, R227 ;  /* 0x00000000e30672ca */ /* 0x000fe200000e0000 */
[----:B------:R-:W-:-:S03]  /*e060*/  FADD.FTZ R162, R156, R5 ;  /* 0x000000059ca27221 */ /* 0x000fc60000010000 */
[----:B------:R-:W-:Y:S01]  /*e070*/  MUFU.EX2 R196, R196 ;  /* 0x000000c400c47308 */ /* 0x000fe20000000800 */
[----:B-1----:R-:W-:-:S07]  /*e080*/  FADD.FTZ R5, R205, R162 ;  /* 0x000000a2cd057221 */ /* 0x002fce0000010000 */
[----:B------:R-:W0:Y:S01]  /*e090*/  MUFU.EX2 R197, R197 ;  /* 0x000000c500c57308 */ /* 0x000e220000000800 */
[----:B---3--:R-:W-:Y:S01]  /*e0a0*/  FADD.FTZ R162, R164, R5 ;  /* 0x00000005a4a27221 */ /* 0x008fe20000010000 */
[----:B------:R-:W-:Y:S02]  /*e0b0*/  UIADD3 UR4, UR6, -0x1, URZ ;  /* 0xffffffff06047890 */ /* 0x000fe4000fffe03f */
[----:B------:R-:W-:Y:S01]  /*e0c0*/  ISETP.LT.AND P2, PT, RZ, UR6, PT ;  /* 0x00000006ff007c0c */ /* 0x000fe2000bf41270 */
[----:B------:R-:W-:Y:S01]  /*e0d0*/  FADD.FTZ R5, R207, R162 ;  /* 0x000000a2cf057221 */ /* 0x000fe20000010000 */
[----:B------:R-:W-:Y:S02]  /*e0e0*/  R2UR UR6, R16 ;  /* 0x00000000100672ca */ /* 0x000fe400000e0000 */
[----:B------:R-:W-:Y:S01]  /*e0f0*/  MUFU.EX2 R198, R198 ;  /* 0x000000c600c67308 */ /* 0x000fe20000000800 */
[----:B------:R-:W-:Y:S01]  /*e100*/  FADD.FTZ R162, R168, R5 ;  /* 0x00000005a8a27221 */ /* 0x000fe20000010000 */
[----:B------:R-:W-:Y:S01]  /*e110*/  IMAD.U32 R227, RZ, RZ, UR4 ;  /* 0x00000004ffe37e24 */ /* 0x000fe2000f8e00ff */
[----:B------:R-:W-:-:S02]  /*e120*/  F2FP.BF16.F32.PACK_AB R205, R164, R205 ;  /* 0x000000cda4cd723e */ /* 0x000fc400000010ff */
[----:B------:R-:W-:Y:S01]  /*e130*/  FADD.FTZ R5, R201, R162 ;  /* 0x000000a2c9057221 */ /* 0x000fe20000010000 */
[----:B------:R-:W-:Y:S02]  /*e140*/  F2FP.BF16.F32.PACK_AB R207, R168, R207 ;  /* 0x000000cfa8cf723e */ /* 0x000fe400000010ff */
[----:B------:R-:W-:Y:S01]  /*e150*/  MUFU.EX2 R199, R199 ;  /* 0x000000c700c77308 */ /* 0x000fe20000000800 */
[C---:B------:R-:W-:Y:S01]  /*e160*/  FADD.FTZ R22, R170.reuse, R5 ;  /* 0x00000005aa167221 */ /* 0x040fe20000010000 */
[----:B------:R-:W-:-:S03]  /*e170*/  F2FP.BF16.F32.PACK_AB R201, R170, R201 ;  /* 0x000000c9aac9723e */ /* 0x000fc600000010ff */
[----:B------:R-:W-:Y:S01]  /*e180*/  FADD.FTZ R5, R203, R22 ;  /* 0x00000016cb057221 */ /* 0x000fe20000010000 */
[C---:B------:R-:W-:Y:S02]  /*e190*/  F2FP.BF16.F32.PACK_AB R203, R172.reuse, R203 ;  /* 0x000000cbaccb723e */ /* 0x040fe400000010ff */
[----:B------:R-:W1:Y:S01]  /*e1a0*/  MUFU.EX2 R162, R154 ;  /* 0x0000009a00a27308 */ /* 0x000e620000000800 */
[----:B------:R-:W-:-:S04]  /*e1b0*/  FADD.FTZ R22, R172, R5 ;  /* 0x00000005ac167221 */ /* 0x000fc80000010000 */
[----:B0-----:R-:W-:-:S03]  /*e1c0*/  FADD.FTZ R5, R197, R22 ;  /* 0x00000016c5057221 */ /* 0x001fc60000010000 */
[----:B------:R-:W0:Y:S01]  /*e1d0*/  MUFU.EX2 R160, R160 ;  /* 0x000000a000a07308 */ /* 0x000e220000000800 */
[----:B------:R-:W-:Y:S02]  /*e1e0*/  WARPGROUP.DEPBAR.LE gsb0, 0x0 ;  /* 0x00008000000079c5 */ /* 0x000fe40000010000 */
[----:B------:R2:W-:Y:S01]  /*e1f0*/  @!P1 SYNCS.ARRIVE.TRANS64.RED.A1T0 RZ, [R21+URZ], RZ ;  /* 0x000000ff15ff99a7 */ /* 0x0005e2000810043f */
[----:B------:R-:W-:Y:S02]  /*e200*/  F2FP.BF16.F32.PACK_AB R192, R152, R19 ;  /* 0x0000001398c0723e */ /* 0x000fe400000010ff */
[----:B-1----:R-:W-:Y:S02]  /*e210*/  F2FP.BF16.F32.PACK_AB R193, R155, R162 ;  /* 0x000000a29bc1723e */ /* 0x002fe400000010ff */
[----:B0-----:R-:W-:Y:S02]  /*e220*/  F2FP.BF16.F32.PACK_AB R194, R165, R160 ;  /* 0x000000a0a5c2723e */ /* 0x001fe400000010ff */
[----:B------:R-:W-:Y:S01]  /*e230*/  F2FP.BF16.F32.PACK_AB R195, R159, R158 ;  /* 0x0000009e9fc3723e */ /* 0x000fe200000010ff */
[----:B--2---:R-:W-:Y:S01]  /*e240*/  FFMA.FTZ R21, R0, R14, R175 ;  /* 0x0000000e00157223 */ /* 0x004fe200000100af */
[----:B------:R-:W-:Y:S01]  /*e250*/  FFMA.FTZ R14, R163, UR5, -R20 ;  /* 0x00000005a30e7c23 */ /* 0x000fe20008010814 */
[----:B------:R0:W-:Y:S01]  /*e260*/  @!P1 SYNCS.ARRIVE.TRANS64.RED.A1T0 RZ, [R23+URZ], RZ ;  /* 0x000000ff17ff99a7 */ /* 0x0001e2000810043f */
[----:B------:R-:W-:Y:S01]  /*e270*/  MUFU.EX2 R20, R167 ;  /* 0x000000a700147308 */ /* 0x000fe20000000800 */
[C---:B------:R-:W-:Y:S01]  /*e280*/  FADD.FTZ R21, R208.reuse, R21 ;  /* 0x00000015d0157221 */ /* 0x040fe20000010000 */
[----:B------:R-:W-:-:S03]  /*e290*/  F2FP.BF16.F32.PACK_AB R208, R208, R175 ;  /* 0x000000afd0d0723e */ /* 0x000fc600000010ff */
[----:B------:R-:W-:Y:S01]  /*e2a0*/  FADD.FTZ R174, R210, R21 ;  /* 0x00000015d2ae7221 */ /* 0x000fe20000010000 */
[C---:B------:R-:W-:Y:S02]  /*e2b0*/  F2FP.BF16.F32.PACK_AB R210, R189.reuse, R210 ;  /* 0x000000d2bdd2723e */ /* 0x040fe400000010ff */
[----:B------:R-:W1:Y:S01]  /*e2c0*/  MUFU.EX2 R14, R14 ;  /* 0x0000000e000e7308 */ /* 0x000e620000000800 */
[----:B------:R-:W-:-:S04]  /*e2d0*/  FADD.FTZ R21, R189, R174 ;  /* 0x000000aebd157221 */ /* 0x000fc80000010000 */
[----:B------:R-:W-:Y:S01]  /*e2e0*/  FADD.FTZ R166, R204, R21 ;  /* 0x00000015cca67221 */ /* 0x000fe20000010000 */
[----:B------:R-:W-:-:S03]  /*e2f0*/  F2FP.BF16.F32.PACK_AB R204, R183, R204 ;  /* 0x000000ccb7cc723e */ /* 0x000fc600000010ff */
[----:B------:R-:W-:-:S04]  /*e300*/  FADD.FTZ R21, R183, R166 ;  /* 0x000000a6b7157221 */ /* 0x000fc80000010000 */
[----:B------:R-:W-:Y:S01]  /*e310*/  FADD.FTZ R166, R206, R21 ;  /* 0x00000015cea67221 */ /* 0x000fe20000010000 */
[----:B------:R-:W-:-:S03]  /*e320*/  F2FP.BF16.F32.PACK_AB R206, R187, R206 ;  /* 0x000000cebbce723e */ /* 0x000fc600000010ff */
[----:B------:R-:W-:Y:S01]  /*e330*/  FADD.FTZ R21, R187, R166 ;  /* 0x000000a6bb157221 */ /* 0x000fe20000010000 */
[C---:B-1----:R-:W-:Y:S01]  /*e340*/  FADD.FTZ R22, R14.reuse, R5 ;  /* 0x000000050e167221 */ /* 0x042fe20000010000 */
[----:B------:R-:W-:Y:S02]  /*e350*/  F2FP.BF16.F32.PACK_AB R197, R14, R197 ;  /* 0x000000c50ec5723e */ /* 0x000fe400000010ff */
[----:B------:R-:W-:Y:S01]  /*e360*/  FADD.FTZ R166, R200, R21 ;  /* 0x00000015c8a67221 */ /* 0x000fe20000010000 */
[----:B------:R-:W-:Y:S01]  /*e370*/  FADD.FTZ R5, R199, R22 ;  /* 0x00000016c7057221 */ /* 0x000fe20000010000 */
[C---:B------:R-:W-:Y:S01]  /*e380*/  F2FP.BF16.F32.PACK_AB R199, R20.reuse, R199 ;  /* 0x000000c714c7723e */ /* 0x040fe200000010ff */
[----:B------:R-:W-:Y:S02]  /*e390*/  IMAD.U32 R22, RZ, RZ, UR60 ;  /* 0x0000003cff167e24 */ /* 0x000fe4000f8e00ff */
[C---:B------:R-:W-:Y:S01]  /*e3a0*/  FADD.FTZ R21, R181.reuse, R166 ;  /* 0x000000a6b5157221 */ /* 0x040fe20000010000 */
[----:B------:R-:W-:Y:S01]  /*e3b0*/  FADD.FTZ R5, R20, R5 ;  /* 0x0000000514057221 */ /* 0x000fe20000010000 */
[----:B------:R-:W-:-:S02]  /*e3c0*/  F2FP.BF16.F32.PACK_AB R200, R181, R200 ;  /* 0x000000c8b5c8723e */ /* 0x000fc400000010ff */
[----:B------:R-:W-:Y:S01]  /*e3d0*/  FADD.FTZ R156, R202, R21 ;  /* 0x00000015ca9c7221 */ /* 0x000fe20000010000 */
[----:B------:R-:W-:Y:S01]  /*e3e0*/  FADD.FTZ R5, R162, R5 ;  /* 0x00000005a2057221 */ /* 0x000fe20000010000 */
[C---:B------:R-:W-:Y:S02]  /*e3f0*/  F2FP.BF16.F32.PACK_AB R202, R169.reuse, R202 ;  /* 0x000000caa9ca723e */ /* 0x040fe400000010ff */
[----:B------:R-:W-:Y:S01]  /*e400*/  FADD.FTZ R21, R169, R156 ;  /* 0x0000009ca9157221 */ /* 0x000fe20000010000 */
[----:B------:R-:W-:Y:S01]  /*e410*/  FADD.FTZ R5, R155, R5 ;  /* 0x000000059b057221 */ /* 0x000fe20000010000 */
[----:B------:R-:W-:Y:S02]  /*e420*/  MOV R20, R3 ;  /* 0x0000000300147202 */ /* 0x000fe40000000f00 */
[----:B------:R-:W-:Y:S01]  /*e430*/  FADD.FTZ R154, R196, R21 ;  /* 0x00000015c49a7221 */ /* 0x000fe20000010000 */
[----:B------:R-:W-:Y:S01]  /*e440*/  FADD.FTZ R5, R158, R5 ;  /* 0x000000059e057221 */ /* 0x000fe20000010000 */
[----:B------:R-:W-:-:S02]  /*e450*/  F2FP.BF16.F32.PACK_AB R196, R185, R196 ;  /* 0x000000c4b9c4723e */ /* 0x000fc400000010ff */
[----:B------:R-:W-:Y:S01]  /*e460*/  FADD.FTZ R21, R185, R154 ;  /* 0x0000009ab9157221 */ /* 0x000fe20000010000 */
[----:B------:R-:W-:-:S03]  /*e470*/  FADD.FTZ R5, R159, R5 ;  /* 0x000000059f057221 */ /* 0x000fc60000010000 */
[----:B------:R-:W-:Y:S01]  /*e480*/  FADD.FTZ R154, R198, R21 ;  /* 0x00000015c69a7221 */ /* 0x000fe20000010000 */
[----:B------:R-:W-:-:S03]  /*e490*/  F2FP.BF16.F32.PACK_AB R198, R161, R198 ;  /* 0x000000c6a1c6723e */ /* 0x000fc600000010ff */
[----:B------:R-:W-:-:S04]  /*e4a0*/  FADD.FTZ R154, R161, R154 ;  /* 0x0000009aa19a7221 */ /* 0x000fc80000010000 */
[----:B------:R-:W-:Y:S01]  /*e4b0*/  FADD.FTZ R21, R19, R154 ;  /* 0x0000009a13157221 */ /* 0x000fe20000010000 */
[----:B------:R-:W-:-:S03]  /*e4c0*/  IMAD.MOV.U32 R19, RZ, RZ, R4 ;  /* 0x000000ffff137224 */ /* 0x000fc600078e0004 */
[----:B------:R-:W-:-:S04]  /*e4d0*/  FADD.FTZ R21, R152, R21 ;  /* 0x0000001598157221 */ /* 0x000fc80000010000 */
[----:B------:R-:W-:Y:S01]  /*e4e0*/  FADD.FTZ R14, R160, R21 ;  /* 0x00000015a00e7221 */ /* 0x000fe20000010000 */
[----:B------:R-:W-:-:S03]  /*e4f0*/  IMAD.U32 R21, RZ, RZ, UR6 ;  /* 0x00000006ff157e24 */ /* 0x000fc6000f8e00ff */
[----:B------:R-:W-:Y:S01]  /*e500*/  FADD.FTZ R14, R165, R14 ;  /* 0x0000000ea50e7221 */ /* 0x000fe20000010000 */
[----:B0-----:R-:W-:Y:S06]  /*e510*/  @P2 BRA `(.L_x_2111) ;  /* 0xffffffc0004c2947 */ /* 0x001fec000383ffff */
.L_x_2102:
        /* <DEDUP_REMOVED lines=131> */
.L_x_2112:
[----:B------:R-:W-:Y:S02]  /*ed50*/  R2UR UR6, R17 ;  /* 0x00000000110672ca */ /* 0x000fe400000e0000 */
[----:B------:R-:W-:-:S11]  /*ed60*/  R2UR UR4, R16 ;  /* 0x00000000100472ca */ /* 0x000fd600000e0000 */
[----:B------:R-:W-:Y:S02]  /*ed70*/  ULEA UR7, UR60, UR6, 0x3 ;  /* 0x000000063c077291 */ /* 0x000fe4000f8e183f */
[----:B------:R-:W-:-:S04]  /*ed80*/  MOV R0, UR4 ;  /* 0x0000000400007c02 */ /* 0x000fc80008000f00 */
[----:B------:R-:W-:-:S04]  /*ed90*/  SHF.L.U32 R0, R0, 0x1f, RZ ;  /* 0x0000001f00007819 */ /* 0x000fc800000006ff */
[----:B------:R0:W1:Y:S01]  /*eda0*/  SYNCS.PHASECHK.TRANS64.TRYWAIT P2, [UR7+0x38850], R0 ;  /* 0x03885000ff0075a7 */ /* 0x0000620008040147 */
[----:B------:R-:W-:Y:S05]  /*edb0*/  @!P0 BRA `(.L_x_2113) ;  /* 0x0000000000048947 */ /* 0x000fea0003800000 */
[----:B------:R-:W-:Y:S01]  /*edc0*/  BPT.TRAP 0x1 ;  /* 0x000000040000795c */ /* 0x000fe20000300000 */
.L_x_2113:
[----:B-1----:R-:W-:Y:S05]  /*edd0*/  @P2 BRA `(.L_x_2114) ;  /* 0x0000000000082947 */ /* 0x002fea0003800000 */
[----:B------:R-:W1:Y:S02]  /*ede0*/  SYNCS.PHASECHK.TRANS64.TRYWAIT P0, [UR7+0x38850], R0 ;  /* 0x03885000ff0075a7 */ /* 0x000e640008000147 */
[----:B-1----:R-:W-:Y:S05]  /*edf0*/  @!P0 BRA `(.L_x_2115) ;  /* 0x0000009400108947 */ /* 0x002fea0003800000 */
.L_x_2114:
[----:B------:R-:W-:Y:S01]  /*ee00*/  R2UR UR4, R17 ;  /* 0x00000000110472ca */ /* 0x000fe200000e0000 */
[----:B------:R-:W-:Y:S01]  /*ee10*/  WARPGROUP.ARRIVE ;  /* 0x00000000000079c5 */ /* 0x000fe20000000000 */
[----:B------:R-:W-:Y:S01]  /*ee20*/  UMOV UR11, 0x40000040 ;  /* 0x40000040000b7882 */ /* 0x000fe20000000000 */
[----:B01----:R-:W0:Y:S01]  /*ee30*/  SHFL.BFLY PT, R0, R5, 0x2, 0x1f ;  /* 0x0c401f0005007f89 */ /* 0x003e2200000e0000 */
[----:B------:R-:W-:Y:S01]  /*ee40*/  IMAD.MOV.U32 R6, RZ, RZ, RZ ;  /* 0x000000ffff067224 */ /* 0x000fe200078e00ff */
[----:B------:R-:W-:Y:S01]  /*ee50*/  R2UR UR9, R220 ;  /* 0x00000000dc0972ca */ /* 0x000fe200000e0000 */
[----:B------:R-:W-:Y:S01]  /*ee60*/  IMAD.U32 R12, RZ, RZ, UR7 ;  /* 0x00000007ff0c7e24 */ /* 0x000fe2000f8e00ff */
[----:B------:R-:W1:Y:S01]  /*ee70*/  SHFL.BFLY PT, R7, R14, 0x2, 0x1f ;  /* 0x0c401f000e077f89 */ /* 0x000e6200000e0000 */
[----:B------:R-:W-:Y:S02]  /*ee80*/  R2UR UR8, R16 ;  /* 0x00000000100872ca */ /* 0x000fe400000e0000 */
[----:B------:R-:W-:-:S03]  /*ee90*/  MOV R13, UR5 ;  /* 0x00000005000d7c02 */ /* 0x000fc60008000f00 */
[----:B------:R-:W-:-:S04]  /*eea0*/  UIADD3 UR4, UR4, 0x400, URZ ;  /* 0x0000040004047890 */ /* 0x000fc8000fffe03f */
[----:B------:R-:W-:Y:S02]  /*eeb0*/  USHF.R.U32.HI UR4, URZ, 0x4, UR4 ;  /* 0x000000043f047899 */ /* 0x000fe40008011604 */
[----:B------:R-:W-:Y:S02]  /*eec0*/  UIADD3 UR9, UR9, 0x1, URZ ;  /* 0x0000000109097890 */ /* 0x000fe4000fffe03f */
[----:B------:R-:W-:-:S04]  /*eed0*/  ULOP3.LUT UR4, UR4, 0x3fff, URZ, 0xc0, !UPT ;  /* 0x00003fff04047892 */ /* 0x000fc8000f8ec03f */
[----:B------:R-:W-:Y:S01]  /*eee0*/  ULOP3.LUT UR4, UR4, 0x2800000, URZ, 0xfc, !UPT ;  /* 0x0280000004047892 */ /* 0x000fe2000f8efc3f */
[----:B------:R-:W-:Y:S02]  /*eef0*/  IMAD.U32 R220, RZ, RZ, UR9 ;  /* 0x00000009ffdc7e24 */ /* 0x000fe4000f8e00ff */
[----:B0-----:R-:W-:Y:S01]  /*ef00*/  FADD.FTZ R2, R0, R5 ;  /* 0x0000000500027221 */ /* 0x001fe20000010000 */
[----:B------:R-:W-:Y:S01]  /*ef10*/  IMAD.MOV.U32 R5, RZ, RZ, RZ ;  /* 0x000000ffff057224 */ /* 0x000fe200078e00ff */
[----:B------:R-:W-:Y:S01]  /*ef20*/  UIMAD UR4, UR60, 0xa00, UR4 ;  /* 0x00000a003c0478a4 */ /* 0x000fe2000f8e0204 */
[----:B-1----:R-:W-:Y:S02]  /*ef30*/  FADD.FTZ R7, R7, R14 ;  /* 0x0000000e07077221 */ /* 0x002fe40000010000 */
[----:B------:R-:W0:Y:S01]  /*ef40*/  SHFL.BFLY PT, R9, R2, 0x1, 0x1f ;  /* 0x0c201f0002097f89 */ /* 0x000e2200000e0000 */
[----:B------:R-:W-:Y:S02]  /*ef50*/  UIADD3 UR6, UR4, 0x80, URZ ;  /* 0x0000008004067890 */ /* 0x000fe4000fffe03f */
[----:B------:R-:W-:Y:S01]  /*ef60*/  UIADD3 UR60, UR60, 0x1, URZ ;  /* 0x000000013c3c7890 */ /* 0x000fe2000fffe03f */
[----:B------:R-:W1:Y:S01]  /*ef70*/  SHFL.BFLY PT, R0, R7, 0x1, 0x1f ;  /* 0x0c201f0007007f89 */ /* 0x000e6200000e0000 */
[----:B------:R-:W-:-:S02]  /*ef80*/  UMOV UR10, UR4 ;  /* 0x00000004000a7c82 */ /* 0x000fc40008000000 */
[----:B------:R-:W-:Y:S01]  /*ef90*/  HGMMA.64x256x16.F32.BF16 R24, R208, gdesc[UR8].tnspB, R24, gsb0 ;  /* 0x43e00008d0187df0 */ /* 0x000fe20008001818 */
[----:B------:R-:W-:Y:S01]  /*efa0*/  UMOV UR10, UR6 ;  /* 0x00000006000a7c82 */ /* 0x000fe20008000000 */
[----:B------:R-:W-:Y:S01]  /*efb0*/  UMOV UR11, 0x40000040 ;  /* 0x40000040000b7882 */ /* 0x000fe20000000000 */
[----:B------:R-:W-:Y:S02]  /*efc0*/  UIADD3 UR6, UR4, 0x100, URZ ;  /* 0x0000010004067890 */ /* 0x000fe4000fffe03f */
[----:B------:R-:W-:-:S04]  /*efd0*/  UISETP.NE.AND UP0, UPT, UR60, 0x2, UPT ;  /* 0x000000023c00788c */ /* 0x000fc8000bf05270 */
[----:B------:R-:W-:Y:S01]  /*efe0*/  USEL UR60, UR60, URZ, UP0 ;  /* 0x0000003f3c3c7287 */ /* 0x000fe20008000000 */
[----:B0-----:R-:W-:Y:S01]  /*eff0*/  FADD.FTZ R11, R2, R9 ;  /* 0x00000009020b7221 */ /* 0x001fe20000010000 */
[----:B------:R-:W-:Y:S02]  /*f000*/  IMAD.MOV.U32 R2, RZ, RZ, -0x800000 ;  /* 0xff800000ff027424 */ /* 0x000fe400078e00ff */
[----:B-1----:R-:W-:Y:S02]  /*f010*/  FADD.FTZ R10, R7, R0 ;  /* 0x00000000070a7221 */ /* 0x002fe40000010000 */
[----:B------:R-:W-:Y:S01]  /*f020*/  FSETP.NE.FTZ.AND P2, PT, R11, RZ, PT ;  /* 0x000000ff0b00720b */ /* 0x000fe20003f55000 */
[----:B------:R-:W-:Y:S02]  /*f030*/  IMAD.U32 R7, RZ, RZ, UR5 ;  /* 0x00000005ff077e24 */ /* 0x000fe4000f8e00ff */
[----:B------:R-:W-:Y:S01]  /*f040*/  IMAD.MOV.U32 R0, RZ, RZ, -0x800000 ;  /* 0xff800000ff007424 */ /* 0x000fe200078e00ff */
[----:B------:R-:W-:-:S09]  /*f050*/  FSETP.NE.FTZ.AND P0, PT, R10, RZ, PT ;  /* 0x000000ff0a00720b */ /* 0x000fd20003f15000 */
[----:B------:R-:W0:Y:S01]  /*f060*/  @P2 MUFU.LG2 R9, R11 ;  /* 0x0000000b00092308 */ /* 0x000e220000000c00 */
[----:B------:R-:W-:-:S03]  /*f070*/  @P2 FMUL.FTZ R13, R13, 0.69314718246459960938 ;  /* 0x3f3172180d0d2820 */ /* 0x000fc60000410000 */
[----:B------:R-:W-:-:S04]  /*f080*/  @P0 FMUL.FTZ R7, R7, 0.69314718246459960938 ;  /* 0x3f31721807070820 */ /* 0x000fc80000410000 */
[----:B------:R-:W-:Y:S08]  /*f090*/  @P0 MUFU.RCP R6, R10 ;  /* 0x0000000a00060308 */ /* 0x000ff00000001000 */
[----:B------:R0:W1:Y:S08]  /*f0a0*/  @P0 MUFU.LG2 R8, R10 ;  /* 0x0000000a00080308 */ /* 0x0000700000000c00 */
[----:B------:R-:W2:Y:S01]  /*f0b0*/  @P2 MUFU.RCP R5, R11 ;  /* 0x0000000b00052308 */ /* 0x000ea20000001000 */
[----:B0-----:R-:W-:Y:S01]  /*f0c0*/  @P2 FMUL.FTZ R10, R9, 0.69314718246459960938 ;  /* 0x3f317218090a2820 */ /* 0x001fe20000410000 */
[----:B------:R-:W-:-:S03]  /*f0d0*/  @!P1 VIADD R9, R12, 0x38860 ;  /* 0x000388600c099836 */ /* 0x000fc60000000000 */
[----:B------:R-:W-:Y:S02]  /*f0e0*/  @P2 FFMA.FTZ R0, R13, R3, R10 ;  /* 0x000000030d002223 */ /* 0x000fe4000001000a */
[----:B------:R-:W-:Y:S01]  /*f0f0*/  @!P1 PRMT R9, RZ, 0x654, R9 ;  /* 0x00000654ff099816 */ /* 0x000fe20000000009 */
[----:B-1----:R-:W-:-:S04]  /*f100*/  @P0 FMUL.FTZ R8, R8, 0.69314718246459960938 ;  /* 0x3f31721808080820 */ /* 0x002fc80000410000 */
        /* <DEDUP_REMOVED lines=22> */
[----:B------:R-:W-:-:S06]  /*f270*/  ULOP3.LUT UR8, UR8, UR4, URZ, 0x3c, !UPT ;  /* 0x0000000408087292 */ /* 0x000fcc000f8e3c3f */
[----:B------:R-:W-:Y:S01]  /*f280*/  MOV R16, UR8 ;  /* 0x0000000800107c02 */ /* 0x000fe20008000f00 */
[----:B------:R-:W-:Y:S02]  /*f290*/  WARPGROUP.DEPBAR.LE gsb0, 0x0 ;  /* 0x00008000000079c5 */ /* 0x000fe40000010000 */
[----:B------:R-:W-:-:S12]  /*f2a0*/  WARPGROUP.ARRIVE ;  /* 0x00000000000079c5 */ /* 0x000fd80000000000 */
[----:B------:R-:W-:Y:S03]  /*f2b0*/  HGMMA.64x256x16.F32.BF16 R24, R192, gdesc[UR8].tnspB, R24, gsb0 ;  /* 0x43e00008c0187df0 */ /* 0x000fe60008001818 */
[----:B------:R-:W-:Y:S02]  /*f2c0*/  WARPGROUP.DEPBAR.LE gsb0, 0x0 ;  /* 0x00008000000079c5 */ /* 0x000fe40000010000 */
[----:B------:R0:W-:Y:S01]  /*f2d0*/  @!P1 SYNCS.ARRIVE.TRANS64.RED.A1T0 RZ, [R9+URZ], RZ ;  /* 0x000000ff09ff99a7 */ /* 0x0001e2000810043f */
[-C--:B--2---:R-:W-:Y:S01]  /*f2e0*/  FMUL.FTZ R3, R83, R5.reuse ;  /* 0x0000000553037220 */ /* 0x084fe20000410000 */
        /* <DEDUP_REMOVED lines=127> */
.L_x_2085:
[----:B------:R-:W0:Y:S01]  /*fae0*/  S2R R4, SR_CgaCtaId ;  /* 0x0000000000047919 */ /* 0x000e220000008800 */
[----:B------:R-:W-:Y:S01]  /*faf0*/  MOV R19, 0x400 ;  /* 0x0000040000137802 */ /* 0x000fe20000000f00 */
[----:B------:R-:W-:Y:S01]  /*fb00*/  BSSY B0, `(.L_x_2116) ;  /* 0x00002ce000007945 */ /* 0x000fe20003800000 */
[----:B------:R-:W-:Y:S02]  /*fb10*/  BAR.SYNC.DEFER_BLOCKING 0x5, 0x120 ;  /* 0x0144800000007b1d */ /* 0x000fe40000010000 */
[----:B0-----:R-:W-:-:S05]  /*fb20*/  LEA R19, R4, R19, 0x18 ;  /* 0x0000001304137211 */ /* 0x001fca00078ec0ff */
[----:B------:R-:W0:Y:S02]  /*fb30*/  LDS.128 R4, [R19+0x388d0] ;  /* 0x0388d00013047984 */ /* 0x000e240000000c00 */
[----:B0-----:R-:W-:Y:S02]  /*fb40*/  R2UR UR4, R5 ;  /* 0x00000000050472ca */ /* 0x001fe400000e0000 */
[----:B------:R-:W-:-:S11]  /*fb50*/  R2UR UR5, R6 ;  /* 0x00000000060572ca */ /* 0x000fd600000e0000 */
[----:B------:R-:W-:Y:S01]  /*fb60*/  IMAD.U32 R22, RZ, RZ, UR4 ;  /* 0x00000004ff167e24 */ /* 0x000fe2000f8e00ff */
[----:B------:R-:W-:Y:S06]  /*fb70*/  BAR.ARV 0x4, 0x120 ;  /* 0x0104800000007b1d */ /* 0x000fec0000002000 */
[----:B------:R-:W-:Y:S05]  /*fb80*/  @P0 BRA `(.L_x_2117) ;  /* 0x0000001c00c00947 */ /* 0x000fea0003800000 */
        /* <DEDUP_REMOVED lines=29> */
[----:B------:R-:W-:-:S02]  /*fd60*/  IADD3 R173, P0, R106, 0x40, RZ ;  /* 0x000000406aad7810 */ /* 0x000fc40007f1e0ff */
[C---:B------:R-:W-:Y:S01]  /*fd70*/  IADD3 R175, P4, R106.reuse, 0x60, RZ ;  /* 0x000000606aaf7810 */ /* 0x040fe20007f9e0ff */
[--C-:B------:R-:W-:Y:S01]  /*fd80*/  IMAD.X R11, RZ, RZ, R107.reuse, P1 ;  /* 0x000000ffff0b7224 */ /* 0x100fe200008e066b */
[C---:B------:R-:W-:Y:S01]  /*fd90*/  LOP3.LUT R9, R106.reuse, 0x380, RZ, 0xc0, !PT ;  /* 0x000003806a097812 */ /* 0x040fe200078ec0ff */
[--C-:B------:R-:W-:Y:S01]  /*fda0*/  IMAD.X R13, RZ, RZ, R107.reuse, P0 ;  /* 0x000000ffff0d7224 */ /* 0x100fe200000e066b */
[C---:B------:R-:W-:Y:S01]  /*fdb0*/  IADD3 R177, P3, R106.reuse, 0x4000, RZ ;  /* 0x000040006ab17810 */ /* 0x040fe20007f7e0ff */
[--C-:B------:R-:W-:Y:S01]  /*fdc0*/  IMAD.X R15, RZ, RZ, R107.reuse, P4 ;  /* 0x000000ffff0f7224 */ /* 0x100fe200020e066b */
[C---:B------:R-:W-:Y:S02]  /*fdd0*/  IADD3 R179, P6, R106.reuse, 0x4020, RZ ;  /* 0x000040206ab37810 */ /* 0x040fe40007fde0ff */
[C---:B------:R-:W-:Y:S02]  /*fde0*/  IADD3 R181, P5, R106.reuse, 0x4040, RZ ;  /* 0x000040406ab57810 */ /* 0x040fe40007fbe0ff */
[C---:B------:R-:W-:Y:S01]  /*fdf0*/  IADD3 R183, P2, R106.reuse, 0x4060, RZ ;  /* 0x000040606ab77810 */ /* 0x040fe20007f5e0ff */
[--C-:B------:R-:W-:Y:S01]  /*fe00*/  IMAD.X R31, RZ, RZ, R107.reuse, P6 ;  /* 0x000000ffff1f7224 */ /* 0x100fe200030e066b */
[----:B------:R-:W-:Y:S01]  /*fe10*/  IADD3 R185, P1, R106, 0x8000, RZ ;  /* 0x000080006ab97810 */ /* 0x000fe20007f3e0ff */
[--C-:B------:R-:W-:Y:S01]  /*fe20*/  IMAD.X R39, RZ, RZ, R107.reuse, P5 ;  /* 0x000000ffff277224 */ /* 0x100fe200028e066b */
[----:B------:R-:W-:Y:S01]  /*fe30*/  LOP3.LUT R10, R171, 0x380, RZ, 0xc0, !PT ;  /* 0x00000380ab0a7812 */ /* 0x000fe200078ec0ff */
[--C-:B------:R-:W-:Y:S01]  /*fe40*/  IMAD.X R47, RZ, RZ, R107.reuse, P2 ;  /* 0x000000ffff2f7224 */ /* 0x100fe200010e066b */
[----:B------:R-:W-:Y:S01]  /*fe50*/  LOP3.LUT R12, R173, 0x380, RZ, 0xc0, !PT ;  /* 0x00000380ad0c7812 */ /* 0x000fe200078ec0ff */
[----:B------:R-:W-:Y:S01]  /*fe60*/  IMAD.X R55, RZ, RZ, R107, P1 ;  /* 0x000000ffff377224 */ /* 0x000fe200008e066b */
[----:B------:R-:W-:-:S02]  /*fe70*/  LOP3.LUT R14, R175, 0x380, RZ, 0xc0, !PT ;  /* 0x00000380af0e7812 */ /* 0x000fc400078ec0ff */
[----:B------:R-:W-:Y:S02]  /*fe80*/  SHF.R.U64 R9, R9, 0x3, RZ ;  /* 0x0000000309097819 */ /* 0x000fe400000012ff */
[----:B------:R-:W-:Y:S02]  /*fe90*/  LOP3.LUT R20, R177, 0x380, RZ, 0xc0, !PT ;  /* 0x00000380b1147812 */ /* 0x000fe400078ec0ff */
[----:B------:R-:W-:Y:S02]  /*fea0*/  IADD3 R187, P0, R106, 0x8020, RZ ;  /* 0x000080206abb7810 */ /* 0x000fe40007f1e0ff */
[----:B------:R-:W-:Y:S02]  /*feb0*/  SHF.R.U64 R10, R10, 0x3, RZ ;  /* 0x000000030a0a7819 */ /* 0x000fe400000012ff */
[----:B------:R-:W-:Y:S02]  /*fec0*/  LOP3.LUT R30, R179, 0x380, RZ, 0xc0, !PT ;  /* 0x00000380b31e7812 */ /* 0x000fe400078ec0ff */
[----:B------:R-:W-:-:S02]  /*fed0*/  IADD3 R189, P4, R106, 0x8040, RZ ;  /* 0x000080406abd7810 */ /* 0x000fc40007f9e0ff */
[----:B------:R-:W-:Y:S02]  /*fee0*/  IADD3.X R21, RZ, R107, RZ, P3, !PT ;  /* 0x0000006bff157210 */ /* 0x000fe40001ffe4ff */
[----:B------:R-:W-:Y:S01]  /*fef0*/  SHF.R.U64 R12, R12, 0x3, RZ ;  /* 0x000000030c0c7819 */ /* 0x000fe200000012ff */
[--C-:B------:R-:W-:Y:S01]  /*ff00*/  IMAD.X R71, RZ, RZ, R107.reuse, P4 ;  /* 0x000000ffff477224 */ /* 0x100fe200020e066b */
[----:B------:R-:W-:Y:S02]  /*ff10*/  LOP3.LUT R38, R181, 0x380, RZ, 0xc0, !PT ;  /* 0x00000380b5267812 */ /* 0x000fe400078ec0ff */
[C---:B------:R-:W-:Y:S02]  /*ff20*/  IADD3 R191, P3, R106.reuse, 0x8060, RZ ;  /* 0x000080606abf7810 */ /* 0x040fe40007f7e0ff */
[C---:B------:R-:W-:Y:S02]  /*ff30*/  IADD3 R193, P6, R106.reuse, 0xc000, RZ ;  /* 0x0000c0006ac17810 */ /* 0x040fe40007fde0ff */
[C---:B------:R-:W-:Y:S01]  /*ff40*/  IADD3 R6, P5, R106.reuse, 0xc020, RZ ;  /* 0x0000c0206a067810 */ /* 0x040fe20007fbe0ff */
[--C-:B------:R-:W-:Y:S01]  /*ff50*/  IMAD.X R79, RZ, RZ, R107.reuse, P3 ;  /* 0x000000ffff4f7224 */ /* 0x100fe200018e066b */
[C---:B------:R-:W-:Y:S01]  /*ff60*/  IADD3 R102, P2, R106.reuse, 0xc040, RZ ;  /* 0x0000c0406a667810 */ /* 0x040fe20007f5e0ff */
[--C-:B------:R-:W-:Y:S01]  /*ff70*/  IMAD.X R95, RZ, RZ, R107.reuse, P6 ;  /* 0x000000ffff5f7224 */ /* 0x100fe200030e066b */
[----:B------:R-:W-:Y:S01]  /*ff80*/  IADD3 R23, P1, R106, 0xc060, RZ ;  /* 0x0000c0606a177810 */ /* 0x000fe20007f3e0ff */
[----:B------:R-:W-:Y:S01]  /*ff90*/  IMAD.X R99, RZ, RZ, R107, P5 ;  /* 0x000000ffff637224 */ /* 0x000fe200028e066b */
[----:B------:R-:W-:-:S02]  /*ffa0*/  SHF.R.U64 R14, R14, 0x3, RZ ;  /* 0x000000030e0e7819 */ /* 0x000fc400000012ff */
[----:B------:R-:W-:Y:S02]  /*ffb0*/  LOP3.LUT R46, R183, 0x380, RZ, 0xc0, !PT ;  /* 0x00000380b72e7812 */ /* 0x000fe400078ec0ff */
[----:B------:R-:W-:Y:S01]  /*ffc0*/  LOP3.LUT R106, R9, R106, RZ, 0x3c, !PT ;  /* 0x0000006a096a7212 */ /* 0x000fe200078e3cff */
[----:B------:R-:W-:Y:S01]  /*ffd0*/  IMAD.X R9, RZ, RZ, R107, P1 ;  /* 0x000000ffff097224 */ /* 0x000fe200008e066b */
[----:B------:R-:W-:Y:S02]  /*ffe0*/  SHF.R.U64 R20, R20, 0x3, RZ ;  /* 0x0000000314147819 */ /* 0x000fe400000012ff */
[----:B------:R-:W-:Y:S02]  /*fff0*/  LOP3.LUT R54, R185, 0x380, RZ, 0xc0, !PT ;  /* 0x00000380b9367812 */ /* 0x000fe400078ec0ff */
[----:B------:R-:W-:Y:S02]  /*10000*/  LOP3.LUT R10, R10, R171, RZ, 0x3c, !PT ;  /* 0x000000ab0a0a7212 */ /* 0x000fe400078e3cff */
[----:B------:R-:W-:-:S02]  /*10010*/  SHF.R.U64 R30, R30, 0x3, RZ ;  /* 0x000000031e1e7819 */ /* 0x000fc400000012ff */
[----:B------:R-:W-:Y:S02]  /*10020*/  LOP3.LUT R62, R187, 0x380, RZ, 0xc0, !PT ;  /* 0x00000380bb3e7812 */ /* 0x000fe400078ec0ff */
[----:B------:R-:W-:Y:S02]  /*10030*/  LOP3.LUT R12, R12, R173, RZ, 0x3c, !PT ;  /* 0x000000ad0c0c7212 */ /* 0x000fe400078e3cff */
[----:B------:R-:W-:Y:S02]  /*10040*/  SHF.R.U64 R38, R38, 0x3, RZ ;  /* 0x0000000326267819 */ /* 0x000fe400000012ff */
[----:B------:R-:W-:Y:S02]  /*10050*/  LOP3.LUT R70, R189, 0x380, RZ, 0xc0, !PT ;  /* 0x00000380bd467812 */ /* 0x000fe400078ec0ff */
[----:B------:R-:W-:Y:S02]  /*10060*/  LOP3.LUT R14, R14, R175, RZ, 0x3c, !PT ;  /* 0x000000af0e0e7212 */ /* 0x000fe400078e3cff */
[----:B------:R-:W-:-:S02]  /*10070*/  SHF.R.U64 R46, R46, 0x3, RZ ;  /* 0x000000032e2e7819 */ /* 0x000fc400000012ff */
[----:B------:R-:W-:Y:S02]  /*10080*/  LOP3.LUT R78, R191, 0x380, RZ, 0xc0, !PT ;  /* 0x00000380bf4e7812 */ /* 0x000fe400078ec0ff */
[-C--:B------:R-:W-:Y:S02]  /*10090*/  IADD3.X R63, RZ, R107.reuse, RZ, P0, !PT ;  /* 0x0000006bff3f7210 */ /* 0x080fe400007fe4ff */
[----:B------:R-:W-:Y:S02]  /*100a0*/  IADD3.X R103, RZ, R107, RZ, P2, !PT ;  /* 0x0000006bff677210 */ /* 0x000fe400017fe4ff */
[----:B------:R-:W-:Y:S02]  /*100b0*/  LOP3.LUT R20, R20, R177, RZ, 0x3c, !PT ;  /* 0x000000b114147212 */ /* 0x000fe400078e3cff */
[----:B------:R-:W-:Y:S02]  /*100c0*/  SHF.R.U64 R54, R54, 0x3, RZ ;  /* 0x0000000336367819 */ /* 0x000fe400000012ff */
[----:B------:R-:W-:-:S02]  /*100d0*/  LOP3.LUT R94, R193, 0x380, RZ, 0xc0, !PT ;  /* 0x00000380c15e7812 */ /* 0x000fc400078ec0ff */
[----:B------:R-:W-:Y:S01]  /*100e0*/  MOV R106, R106 ;  /* 0x0000006a006a7202 */ /* 0x000fe20000000f00 */
[----:B------:R-:W-:Y:S01]  /*100f0*/  BAR.SYNC.DEFER_BLOCKING 0x1, 0x100 ;  /* 0x0044000000007b1d */ /* 0x000fe20000010000 */
[----:B------:R-:W-:Y:S02]  /*10100*/  LOP3.LUT R30, R30, R179, RZ, 0x3c, !PT ;  /* 0x000000b31e1e7212 */ /* 0x000fe400078e3cff */
[----:B------:R-:W-:Y:S02]  /*10110*/  SHF.R.U64 R62, R62, 0x3, RZ ;  /* 0x000000033e3e7819 */ /* 0x000fe400000012ff */
[----:B------:R-:W-:Y:S02]  /*10120*/  LOP3.LUT R98, R6, 0x380, RZ, 0xc0, !PT ;  /* 0x0000038006627812 */ /* 0x000fe400078ec0ff */
[----:B------:R-:W-:Y:S02]  /*10130*/  LOP3.LUT R107, R102, 0x380, RZ, 0xc0, !PT ;  /* 0x00000380666b7812 */ /* 0x000fe400078ec0ff */
[----:B------:R-:W-:-:S02]  /*10140*/  MOV R10, R10 ;  /* 0x0000000a000a7202 */ /* 0x000fc40000000f00 */
[----:B------:R-:W-:Y:S02]  /*10150*/  LOP3.LUT R38, R38, R181, RZ, 0x3c, !PT ;  /* 0x000000b526267212 */ /* 0x000fe400078e3cff */
[----:B------:R-:W-:Y:S02]  /*10160*/  SHF.R.U64 R70, R70, 0x3, RZ ;  /* 0x0000000346467819 */ /* 0x000fe400000012ff */
[----:B------:R-:W-:Y:S02]  /*10170*/  MOV R12, R12 ;  /* 0x0000000c000c7202 */ /* 0x000fe40000000f00 */
[----:B------:R-:W-:Y:S02]  /*10180*/  LOP3.LUT R46, R46, R183, RZ, 0x3c, !PT ;  /* 0x000000b72e2e7212 */ /* 0x000fe400078e3cff */
[----:B------:R-:W-:Y:S02]  /*10190*/  SHF.R.U64 R78, R78, 0x3, RZ ;  /* 0x000000034e4e7819 */ /* 0x000fe400000012ff */
[----:B------:R-:W-:-:S02]  /*101a0*/  LOP3.LUT R163, R23, 0x380, RZ, 0xc0, !PT ;  /* 0x0000038017a37812 */ /* 0x000fc400078ec0ff */
[----:B------:R-:W-:Y:S01]  /*101b0*/  MOV R14, R14 ;  /* 0x0000000e000e7202 */ /* 0x000fe20000000f00 */
[----:B------:R0:W-:Y:S01]  /*101c0*/  STSM.16.M88.4 [R106], R24 ;  /* 0x000000186a007844 */ /* 0x0001e20000000200 */
[----:B------:R-:W-:Y:S02]  /*101d0*/  LOP3.LUT R54, R54, R185, RZ, 0x3c, !PT ;  /* 0x000000b936367212 */ /* 0x000fe400078e3cff */
[----:B------:R-:W-:Y:S01]  /*101e0*/  SHF.R.U64 R94, R94, 0x3, RZ ;  /* 0x000000035e5e7819 */ /* 0x000fe200000012ff */
[----:B------:R1:W-:Y:S01]  /*101f0*/  STSM.16.M88.4 [R10], R32 ;  /* 0x000000200a007844 */ /* 0x0003e20000000200 */
[----:B------:R-:W-:Y:S02]  /*10200*/  MOV R20, R20 ;  /* 0x0000001400147202 */ /* 0x000fe40000000f00 */
[----:B------:R-:W-:Y:S01]  /*10210*/  F2FP.BF16.F32.PACK_AB R59, R155, R59 ;  /* 0x0000003b9b3b723e */ /* 0x000fe200000010ff */
[----:B------:R2:W-:Y:S01]  /*10220*/  STSM.16.M88.4 [R12], R40 ;  /* 0x000000280c007844 */ /* 0x0005e20000000200 */
[----:B------:R-:W-:-:S02]  /*10230*/  F2FP.BF16.F32.PACK_AB R65, R154, R66 ;  /* 0x000000429a41723e */ /* 0x000fc400000010ff */
[----:B------:R-:W-:Y:S01]  /*10240*/  F2FP.BF16.F32.PACK_AB R72, R73, R72 ;  /* 0x000000484948723e */ /* 0x000fe200000010ff */
[----:B------:R2:W-:Y:S01]  /*10250*/  STSM.16.M88.4 [R14], R48 ;  /* 0x000000300e007844 */ /* 0x0005e20000000200 */
[----:B------:R-:W-:Y:S02]  /*10260*/  LOP3.LUT R62, R62, R187, RZ, 0x3c, !PT ;  /* 0x000000bb3e3e7212 */ /* 0x000fe400078e3cff */
[----:B------:R-:W-:Y:S01]  /*10270*/  SHF.R.U64 R29, R98, 0x3, RZ ;  /* 0x00000003621d7819 */ /* 0x000fe200000012ff */
[----:B------:R2:W-:Y:S01]  /*10280*/  STSM.16.M88.4 [R20], R56 ;  /* 0x0000003814007844 */ /* 0x0005e20000000200 */
[----:B------:R-:W-:Y:S02]  /*10290*/  SHF.R.U64 R107, R107, 0x3, RZ ;  /* 0x000000036b6b7819 */ /* 0x000fe400000012ff */
[----:B------:R-:W-:Y:S02]  /*102a0*/  MOV R30, R30 ;  /* 0x0000001e001e7202 */ /* 0x000fe40000000f00 */
[----:B------:R-:W-:-:S02]  /*102b0*/  F2FP.BF16.F32.PACK_AB R66, R69, R68 ;  /* 0x000000444542723e */ /* 0x000fc400000010ff */
[----:B------:R-:W-:Y:S02]  /*102c0*/  F2FP.BF16.F32.PACK_AB R67, R153, R67 ;  /* 0x000000439943723e */ /* 0x000fe400000010ff */
[----:B------:R-:W-:Y:S02]  /*102d0*/  F2FP.BF16.F32.PACK_AB R73, R152, R74 ;  /* 0x0000004a9849723e */ /* 0x000fe400000010ff */
[----:B------:R-:W-:Y:S01]  /*102e0*/  F2FP.BF16.F32.PACK_AB R80, R81, R80 ;  /* 0x000000505150723e */ /* 0x000fe200000010ff */
[----:B------:R2:W-:Y:S01]  /*102f0*/  STSM.16.M88.4 [R30], R64 ;  /* 0x000000401e007844 */ /* 0x0005e20000000200 */
[----:B------:R-:W-:Y:S02]  /*10300*/  R2UR UR6, R218 ;  /* 0x00000000da0672ca */ /* 0x000fe400000e0000 */
[----:B------:R-:W-:Y:S02]  /*10310*/  R2UR UR4, R216 ;  /* 0x00000000d80472ca */ /* 0x000fe400000e0000 */
[----:B------:R-:W-:-:S02]  /*10320*/  LOP3.LUT R70, R70, R189, RZ, 0x3c, !PT ;  /* 0x000000bd46467212 */ /* 0x000fc400078e3cff */
[----:B------:R-:W-:Y:S02]  /*10330*/  MOV R38, R38 ;  /* 0x0000002600267202 */ /* 0x000fe40000000f00 */
[----:B------:R-:W-:Y:S02]  /*10340*/  F2FP.BF16.F32.PACK_AB R74, R77, R76 ;  /* 0x0000004c4d4a723e */ /* 0x000fe400000010ff */
[----:B------:R-:W-:Y:S02]  /*10350*/  F2FP.BF16.F32.PACK_AB R75, R17, R75 ;  /* 0x0000004b114b723e */ /* 0x000fe400000010ff */
[----:B------:R-:W-:Y:S02]  /*10360*/  F2FP.BF16.F32.PACK_AB R81, R3, R82 ;  /* 0x000000520351723e */ /* 0x000fe400000010ff */
[----:B------:R-:W-:Y:S01]  /*10370*/  LOP3.LUT R78, R78, R191, RZ, 0x3c, !PT ;  /* 0x000000bf4e4e7212 */ /* 0x000fe200078e3cff */
[----:B------:R2:W-:Y:S01]  /*10380*/  STSM.16.M88.4 [R38], R72 ;  /* 0x0000004826007844 */ /* 0x0005e20000000200 */
[----:B------:R-:W-:Y:S01]  /*10390*/  SHF.R.U64 R28, R163, 0x3, RZ ;  /* 0x00000003a31c7819 */ /* 0x000fe200000012ff */
[----:B------:R-:W-:Y:S01]  /*103a0*/  USHF.L.U64.HI UR11, UR4, 0x2, UR6 ;  /* 0x00000002040b7899 */ /* 0x000fe20008010206 */
[----:B------:R-:W-:Y:S01]  /*103b0*/  MOV R46, R46 ;  /* 0x0000002e002e7202 */ /* 0x000fe20000000f00 */
[----:B------:R-:W-:Y:S01]  /*103c0*/  USHF.L.U32 UR10, UR4, 0x2, URZ ;  /* 0x00000002040a7899 */ /* 0x000fe2000800063f */
[----:B------:R-:W-:Y:S01]  /*103d0*/  F2FP.BF16.F32.PACK_AB R82, R85, R84 ;  /* 0x000000545552723e */ /* 0x000fe200000010ff */
[----:B------:R-:W-:Y:S01]  /*103e0*/  ULDC.64 UR6, c[0x0][0xbd8] ;  /* 0x0002f60000067ab9 */ /* 0x000fe20000000a00 */
[----:B------:R-:W-:Y:S01]  /*103f0*/  F2FP.BF16.F32.PACK_AB R83, R83, R86 ;  /* 0x000000565353723e */ /* 0x000fe200000010ff */
[----:B------:R-:W-:Y:S01]  /*10400*/  UISETP.NE.U32.AND UP1, UPT, UR6, URZ, UPT ;  /* 0x0000003f0600728c */ /* 0x000fe2000bf25070 */
[----:B------:R-:W-:Y:S01]  /*10410*/  LOP3.LUT R94, R94, R193, RZ, 0x3c, !PT ;  /* 0x000000c15e5e7212 */ /* 0x000fe200078e3cff */
[----:B------:R-:W-:Y:S01]  /*10420*/  UIADD3 UR4, UP2, UR10, UR6, URZ ;  /* 0x000000060a047290 */ /* 0x000fe2000ff5e03f */
[----:B------:R-:W-:Y:S01]  /*10430*/  MOV R54, R54 ;  /* 0x0000003600367202 */ /* 0x000fe20000000f00 */
[----:B------:R2:W-:Y:S01]  /*10440*/  STSM.16.M88.4 [R46], R80 ;  /* 0x000000502e007844 */ /* 0x0005e20000000200 */
[----:B------:R-:W-:Y:S01]  /*10450*/  F2FP.BF16.F32.PACK_AB R84, R89, R88 ;  /* 0x000000585954723e */ /* 0x000fe200000010ff */
[----:B------:R-:W-:Y:S01]  /*10460*/  UISETP.NE.AND.EX UP1, UPT, UR7, URZ, UPT, UP1 ;  /* 0x0000003f0700728c */ /* 0x000fe2000bf25310 */
[----:B------:R-:W-:Y:S01]  /*10470*/  F2FP.BF16.F32.PACK_AB R85, R91, R90 ;  /* 0x0000005a5b55723e */ /* 0x000fe200000010ff */
[----:B------:R-:W-:Y:S01]  /*10480*/  @UP0 UIADD3 UR6, UP3, UR10, UR8, URZ ;  /* 0x000000080a060290 */ /* 0x000fe2000ff7e03f */
[----:B------:R-:W-:Y:S01]  /*10490*/  F2FP.BF16.F32.PACK_AB R86, R93, R92 ;  /* 0x0000005c5d56723e */ /* 0x000fe200000010ff */
[----:B------:R-:W-:Y:S01]  /*104a0*/  UIADD3.X UR8, UR11, UR7, URZ, UP2, !UPT ;  /* 0x000000070b087290 */ /* 0x000fe200097fe43f */
[----:B------:R-:W-:Y:S01]  /*104b0*/  F2FP.BF16.F32.PACK_AB R87, R164, R87 ;  /* 0x00000057a457723e */ /* 0x000fe200000010ff */
[----:B------:R-:W-:Y:S01]  /*104c0*/  @UP0 UIADD3.X UR7, UR11, UR9, URZ, UP3, !UPT ;  /* 0x000000090b070290 */ /* 0x000fe20009ffe43f */
[----:B------:R-:W-:-:S02]  /*104d0*/  F2FP.BF16.F32.PACK_AB R165, R166, R165 ;  /* 0x000000a5a6a5723e */ /* 0x000fc400000010ff */
[----:B------:R-:W-:Y:S01]  /*104e0*/  LOP3.LUT R98, R29, R6, RZ, 0x3c, !PT ;  /* 0x000000061d627212 */ /* 0x000fe200078e3cff */
[----:B------:R2:W-:Y:S01]  /*104f0*/  STSM.16.M88.4 [R54], R84 ;  /* 0x0000005436007844 */ /* 0x0005e20000000200 */
[----:B------:R-:W-:Y:S02]  /*10500*/  LOP3.LUT R102, R107, R102, RZ, 0x3c, !PT ;  /* 0x000000666b667212 */ /* 0x000fe400078e3cff */
[----:B------:R-:W-:Y:S02]  /*10510*/  MOV R62, R62 ;  /* 0x0000003e003e7202 */ /* 0x000fe40000000f00 */
[----:B------:R-:W-:Y:S02]  /*10520*/  F2FP.BF16.F32.PACK_AB R164, R97, R96 ;  /* 0x0000006061a4723e */ /* 0x000fe400000010ff */
[----:B------:R-:W-:Y:S02]  /*10530*/  F2FP.BF16.F32.PACK_AB R166, R101, R100 ;  /* 0x0000006465a6723e */ /* 0x000fe400000010ff */
[----:B------:R-:W-:-:S02]  /*10540*/  F2FP.BF16.F32.PACK_AB R167, R168, R167 ;  /* 0x000000a7a8a7723e */ /* 0x000fc400000010ff */
[----:B------:R-:W-:Y:S02]  /*10550*/  F2FP.BF16.F32.PACK_AB R104, R105, R104 ;  /* 0x000000686968723e */ /* 0x000fe400000010ff */
[----:B------:R-:W-:Y:S01]  /*10560*/  F2FP.BF16.F32.PACK_AB R112, R113, R112 ;  /* 0x000000707170723e */ /* 0x000fe200000010ff */
[----:B------:R2:W-:Y:S01]  /*10570*/  STSM.16.M88.4 [R62], R164 ;  /* 0x000000a43e007844 */ /* 0x0005e20000000200 */
[----:B------:R-:W-:Y:S02]  /*10580*/  MOV R70, R70 ;  /* 0x0000004600467202 */ /* 0x000fe40000000f00 */
[----:B------:R-:W-:Y:S02]  /*10590*/  F2FP.BF16.F32.PACK_AB R105, R170, R169 ;  /* 0x000000a9aa69723e */ /* 0x000fe400000010ff */
[----:B0-----:R-:W-:Y:S02]  /*105a0*/  F2FP.BF16.F32.PACK_AB R106, R109, R108 ;  /* 0x0000006c6d6a723e */ /* 0x001fe400000010ff */
[----:B------:R-:W-:-:S02]  /*105b0*/  F2FP.BF16.F32.PACK_AB R107, R111, R110 ;  /* 0x0000006e6f6b723e */ /* 0x000fc400000010ff */
[----:B------:R-:W-:Y:S02]  /*105c0*/  F2FP.BF16.F32.PACK_AB R113, R115, R114 ;  /* 0x000000727371723e */ /* 0x000fe400000010ff */
[----:B------:R-:W-:Y:S01]  /*105d0*/  F2FP.BF16.F32.PACK_AB R120, R121, R120 ;  /* 0x000000787978723e */ /* 0x000fe200000010ff */
[----:B------:R2:W-:Y:S01]  /*105e0*/  STSM.16.M88.4 [R70], R104 ;  /* 0x0000006846007844 */ /* 0x0005e20000000200 */
[----:B------:R-:W-:Y:S02]  /*105f0*/  LOP3.LUT R8, R28, R23, RZ, 0x3c, !PT ;  /* 0x000000171c087212 */ /* 0x000fe400078e3cff */
        /* <DEDUP_REMOVED lines=22> */
[----:B------:R-:W-:Y:S01]  /*10760*/  MOV R6, R8 ;  /* 0x0000000800067202 */ /* 0x000fe20000000f00 */
[----:B------:R2:W-:Y:S01]  /*10770*/  STSM.16.M88.4 [R102], R136 ;  /* 0x0000008866007844 */ /* 0x0005e20000000200 */
[----:B------:R-:W-:Y:S02]  /*10780*/  F2FP.BF16.F32.PACK_AB R146, R149, R148 ;  /* 0x000000949592723e */ /* 0x000fe400000010ff */
[----:B------:R-:W-:-:S02]  /*10790*/  PLOP3.LUT P1, PT, PT, PT, UP1, 0x80, 0x0 ;  /* 0x000000000000781c */ /* 0x000fc40003f2f018 */
[----:B------:R-:W-:Y:S01]  /*107a0*/  PLOP3.LUT P2, PT, PT, PT, UP0, 0x80, 0x0 ;  /* 0x000000000000781c */ /* 0x000fe20003f4f008 */
[----:B-1----:R-:W-:Y:S01]  /*107b0*/  IMAD.U32 R10, RZ, RZ, UR6 ;  /* 0x00000006ff0a7e24 */ /* 0x002fe2000f8e00ff */
[----:B------:R-:W-:Y:S01]  /*107c0*/  F2FP.BF16.F32.PACK_AB R147, R151, R150 ;  /* 0x000000969793723e */ /* 0x000fe200000010ff */
[----:B------:R-:W-:Y:S01]  /*107d0*/  IMAD.U32 R8, RZ, RZ, UR4 ;  /* 0x00000004ff087e24 */ /* 0x000fe2000f8e00ff */
[----:B------:R-:W-:Y:S01]  /*107e0*/  MOV R11, UR7 ;  /* 0x00000007000b7c02 */ /* 0x000fe20008000f00 */
[----:B------:R-:W-:Y:S02]  /*107f0*/  IMAD.U32 R9, RZ, RZ, UR8 ;  /* 0x00000008ff097e24 */ /* 0x000fe4000f8e00ff */
[----:B------:R2:W-:Y:S01]  /*10800*/  STSM.16.M88.4 [R6], R144 ;  /* 0x0000009006007844 */ /* 0x0005e20000000200 */
[----:B------:R-:W-:Y:S06]  /*10810*/  BAR.SYNC.DEFER_BLOCKING 0x1, 0x100 ;  /* 0x0044000000007b1d */ /* 0x000fec0000010000 */
[----:B------:R-:W3:Y:S04]  /*10820*/  @P1 LDG.E R3, desc[UR12][R8.64] ;  /* 0x0000000c08031981 */ /* 0x000ee8000c1e1900 */
[----:B------:R-:W4:Y:S01]  /*10830*/  @P2 LDG.E R10, desc[UR12][R10.64] ;  /* 0x0000000c0a0a2981 */ /* 0x000f22000c1e1900 */
[----:B------:R-:W-:Y:S01]  /*10840*/  IMAD R13, R212, 0x40, R18 ;  /* 0x00000040d40d7824 */ /* 0x000fe200078e0212 */
[----:B------:R-:W-:Y:S01]  /*10850*/  UMOV UR4, URZ ;  /* 0x0000003f00047c82 */ /* 0x000fe20008000000 */
[----:B------:R-:W-:-:S02]  /*10860*/  ULDC UR10, c[0x0][0xa88] ;  /* 0x0002a200000a7ab9 */ /* 0x000fc40000000800 */
[----:B------:R-:W-:-:S03]  /*10870*/  IMAD.WIDE R4, R13, 0x2, R4 ;  /* 0x000000020d047825 */ /* 0x000fc600078e0204 */
[----:B------:R-:W-:Y:S02]  /*10880*/  IADD3 R25, P0, R4, 0x1000, RZ ;  /* 0x0000100004197810 */ /* 0x000fe40007f1e0ff */
[----:B---3--:R-:W-:Y:S02]  /*10890*/  @P1 R2UR UR4, R3 ;  /* 0x00000000030412ca */ /* 0x008fe400000e0000 */
[----:B----4-:R-:W-:Y:S01]  /*108a0*/  @P2 R2UR UR10, R10 ;  /* 0x000000000a0a22ca */ /* 0x010fe200000e0000 */
[----:B--2---:R-:W-:-:S14]  /*108b0*/  @P2 BRA `(.L_x_2118) ;  /* 0x00000000001c2947 */ /* 0x004fdc0003800000 */
[----:B------:R-:W-:Y:S05]  /*108c0*/  @!P1 BRA `(.L_x_2118) ;  /* 0x0000000000189947 */ /* 0x000fea0003800000 */
[----:B------:R-:W-:Y:S02]  /*108d0*/  ULDC.64 UR6, c[0x0][0x208] ;  /* 0x0000820000067ab9 */ /* 0x000fe40000000a00 */
[----:B------:R-:W2:Y:S04]  /*108e0*/  LDG.E R6, desc[UR6][R8.64] ;  /* 0x0000000608067981 */ /* 0x000ea8000c1e1900 */
[----:B------:R-:W3:Y:S01]  /*108f0*/  LDG.E R3, desc[UR6][R8.64+0x4] ;  /* 0x0000040608037981 */ /* 0x000ee2000c1e1900 */
[----:B--2---:R-:W-:Y:S02]  /*10900*/  R2UR UR6, R6 ;  /* 0x00000000060672ca */ /* 0x004fe400000e0000 */
[----:B---3--:R-:W-:-:S13]  /*10910*/  R2UR UR10, R3 ;  /* 0x00000000030a72ca */ /* 0x008fda00000e0000 */
[----:B------:R-:W-:-:S12]  /*10920*/  UIADD3 UR10, -UR6, UR10, URZ ;  /* 0x0000000a060a7290 */ /* 0x000fd8000fffe13f */
.L_x_2118:
[----:B------:R-:W-:Y:S01]  /*10930*/  R2UR UR18, R217 ;  /* 0x00000000d91272ca */ /* 0x000fe200000e0000 */
[----:B------:R-:W-:Y:S01]  /*10940*/  ULDC.64 UR12, c[0x0][0xb70] ;  /* 0x0002dc00000c7ab9 */ /* 0x000fe20000000a00 */
[----:B------:R-:W-:Y:S01]  /*10950*/  R2UR UR16, R218 ;  /* 0x00000000da1072ca */ /* 0x000fe200000e0000 */
[----:B------:R-:W-:Y:S01]  /*10960*/  USHF.R.S32.HI UR9, URZ, 0x1f, UR4 ;  /* 0x0000001f3f097899 */ /* 0x000fe20008011404 */
[----:B------:R-:W-:Y:S01]  /*10970*/  R2UR UR15, R216 ;  /* 0x00000000d80f72ca */ /* 0x000fe200000e0000 */
[----:B------:R-:W-:Y:S01]  /*10980*/  UMOV UR8, UR4 ;  /* 0x0000000400087c82 */ /* 0x000fe20008000000 */
[----:B------:R-:W-:Y:S01]  /*10990*/  R2UR UR17, R219 ;  /* 0x00000000db1172ca */ /* 0x000fe200000e0000 */
[----:B------:R-:W-:Y:S01]  /*109a0*/  ULDC.64 UR20, c[0x0][0x208] ;  /* 0x0000820000147ab9 */ /* 0x000fe20000000a00 */
[----:B------:R-:W-:Y:S02]  /*109b0*/  IADD3 R9, P2, R4, 0x3000, RZ ;  /* 0x0000300004097810 */ /* 0x000fe40007f5e0ff */
[----:B------:R-:W-:-:S02]  /*109c0*/  LOP3.LUT R24, R25, 0x380, RZ, 0xc0, !PT ;  /* 0x0000038019187812 */ /* 0x000fc400078ec0ff */
[----:B------:R-:W-:Y:S01]  /*109d0*/  IADD3 R13, P1, R4, 0x2000, RZ ;  /* 0x00002000040d7810 */ /* 0x000fe20007f3e0ff */
[----:B------:R-:W-:Y:S01]  /*109e0*/  USHF.R.S32.HI UR14, URZ, 0x1f, UR18 ;  /* 0x0000001f3f0e7899 */ /* 0x000fe20008011412 */
[----:B------:R-:W-:Y:S01]  /*109f0*/  LOP3.LUT R8, R9, 0x380, RZ, 0xc0, !PT ;  /* 0x0000038009087812 */ /* 0x000fe200078ec0ff */
[----:B------:R-:W-:Y:S01]  /*10a00*/  USEL UR16, UR16, URZ, !UP1 ;  /* 0x0000003f10107287 */ /* 0x000fe2000c800000 */
[----:B------:R-:W-:Y:S01]  /*10a10*/  SHF.R.U64 R24, R24, 0x3, RZ ;  /* 0x0000000318187819 */ /* 0x000fe200000012ff */
[----:B------:R-:W-:Y:S01]  /*10a20*/  UIMAD UR11, UR14, UR12, URZ ;  /* 0x0000000c0e0b72a4 */ /* 0x000fe2000f8e023f */
[----:B------:R-:W-:Y:S01]  /*10a30*/  LOP3.LUT R12, R13, 0x380, RZ, 0xc0, !PT ;  /* 0x000003800d0c7812 */ /* 0x000fe200078ec0ff */
[----:B------:R-:W-:Y:S01]  /*10a40*/  UIMAD.WIDE.U32 UR6, UR18, UR12, UR8 ;  /* 0x0000000c120672a5 */ /* 0x000fe2000f8e0008 */
[----:B------:R-:W-:Y:S01]  /*10a50*/  IMAD.U32 R10, RZ, RZ, UR17 ;  /* 0x00000011ff0a7e24 */ /* 0x000fe2000f8e00ff */
[----:B------:R-:W-:Y:S01]  /*10a60*/  UIMAD UR11, UR18, UR13, UR11 ;  /* 0x0000000d120b72a4 */ /* 0x000fe2000f8e020b */
[----:B------:R-:W-:Y:S01]  /*10a70*/  SHF.R.U64 R8, R8, 0x3, RZ ;  /* 0x0000000308087819 */ /* 0x000fe200000012ff */
[----:B------:R-:W-:Y:S01]  /*10a80*/  USEL UR15, UR15, URZ, !UP1 ;  /* 0x0000003f0f0f7287 */ /* 0x000fe2000c800000 */
[----:B------:R-:W-:Y:S01]  /*10a90*/  IMAD R10, R10, 0x80, R215 ;  /* 0x000000800a0a7824 */ /* 0x000fe200078e02d7 */
[----:B------:R-:W-:Y:S01]  /*10aa0*/  ULDC.64 UR12, c[0x0][0xb78] ;  /* 0x0002de00000c7ab9 */ /* 0x000fe20000000a00 */
[----:B------:R-:W-:Y:S01]  /*10ab0*/  UIADD3 UR7, UR7, UR11, URZ ;  /* 0x0000000b07077290 */ /* 0x000fe2000fffe03f */
[----:B------:R-:W-:Y:S01]  /*10ac0*/  LOP3.LUT R24, R24, R25, RZ, 0x3c, !PT ;  /* 0x0000001918187212 */ /* 0x000fe200078e3cff */
[----:B------:R-:W-:Y:S01]  /*10ad0*/  UIMAD UR8, UR16, UR12, URZ ;  /* 0x0000000c100872a4 */ /* 0x000fe2000f8e023f */
[----:B------:R-:W-:Y:S01]  /*10ae0*/  SHF.R.S32.HI R3, RZ, 0x1f, R10 ;  /* 0x0000001fff037819 */ /* 0x000fe2000001140a */
[----:B------:R-:W-:Y:S01]  /*10af0*/  UIMAD.WIDE.U32 UR6, UR15, UR12, UR6 ;  /* 0x0000000c0f0672a5 */ /* 0x000fe2000f8e0006 */
[----:B------:R-:W-:Y:S01]  /*10b00*/  SHF.R.U64 R12, R12, 0x3, RZ ;  /* 0x000000030c0c7819 */ /* 0x000fe200000012ff */
[----:B------:R-:W-:Y:S01]  /*10b10*/  UIMAD UR8, UR15, UR13, UR8 ;  /* 0x0000000d0f0872a4 */ /* 0x000fe2000f8e0208 */
[----:B------:R-:W-:-:S02]  /*10b20*/  IADD3.X R25, RZ, R5, RZ, P0, !PT ;  /* 0x00000005ff197210 */ /* 0x000fc400007fe4ff */
[----:B------:R-:W-:Y:S01]  /*10b30*/  IADD3 R73, P0, R4, 0x8000, RZ ;  /* 0x0000800004497810 */ /* 0x000fe20007f1e0ff */
[----:B------:R-:W-:Y:S01]  /*10b40*/  ULDC.64 UR12, c[0x0][0xaa0] ;  /* 0x0002a800000c7ab9 */ /* 0x000fe20000000a00 */
[----:B------:R-:W-:Y:S01]  /*10b50*/  IADD3 R6, P3, R10, UR6, RZ ;  /* 0x000000060a067c10 */ /* 0x000fe2000ff7e0ff */
[----:B------:R-:W-:Y:S01]  /*10b60*/  IMAD.U32 R14, RZ, RZ, UR8 ;  /* 0x00000008ff0e7e24 */ /* 0x000fe2000f8e00ff */
[----:B------:R-:W-:Y:S01]  /*10b70*/  LOP3.LUT R8, R8, R9, RZ, 0x3c, !PT ;  /* 0x0000000908087212 */ /* 0x000fe200078e3cff */
[--C-:B------:R-:W-:Y:S01]  /*10b80*/  IMAD.X R9, RZ, RZ, R5.reuse, P2 ;  /* 0x000000ffff097224 */ /* 0x100fe200010e0605 */
[----:B------:R-:W-:Y:S01]  /*10b90*/  LOP3.LUT R12, R12, R13, RZ, 0x3c, !PT ;  /* 0x0000000d0c0c7212 */ /* 0x000fe200078e3cff */
[----:B------:R-:W-:Y:S01]  /*10ba0*/  IMAD.X R13, RZ, RZ, R5, P1 ;  /* 0x000000ffff0d7224 */ /* 0x000fe200008e0605 */
[----:B------:R-:W-:Y:S01]  /*10bb0*/  IADD3.X R3, R3, UR7, R14, P3, !PT ;  /* 0x0000000703037c10 */ /* 0x000fe20009ffe40e */
[----:B------:R-:W-:Y:S01]  /*10bc0*/  ULDC.64 UR6, c[0x0][0xb40] ;  /* 0x0002d00000067ab9 */ /* 0x000fe20000000a00 */
[----:B------:R-:W-:-:S02]  /*10bd0*/  IADD3 R65, P6, R4, 0x4000, RZ ;  /* 0x0000400004417810 */ /* 0x000fc40007fde0ff */
        /* <DEDUP_REMOVED lines=9> */
[----:B------:R-:W-:Y:S02]  /*10c70*/  LOP3.LUT R64, R65, 0x380, RZ, 0xc0, !PT ;  /* 0x0000038041407812 */ /* 0x000fe400078ec0ff */
        /* <DEDUP_REMOVED lines=17> */
[----:B------:R-:W-:Y:S01]  /*10d90*/  IMAD.X R53, RZ, RZ, R5, P5 ;  /* 0x000000ffff357224 */ /* 0x000fe200028e0605 */
[----:B------:R-:W-:-:S02]  /*10da0*/  LOP3.LUT R36, R36, R37, RZ, 0x3c, !PT ;  /* 0x0000002524247212 */ /* 0x000fc400078e3cff */
[----:B------:R-:W-:Y:S01]  /*10db0*/  LOP3.LUT R28, R28, R29, RZ, 0x3c, !PT ;  /* 0x0000001d1c1c7212 */ /* 0x000fe200078e3cff */
[--C-:B------:R-:W-:Y:S01]  /*10dc0*/  IMAD.X R29, RZ, RZ, R5.reuse, P3 ;  /* 0x000000ffff1d7224 */ /* 0x100fe200018e0605 */
[----:B------:R-:W-:Y:S02]  /*10dd0*/  LOP3.LUT P0, RZ, R221, 0x3, RZ, 0xc0, !PT ;  /* 0x00000003ddff7812 */ /* 0x000fe4000780c0ff */
[----:B------:R-:W-:Y:S02]  /*10de0*/  LOP3.LUT R48, R48, R49, RZ, 0x3c, !PT ;  /* 0x0000003130307212 */ /* 0x000fe400078e3cff */
[----:B------:R-:W-:Y:S02]  /*10df0*/  IADD3.X R37, RZ, R5, RZ, P4, !PT ;  /* 0x00000005ff257210 */ /* 0x000fe400027fe4ff */
[----:B------:R-:W-:Y:S01]  /*10e00*/  LOP3.LUT R60, R60, R61, RZ, 0x3c, !PT ;  /* 0x0000003d3c3c7212 */ /* 0x000fe200078e3cff */
[----:B------:R-:W-:Y:S01]  /*10e10*/  IMAD.X R61, RZ, RZ, R5, P1 ;  /* 0x000000ffff3d7224 */ /* 0x000fe200008e0605 */
[----:B------:R-:W-:-:S02]  /*10e20*/  IADD3 R41, P6, R4, 0xb000, RZ ;  /* 0x0000b00004297810 */ /* 0x000fc40007fde0ff */
[C---:B------:R-:W-:Y:S02]  /*10e30*/  IADD3 R77, P5, R4.reuse, 0xc000, RZ ;  /* 0x0000c000044d7810 */ /* 0x040fe40007fbe0ff */
[C---:B------:R-:W-:Y:S02]  /*10e40*/  IADD3 R69, P4, R4.reuse, 0xd000, RZ ;  /* 0x0000d00004457810 */ /* 0x040fe40007f9e0ff */
[C---:B------:R-:W-:Y:S02]  /*10e50*/  IADD3 R57, P3, R4.reuse, 0xe000, RZ ;  /* 0x0000e00004397810 */ /* 0x040fe40007f7e0ff */
[----:B------:R-:W-:Y:S02]  /*10e60*/  IADD3.X R49, RZ, R5, RZ, P2, !PT ;  /* 0x00000005ff317210 */ /* 0x000fe400017fe4ff */
[----:B------:R-:W-:Y:S02]  /*10e70*/  IADD3 R6, P2, R4, 0xf000, RZ ;  /* 0x0000f00004067810 */ /* 0x000fe40007f5e0ff */
[----:B------:R-:W-:-:S02]  /*10e80*/  ISETP.GE.OR P1, PT, R10, UR10, P0 ;  /* 0x0000000a0a007c0c */ /* 0x000fc40008726670 */
[----:B------:R-:W-:Y:S02]  /*10e90*/  ISETP.GE.OR P0, PT, R3, UR10, P0 ;  /* 0x0000000a03007c0c */ /* 0x000fe40008706670 */
[----:B------:R-:W-:Y:S02]  /*10ea0*/  LOP3.LUT R40, R41, 0x380, RZ, 0xc0, !PT ;  /* 0x0000038029287812 */ /* 0x000fe400078ec0ff */
[----:B------:R-:W-:Y:S02]  /*10eb0*/  LOP3.LUT R76, R77, 0x380, RZ, 0xc0, !PT ;  /* 0x000003804d4c7812 */ /* 0x000fe400078ec0ff */
[----:B------:R-:W-:Y:S02]  /*10ec0*/  LOP3.LUT R68, R69, 0x380, RZ, 0xc0, !PT ;  /* 0x0000038045447812 */ /* 0x000fe400078ec0ff */
[----:B------:R-:W-:Y:S02]  /*10ed0*/  LOP3.LUT R56, R57, 0x380, RZ, 0xc0, !PT ;  /* 0x0000038039387812 */ /* 0x000fe400078ec0ff */
[----:B------:R-:W-:Y:S01]  /*10ee0*/  LOP3.LUT R11, R4, 0x380, RZ, 0xc0, !PT ;  /* 0x00000380040b7812 */ /* 0x000fe200078ec0ff */
[----:B------:R0:W-:Y:S01]  /*10ef0*/  @!P1 STG.E desc[UR20][R20.64], R2 ;  /* 0x0000000214009986 */ /* 0x0001e2000c101914 */
[----:B------:R-:W-:-:S02]  /*10f00*/  LOP3.LUT R3, R6, 0x380, RZ, 0xc0, !PT ;  /* 0x0000038006037812 */ /* 0x000fc400078ec0ff */
[----:B------:R-:W-:Y:S01]  /*10f10*/  SHF.R.U64 R40, R40, 0x3, RZ ;  /* 0x0000000328287819 */ /* 0x000fe200000012ff */
[----:B------:R1:W-:Y:S01]  /*10f20*/  @!P0 STG.E desc[UR20][R20.64+0x20], R0 ;  /* 0x0000200014008986 */ /* 0x0003e2000c101914 */
[----:B------:R-:W-:Y:S02]  /*10f30*/  SHF.R.U64 R76, R76, 0x3, RZ ;  /* 0x000000034c4c7819 */ /* 0x000fe400000012ff */
[----:B------:R-:W-:Y:S01]  /*10f40*/  SHF.R.U64 R68, R68, 0x3, RZ ;  /* 0x0000000344447819 */ /* 0x000fe200000012ff */
[----:B------:R-:W-:Y:S01]  /*10f50*/  UIMAD UR6, UR9, UR12, URZ ;  /* 0x0000000c090672a4 */ /* 0x000fe2000f8e023f */
[----:B------:R-:W-:Y:S01]  /*10f60*/  SHF.R.U64 R56, R56, 0x3, RZ ;  /* 0x0000000338387819 */ /* 0x000fe200000012ff */
[----:B------:R-:W5:Y:S01]  /*10f70*/  LD.E.128 R24, desc[UR20][R24.64] ;  /* 0x0000001418187980 */ /* 0x000f62000c101d00 */
[----:B------:R-:W-:Y:S02]  /*10f80*/  SHF.R.U64 R11, R11, 0x3, RZ ;  /* 0x000000030b0b7819 */ /* 0x000fe400000012ff */
[----:B------:R-:W-:Y:S01]  /*10f90*/  IADD3.X R45, RZ, R5, RZ, P2, !PT ;  /* 0x00000005ff2d7210 */ /* 0x000fe200017fe4ff */
[--C-:B0-----:R-:W-:Y:S01]  /*10fa0*/  IMAD.MOV.U32 R2, RZ, RZ, R18.reuse ;  /* 0x000000ffff027224 */ /* 0x101fe200078e0012 */
[----:B------:R-:W-:Y:S01]  /*10fb0*/  SHF.R.U64 R3, R3, 0x3, RZ ;  /* 0x0000000303037819 */ /* 0x000fe200000012ff */
[----:B------:R-:W5:Y:S01]  /*10fc0*/  LD.E.128 R12, desc[UR20][R12.64] ;  /* 0x000000140c0c7980 */ /* 0x000f62000c101d00 */
        /* <DEDUP_REMOVED lines=9> */
[----:B------:R-:W5:Y:S01]  /*11060*/  LD.E.128 R64, desc[UR20][R64.64] ;  /* 0x0000001440407980 */ /* 0x000f62000c101d00 */
[----:B------:R-:W-:Y:S01]  /*11070*/  LOP3.LUT R44, R3, R6, RZ, 0x3c, !PT ;  /* 0x00000006032c7212 */ /* 0x000fe200078e3cff */
[----:B------:R-:W-:Y:S01]  /*11080*/  ULDC.64 UR8, c[0x0][0xae0] ;  /* 0x0002b80000087ab9 */ /* 0x000fe20000000a00 */
[----:B------:R-:W-:Y:S01]  /*11090*/  SHF.R.S32.HI R3, RZ, 0x1f, R18 ;  /* 0x0000001fff037819 */ /* 0x000fe20000011412 */
[----:B------:R0:W5:Y:S01]  /*110a0*/  LD.E.128 R32, desc[UR20][R4.64] ;  /* 0x0000001404207980 */ /* 0x000162000c101d00 */
[----:B------:R-:W-:-:S03]  /*110b0*/  UIMAD UR6, UR4, UR13, UR6 ;  /* 0x0000000d040672a4 */ /* 0x000fc6000f8e0206 */
[----:B------:R-:W5:Y:S04]  /*110c0*/  LD.E.128 R8, desc[UR20][R8.64] ;  /* 0x0000001408087980 */ /* 0x000f68000c101d00 */
[----:B------:R-:W5:Y:S01]  /*110d0*/  LD.E.128 R52, desc[UR20][R52.64] ;  /* 0x0000001434347980 */ /* 0x000f62000c101d00 */
[----:B0-----:R-:W-:-:S03]  /*110e0*/  IMAD.U32 R5, RZ, RZ, UR12 ;  /* 0x0000000cff057e24 */ /* 0x001fc6000f8e00ff */
[----:B------:R-:W5:Y:S04]  /*110f0*/  LD.E.128 R36, desc[UR20][R36.64] ;  /* 0x0000001424247980 */ /* 0x000f68000c101d00 */
        /* <DEDUP_REMOVED lines=15> */
[----:B0-----:R-:W0:Y:S01]  /*111f0*/  FENCE.VIEW.ASYNC.S ;  /* 0x00000000000073c6 */ /* 0x001e220000000000 */
[----:B------:R-:W-:Y:S01]  /*11200*/  UIMAD UR4, UR14, UR8, URZ ;  /* 0x000000080e0472a4 */ /* 0x000fe2000f8e023f */
[----:B------:R-:W-:Y:S01]  /*11210*/  VIADD R3, R3, UR6 ;  /* 0x0000000603037c36 */ /* 0x000fe20008000000 */
[----:B------:R-:W-:Y:S01]  /*11220*/  UIMAD UR10, UR17, -0x80, UR10 ;  /* 0xffffff80110a78a4 */ /* 0x000fe2000f8e020a */
[----:B------:R-:W-:Y:S01]  /*11230*/  IMAD.U32 R5, RZ, RZ, UR8 ;  /* 0x00000008ff057e24 */ /* 0x000fe2000f8e00ff */
[----:B------:R-:W-:Y:S01]  /*11240*/  UIMAD UR4, UR18, UR9, UR4 ;  /* 0x00000009120472a4 */ /* 0x000fe2000f8e0204 */
[----:B------:R-:W-:-:S02]  /*11250*/  ULDC.64 UR6, c[0x0][0xae8] ;  /* 0x0002ba0000067ab9 */ /* 0x000fc40000000a00 */
[----:B------:R-:W-:Y:S01]  /*11260*/  IMAD.WIDE.U32 R2, R5, UR18, R2 ;  /* 0x0000001205027c25 */ /* 0x000fe2000f8e0002 */
[----:B------:R-:W-:-:S03]  /*11270*/  ISETP.GE.AND P3, PT, R212, UR10, PT ;  /* 0x0000000ad4007c0c */ /* 0x000fc6000bf66270 */
[----:B------:R-:W-:Y:S01]  /*11280*/  VIADD R3, R3, UR4 ;  /* 0x0000000403037c36 */ /* 0x000fe20008000000 */
[----:B------:R-:W-:Y:S01]  /*11290*/  UIMAD UR4, UR16, UR6, URZ ;  /* 0x00000006100472a4 */ /* 0x000fe2000f8e023f */
[----:B------:R-:W-:Y:S01]  /*112a0*/  VIADD R19, R19, 0x38820 ;  /* 0x0003882013137836 */ /* 0x000fe20000000000 */
[----:B-1----:R-:W-:Y:S01]  /*112b0*/  MOV R21, UR6 ;  /* 0x0000000600157c02 */ /* 0x002fe20008000f00 */
[C---:B------:R-:W-:Y:S01]  /*112c0*/  VIADD R5, R212.reuse, 0x60 ;  /* 0x00000060d4057836 */ /* 0x040fe20000000000 */
[----:B------:R-:W-:Y:S02]  /*112d0*/  UIMAD UR4, UR15, UR7, UR4 ;  /* 0x000000070f0472a4 */ /* 0x000fe4000f8e0204 */
[----:B------:R-:W-:Y:S01]  /*112e0*/  PRMT R19, RZ, 0x654, R19 ;  /* 0x00000654ff137816 */ /* 0x000fe20000000013 */
[----:B------:R-:W-:Y:S01]  /*112f0*/  IMAD.WIDE.U32 R20, R21, UR15, R2 ;  /* 0x0000000f15147c25 */ /* 0x000fe2000f8e0002 */
[----:B------:R-:W-:Y:S02]  /*11300*/  ISETP.GE.AND P2, PT, R5, UR10, PT ;  /* 0x0000000a05007c0c */ /* 0x000fe4000bf46270 */
[--C-:B------:R-:W-:Y:S01]  /*11310*/  SHF.R.S32.HI R213, RZ, 0x1f, R212.reuse ;  /* 0x0000001fffd57819 */ /* 0x100fe200000114d4 */
[C---:B------:R-:W-:Y:S01]  /*11320*/  VIADD R4, R212.reuse, 0x40 ;  /* 0x00000040d4047836 */ /* 0x040fe20000000000 */
[----:B------:R-:W-:Y:S01]  /*11330*/  IADD3 R0, R212, 0x20, RZ ;  /* 0x00000020d4007810 */ /* 0x000fe20007ffe0ff */
[----:B------:R-:W-:Y:S01]  /*11340*/  IMAD.U32 R5, RZ, RZ, UR17 ;  /* 0x00000011ff057e24 */ /* 0x000fe2000f8e00ff */
[----:B0-----:R0:W-:Y:S01]  /*11350*/  SYNCS.ARRIVE.TRANS64.RED.A1T0 RZ, [R19+URZ], RZ ;  /* 0x000000ff13ff79a7 */ /* 0x0011e2000810043f */
[----:B------:R-:W-:Y:S01]  /*11360*/  BSSY B1, `(.L_x_2119) ;  /* 0x000001d000017945 */ /* 0x000fe20003800000 */
[----:B------:R-:W-:Y:S01]  /*11370*/  ISETP.GE.AND P1, PT, R4, UR10, PT ;  /* 0x0000000a04007c0c */ /* 0x000fe2000bf26270 */
[----:B------:R-:W-:Y:S01]  /*11380*/  IMAD.WIDE R4, R5, 0x80, R212 ;  /* 0x0000008005047825 */ /* 0x000fe200078e02d4 */
[----:B------:R-:W-:-:S03]  /*11390*/  ISETP.GE.AND P0, PT, R0, UR10, PT ;  /* 0x0000000a00007c0c */ /* 0x000fc6000bf06270 */
[----:B0-----:R-:W-:Y:S01]  /*113a0*/  VIADD R19, R21, UR4 ;  /* 0x0000000415137c36 */ /* 0x001fe20008000000 */
[----:B------:R-:W-:Y:S09]  /*113b0*/  @P3 BRA `(.L_x_2120) ;  /* 0x00000000005c3947 */ /* 0x000ff20003800000 */
        /* <DEDUP_REMOVED lines=23> */
.L_x_2120:
[----:B------:R-:W-:Y:S05]  /*11530*/  BSYNC B1 ;  /* 0x0000000000017941 */ /* 0x000fea0003800000 */
.L_x_2119:
[----:B------:R-:W-:Y:S04]  /*11540*/  BSSY B1, `(.L_x_2121) ;  /* 0x000001b000017945 */ /* 0x000fe80003800000 */
[----:B------:R-:W-:Y:S05]  /*11550*/  @P0 BRA `(.L_x_2122) ;  /* 0x0000000000640947 */ /* 0x000fea0003800000 */
        /* <DEDUP_REMOVED lines=18> */
[----:B0----5:R-:W-:Y:S02]  /*11680*/  LEA R32, P0, R2, UR6, 0x1 ;  /* 0x0000000602207c11 */ /* 0x021fe4000f8008ff */
[----:B------:R-:W-:-:S04]  /*11690*/  IADD3 R3, R3, R17, RZ ;  /* 0x0000001103037210 */ /* 0x000fc80007ffe0ff */
[----:B------:R-:W-:-:S05]  /*116a0*/  LEA.HI.X R33, R2, UR7, R3, 0x1, P0 ;  /* 0x0000000702217c11 */ /* 0x000fca00080f0c03 */
[----:B------:R1:W-:Y:S04]  /*116b0*/  @!P3 STG.E.128 desc[UR8][R32.64], R24 ;  /* 0x000000182000b986 */ /* 0x0003e8000c101d08 */
[----:B------:R1:W-:Y:S04]  /*116c0*/  @!P4 STG.E.128 desc[UR8][R32.64+0x80], R52 ;  /* 0x000080342000c986 */ /* 0x0003e8000c101d08 */
[----:B------:R1:W-:Y:S04]  /*116d0*/  @!P5 STG.E.128 desc[UR8][R32.64+0x100], R60 ;  /* 0x0001003c2000d986 */ /* 0x0003e8000c101d08 */
[----:B------:R1:W-:Y:S02]  /*116e0*/  @!P6 STG.E.128 desc[UR8][R32.64+0x180], R68 ;  /* 0x000180442000e986 */ /* 0x0003e4000c101d08 */
.L_x_2122:
[----:B------:R-:W-:Y:S05]  /*116f0*/  BSYNC B1 ;  /* 0x0000000000017941 */ /* 0x000fea0003800000 */
.L_x_2121:
        /* <DEDUP_REMOVED lines=27> */
.L_x_2124:
[----:B------:R-:W-:Y:S05]  /*118b0*/  BSYNC B1 ;  /* 0x0000000000017941 */ /* 0x000fea0003800000 */
.L_x_2123:
[----:B------:R-:W-:Y:S05]  /*118c0*/  @P2 BRA `(.L_x_2125) ;  /* 0x0000000c00c42947 */ /* 0x000fea0003800000 */
[----:B--2--5:R-:W-:Y:S01]  /*118d0*/  IADD3 R13, P0, R4, 0x60, RZ ;  /* 0x00000060040d7810 */ /* 0x024fe20007f1e0ff */
[----:B------:R-:W-:Y:S01]  /*118e0*/  VIADD R0, R18, 0x40 ;  /* 0x0000004012007836 */ /* 0x000fe20000000000 */
[----:B------:R-:W-:Y:S01]  /*118f0*/  MOV R3, R19 ;  /* 0x0000001300037202 */ /* 0x000fe20000000f00 */
[----:B------:R-:W-:Y:S01]  /*11900*/  ULDC.64 UR6, c[0x0][0xad8] ;  /* 0x0002b60000067ab9 */ /* 0x000fe20000000a00 */
[----:B------:R-:W-:Y:S01]  /*11910*/  IMAD.MOV.U32 R2, RZ, RZ, R20 ;  /* 0x000000ffff027224 */ /* 0x000fe200078e0014 */
[----:B------:R-:W-:Y:S01]  /*11920*/  ULDC UR4, c[0x0][0xa8c] ;  /* 0x0002a30000047ab9 */ /* 0x000fe20000000800 */
[----:B------:R-:W-:Y:S01]  /*11930*/  IMAD.X R4, RZ, RZ, R5, P0 ;  /* 0x000000ffff047224 */ /* 0x000fe200000e0605 */
[----:B------:R-:W-:Y:S01]  /*11940*/  ISETP.GE.AND P2, PT, R0, UR4, PT ;  /* 0x0000000400007c0c */ /* 0x000fe2000bf46270 */
[C---:B------:R-:W-:Y:S01]  /*11950*/  VIADD R0, R18.reuse, 0x80 ;  /* 0x0000008012007836 */ /* 0x040fe20000000000 */
[----:B------:R-:W-:Y:S01]  /*11960*/  ISETP.GE.AND P1, PT, R18, UR4, PT ;  /* 0x0000000412007c0c */ /* 0x000fe2000bf26270 */
[----:B------:R-:W-:Y:S01]  /*11970*/  IMAD R4, R4, UR6, RZ ;  /* 0x0000000604047c24 */ /* 0x000fe2000f8e02ff */
[----:B------:R-:W-:Y:S01]  /*11980*/  ULDC.64 UR8, c[0x0][0x208] ;  /* 0x0000820000087ab9 */ /* 0x000fe20000000a00 */
[----:B------:R-:W-:Y:S01]  /*11990*/  IMAD.WIDE.U32 R2, R13, UR6, R2 ;  /* 0x000000060d027c25 */ /* 0x000fe2000f8e0002 */
[----:B------:R-:W-:-:S03]  /*119a0*/  ISETP.GE.AND P3, PT, R0, UR4, PT ;  /* 0x0000000400007c0c */ /* 0x000fc6000bf66270 */
        /* <DEDUP_REMOVED lines=14> */
.L_x_2117:
[----:B------:R-:W-:Y:S01]  /*11a90*/  R2UR UR8, R218 ;  /* 0x00000000da0872ca */ /* 0x000fe200000e0000 */
[----:B------:R-:W-:Y:S01]  /*11aa0*/  ULDC.64 UR6, c[0x0][0xbe0] ;  /* 0x0002f80000067ab9 */ /* 0x000fe20000000a00 */
[----:B------:R-:W-:Y:S01]  /*11ab0*/  R2UR UR4, R216 ;  /* 0x00000000d80472ca */ /* 0x000fe200000e0000 */
[----:B------:R-:W-:Y:S01]  /*11ac0*/  UISETP.NE.U32.AND UP0, UPT, UR6, URZ, UPT ;  /* 0x0000003f0600728c */ /* 0x000fe2000bf05070 */
[----:B------:R-:W-:-:S03]  /*11ad0*/  ULDC.64 UR12, c[0x0][0x208] ;  /* 0x00008200000c7ab9 */ /* 0x000fc60000000a00 */
[----:B------:R-:W-:-:S06]  /*11ae0*/  UISETP.NE.AND.EX UP1, UPT, UR7, URZ, UPT, UP0 ;  /* 0x0000003f0700728c */ /* 0x000fcc000bf25300 */
[----:B------:R-:W-:Y:S02]  /*11af0*/  PLOP3.LUT P2, PT, PT, PT, UP1, 0x80, 0x0 ;  /* 0x000000000000781c */ /* 0x000fe40003f4f018 */
[----:B------:R-:W-:Y:S02]  /*11b00*/  USHF.L.U64.HI UR10, UR4, 0x2, UR8 ;  /* 0x00000002040a7899 */ /* 0x000fe40008010208 */
[----:B------:R-:W-:Y:S01]  /*11b10*/  USHF.L.U32 UR4, UR4, 0x2, URZ ;  /* 0x0000000204047899 */ /* 0x000fe2000800063f */
[----:B------:R-:W-:-:S03]  /*11b20*/  ULDC.64 UR8, c[0x0][0xbd8] ;  /* 0x0002f60000087ab9 */ /* 0x000fc60000000a00 */
[----:B------:R-:W-:Y:S02]  /*11b30*/  @UP1 UIADD3 UR6, UP2, UR4, UR6, URZ ;  /* 0x0000000604061290 */ /* 0x000fe4000ff5e03f */
[----:B------:R-:W-:Y:S02]  /*11b40*/  UISETP.NE.U32.AND UP0, UPT, UR8, URZ, UPT ;  /* 0x0000003f0800728c */ /* 0x000fe4000bf05070 */
[----:B------:R-:W-:Y:S02]  /*11b50*/  @UP1 UIADD3.X UR7, UR10, UR7, URZ, UP2, !UPT ;  /* 0x000000070a071290 */ /* 0x000fe400097fe43f */
[----:B------:R-:W-:Y:S01]  /*11b60*/  MOV R4, UR6 ;  /* 0x0000000600047c02 */ /* 0x000fe20008000f00 */
[----:B------:R-:W-:Y:S02]  /*11b70*/  UISETP.NE.AND.EX UP0, UPT, UR9, URZ, UPT, UP0 ;  /* 0x0000003f0900728c */ /* 0x000fe4000bf05300 */
[----:B------:R-:W-:Y:S01]  /*11b80*/  UIADD3 UR4, UP1, UR4, UR8, URZ ;  /* 0x0000000804047290 */ /* 0x000fe2000ff3e03f */
[----:B------:R-:W-:-:S03]  /*11b90*/  IMAD.U32 R5, RZ, RZ, UR7 ;  /* 0x00000007ff057e24 */ /* 0x000fc6000f8e00ff */
[----:B------:R-:W-:Y:S01]  /*11ba0*/  PLOP3.LUT P1, PT, PT, PT, UP0, 0x80, 0x0 ;  /* 0x000000000000781c */ /* 0x000fe20003f2f008 */
[----:B------:R-:W-:Y:S01]  /*11bb0*/  UIADD3.X UR6, UR10, UR9, URZ, UP1, !UPT ;  /* 0x000000090a067290 */ /* 0x000fe20008ffe43f */
[----:B------:R-:W2:Y:S01]  /*11bc0*/  @P2 LDG.E R4, desc[UR12][R4.64] ;  /* 0x0000000c04042981 */ /* 0x000ea2000c1e1900 */
[----:B------:R-:W-:Y:S02]  /*11bd0*/  IMAD.MOV.U32 R9, RZ, RZ, RZ ;  /* 0x000000ffff097224 */ /* 0x000fe400078e00ff */
[----:B------:R-:W-:Y:S02]  /*11be0*/  IMAD.U32 R2, RZ, RZ, UR4 ;  /* 0x00000004ff027e24 */ /* 0x000fe4000f8e00ff */
[----:B------:R-:W-:Y:S01]  /*11bf0*/  IMAD.U32 R3, RZ, RZ, UR6 ;  /* 0x00000006ff037e24 */ /* 0x000fe2000f8e00ff */
[----:B------:R-:W-:Y:S01]  /*11c00*/  ULDC UR4, c[0x0][0xa88] ;  /* 0x0002a20000047ab9 */ /* 0x000fe20000000800 */
[----:B------:R-:W-:-:S04]  /*11c10*/  ISETP.GT.AND P0, PT, R225, 0x7f, PT ;  /* 0x0000007fe100780c */ /* 0x000fc80003f04270 */
[----:B------:R0:W5:Y:S01]  /*11c20*/  @P1 LDG.E R9, desc[UR12][R2.64] ;  /* 0x0000000c02091981 */ /* 0x000162000c1e1900 */
[----:B--2---:R-:W-:Y:S01]  /*11c30*/  @P2 R2UR UR4, R4 ;  /* 0x00000000040422ca */ /* 0x004fe200000e0000 */
[----:B0-----:R-:W-:-:S14]  /*11c40*/  @P2 BRA `(.L_x_2126) ;  /* 0x00000000001c2947 */ /* 0x001fdc0003800000 */
[----:B------:R-:W-:Y:S05]  /*11c50*/  @!P1 BRA `(.L_x_2126) ;  /* 0x0000000000189947 */ /* 0x000fea0003800000 */
[----:B------:R-:W-:Y:S02]  /*11c60*/  ULDC.64 UR6, c[0x0][0x208] ;  /* 0x0000820000067ab9 */ /* 0x000fe40000000a00 */
[----:B------:R-:W2:Y:S04]  /*11c70*/  LDG.E R4, desc[UR6][R2.64] ;  /* 0x0000000602047981 */ /* 0x000ea8000c1e1900 */
[----:B------:R-:W3:Y:S01]  /*11c80*/  LDG.E R0, desc[UR6][R2.64+0x4] ;  /* 0x0000040602007981 */ /* 0x000ee2000c1e1900 */
[----:B--2---:R-:W-:Y:S02]  /*11c90*/  R2UR UR6, R4 ;  /* 0x00000000040672ca */ /* 0x004fe400000e0000 */
[----:B---3--:R-:W-:-:S13]  /*11ca0*/  R2UR UR4, R0 ;  /* 0x00000000000472ca */ /* 0x008fda00000e0000 */
[----:B------:R-:W-:-:S12]  /*11cb0*/  UIADD3 UR4, -UR6, UR4, URZ ;  /* 0x0000000406047290 */ /* 0x000fd8000fffe13f */
.L_x_2126:
        /* <DEDUP_REMOVED lines=10> */
[----:B------:R-:W0:Y:S01]  /*11d60*/  S2R R2, SR_TID.X ;  /* 0x0000000000027919 */ /* 0x000e220000002100 */
[----:B------:R-:W-:-:S13]  /*11d70*/  R2UR UR6, R219 ;  /* 0x00000000db0672ca */ /* 0x000fda00000e0000 */
[----:B------:R-:W-:-:S05]  /*11d80*/  MOV R0, UR6 ;  /* 0x0000000600007c02 */ /* 0x000fca0008000f00 */
[----:B0-----:R-:W-:-:S04]  /*11d90*/  IMAD R0, R0, 0x80, R2 ;  /* 0x0000008000007824 */ /* 0x001fc800078e0202 */
[----:B------:R-:W-:-:S05]  /*11da0*/  VIADD R0, R0, 0xffffff80 ;  /* 0xffffff8000007836 */ /* 0x000fca0000000000 */
[----:B------:R-:W-:-:S13]  /*11db0*/  ISETP.GE.AND P0, PT, R0, UR4, PT ;  /* 0x0000000400007c0c */ /* 0x000fda000bf06270 */
[----:B------:R-:W-:Y:S05]  /*11dc0*/  @P0 BRA `(.L_x_2128) ;  /* 0x0000000000540947 */ /* 0x000fea0003800000 */
[----:B------:R-:W-:Y:S01]  /*11dd0*/  R2UR UR7, R217 ;  /* 0x00000000d90772ca */ /* 0x000fe200000e0000 */
[----:B------:R-:W-:Y:S01]  /*11de0*/  ULDC.64 UR12, c[0x0][0xb70] ;  /* 0x0002dc00000c7ab9 */ /* 0x000fe20000000a00 */
[C---:B------:R-:W-:Y:S01]  /*11df0*/  IADD3 R2, P0, R0.reuse, R9, RZ ;  /* 0x0000000900027210 */ /* 0x040fe20007f1e0ff */
        /* <DEDUP_REMOVED lines=18> */
.L_x_2128:
[----:B------:R-:W-:Y:S05]  /*11f20*/  BSYNC B1 ;  /* 0x0000000000017941 */ /* 0x000fea0003800000 */
.L_x_2127:
[----:B------:R-:W-:Y:S01]  /*11f30*/  R2UR UR11, R219 ;  /* 0x00000000db0b72ca */ /* 0x000fe200000e0000 */
[----:B------:R-:W-:Y:S01]  /*11f40*/  ULDC.64 UR6, c[0x0][0xaa0] ;  /* 0x0002a80000067ab9 */ /* 0x000fe20000000a00 */
[----:B------:R-:W-:Y:S01]  /*11f50*/  R2UR UR14, R217 ;  /* 0x00000000d90e72ca */ /* 0x000fe200000e0000 */
[----:B------:R-:W-:Y:S01]  /*11f60*/  IMAD R0, R6, UR6, RZ ;  /* 0x0000000606007c24 */ /* 0x000fe2000f8e02ff */
[----:B------:R-:W-:Y:S01]  /*11f70*/  ULDC.64 UR12, c[0x0][0xae0] ;  /* 0x0002b800000c7ab9 */ /* 0x000fe20000000a00 */
[C---:B0-----:R-:W-:Y:S01]  /*11f80*/  IMAD.WIDE.U32 R2, R9.reuse, UR6, R18 ;  /* 0x0000000609027c25 */ /* 0x041fe2000f8e0012 */
[----:B------:R-:W-:Y:S01]  /*11f90*/  UIMAD UR6, UR8, UR12, URZ ;  /* 0x0000000c080672a4 */ /* 0x000fe2000f8e023f */
[----:B------:R-:W-:Y:S01]  /*11fa0*/  MOV R8, R212 ;  /* 0x000000d400087202 */ /* 0x000fe20000000f00 */
[----:B------:R-:W-:Y:S01]  /*11fb0*/  BSSY B1, `(.L_x_2129) ;  /* 0x000002f000017945 */ /* 0x000fe20003800000 */
[----:B------:R-:W-:Y:S01]  /*11fc0*/  IMAD R9, R9, UR7, R0 ;  /* 0x0000000709097c24 */ /* 0x000fe2000f8e0200 */
[----:B------:R-:W-:Y:S01]  /*11fd0*/  IADD3 R0, R212, 0x20, RZ ;  /* 0x00000020d4007810 */ /* 0x000fe20007ffe0ff */
[----:B------:R-:W-:-:S02]  /*11fe0*/  IMAD.U32 R5, RZ, RZ, UR12 ;  /* 0x0000000cff057e24 */ /* 0x000fc4000f8e00ff */
[----:B------:R-:W-:Y:S01]  /*11ff0*/  UIMAD UR7, UR11, -0x80, UR4 ;  /* 0xffffff800b0778a4 */ /* 0x000fe2000f8e0204 */
[----:B------:R-:W-:Y:S01]  /*12000*/  IMAD.IADD R3, R3, 0x1, R9 ;  /* 0x0000000103037824 */ /* 0x000fe200078e0209 */
[----:B------:R-:W-:Y:S01]  /*12010*/  UIMAD UR6, UR14, UR13, UR6 ;  /* 0x0000000d0e0672a4 */ /* 0x000fe2000f8e0206 */
[C---:B------:R-:W-:Y:S01]  /*12020*/  VIADD R4, R212.reuse, 0x40 ;  /* 0x00000040d4047836 */ /* 0x040fe20000000000 */
[----:B------:R-:W-:Y:S01]  /*12030*/  SHF.R.S32.HI R9, RZ, 0x1f, R212 ;  /* 0x0000001fff097819 */ /* 0x000fe200000114d4 */
[----:B------:R-:W-:Y:S01]  /*12040*/  IMAD.WIDE.U32 R2, R5, UR14, R2 ;  /* 0x0000000e05027c25 */ /* 0x000fe2000f8e0002 */
[----:B------:R-:W-:Y:S01]  /*12050*/  ULDC.64 UR12, c[0x0][0xae8] ;  /* 0x0002ba00000c7ab9 */ /* 0x000fe20000000a00 */
[----:B------:R-:W-:Y:S01]  /*12060*/  ISETP.GE.AND P2, PT, R212, UR7, PT ;  /* 0x00000007d4007c0c */ /* 0x000fe2000bf46270 */
[----:B------:R-:W-:Y:S01]  /*12070*/  UIMAD UR4, UR10, UR12, URZ ;  /* 0x0000000c0a0472a4 */ /* 0x000fe2000f8e023f */
[----:B------:R-:W-:Y:S01]  /*12080*/  VIADD R3, R3, UR6 ;  /* 0x0000000603037c36 */ /* 0x000fe20008000000 */
[----:B------:R-:W-:Y:S01]  /*12090*/  ISETP.GE.AND P0, PT, R4, UR7, PT ;  /* 0x0000000704007c0c */ /* 0x000fe2000bf06270 */
[----:B------:R-:W-:Y:S01]  /*120a0*/  IMAD.U32 R5, RZ, RZ, UR12 ;  /* 0x0000000cff057e24 */ /* 0x000fe2000f8e00ff */
[----:B------:R-:W-:Y:S01]  /*120b0*/  UIMAD UR4, UR9, UR13, UR4 ;  /* 0x0000000d090472a4 */ /* 0x000fe2000f8e0204 */
[----:B------:R-:W-:Y:S01]  /*120c0*/  IMAD.U32 R11, RZ, RZ, UR11 ;  /* 0x0000000bff0b7e24 */ /* 0x000fe2000f8e00ff */
[----:B------:R-:W-:Y:S01]  /*120d0*/  ISETP.GE.AND P1, PT, R0, UR7, PT ;  /* 0x0000000700007c0c */ /* 0x000fe2000bf26270 */
[----:B------:R-:W-:-:S04]  /*120e0*/  IMAD.WIDE.U32 R4, R5, UR9, R2 ;  /* 0x0000000905047c25 */ /* 0x000fc8000f8e0002 */
[----:B------:R-:W-:Y:S02]  /*120f0*/  VIADD R13, R5, UR4 ;  /* 0x00000004050d7c36 */ /* 0x000fe40008000000 */
[----:B------:R-:W-:-:S04]  /*12100*/  IMAD.WIDE R8, R11, 0x80, R8 ;  /* 0x000000800b087825 */ /* 0x000fc800078e0208 */
[----:B------:R-:W-:Y:S01]  /*12110*/  VIADD R6, R212, 0x60 ;  /* 0x00000060d4067836 */ /* 0x000fe20000000000 */
[----:B------:R-:W-:Y:S06]  /*12120*/  @P2 BRA `(.L_x_2130) ;  /* 0x00000000005c2947 */ /* 0x000fec0003800000 */
[C---:B------:R-:W-:Y:S01]  /*12130*/  VIADD R2, R18.reuse, 0x80 ;  /* 0x0000008012027836 */ /* 0x040fe20000000000 */
[----:B------:R-:W-:Y:S01]  /*12140*/  ULDC UR4, c[0x0][0xa8c] ;  /* 0x0002a30000047ab9 */ /* 0x000fe20000000800 */
[----:B------:R-:W-:Y:S01]  /*12150*/  VIADD R0, R18, 0x40 ;  /* 0x0000004012007836 */ /* 0x000fe20000000000 */
[----:B------:R-:W-:Y:S01]  /*12160*/  ULDC.64 UR8, c[0x0][0xad8] ;  /* 0x0002b60000087ab9 */ /* 0x000fe20000000a00 */
[----:B------:R-:W-:Y:S01]  /*12170*/  IMAD.MOV.U32 R3, RZ, RZ, R13 ;  /* 0x000000ffff037224 */ /* 0x000fe200078e000d */
[----:B------:R-:W-:Y:S01]  /*12180*/  ISETP.GE.AND P5, PT, R2, UR4, PT ;  /* 0x0000000402007c0c */ /* 0x000fe2000bfa6270 */
[----:B------:R-:W-:Y:S01]  /*12190*/  IMAD R11, R9, UR8, RZ ;  /* 0x00000008090b7c24 */ /* 0x000fe2000f8e02ff */
[----:B------:R-:W-:Y:S01]  /*121a0*/  ISETP.GE.AND P4, PT, R0, UR4, PT ;  /* 0x0000000400007c0c */ /* 0x000fe2000bf86270 */
[----:B------:R-:W-:Y:S01]  /*121b0*/  IMAD.MOV.U32 R2, RZ, RZ, R4 ;  /* 0x000000ffff027224 */ /* 0x000fe200078e0004 */
[----:B------:R-:W-:Y:S01]  /*121c0*/  IADD3 R0, R18, 0xc0, RZ ;  /* 0x000000c012007810 */ /* 0x000fe20007ffe0ff */
[----:B------:R-:W-:Y:S01]  /*121d0*/  IMAD R11, R8, UR9, R11 ;  /* 0x00000009080b7c24 */ /* 0x000fe2000f8e020b */
        /* <DEDUP_REMOVED lines=12> */
.L_x_2130:
[----:B------:R-:W-:Y:S05]  /*122a0*/  BSYNC B1 ;  /* 0x0000000000017941 */ /* 0x000fea0003800000 */
.L_x_2129:
[----:B------:R-:W-:Y:S01]  /*122b0*/  BSSY B1, `(.L_x_2131) ;  /* 0x000001c000017945 */ /* 0x000fe20003800000 */
[----:B------:R-:W-:-:S03]  /*122c0*/  ISETP.GE.AND P2, PT, R6, UR7, PT ;  /* 0x0000000706007c0c */ /* 0x000fc6000bf46270 */
[----:B------:R-:W-:Y:S10]  /*122d0*/  @P1 BRA `(.L_x_2132) ;  /* 0x0000000000641947 */ /* 0x000ff40003800000 */
        /* <DEDUP_REMOVED lines=25> */
.L_x_2132:
[----:B------:R-:W-:Y:S05]  /*12470*/  BSYNC B1 ;  /* 0x0000000000017941 */ /* 0x000fea0003800000 */
.L_x_2131:
        /* <DEDUP_REMOVED lines=27> */
.L_x_2134:
[----:B------:R-:W-:Y:S05]  /*12630*/  BSYNC B1 ;  /* 0x0000000000017941 */ /* 0x000fea0003800000 */
.L_x_2133:
[----:B------:R-:W-:Y:S05]  /*12640*/  @P2 BRA `(.L_x_2125) ;  /* 0x0000000000642947 */ /* 0x000fea0003800000 */
[----:B------:R-:W-:Y:S01]  /*12650*/  IADD3 R5, P0, R8, 0x60, RZ ;  /* 0x0000006008057810 */ /* 0x000fe20007f1e0ff */
[----:B------:R-:W-:Y:S01]  /*12660*/  ULDC UR4, c[0x0][0xa8c] ;  /* 0x0002a30000047ab9 */ /* 0x000fe20000000800 */
[C---:B------:R-:W-:Y:S01]  /*12670*/  IADD3 R0, R18.reuse, 0x40, RZ ;  /* 0x0000004012007810 */ /* 0x040fe20007ffe0ff */
[----:B------:R-:W-:Y:S01]  /*12680*/  ULDC.64 UR6, c[0x0][0xad8] ;  /* 0x0002b60000067ab9 */ /* 0x000fe20000000a00 */
[----:B------:R-:W-:Y:S01]  /*12690*/  IMAD.MOV.U32 R2, RZ, RZ, R4 ;  /* 0x000000ffff027224 */ /* 0x000fe200078e0004 */
[----:B------:R-:W-:Y:S01]  /*126a0*/  ISETP.GE.AND P1, PT, R18, UR4, PT ;  /* 0x0000000412007c0c */ /* 0x000fe2000bf26270 */
        /* <DEDUP_REMOVED lines=19> */
.L_x_2125:
[----:B------:R-:W-:Y:S05]  /*127e0*/  BSYNC B0 ;  /* 0x0000000000007941 */ /* 0x000fea0003800000 */
.L_x_2116:
[----:B------:R-:W-:Y:S02]  /*127f0*/  ULDC UR4, c[0x0][0xc14] ;  /* 0x0003050000047ab9 */ /* 0x000fe40000000800 */
[----:B------:R-:W-:-:S13]  /*12800*/  ISETP.GE.AND P0, PT, R7, UR4, PT ;  /* 0x0000000407007c0c */ /* 0x000fda000bf06270 */
[----:B------:R-:W-:Y:S05]  /*12810*/  @!P0 BRA `(.L_x_2135) ;  /* 0xfffffee4006c8947 */ /* 0x000fea000383ffff */
[----:B------:R-:W-:Y:S05]  /*12820*/  EXIT ;  /* 0x000000000000794d */ /* 0x000fea0003800000 */
.L_x_2080:
        /* <DEDUP_REMOVED lines=50> */
[----:B-1----:R-:W-:-:S04]  /*12b50*/  SEL R5, R5, RZ, P0 ;  /* 0x000000ff05057207 */ /* 0x002fc80000000000 */
[----:B------:R-:W-:-:S05]  /*12b60*/  IADD3 R4, R2, R5, RZ ;  /* 0x0000000502047210 */ /* 0x000fca0007ffe0ff */
        /* <DEDUP_REMOVED lines=10> */
.L_x_2140:
        /* <DEDUP_REMOVED lines=16> */
.L_x_2139:
[----:B------:R-:W-:Y:S05]  /*12d10*/  BSYNC B0 ;  /* 0x0000000000007941 */ /* 0x000fea0003800000 */
.L_x_2138:
[----:B0----5:R-:W0:Y:S01]  /*12d20*/  SHFL.UP PT, R2, R10, 0x1, RZ ;  /* 0x042000000a027989 */ /* 0x021e2200000e00ff */
[C---:B------:R-:W-:Y:S02]  /*12d30*/  ISETP.NE.AND P0, PT, R8.reuse, RZ, PT ;  /* 0x000000ff0800720c */ /* 0x040fe40003f05270 */
[----:B------:R-:W-:Y:S02]  /*12d40*/  ISETP.GE.U32.AND P1, PT, R8, 0x2, PT ;  /* 0x000000020800780c */ /* 0x000fe40003f26070 */
[----:B0-----:R-:W-:Y:S02]  /*12d50*/  SEL R3, R2, RZ, P0 ;  /* 0x000000ff02037207 */ /* 0x001fe40000000000 */
        /* <DEDUP_REMOVED lines=17> */
[----:B0-----:R-:W-:-:S05]  /*12e70*/  IMAD R2, R3, UR4, RZ ;  /* 0x0000000403027c24 */ /* 0x001fca000f8e02ff */
[----:B------:R-:W-:-:S04]  /*12e80*/  IADD3 R5, R2, R5, RZ ;  /* 0x0000000502057210 */ /* 0x000fc80007ffe0ff */
[----:B------:R-:W-:-:S13]  /*12e90*/  ISETP.GT.AND P0, PT, R5, UR6, PT ;  /* 0x0000000605007c0c */ /* 0x000fda000bf04270 */
[----:B------:R-:W-:Y:S05]  /*12ea0*/  @!P0 BRA `(.L_x_2140) ;  /* 0xfffffffc00588947 */ /* 0x000fea000383ffff */
.L_x_2136:
        /* <DEDUP_REMOVED lines=21> */
.L_x_2141:
[----:B-1----:R-:W-:Y:S01]  /*13000*/  IADD3 R2, RZ, -R3, RZ ;  /* 0x80000003ff027210 */ /* 0x002fe20007ffe0ff */
[----:B---3--:R-:W-:Y:S01]  /*13010*/  IMAD R16, R16, UR4, R7 ;  /* 0x0000000410107c24 */ /* 0x008fe2000f8e0207 */
[----:B--2---:R-:W-:-:S03]  /*13020*/  IABS R4, R6 ;  /* 0x0000000600047213 */ /* 0x004fc60000000000 */
        /* <DEDUP_REMOVED lines=13> */
[----:B------:R-:W-:Y:S02]  /*13100*/  @P0 IADD3 R9, R9, 0x1, RZ ;  /* 0x0000000109090810 */ /* 0x000fe40007ffe0ff */
        /* <DEDUP_REMOVED lines=15> */
[----:B-1----:R-:W-:Y:S01]  /*13200*/  IMAD.MOV.U32 R2, RZ, RZ, RZ ;  /* 0x000000ffff027224 */ /* 0x002fe200078e00ff */
[----:B--2---:R-:W-:-:S05]  /*13210*/  IADD3 R6, RZ, -R3, RZ ;  /* 0x80000003ff067210 */ /* 0x004fca0007ffe0ff */
        /* <DEDUP_REMOVED lines=22> */
.L_x_2137:
[----:B------:R-:W-:Y:S01]  /*13380*/  MOV R17, RZ ;  /* 0x000000ff00117202 */ /* 0x000fe20000000f00 */
[----:B------:R-:W-:Y:S02]  /*13390*/  IMAD.U32 R16, RZ, RZ, UR6 ;  /* 0x00000006ff107e24 */ /* 0x000fe4000f8e00ff */
[----:B------:R-:W-:-:S07]  /*133a0*/  IMAD.MOV.U32 R18, RZ, RZ, RZ ;  /* 0x000000ffff127224 */ /* 0x000fce00078e00ff */
.L_x_2142:
[----:B------:R-:W1:Y:S01]  /*133b0*/  S2R R2, SR_TID.X ;  /* 0x0000000000027919 */ /* 0x000e620000002100 */
[----:B------:R-:W-:Y:S01]  /*133c0*/  STL [R1+0x20], RZ ;  /* 0x000020ff01007387 */ /* 0x000fe20000100800 */
        /* <DEDUP_REMOVED lines=10> */
[----:B------:R1:W-:Y:S03]  /*13470*/  STL [R1], RZ ;  /* 0x000000ff01007387 */ /* 0x0003e60000100800 */
[----:B------:R-:W-:Y:S05]  /*13480*/  @P0 BRA `(.L_x_2143) ;  /* 0x0000004400dc0947 */ /* 0x000fea0003800000 */
[----:B-1----:R-:W-:Y:S01]  /*13490*/  IMAD.MOV.U32 R0, RZ, RZ, 0x1 ;  /* 0x00000001ff007424 */ /* 0x002fe200078e00ff */
[----:B------:R1:W-:Y:S01]  /*134a0*/  STL [R1], RZ ;  /* 0x000000ff01007387 */ /* 0x0003e20000100800 */
[----:B------:R-:W-:Y:S01]  /*134b0*/  ULDC UR38, c[0x0][0xc] ;  /* 0x0000030000267ab9 */ /* 0x000fe20000000800 */
[----:B------:R-:W-:Y:S02]  /*134c0*/  ULDC.64 UR36, c[0x0][0x198] ;  /* 0x0000660000247ab9 */ /* 0x000fe40000000a00 */
[----:B------:R1:W-:Y:S04]  /*134d0*/  STL [R1+0x8], R0 ;  /* 0x0000080001007387 */ /* 0x0003e80000100800 */
[----:B------:R1:W-:Y:S02]  /*134e0*/  STL [R1+0x20], RZ ;  /* 0x000020ff01007387 */ /* 0x0003e40000100800 */
.L_x_2211:
[----:B--2---:R-:W2:Y:S01]  /*134f0*/  LDC.64 R2, c[0x0][0xc60] ;  /* 0x00031800ff027b82 */ /* 0x004ea20000000a00 */
[----:B------:R-:W-:Y:S01]  /*13500*/  ULDC.64 UR4, c[0x0][0x208] ;  /* 0x0000820000047ab9 */ /* 0x000fe20000000a00 */
[----:B--2---:R-:W-:-:S05]  /*13510*/  IMAD.WIDE R2, R19, 0x4, R2 ;  /* 0x0000000413027825 */ /* 0x004fca00078e0202 */
[----:B------:R-:W2:Y:S01]  /*13520*/  LDG.E R5, desc[UR4][R2.64] ;  /* 0x0000000402057981 */ /* 0x000ea2000c1e1900 */
[----:B------:R-:W-:Y:S05]  /*13530*/  YIELD ;  /* 0x0000000000007946 */ /* 0x000fea0003800000 */
[----:B------:R-:W-:Y:S01]  /*13540*/  ULDC.64 UR4, c[0x0][0xa28] ;  /* 0x00028a0000047ab9 */ /* 0x000fe20000000a00 */
[----:B-1----:R-:W-:Y:S01]  /*13550*/  MOV R0, RZ ;  /* 0x000000ff00007202 */ /* 0x002fe20000000f00 */
[----:B------:R-:W-:Y:S01]  /*13560*/  ULDC.64 UR8, c[0x0][0x208] ;  /* 0x0000820000087ab9 */ /* 0x000fe20000000a00 */
[----:B------:R-:W-:Y:S01]  /*13570*/  ISETP.NE.U32.AND P0, PT, RZ, UR4, PT ;  /* 0x00000004ff007c0c */ /* 0x000fe2000bf05070 */
[----:B------:R-:W-:Y:S01]  /*13580*/  IMAD.MOV.U32 R6, RZ, RZ, RZ ;  /* 0x000000ffff067224 */ /* 0x000fe200078e00ff */
[----:B------:R-:W-:-:S02]  /*13590*/  ULDC.64 UR6, c[0x0][0xa08] ;  /* 0x0002820000067ab9 */ /* 0x000fc40000000a00 */
[----:B------:R-:W-:Y:S02]  /*135a0*/  ISETP.NE.AND.EX P0, PT, RZ, UR5, PT, P0 ;  /* 0x00000005ff007c0c */ /* 0x000fe4000bf05300 */
[----:B--2---:R-:W-:Y:S01]  /*135b0*/  SHF.R.S32.HI R4, RZ, 0x1f, R5 ;  /* 0x0000001fff047819 */ /* 0x004fe20000011405 */
[----:B------:R-:W-:-:S10]  /*135c0*/  IMAD.SHL.U32 R11, R5, 0x4, RZ ;  /* 0x00000004050b7824 */ /* 0x000fd400078e00ff */
[C---:B------:R-:W-:Y:S01]  /*135d0*/  @P0 LEA R2, P1, R5.reuse, UR4, 0x2 ;  /* 0x0000000405020c11 */ /* 0x040fe2000f8210ff */
[----:B------:R1:W-:Y:S03]  /*135e0*/  STL [R1+0x10], R5 ;  /* 0x0000100501007387 */ /* 0x0003e60000100800 */
[C-C-:B------:R-:W-:Y:S01]  /*135f0*/  @P0 LEA.HI.X R3, R5.reuse, UR5, R4.reuse, 0x2, P1 ;  /* 0x0000000505030c11 */ /* 0x140fe200088f1404 */
[----:B------:R-:W-:Y:S02]  /*13600*/  ULDC.64 UR4, c[0x0][0xa18] ;  /* 0x0002860000047ab9 */ /* 0x000fe40000000a00 */
[----:B------:R-:W-:Y:S02]  /*13610*/  ISETP.NE.U32.AND P1, PT, RZ, UR4, PT ;  /* 0x00000004ff007c0c */ /* 0x000fe4000bf25070 */
[----:B------:R2:W5:Y:S01]  /*13620*/  @P0 LDG.E R0, desc[UR8][R2.64] ;  /* 0x0000000802000981 */ /* 0x000562000c1e1900 */
[----:B------:R-:W-:-:S02]  /*13630*/  SHF.L.U64.HI R10, R5, 0x2, R4 ;  /* 0x00000002050a7819 */ /* 0x000fc40000010204 */
[----:B------:R-:W-:Y:S01]  /*13640*/  ISETP.NE.AND.EX P1, PT, RZ, UR5, PT, P1 ;  /* 0x00000005ff007c0c */ /* 0x000fe2000bf25310 */
[----:B------:R-:W-:Y:S04]  /*13650*/  STL [R1+0x18], R11 ;  /* 0x0000180b01007387 */ /* 0x000fe80000100800 */
[----:B------:R-:W-:Y:S08]  /*13660*/  STL [R1+0x1c], R10 ;  /* 0x00001c0a01007387 */ /* 0x000ff00000100800 */
[----:B------:R-:W-:-:S04]  /*13670*/  @P1 IADD3 R8, P0, R11, UR4, RZ ;  /* 0x000000040b081c10 */ /* 0x000fc8000ff1e0ff */
[C---:B------:R-:W-:Y:S01]  /*13680*/  @P1 IADD3.X R9, R10.reuse, UR5, RZ, P0, !PT ;  /* 0x000000050a091c10 */ /* 0x040fe200087fe4ff */
[----:B------:R-:W-:Y:S02]  /*13690*/  ULDC.64 UR4, c[0x0][0xa00] ;  /* 0x0002800000047ab9 */ /* 0x000fe40000000a00 */
[----:B------:R-:W-:Y:S02]  /*136a0*/  ISETP.NE.U32.AND P2, PT, RZ, UR4, PT ;  /* 0x00000004ff007c0c */ /* 0x000fe4000bf45070 */
[C---:B--2---:R-:W-:Y:S02]  /*136b0*/  IADD3 R2, P0, R11.reuse, UR4, RZ ;  /* 0x000000040b027c10 */ /* 0x044fe4000ff1e0ff */
[----:B------:R-:W-:Y:S02]  /*136c0*/  ISETP.NE.AND.EX P2, PT, RZ, UR5, PT, P2 ;  /* 0x00000005ff007c0c */ /* 0x000fe4000bf45320 */
[----:B------:R-:W-:Y:S01]  /*136d0*/  IADD3.X R3, R10, UR5, RZ, P0, !PT ;  /* 0x000000050a037c10 */ /* 0x000fe200087fe4ff */
[----:B------:R-:W-:Y:S01]  /*136e0*/  ULDC UR4, c[0x0][0x288] ;  /* 0x0000a20000047ab9 */ /* 0x000fe20000000800 */
[----:B------:R-:W-:-:S04]  /*136f0*/  IADD3 R4, P0, R11, UR6, RZ ;  /* 0x000000060b047c10 */ /* 0x000fc8000ff1e0ff */
[----:B-1----:R-:W-:-:S05]  /*13700*/  IADD3.X R5, R10, UR7, RZ, P0, !PT ;  /* 0x000000070a057c10 */ /* 0x002fca00087fe4ff */
[----:B------:R-:W2:Y:S01]  /*13710*/  @P2 LDG.E R6, desc[UR8][R2.64] ;  /* 0x0000000802062981 */ /* 0x000ea2000c1e1900 */
[----:B------:R-:W-:-:S04]  /*13720*/  ISETP.NE.U32.AND P0, PT, RZ, UR6, PT ;  /* 0x00000006ff007c0c */ /* 0x000fc8000bf05070 */
[----:B------:R-:W-:Y:S01]  /*13730*/  ISETP.NE.AND.EX P0, PT, RZ, UR7, PT, P0 ;  /* 0x00000007ff007c0c */ /* 0x000fe2000bf05300 */
[----:B--2---:R1:W-:Y:S02]  /*13740*/  STL [R1+0x24], R6 ;  /* 0x0000240601007387 */ /* 0x0043e40000100800 */
[----:B-1----:R-:W-:Y:S01]  /*13750*/  IMAD.U32 R6, RZ, RZ, UR4 ;  /* 0x00000004ff067e24 */ /* 0x002fe2000f8e00ff */
[----:B------:R-:W-:Y:S02]  /*13760*/  ULDC.64 UR4, c[0x0][0x3f8] ;  /* 0x0000fe0000047ab9 */ /* 0x000fe40000000a00 */
[----:B------:R-:W-:-:S03]  /*13770*/  UISETP.NE.U32.AND UP0, UPT, UR4, URZ, UPT ;  /* 0x0000003f0400728c */ /* 0x000fc6000bf05070 */
[----:B------:R-:W-:Y:S01]  /*13780*/  ULDC UR4, c[0x0][0x404] ;  /* 0x0001010000047ab9 */ /* 0x000fe20000000800 */
[----:B------:R-:W-:Y:S01]  /*13790*/  UISETP.NE.AND.EX UP0, UPT, UR5, URZ, UPT, UP0 ;  /* 0x0000003f0500728c */ /* 0x000fe2000bf05300 */
[----:B------:R1:W5:Y:S02]  /*137a0*/  @P1 LDG.E R6, desc[UR8][R8.64] ;  /* 0x0000000808061981 */ /* 0x000364000c1e1900 */
[----:B------:R-:W-:Y:S01]  /*137b0*/  ULDC UR5, c[0x0][0x2e0] ;  /* 0x0000b80000057ab9 */ /* 0x000fe20000000800 */
[----:B------:R-:W-:-:S04]  /*137c0*/  USEL UR4, UR4, 0x1, UP0 ;  /* 0x0000000104047887 */ /* 0x000fc80008000000 */
[----:B------:R-:W-:-:S06]  /*137d0*/  UIMAD UR4, UR4, UR5, URZ ;  /* 0x00000005040472a4 */ /* 0x000fcc000f8e023f */
[----:B------:R-:W-:Y:S01]  /*137e0*/  IMAD.U32 R7, RZ, RZ, UR4 ;  /* 0x00000004ff077e24 */ /* 0x000fe2000f8e00ff */
[----:B-1----:R-:W-:Y:S06]  /*137f0*/  @P1 BRA `(.L_x_2144) ;  /* 0x0000000000141947 */ /* 0x002fec0003800000 */
[----:B------:R-:W-:Y:S05]  /*13800*/  @!P2 BRA `(.L_x_2144) ;  /* 0x000000000010a947 */ /* 0x000fea0003800000 */
[----:B------:R-:W-:Y:S02]  /*13810*/  ULDC.64 UR4, c[0x0][0x208] ;  /* 0x0000820000047ab9 */ /* 0x000fe40000000a00 */
[----:B-----5:R-:W2:Y:S04]  /*13820*/  LDG.E R6, desc[UR4][R2.64] ;  /* 0x0000000402067981 */ /* 0x020ea8000c1e1900 */
[----:B------:R-:W2:Y:S02]  /*13830*/  LDG.E R9, desc[UR4][R2.64+0x4] ;  /* 0x0000040402097981 */ /* 0x000ea4000c1e1900 */
[----:B--2---:R-:W-:-:S07]  /*13840*/  IADD3 R6, -R6, R9, RZ ;  /* 0x0000000906067210 */ /* 0x004fce0007ffe1ff */
.L_x_2144:
[----:B------:R-:W-:Y:S01]  /*13850*/  IMAD.MOV.U32 R3, RZ, RZ, RZ ;  /* 0x000000ffff037224 */ /* 0x000fe200078e00ff */
[----:B------:R-:W-:-:S05]  /*13860*/  ULDC.64 UR4, c[0x0][0x208] ;  /* 0x0000820000047ab9 */ /* 0x000fca0000000a00 */
[----:B------:R-:W2:Y:S01]  /*13870*/  @P0 LDG.E R3, desc[UR4][R4.64] ;  /* 0x0000000404030981 */ /* 0x000ea2000c1e1900 */
[----:B------:R-:W-:Y:S02]  /*13880*/  ULDC.64 UR4, c[0x0][0xa20] ;  /* 0x0002880000047ab9 */ /* 0x000fe40000000a00 */
[----:B------:R-:W-:-:S04]  /*13890*/  ISETP.NE.U32.AND P1, PT, RZ, UR4, PT ;  /* 0x00000004ff007c0c */ /* 0x000fc8000bf25070 */
[----:B------:R-:W-:Y:S01]  /*138a0*/  ISETP.NE.AND.EX P1, PT, RZ, UR5, PT, P1 ;  /* 0x00000005ff007c0c */ /* 0x000fe2000bf25310 */
[----:B--2--5:R-:W-:-:S05]  /*138b0*/  IMAD.IADD R2, R3, 0x1, R0 ;  /* 0x0000000103027824 */ /* 0x024fca00078e0200 */
[----:B------:R1:W-:Y:S07]  /*138c0*/  STL [R1+0x4], R2 ;  /* 0x0000040201007387 */ /* 0x0003ee0000100800 */
[----:B------:R-:W-:Y:S05]  /*138d0*/  @!P1 BRA `(.L_x_2145) ;  /* 0x0000000000149947 */ /* 0x000fea0003800000 */
[----:B-1----:R-:W-:Y:S01]  /*138e0*/  IADD3 R2, P0, R11, UR4, RZ ;  /* 0x000000040b027c10 */ /* 0x002fe2000ff1e0ff */
[----:B------:R-:W-:-:S03]  /*138f0*/  ULDC.64 UR6, c[0x0][0x208] ;  /* 0x0000820000067ab9 */ /* 0x000fc60000000a00 */
[----:B------:R-:W-:-:S05]  /*13900*/  IADD3.X R3, R10, UR5, RZ, P0, !PT ;  /* 0x000000050a037c10 */ /* 0x000fca00087fe4ff */
[----:B------:R2:W5:Y:S01]  /*13910*/  LDG.E R7, desc[UR6][R2.64] ;  /* 0x0000000602077981 */ /* 0x000562000c1e1900 */
[----:B------:R-:W-:Y:S05]  /*13920*/  BRA `(.L_x_2146) ;  /* 0x0000000000147947 */ /* 0x000fea0003800000 */
.L_x_2145:
[----:B------:R-:W-:Y:S05]  /*13930*/  @!P0 BRA `(.L_x_2146) ;  /* 0x0000000000108947 */ /* 0x000fea0003800000 */
[----:B------:R-:W-:Y:S02]  /*13940*/  ULDC.64 UR4, c[0x0][0x208] ;  /* 0x0000820000047ab9 */ /* 0x000fe40000000a00 */
[----:B------:R-:W2:Y:S04]  /*13950*/  LDG.E R7, desc[UR4][R4.64] ;  /* 0x0000000404077981 */ /* 0x000ea8000c1e1900 */
[----:B-1----:R-:W2:Y:S02]  /*13960*/  LDG.E R2, desc[UR4][R4.64+0x4] ;  /* 0x0000040404027981 */ /* 0x002ea4000c1e1900 */
[----:B--2---:R-:W-:-:S07]  /*13970*/  IMAD.IADD R7, R2, 0x1, -R7 ;  /* 0x0000000102077824 */ /* 0x004fce00078e0a07 */
.L_x_2146:
[----:B-----5:R-:W-:Y:S01]  /*13980*/  IMAD.IADD R7, R7, 0x1, -R0 ;  /* 0x0000000107077824 */ /* 0x020fe200078e0a00 */
[----:B------:R-:W-:Y:S01]  /*13990*/  LEA R0, R17, 0xcf, 0x7 ;  /* 0x000000cf11007811 */ /* 0x000fe200078e38ff */
[----:B------:R-:W-:Y:S03]  /*139a0*/  BSSY B6, `(.L_x_2147) ;  /* 0x0000361000067945 */ /* 0x000fe60003800000 */
[C---:B------:R-:W-:Y:S02]  /*139b0*/  IADD3 R0, R7.reuse, R0, -R6 ;  /* 0x0000000007007210 */ /* 0x040fe40007ffe806 */
[----:B------:R-:W-:-:S03]  /*139c0*/  IADD3 R7, R7, 0x4f, RZ ;  /* 0x0000004f07077810 */ /* 0x000fc60007ffe0ff */
[----:B-12---:R-:W-:-:S04]  /*139d0*/  IMAD.HI R2, R0, 0x66666667, RZ ;  /* 0x6666666700027827 */ /* 0x006fc800078e02ff */
[----:B------:R-:W-:Y:S01]  /*139e0*/  IMAD.HI R7, R7, 0x66666667, RZ ;  /* 0x6666666707077827 */ /* 0x000fe200078e02ff */
[----:B------:R-:W-:-:S04]  /*139f0*/  SHF.R.U32.HI R3, RZ, 0x1f, R2 ;  /* 0x0000001fff037819 */ /* 0x000fc80000011602 */
[----:B------:R-:W-:Y:S02]  /*13a00*/  SHF.R.U32.HI R0, RZ, 0x1f, R7 ;  /* 0x0000001fff007819 */ /* 0x000fe40000011607 */
[----:B------:R-:W-:Y:S02]  /*13a10*/  LEA.HI.SX32 R3, R2, R3, 0x1b ;  /* 0x0000000302037211 */ /* 0x000fe400078fdaff */
[----:B------:R-:W-:-:S04]  /*13a20*/  LEA.HI.SX32 R0, R7, R0, 0x1b ;  /* 0x0000000007007211 */ /* 0x000fc800078fdaff */
[----:B------:R-:W-:-:S04]  /*13a30*/  VIMNMX R4, R0, R3, PT ;  /* 0x0000000300047248 */ /* 0x000fc80003fe0100 */
[----:B------:R-:W-:Y:S01]  /*13a40*/  ISETP.GT.AND P0, PT, R4, RZ, PT ;  /* 0x000000ff0400720c */ /* 0x000fe20003f04270 */
[----:B------:R1:W-:-:S12]  /*13a50*/  STL [R1+0x14], R4 ;  /* 0x0000140401007387 */ /* 0x0003d80000100800 */
[----:B-1----:R-:W-:Y:S05]  /*13a60*/  @P0 BRA `(.L_x_2148) ;  /* 0x0000000000480947 */ /* 0x002fea0003800000 */
[----:B------:R-:W1:Y:S02]  /*13a70*/  S2R R4, SR_TID.X ;  /* 0x0000000000047919 */ /* 0x000e640000002100 */
        /* <DEDUP_REMOVED lines=15> */
[----:B-1----:R-:W-:Y:S01]  /*13b70*/  IADD3 R16, R0, UR38, R7 ;  /* 0x0000002600107c10 */ /* 0x002fe2000fffe007 */
[----:B------:R-:W-:Y:S06]  /*13b80*/  BRA `(.L_x_2149) ;  /* 0x0000003400087947 */ /* 0x000fec0003800000 */
.L_x_2148:
        /* <DEDUP_REMOVED lines=15> */
[----:B0-----:R-:W-:Y:S01]  /*13c80*/  MOV R13, RZ ;  /* 0x000000ff000d7202 */ /* 0x001fe20000000f00 */
[----:B------:R-:W-:Y:S02]  /*13c90*/  IMAD.U32 R6, RZ, RZ, UR8 ;  /* 0x00000008ff067e24 */ /* 0x000fe4000f8e00ff */
[----:B------:R-:W-:-:S02]  /*13ca0*/  IMAD.U32 R10, RZ, RZ, UR4 ;  /* 0x00000004ff0a7e24 */ /* 0x000fc4000f8e00ff */
[----:B------:R-:W-:Y:S02]  /*13cb0*/  IMAD.U32 R11, RZ, RZ, UR5 ;  /* 0x00000005ff0b7e24 */ /* 0x000fe4000f8e00ff */
[----:B------:R-:W-:Y:S02]  /*13cc0*/  IMAD.MOV.U32 R8, RZ, RZ, 0x70 ;  /* 0x00000070ff087424 */ /* 0x000fe400078e00ff */
[----:B------:R-:W-:-:S07]  /*13cd0*/  IMAD.MOV.U32 R12, RZ, RZ, 0x1 ;  /* 0x00000001ff0c7424 */ /* 0x000fce00078e00ff */
[----:B------:R-:W-:-:S07]  /*13ce0*/  LEPC R20, `(.L_x_2150) ;  /* 0x000000001014794e */ /* 0x000fce0000000000 */
[----:B-1----:R-:W-:Y:S05]  /*13cf0*/  CALL.ABS.NOINC R2 ;  /* 0x0000000002007343 */ /* 0x002fea0003c00000 */
.L_x_2150:
        /* <DEDUP_REMOVED lines=12> */
[----:B0-----:R-:W-:Y:S01]  /*13dc0*/  MOV R13, RZ ;  /* 0x000000ff000d7202 */ /* 0x001fe20000000f00 */
[----:B------:R-:W-:Y:S02]  /*13dd0*/  IMAD.U32 R6, RZ, RZ, UR8 ;  /* 0x00000008ff067e24 */ /* 0x000fe4000f8e00ff */
[----:B------:R-:W-:-:S02]  /*13de0*/  IMAD.U32 R10, RZ, RZ, UR4 ;  /* 0x00000004ff0a7e24 */ /* 0x000fc4000f8e00ff */
[----:B------:R-:W-:Y:S02]  /*13df0*/  IMAD.U32 R11, RZ, RZ, UR5 ;  /* 0x00000005ff0b7e24 */ /* 0x000fe4000f8e00ff */
[----:B------:R-:W-:Y:S02]  /*13e00*/  IMAD.MOV.U32 R8, RZ, RZ, 0x70 ;  /* 0x00000070ff087424 */ /* 0x000fe400078e00ff */
[----:B-1----:R-:W-:-:S07]  /*13e10*/  IMAD.MOV.U32 R12, RZ, RZ, 0x1 ;  /* 0x00000001ff0c7424 */ /* 0x002fce00078e00ff */
[----:B------:R-:W-:-:S07]  /*13e20*/  LEPC R20, `(.L_x_2152) ;  /* 0x000000001014794e */ /* 0x000fce0000000000 */
[----:B--2---:R-:W-:Y:S05]  /*13e30*/  CALL.ABS.NOINC R2 ;  /* 0x0000000002007343 */ /* 0x004fea0003c00000 */
.L_x_2152:
        /* <DEDUP_REMOVED lines=16> */
.L_x_2151:
        /* <DEDUP_REMOVED lines=18> */
[----:B------:R-:W1:Y:S01]  /*14060*/  LDC R0, c[0x0][0x428] ;  /* 0x00010a00ff007b82 */ /* 0x000e620000000800 */
[----:B----4-:R-:W-:-:S06]  /*14070*/  MOV R4, R7 ;  /* 0x0000000700047202 */ /* 0x010fcc0000000f00 */
[----:B------:R2:W5:Y:S01]  /*14080*/  @P0 LDG.E R4, desc[UR6][R2.64] ;  /* 0x0000000602040981 */ /* 0x000562000c1e1900 */
[----:B------:R-:W-:Y:S01]  /*14090*/  IMAD R17, R17, 0x80, R8 ;  /* 0x0000008011117824 */ /* 0x000fe200078e0208 */
[----:B------:R-:W-:Y:S02]  /*140a0*/  PLOP3.LUT P1, PT, P6, PT, PT, 0x8, 0x0 ;  /* 0x000000000000781c */ /* 0x000fe4000372e170 */
[----:B-1----:R-:W-:Y:S01]  /*140b0*/  ISETP.NE.AND P0, PT, R0, 0x1, PT ;  /* 0x000000010000780c */ /* 0x002fe20003f05270 */
[----:B------:R-:W-:-:S12]  /*140c0*/  IMAD.MOV.U32 R0, RZ, RZ, R18 ;  /* 0x000000ffff007224 */ /* 0x000fd800078e0012 */
[----:B------:R-:W1:Y:S08]  /*140d0*/  @P0 LDC R5, c[0x0][0x42c] ;  /* 0x00010b00ff050b82 */ /* 0x000e700000000800 */
[----:B------:R-:W3:Y:S01]  /*140e0*/  @P0 LDC R6, c[0x0][0x430] ;  /* 0x00010c00ff060b82 */ /* 0x000ee20000000800 */
[----:B-1----:R-:W-:-:S05]  /*140f0*/  @P0 IMAD.HI.U32 R5, R18, R5, RZ ;  /* 0x0000000512050227 */ /* 0x002fca00078e00ff */
[----:B---3--:R-:W-:Y:S02]  /*14100*/  @P0 SHF.R.U32.HI R0, RZ, R6, R5 ;  /* 0x00000006ff000219 */ /* 0x008fe40000011605 */
[----:B------:R-:W-:-:S04]  /*14110*/  ISETP.NE.U32.AND P0, PT, RZ, UR4, PT ;  /* 0x00000004ff007c0c */ /* 0x000fc8000bf05070 */
[----:B------:R-:W-:-:S04]  /*14120*/  ISETP.NE.AND.EX P0, PT, RZ, UR5, PT, P0 ;  /* 0x00000005ff007c0c */ /* 0x000fc8000bf05300 */
[----:B--2---:R-:W-:-:S09]  /*14130*/  SEL R7, R7, RZ, !P0 ;  /* 0x000000ff07077207 */ /* 0x004fd20004000000 */
.L_x_2153:
        /* <DEDUP_REMOVED lines=16> */
.L_x_2154:
        /* <DEDUP_REMOVED lines=15> */
.L_x_2155:
        /* <DEDUP_REMOVED lines=15> */
.L_x_2156:
        /* <DEDUP_REMOVED lines=18> */
.L_x_2227:
[----:B------:R-:W-:Y:S01]  /*14540*/  UMOV UR4, 0xffffffff ;  /* 0xffffffff00047882 */ /* 0x000fe20000000000 */
[----:B0-----:R-:W-:Y:S02]  /*14550*/  SHF.R.S32.HI R13, RZ, 0x1f, R4 ;  /* 0x0000001fff0d7819 */ /* 0x001fe40000011404 */
[----:B------:R-:W-:Y:S05]  /*14560*/  BRA.DIV UR4, `(.L_x_2158) ;  /* 0x0000003e04807947 */ /* 0x000fea000b800000 */
[----:B------:R-:W-:-:S13]  /*14570*/  ELECT P6, URZ, PT ;  /* 0x00000000003f782f */ /* 0x000fda00038c0000 */
.L_x_2230:
[----:B------:R-:W-:Y:S05]  /*14580*/  @!P6 BRA `(.L_x_2159) ;  /* 0x00000004003ce947 */ /* 0x000fea0003800000 */
[----:B------:R-:W-:-:S04]  /*14590*/  ISETP.NE.U32.AND P0, PT, R2, RZ, PT ;  /* 0x000000ff0200720c */ /* 0x000fc80003f05070 */
        /* <DEDUP_REMOVED lines=10> */
[----:B------:R-:W-:Y:S02]  /*14640*/  IADD3 R8, -R6, RZ, RZ ;  /* 0x000000ff06087210 */ /* 0x000fe40007ffe1ff */
[----:B------:R-:W-:-:S03]  /*14650*/  SHF.R.S32.HI R9, RZ, 0x1f, R6 ;  /* 0x0000001fff097819 */ /* 0x000fc60000011406 */
[----:B------:R-:W-:Y:S02]  /*14660*/  IMAD R5, R10, R8, R5 ;  /* 0x000000080a057224 */ /* 0x000fe400078e0205 */
[----:B------:R-:W-:-:S04]  /*14670*/  IMAD R8, R13, UR4, RZ ;  /* 0x000000040d087c24 */ /* 0x000fc8000f8e02ff */
[----:B------:R-:W-:Y:S02]  /*14680*/  IMAD R10, R4, UR5, R8 ;  /* 0x00000005040a7c24 */ /* 0x000fe4000f8e0208 */
[----:B------:R-:W-:-:S04]  /*14690*/  IMAD.MOV.U32 R8, RZ, RZ, R6 ;  /* 0x000000ffff087224 */ /* 0x000fc800078e0006 */
[----:B------:R-:W-:-:S04]  /*146a0*/  IMAD.WIDE.U32 R8, R4, UR4, R8 ;  /* 0x0000000404087c25 */ /* 0x000fc8000f8e0008 */
[----:B------:R-:W-:Y:S01]  /*146b0*/  IMAD.IADD R6, R9, 0x1, R10 ;  /* 0x0000000109067824 */ /* 0x000fe200078e020a */
[----:B------:R-:W-:-:S04]  /*146c0*/  LEA R10, P0, R8, R2, 0x2 ;  /* 0x00000002080a7211 */ /* 0x000fc800078010ff */
[----:B------:R-:W-:-:S05]  /*146d0*/  LEA.HI.X R11, R8, R3, R6, 0x2, P0 ;  /* 0x00000003080b7211 */ /* 0x000fca00000f1406 */
[----:B------:R0:W5:Y:S04]  /*146e0*/  LDG.E R6, desc[UR6][R10.64] ;  /* 0x000000060a067981 */ /* 0x000168000c1e1900 */
.L_x_2160:
        /* <DEDUP_REMOVED lines=9> */
.L_x_2231:
        /* <DEDUP_REMOVED lines=11> */
.L_x_2162:
        /* <DEDUP_REMOVED lines=18> */
[----:B------:R-:W-:-:S04]  /*14950*/  UIMAD UR11, UR11, 0x50, UR5 ;  /* 0x000000500b0b78a4 */ /* 0x000fc8000f8e0205 */
        /* <DEDUP_REMOVED lines=18> */
.L_x_2159:
[----:B------:R-:W2:Y:S01]  /*14a80*/  LDL.LU R11, [R1+0x20] ;  /* 0x00002000010b7983 */ /* 0x000ea20000300800 */
[----:B------:R-:W-:Y:S01]  /*14a90*/  MOV R9, 0x400 ;  /* 0x0000040000097802 */ /* 0x000fe20000000f00 */
[----:B------:R-:W-:Y:S05]  /*14aa0*/  WARPSYNC.ALL ;  /* 0x0000000000007948 */ /* 0x000fea0003800000 */
[----:B------:R-:W0:Y:S01]  /*14ab0*/  S2R R10, SR_CgaCtaId ;  /* 0x00000000000a7919 */ /* 0x000e220000008800 */
[----:B------:R-:W-:-:S13]  /*14ac0*/  ELECT P0, URZ, PT ;  /* 0x00000000003f782f */ /* 0x000fda0003800000 */
[----:B------:R-:W-:Y:S01]  /*14ad0*/  @P0 R2UR UR13, R7 ;  /* 0x00000000070d02ca */ /* 0x000fe200000e0000 */
[----:B------:R-:W-:Y:S01]  /*14ae0*/  UIADD3 UR4, UP0, UR36, 0x270, URZ ;  /* 0x0000027024047890 */ /* 0x000fe2000ff1e03f */
[C---:B------:R-:W-:Y:S01]  /*14af0*/  @P0 R2UR UR12, R18.reuse ;  /* 0x00000000120c02ca */ /* 0x040fe200000e0000 */
        /* <DEDUP_REMOVED lines=9> */
[----:B------:R-:W-:Y:S01]  /*14b90*/  UMOV UR15, 0x12f00000 ;  /* 0x12f00000000f7882 */ /* 0x000fe20000000000 */
[----:B------:R-:W-:Y:S01]  /*14ba0*/  @P0 MOV R8, 0x10000 ;  /* 0x0001000000080802 */ /* 0x000fe20000000f00 */
        /* <DEDUP_REMOVED lines=36> */
.L_x_2232:
[----:B------:R-:W-:Y:S05]  /*14df0*/  BSYNC B0 ;  /* 0x0000000000007941 */ /* 0x000fea0003800000 */
.L_x_2163:
[----:B0-----:R-:W2:Y:S01]  /*14e00*/  LDL R8, [R1+0x14] ;  /* 0x0000140001087983 */ /* 0x001ea20000100800 */
[----:B------:R-:W-:Y:S01]  /*14e10*/  BSSY B0, `(.L_x_2165) ;  /* 0x00001c1000007945 */ /* 0x000fe20003800000 */
[----:B--2---:R-:W-:-:S13]  /*14e20*/  ISETP.GE.AND P0, PT, R8, 0x2, PT ;  /* 0x000000020800780c */ /* 0x004fda0003f06270 */
[----:B------:R-:W-:Y:S05]  /*14e30*/  @!P0 BRA `(.L_x_2166) ;  /* 0x0000001800f88947 */ /* 0x000fea0003800000 */
[C---:B------:R-:W-:Y:S01]  /*14e40*/  LOP3.LUT R7, R8.reuse, 0x1, RZ, 0xc0, !PT ;  /* 0x0000000108077812 */ /* 0x040fe200078ec0ff */
[----:B------:R-:W-:Y:S01]  /*14e50*/  VIADD R10, R8, 0xfffffffe ;  /* 0xfffffffe080a7836 */ /* 0x000fe20000000000 */
[----:B------:R-:W-:Y:S02]  /*14e60*/  BSSY B1, `(.L_x_2167) ;  /* 0x000009c000017945 */ /* 0x000fe40003800000 */
[----:B------:R-:W-:Y:S01]  /*14e70*/  ISETP.NE.U32.AND P0, PT, R7, 0x1, PT ;  /* 0x000000010700780c */ /* 0x000fe20003f05070 */
[----:B------:R-:W-:-:S12]  /*14e80*/  IMAD.MOV.U32 R7, RZ, RZ, R10 ;  /* 0x000000ffff077224 */ /* 0x000fd800078e000a */
[----:B------:R-:W-:Y:S05]  /*14e90*/  @!P0 BRA `(.L_x_2168) ;  /* 0x0000000800608947 */ /* 0x000fea0003800000 */
        /* <DEDUP_REMOVED lines=10> */
[----:B------:R-:W-:Y:S02]  /*14f40*/  IMAD.MOV.U32 R8, RZ, RZ, R6 ;  /* 0x000000ffff087224 */ /* 0x000fe400078e0006 */
[----:B------:R-:W-:Y:S01]  /*14f50*/  IMAD.MOV.U32 R7, RZ, RZ, R10 ;  /* 0x000000ffff077224 */ /* 0x000fe200078e000a */
        /* <DEDUP_REMOVED lines=11> */
[--C-:B------:R-:W-:Y:S01]  /*15010*/  SHF.R.S32.HI R9, RZ, 0x1f, R7.reuse ;  /* 0x0000001fff097819 */ /* 0x100fe20000011407 */
[C---:B------:R-:W-:Y:S02]  /*15020*/  IMAD R14, R4.reuse, UR5, R8 ;  /* 0x00000005040e7c24 */ /* 0x040fe4000f8e0208 */
[--C-:B------:R-:W-:Y:S02]  /*15030*/  IMAD.MOV.U32 R8, RZ, RZ, R7.reuse ;  /* 0x000000ffff087224 */ /* 0x100fe400078e0007 */
[----:B------:R-:W-:Y:S02]  /*15040*/  IMAD.MOV R7, RZ, RZ, -R7 ;  /* 0x000000ffff077224 */ /* 0x000fe400078e0a07 */
[----:B------:R-:W-:-:S04]  /*15050*/  IMAD.WIDE.U32 R8, R4, UR4, R8 ;  /* 0x0000000404087c25 */ /* 0x000fc8000f8e0008 */
[----:B------:R-:W-:Y:S01]  /*15060*/  IMAD R7, R15, R7, R10 ;  /* 0x000000070f077224 */ /* 0x000fe200078e020a */
[----:B------:R-:W-:Y:S02]  /*15070*/  IADD3 R14, R14, R9, RZ ;  /* 0x000000090e0e7210 */ /* 0x000fe40007ffe0ff */
[----:B------:R-:W-:-:S04]  /*15080*/  LEA R2, P0, R8, R2, 0x2 ;  /* 0x0000000208027211 */ /* 0x000fc800078010ff */
[----:B------:R-:W-:-:S05]  /*15090*/  LEA.HI.X R3, R8, R3, R14, 0x2, P0 ;  /* 0x0000000308037211 */ /* 0x000fca00000f140e */
[----:B------:R0:W5:Y:S04]  /*150a0*/  LDG.E R8, desc[UR6][R2.64] ;  /* 0x0000000602087981 */ /* 0x000168000c1e1900 */
.L_x_2171:
[----:B0-----:R-:W0:Y:S01]  /*150b0*/  S2R R3, SR_CgaCtaId ;  /* 0x0000000000037919 */ /* 0x001e220000008800 */
[----:B------:R-:W-:-:S04]  /*150c0*/  MOV R2, 0x400 ;  /* 0x0000040000027802 */ /* 0x000fc80000000f00 */
[----:B0-----:R-:W-:Y:S02]  /*150d0*/  LEA R2, R3, R2, 0x18 ;  /* 0x0000000203027211 */ /* 0x001fe400078ec0ff */
[----:B------:R-:W-:-:S03]  /*150e0*/  SHF.L.U32 R3, R12, 0x1f, RZ ;  /* 0x0000001f0c037819 */ /* 0x000fc600000006ff */
[----:B------:R-:W-:-:S04]  /*150f0*/  IMAD R2, R11, 0x8, R2 ;  /* 0x000000080b027824 */ /* 0x000fc800078e0202 */
[----:B------:R-:W0:Y:S02]  /*15100*/  SYNCS.PHASECHK.TRANS64.TRYWAIT P0, [R2+URZ+0x38840], R3 ;  /* 0x03884003020075a7 */ /* 0x000e24000800017f */
[----:B0-----:R-:W-:Y:S05]  /*15110*/  @!P0 BRA `(.L_x_2172) ;  /* 0x0000003000e88947 */ /* 0x001fea0003800000 */
.L_x_2233:
        /* <DEDUP_REMOVED lines=11> */
.L_x_2173:
        /* <DEDUP_REMOVED lines=42> */
.L_x_2234:
        /* <DEDUP_REMOVED lines=13> */
.L_x_2175:
        /* <DEDUP_REMOVED lines=13> */
[----:B------:R-:W-:Y:S01]  /*15610*/  MOV R6, R8 ;  /* 0x0000000800067202 */ /* 0x000fe20000000f00 */
[----:B------:R-:W-:-:S02]  /*15620*/  IMAD.MOV.U32 R5, RZ, RZ, R7 ;  /* 0x000000ffff057224 */ /* 0x000fc400078e0007 */
[----:B--2---:R-:W-:-:S04]  /*15630*/  IMAD.MOV.U32 R9, RZ, RZ, R2 ;  /* 0x000000ffff097224 */ /* 0x004fc800078e0002 */
[----:B------:R-:W-:-:S05]  /*15640*/  IMAD R2, R9, 0x8, R14 ;  /* 0x0000000809027824 */ /* 0x000fca00078e020e */
[----:B------:R-:W-:Y:S01]  /*15650*/  R2UR UR9, R2 ;  /* 0x00000000020972ca */ /* 0x000fe200000e0000 */
[----:B------:R-:W-:Y:S01]  /*15660*/  IMAD R2, R9, 0xa000, R14 ;  /* 0x0000a00009027824 */ /* 0x000fe200078e020e */
[----:B---3--:R-:W-:-:S04]  /*15670*/  R2UR UR5, R3 ;  /* 0x00000000030572ca */ /* 0x008fc800000e0000 */
        /* <DEDUP_REMOVED lines=21> */
.L_x_2170:
[----:B------:R-:W-:Y:S05]  /*157d0*/  BSYNC B2 ;  /* 0x0000000000027941 */ /* 0x000fea0003800000 */
.L_x_2169:
[----:B------:R-:W2:Y:S04]  /*157e0*/  LDL.LU R2, [R1+0x14] ;  /* 0x0000140001027983 */ /* 0x000ea80000300800 */
[----:B------:R0:W-:Y:S04]  /*157f0*/  STL [R1], R11 ;  /* 0x0000000b01007387 */ /* 0x0001e80000100800 */
[----:B------:R0:W-:Y:S02]  /*15800*/  STL [R1+0x8], R12 ;  /* 0x0000080c01007387 */ /* 0x0001e40000100800 */
[----:B0-2---:R-:W-:-:S07]  /*15810*/  VIADD R7, R2, 0xfffffffd ;  /* 0xfffffffd02077836 */ /* 0x005fce0000000000 */
.L_x_2168:
[----:B------:R-:W-:Y:S05]  /*15820*/  BSYNC B1 ;  /* 0x0000000000017941 */ /* 0x000fea0003800000 */
.L_x_2167:
[----:B------:R-:W-:-:S13]  /*15830*/  ISETP.NE.AND P0, PT, R10, RZ, PT ;  /* 0x000000ff0a00720c */ /* 0x000fda0003f05270 */
[----:B------:R-:W-:Y:S05]  /*15840*/  @!P0 BRA `(.L_x_2166) ;  /* 0x0000001000748947 */ /* 0x000fea0003800000 */
[----:B------:R-:W-:-:S07]  /*15850*/  IMAD.MOV.U32 R10, RZ, RZ, R6 ;  /* 0x000000ffff0a7224 */ /* 0x000fce00078e0006 */
.L_x_2190:
        /* <DEDUP_REMOVED lines=11> */
[----:B------:R-:W-:Y:S02]  /*15910*/  MOV R12, R7 ;  /* 0x00000007000c7202 */ /* 0x000fe40000000f00 */
        /* <DEDUP_REMOVED lines=21> */
.L_x_2178:
[----:B------:R-:W1:Y:S01]  /*15a70*/  S2R R3, SR_CgaCtaId ;  /* 0x0000000000037919 */ /* 0x000e620000008800 */
[----:B------:R-:W-:-:S04]  /*15a80*/  MOV R2, 0x400 ;  /* 0x0000040000027802 */ /* 0x000fc80000000f00 */
[----:B-1----:R-:W-:Y:S02]  /*15a90*/  LEA R2, R3, R2, 0x18 ;  /* 0x0000000203027211 */ /* 0x002fe400078ec0ff */
[----:B------:R-:W-:-:S03]  /*15aa0*/  SHF.L.U32 R3, R9, 0x1f, RZ ;  /* 0x0000001f09037819 */ /* 0x000fc600000006ff */
[----:B------:R-:W-:-:S04]  /*15ab0*/  IMAD R2, R8, 0x8, R2 ;  /* 0x0000000808027824 */ /* 0x000fc800078e0202 */
[----:B------:R-:W1:Y:S02]  /*15ac0*/  SYNCS.PHASECHK.TRANS64.TRYWAIT P0, [R2+URZ+0x38840], R3 ;  /* 0x03884003020075a7 */ /* 0x000e64000800017f */
[----:B-1----:R-:W-:Y:S05]  /*15ad0*/  @!P0 BRA `(.L_x_2179) ;  /* 0x0000002800a08947 */ /* 0x002fea0003800000 */
.L_x_2235:
[----:B0-----:R-:W0:Y:S02]  /*15ae0*/  S2R R11, SR_TID.X ;  /* 0x00000000000b7919 */ /* 0x001e240000002100 */
[----:B0-----:R-:W-:-:S04]  /*15af0*/  LOP3.LUT R11, R11, 0x7f, RZ, 0xc0, !PT ;  /* 0x0000007f0b0b7812 */ /* 0x001fc800078ec0ff */
[----:B------:R-:W-:-:S13]  /*15b00*/  ISETP.NE.AND P0, PT, R11, RZ, PT ;  /* 0x000000ff0b00720c */ /* 0x000fda0003f05270 */
[----:B------:R-:W-:Y:S05]  /*15b10*/  @P0 BRA `(.L_x_2180) ;  /* 0x00000000001c0947 */ /* 0x000fea0003800000 */
[----:B------:R-:W0:Y:S01]  /*15b20*/  S2R R11, SR_TID.X ;  /* 0x00000000000b7919 */ /* 0x000e220000002100 */
[----:B-1----:R-:W-:-:S04]  /*15b30*/  MOV R3, 0xa000 ;  /* 0x0000a00000037802 */ /* 0x002fc80000000f00 */
[----:B------:R2:W-:Y:S01]  /*15b40*/  SYNCS.ARRIVE.TRANS64 RZ, [R2+URZ+0x38830], R3 ;  /* 0x0388300302ff79a7 */ /* 0x0005e2000800003f */
[----:B0-----:R-:W-:-:S04]  /*15b50*/  LOP3.LUT R11, R11, 0x1f, RZ, 0xc0, !PT ;  /* 0x0000001f0b0b7812 */ /* 0x001fc800078ec0ff */
[----:B------:R-:W-:-:S13]  /*15b60*/  ISETP.NE.AND P1, PT, R11, RZ, PT ;  /* 0x000000ff0b00720c */ /* 0x000fda0003f25270 */
[----:B--2---:R-:W-:Y:S05]  /*15b70*/  @!P1 BRA `(.L_x_2180) ;  /* 0x0000000000049947 */ /* 0x004fea0003800000 */
[----:B------:R-:W-:Y:S01]  /*15b80*/  BPT.TRAP 0x1 ;  /* 0x000000040000795c */ /* 0x000fe20000300000 */
.L_x_2180:
        /* <DEDUP_REMOVED lines=42> */
.L_x_2236:
        /* <DEDUP_REMOVED lines=8> */
.L_x_2182:
        /* <DEDUP_REMOVED lines=15> */
[----:B------:R-:W-:Y:S01]  /*15fa0*/  IMAD.MOV.U32 R5, RZ, RZ, R12 ;  /* 0x000000ffff057224 */ /* 0x000fe200078e000c */
[----:B------:R-:W-:Y:S01]  /*15fb0*/  MOV R6, R10 ;  /* 0x0000000a00067202 */ /* 0x000fe20000000f00 */
        /* <DEDUP_REMOVED lines=22> */
.L_x_2177:
[----:B------:R-:W-:Y:S05]  /*16120*/  BSYNC B1 ;  /* 0x0000000000017941 */ /* 0x000fea0003800000 */
.L_x_2176:
        /* <DEDUP_REMOVED lines=27> */
[----:B------:R-:W-:-:S05]  /*162e0*/  IMAD.WIDE.U32 R2, R4, UR6, R2 ;  /* 0x0000000604027c25 */ /* 0x000fca000f8e0002 */
[----:B------:R-:W-:Y:S02]  /*162f0*/  IADD3 R3, R10, R3, RZ ;  /* 0x000000030a037210 */ /* 0x000fe40007ffe0ff */
[----:B------:R-:W-:-:S04]  /*16300*/  LEA R10, P0, R2, UR4, 0x2 ;  /* 0x00000004020a7c11 */ /* 0x000fc8000f8010ff */
[----:B------:R-:W-:-:S05]  /*16310*/  LEA.HI.X R11, R2, UR5, R3, 0x2, P0 ;  /* 0x00000005020b7c11 */ /* 0x000fca00080f1403 */
[----:B------:R1:W5:Y:S04]  /*16320*/  LDG.E R10, desc[UR8][R10.64] ;  /* 0x000000080a0a7981 */ /* 0x000368000c1e1900 */
.L_x_2185:
[----:B------:R-:W2:Y:S01]  /*16330*/  S2R R3, SR_CgaCtaId ;  /* 0x0000000000037919 */ /* 0x000ea20000008800 */
[----:B------:R-:W-:-:S04]  /*16340*/  MOV R2, 0x400 ;  /* 0x0000040000027802 */ /* 0x000fc80000000f00 */
[----:B--2---:R-:W-:Y:S02]  /*16350*/  LEA R2, R3, R2, 0x18 ;  /* 0x0000000203027211 */ /* 0x004fe400078ec0ff */
[----:B------:R-:W-:-:S03]  /*16360*/  SHF.L.U32 R3, R14, 0x1f, RZ ;  /* 0x0000001f0e037819 */ /* 0x000fc600000006ff */
[----:B------:R-:W-:-:S04]  /*16370*/  IMAD R2, R15, 0x8, R2 ;  /* 0x000000080f027824 */ /* 0x000fc800078e0202 */
[----:B------:R-:W2:Y:S02]  /*16380*/  SYNCS.PHASECHK.TRANS64.TRYWAIT P0, [R2+URZ+0x38840], R3 ;  /* 0x03884003020075a7 */ /* 0x000ea4000800017f */
[----:B--2---:R-:W-:Y:S05]  /*16390*/  @!P0 BRA `(.L_x_2186) ;  /* 0x0000002000988947 */ /* 0x004fea0003800000 */
.L_x_2237:
        /* <DEDUP_REMOVED lines=11> */
.L_x_2187:
        /* <DEDUP_REMOVED lines=42> */
.L_x_2238:
        /* <DEDUP_REMOVED lines=8> */
.L_x_2189:
        /* <DEDUP_REMOVED lines=38> */
.L_x_2184:
[----:B------:R-:W-:Y:S05]  /*169d0*/  BSYNC B1 ;  /* 0x0000000000017941 */ /* 0x000fea0003800000 */
.L_x_2183:
[C---:B------:R-:W-:Y:S01]  /*169e0*/  ISETP.GT.AND P0, PT, R7.reuse, 0x1, PT ;  /* 0x000000010700780c */ /* 0x040fe20003f04270 */
[----:B------:R-:W-:-:S05]  /*169f0*/  VIADD R2, R7, 0xfffffffe ;  /* 0xfffffffe07027836 */ /* 0x000fca0000000000 */
[----:B------:R-:W-:-:S07]  /*16a00*/  MOV R7, R2 ;  /* 0x0000000200077202 */ /* 0x000fce0000000f00 */
[----:B------:R-:W-:Y:S05]  /*16a10*/  @P0 BRA `(.L_x_2190) ;  /* 0xffffffec00900947 */ /* 0x000fea000383ffff */
.L_x_2166:
[----:B------:R-:W-:Y:S05]  /*16a20*/  BSYNC B0 ;  /* 0x0000000000007941 */ /* 0x000fea0003800000 */
.L_x_2165:
        /* <DEDUP_REMOVED lines=18> */
.L_x_2192:
[----:B------:R-:W-:Y:S05]  /*16b50*/  BSYNC B0 ;  /* 0x0000000000007941 */ /* 0x000fea0003800000 */
.L_x_2191:
        /* <DEDUP_REMOVED lines=11> */
.L_x_2239:
        /* <DEDUP_REMOVED lines=11> */
.L_x_2196:
[----:B-1----:R-:W2:Y:S01]  /*16cc0*/  LDL R2, [R1] ;  /* 0x0000000001027983 */ /* 0x002ea20000100800 */
[----:B------:R-:W-:-:S03]  /*16cd0*/  MOV R7, 0x400 ;  /* 0x0000040000077802 */ /* 0x000fc60000000f00 */
[----:B------:R-:W3:Y:S01]  /*16ce0*/  LDL.LU R4, [R1+0x4] ;  /* 0x0000040001047983 */ /* 0x000ee20000300800 */
        /* <DEDUP_REMOVED lines=34> */
.L_x_2194:
[----:B------:R-:W-:Y:S05]  /*16f10*/  BSYNC B0 ;  /* 0x0000000000007941 */ /* 0x000fea0003800000 */
.L_x_2193:
        /* <DEDUP_REMOVED lines=9> */
.L_x_2149:
[----:B------:R-:W-:Y:S05]  /*16fb0*/  BSYNC B6 ;  /* 0x0000000000067941 */ /* 0x000fea0003800000 */
.L_x_2147:
[----:B------:R-:W-:-:S03]  /*16fc0*/  UMOV UR4, 0xffffffff ;  /* 0xffffffff00047882 */ /* 0x000fc60000000000 */
[----:B------:R-:W-:Y:S05]  /*16fd0*/  BRA.DIV UR4, `(.L_x_2197) ;  /* 0x0000001604c47947 */ /* 0x000fea000b800000 */
[----:B------:R2:W3:Y:S04]  /*16fe0*/  SHFL.IDX PT, R4, R16, RZ, 0x1f ;  /* 0x00001fff10047589 */ /* 0x0004e800000e0000 */
[----:B------:R-:W4:Y:S02]  /*16ff0*/  SHFL.IDX PT, R16, R16, 0x1, 0x1f ;  /* 0x00201f0010107f89 */ /* 0x000f2400000e0000 */
.L_x_2243:
[----:B-1----:R-:W1:Y:S01]  /*17000*/  S2R R0, SR_TID.X ;  /* 0x0000000000007919 */ /* 0x002e620000002100 */
[----:B------:R-:W-:Y:S01]  /*17010*/  ULDC UR4, c[0x0][0xc14] ;  /* 0x0003050000047ab9 */ /* 0x000fe20000000800 */
[----:B------:R-:W-:Y:S01]  /*17020*/  BSSY B0, `(.L_x_2198) ;  /* 0x000000c000007945 */ /* 0x000fe20003800000 */
[----:B------:R-:W-:Y:S01]  /*17030*/  IMAD.MOV.U32 R17, RZ, RZ, RZ ;  /* 0x000000ffff117224 */ /* 0x000fe200078e00ff */
[----:B-1----:R-:W-:Y:S02]  /*17040*/  LOP3.LUT R6, R0, 0x1f, RZ, 0xc0, !PT ;  /* 0x0000001f00067812 */ /* 0x002fe400078ec0ff */
[----:B------:R-:W-:Y:S02]  /*17050*/  MOV R0, UR4 ;  /* 0x0000000400007c02 */ /* 0x000fe40008000f00 */
        /* <DEDUP_REMOVED lines=8> */
.L_x_2199:
[----:B------:R-:W-:Y:S05]  /*170e0*/  BSYNC B0 ;  /* 0x0000000000007941 */ /* 0x000fea0003800000 */
.L_x_2198:
        /* <DEDUP_REMOVED lines=23> */
.L_x_2251:
[----:B------:R-:W-:Y:S02]  /*17260*/  ULDC UR4, c[0x0][0xc10] ;  /* 0x0003040000047ab9 */ /* 0x000fe40000000800 */
[----:B------:R-:W-:-:S04]  /*17270*/  IMAD.U32 R5, RZ, RZ, UR4 ;  /* 0x00000004ff057e24 */ /* 0x000fc8000f8e00ff */
[----:B-1----:R-:W-:-:S04]  /*17280*/  IMAD R3, R14, R5, RZ ;  /* 0x000000050e037224 */ /* 0x002fc800078e02ff */
[----:B--2-4-:R-:W-:-:S05]  /*17290*/  IMAD.IADD R16, R16, 0x1, R3 ;  /* 0x0000000110107824 */ /* 0x014fca00078e0203 */
[----:B---3--:R-:W-:-:S13]  /*172a0*/  ISETP.GT.AND P0, PT, R16, R4, PT ;  /* 0x000000041000720c */ /* 0x008fda0003f04270 */
[----:B------:R-:W-:Y:S05]  /*172b0*/  @P0 BRA `(.L_x_2201) ;  /* 0x0000000000b80947 */ /* 0x000fea0003800000 */
[----:B------:R-:W1:Y:S02]  /*172c0*/  LDC R0, c[0x0][0xc14] ;  /* 0x00030500ff007b82 */ /* 0x000e640000000800 */
.L_x_2206:
[----:B------:R-:W-:-:S05]  /*172d0*/  VIADD R19, R19, 0x1f ;  /* 0x0000001f13137836 */ /* 0x000fca0000000000 */
[----:B-1----:R-:W-:-:S13]  /*172e0*/  ISETP.GE.AND P0, PT, R19, R0, PT ;  /* 0x000000001300720c */ /* 0x002fda0003f06270 */
[----:B------:R-:W-:Y:S05]  /*172f0*/  @P0 BRA `(.L_x_2202) ;  /* 0x0000000400f40947 */ /* 0x000fea0003800000 */
[----:B0-----:R-:W0:Y:S01]  /*17300*/  S2R R2, SR_TID.X ;  /* 0x0000000000027919 */ /* 0x001e220000002100 */
[----:B------:R-:W-:Y:S01]  /*17310*/  BSSY B0, `(.L_x_2203) ;  /* 0x000000b000007945 */ /* 0x000fe20003800000 */
[----:B------:R-:W-:Y:S01]  /*17320*/  IMAD.MOV.U32 R17, RZ, RZ, RZ ;  /* 0x000000ffff117224 */ /* 0x000fe200078e00ff */
[----:B0-----:R-:W-:-:S04]  /*17330*/  LOP3.LUT R6, R2, 0x1f, RZ, 0xc0, !PT ;  /* 0x0000001f02067812 */ /* 0x001fc800078ec0ff */
[C---:B------:R-:W-:Y:S02]  /*17340*/  ISETP.NE.AND P1, PT, R6.reuse, 0x1f, PT ;  /* 0x0000001f0600780c */ /* 0x040fe40003f25270 */
[----:B------:R-:W-:-:S04]  /*17350*/  IADD3 R5, R6, R19, RZ ;  /* 0x0000001306057210 */ /* 0x000fc80007ffe0ff */
[----:B------:R-:W-:-:S13]  /*17360*/  ISETP.GE.OR P0, PT, R5, R0, !P1 ;  /* 0x000000000500720c */ /* 0x000fda0004f06670 */
[----:B------:R-:W-:Y:S05]  /*17370*/  @P0 BRA `(.L_x_2204) ;  /* 0x0000000000100947 */ /* 0x000fea0003800000 */
[----:B------:R-:W0:Y:S01]  /*17380*/  LDC.64 R2, c[0x0][0xc58] ;  /* 0x00031600ff027b82 */ /* 0x000e220000000a00 */
[----:B------:R-:W-:Y:S01]  /*17390*/  ULDC.64 UR4, c[0x0][0x208] ;  /* 0x0000820000047ab9 */ /* 0x000fe20000000a00 */
[----:B0-----:R-:W-:-:S05]  /*173a0*/  IMAD.WIDE R2, R5, 0x4, R2 ;  /* 0x0000000405027825 */ /* 0x001fca00078e0202 */
[----:B------:R0:W5:Y:S02]  /*173b0*/  LDG.E R17, desc[UR4][R2.64] ;  /* 0x0000000402117981 */ /* 0x000164000c1e1900 */
.L_x_2204:
[----:B------:R-:W-:Y:S05]  /*173c0*/  BSYNC B0 ;  /* 0x0000000000007941 */ /* 0x000fea0003800000 */
.L_x_2203:
        /* <DEDUP_REMOVED lines=23> */
.L_x_2259:
[----:B------:R-:W-:Y:S02]  /*17540*/  ULDC UR4, c[0x0][0xc10] ;  /* 0x0003040000047ab9 */ /* 0x000fe40000000800 */
[----:B------:R-:W-:-:S04]  /*17550*/  IMAD.U32 R5, RZ, RZ, UR4 ;  /* 0x00000004ff057e24 */ /* 0x000fc8000f8e00ff */
[----:B-1----:R-:W-:-:S04]  /*17560*/  IMAD R3, R14, R5, RZ ;  /* 0x000000050e037224 */ /* 0x002fc800078e02ff */
[----:B------:R-:W-:-:S05]  /*17570*/  IMAD.IADD R16, R3, 0x1, R16 ;  /* 0x0000000103107824 */ /* 0x000fca00078e0210 */
[----:B------:R-:W-:-:S13]  /*17580*/  ISETP.GT.AND P0, PT, R16, R4, PT ;  /* 0x000000041000720c */ /* 0x000fda0003f04270 */
[----:B------:R-:W-:Y:S05]  /*17590*/  @!P0 BRA `(.L_x_2206) ;  /* 0xfffffffc004c8947 */ /* 0x000fea000383ffff */
.L_x_2201:
        /* <DEDUP_REMOVED lines=8> */
.L_x_2263:
[----:B------:R-:W-:Y:S02]  /*17620*/  ISETP.NE.AND P0, PT, R3, RZ, PT ;  /* 0x000000ff0300720c */ /* 0x000fe40003f05270 */
[----:B------:R-:W-:-:S11]  /*17630*/  MOV R7, RZ ;  /* 0x000000ff00077202 */ /* 0x000fd60000000f00 */
[----:B------:R-:W-:Y:S05]  /*17640*/  @!P0 BRA `(.L_x_2208) ;  /* 0x0000000000108947 */ /* 0x000fea0003800000 */
[----:B------:R-:W-:Y:S01]  /*17650*/  UMOV UR4, 0xffffffff ;  /* 0xffffffff00047882 */ /* 0x000fe20000000000 */
[----:B------:R-:W-:Y:S02]  /*17660*/  VIADD R12, R6, 0xffffffff ;  /* 0xffffffff060c7836 */ /* 0x000fe40000000000 */
[----:B------:R-:W-:Y:S05]  /*17670*/  BRA.DIV UR4, `(.L_x_2209) ;  /* 0x0000001a04507947 */ /* 0x000fea000b800000 */
[----:B------:R3:W4:Y:S02]  /*17680*/  SHFL.IDX PT, R7, R2, R12, 0x1f ;  /* 0x00001f0c02077589 */ /* 0x00072400000e0000 */
.L_x_2208:
[----:B0--3--:R-:W0:Y:S01]  /*17690*/  LDC.64 R2, c[0x0][0xc68] ;  /* 0x00031a00ff027b82 */ /* 0x009e220000000a00 */
[----:B------:R-:W-:Y:S01]  /*176a0*/  IMAD.IADD R19, R6, 0x1, R19 ;  /* 0x0000000106137824 */ /* 0x000fe200078e0213 */
[----:B------:R-:W-:-:S03]  /*176b0*/  ULDC.64 UR4, c[0x0][0x208] ;  /* 0x0000820000047ab9 */ /* 0x000fc60000000a00 */
[----:B0-----:R-:W-:-:S05]  /*176c0*/  IMAD.WIDE R2, R19, 0x4, R2 ;  /* 0x0000000413027825 */ /* 0x001fca00078e0202 */
[----:B------:R0:W1:Y:S01]  /*176d0*/  LDG.E R8, desc[UR4][R2.64] ;  /* 0x0000000402087981 */ /* 0x000062000c1e1900 */
[----:B----4-:R-:W-:-:S04]  /*176e0*/  IMAD R16, R7, R5, R16 ;  /* 0x0000000507107224 */ /* 0x010fc800078e0210 */
[----:B------:R-:W-:Y:S01]  /*176f0*/  IMAD.IADD R7, R4, 0x1, -R16 ;  /* 0x0000000104077824 */ /* 0x000fe200078e0a10 */
[----:B0-----:R-:W-:Y:S01]  /*17700*/  MOV R2, RZ ;  /* 0x000000ff00027202 */ /* 0x001fe20000000f00 */
        /* <DEDUP_REMOVED lines=25> */
[----:B------:R-:W-:Y:S01]  /*178a0*/  IMAD R4, R8, R9, RZ ;  /* 0x0000000908047224 */ /* 0x000fe200078e02ff */
[----:B------:R-:W-:-:S03]  /*178b0*/  IADD3 R9, -R9, RZ, RZ ;  /* 0x000000ff09097210 */ /* 0x000fc60007ffe1ff */
        /* <DEDUP_REMOVED lines=30> */
[----:B------:R-:W-:-:S03]  /*17aa0*/  IMAD R18, R3, R8, R4 ;  /* 0x0000000803127224 */ /* 0x000fc600078e0204 */
[----:B------:R-:W-:Y:S01]  /*17ab0*/  IADD3 R17, R17, R2, RZ ;  /* 0x0000000211117210 */ /* 0x000fe20007ffe0ff */
[----:B------:R-:W-:Y:S06]  /*17ac0*/  BRA `(.L_x_2210) ;  /* 0x00000000001c7947 */ /* 0x000fec0003800000 */
.L_x_2202:
[----:B------:R-:W-:Y:S01]  /*17ad0*/  UMOV UR4, URZ ;  /* 0x0000003f00047c82 */ /* 0x000fe20008000000 */
[----:B------:R-:W-:Y:S01]  /*17ae0*/  UMOV UR5, URZ ;  /* 0x0000003f00057c82 */ /* 0x000fe20008000000 */
[----:B------:R-:W-:Y:S01]  /*17af0*/  ULDC UR6, c[0x0][0xc14] ;  /* 0x0003050000067ab9 */ /* 0x000fe20000000800 */
[----:B------:R-:W-:Y:S02]  /*17b00*/  IMAD.MOV.U32 R16, RZ, RZ, R4 ;  /* 0x000000ffff107224 */ /* 0x000fe400078e0004 */
[----:B------:R-:W-:Y:S02]  /*17b10*/  IMAD.U32 R17, RZ, RZ, UR4 ;  /* 0x00000004ff117e24 */ /* 0x000fe4000f8e00ff */
[----:B------:R-:W-:Y:S02]  /*17b20*/  IMAD.U32 R18, RZ, RZ, UR5 ;  /* 0x00000005ff127e24 */ /* 0x000fe4000f8e00ff */
[----:B------:R-:W-:-:S07]  /*17b30*/  IMAD.U32 R19, RZ, RZ, UR6 ;  /* 0x00000006ff137e24 */ /* 0x000fce000f8e00ff */
.L_x_2210:
        /* <DEDUP_REMOVED lines=12> */
.L_x_2143:
[----:B-1----:R-:W3:Y:S01]  /*17c00*/  LDL.LU R0, [R1+0x20] ;  /* 0x0000200001007983 */ /* 0x002ee20000300800 */
[----:B------:R-:W-:Y:S01]  /*17c10*/  BSSY B0, `(.L_x_2212) ;  /* 0x000000b000007945 */ /* 0x000fe20003800000 */
[----:B------:R-:W1:Y:S01]  /*17c20*/  S2R R5, SR_CgaCtaId ;  /* 0x0000000000057919 */ /* 0x000e620000008800 */
[----:B---3--:R-:W-:-:S04]  /*17c30*/  IADD3 R0, R0, 0x1, RZ ;  /* 0x0000000100007810 */ /* 0x008fc80007ffe0ff */
        /* <DEDUP_REMOVED lines=8> */
.L_x_2266:
[----:B------:R-:W-:Y:S05]  /*17cc0*/  BSYNC B0 ;  /* 0x0000000000007941 */ /* 0x000fea0003800000 */
.L_x_2212:
[----:B------:R-:W-:-:S03]  /*17cd0*/  UMOV UR4, 0xffffffff ;  /* 0xffffffff00047882 */ /* 0x000fc60000000000 */
[----:B------:R-:W-:Y:S05]  /*17ce0*/  BRA.DIV UR4, `(.L_x_2214) ;  /* 0x0000001204f07947 */ /* 0x000fea000b800000 */
[----:B------:R-:W2:Y:S02]  /*17cf0*/  S2R R2, SR_TID.X ;  /* 0x0000000000027919 */ /* 0x000ea40000002100 */
[----:B--2---:R-:W-:-:S04]  /*17d00*/  SHF.R.U32.HI R2, RZ, 0x5, R2 ;  /* 0x00000005ff027819 */ /* 0x004fc80000011602 */
[----:B------:R-:W-:-:S05]  /*17d10*/  LOP3.LUT R2, R2, 0x3, RZ, 0xc0, !PT ;  /* 0x0000000302027812 */ /* 0x000fca00078ec0ff */
[----:B------:R2:W3:Y:S02]  /*17d20*/  SHFL.IDX PT, R14, R2, RZ, 0x1f ;  /* 0x00001fff020e7589 */ /* 0x0004e400000e0000 */
.L_x_2269:
[----:B---3--:R-:W-:Y:S01]  /*17d30*/  ISETP.NE.AND P0, PT, R14, RZ, PT ;  /* 0x000000ff0e00720c */ /* 0x008fe20003f05270 */
[----:B------:R-:W-:-:S12]  /*17d40*/  BSSY B0, `(.L_x_2215) ;  /* 0x0000029000007945 */ /* 0x000fd80003800000 */
[----:B------:R-:W-:Y:S05]  /*17d50*/  @P0 BRA `(.L_x_2216) ;  /* 0x00000000009c0947 */ /* 0x000fea0003800000 */
[----:B------:R-:W-:-:S03]  /*17d60*/  UMOV UR4, 0xffffffff ;  /* 0xffffffff00047882 */ /* 0x000fc60000000000 */
[----:B------:R-:W-:Y:S05]  /*17d70*/  BRA.DIV UR4, `(.L_x_2217) ;  /* 0x0000001604007947 */ /* 0x000fea000b800000 */
[----:B------:R-:W-:-:S13]  /*17d80*/  ELECT P6, URZ, PT ;  /* 0x00000000003f782f */ /* 0x000fda00038c0000 */
.L_x_2272:
        /* <DEDUP_REMOVED lines=8> */
.L_x_2218:
[----:B-1----:R-:W2:Y:S04]  /*17e10*/  LDL R3, [R1] ;  /* 0x0000000001037983 */ /* 0x002ea80000100800 */
[----:B------:R-:W3:Y:S01]  /*17e20*/  LDL.LU R7, [R1+0x8] ;  /* 0x0000080001077983 */ /* 0x000ee20000300800 */
[----:B------:R-:W-:-:S04]  /*17e30*/  VIADD R2, R0, 0x38840 ;  /* 0x0003884000027836 */ /* 0x000fc80000000000 */
[C---:B--2---:R-:W-:Y:S01]  /*17e40*/  IMAD R6, R3.reuse, 0x8, R2 ;  /* 0x0000000803067824 */ /* 0x044fe200078e0202 */
[----:B------:R-:W-:Y:S02]  /*17e50*/  IADD3 R3, R3, 0x1, RZ ;  /* 0x0000000103037810 */ /* 0x000fe40007ffe0ff */
[----:B---3--:R-:W-:Y:S02]  /*17e60*/  SHF.L.U32 R5, R7, 0x1f, RZ ;  /* 0x0000001f07057819 */ /* 0x008fe400000006ff */
[C---:B------:R-:W-:Y:S02]  /*17e70*/  ISETP.NE.AND P1, PT, R3.reuse, 0x2, PT ;  /* 0x000000020300780c */ /* 0x040fe40003f25270 */
[----:B------:R-:W1:Y:S02]  /*17e80*/  SYNCS.PHASECHK.TRANS64.TRYWAIT P0, [R6+URZ], R5 ;  /* 0x00000005060075a7 */ /* 0x000e64000800017f */
[----:B------:R-:W-:Y:S02]  /*17e90*/  SEL R4, RZ, 0x1, P1 ;  /* 0x00000001ff047807 */ /* 0x000fe40000800000 */
[----:B------:R-:W-:-:S02]  /*17ea0*/  SEL R3, R3, RZ, P1 ;  /* 0x000000ff03037207 */ /* 0x000fc40000800000 */
[----:B------:R-:W-:-:S03]  /*17eb0*/  LOP3.LUT R4, R7, R4, RZ, 0x3c, !PT ;  /* 0x0000000407047212 */ /* 0x000fc600078e3cff */
[----:B------:R-:W-:Y:S01]  /*17ec0*/  IMAD R7, R3, 0x8, R2 ;  /* 0x0000000803077824 */ /* 0x000fe200078e0202 */
[----:B------:R-:W-:Y:S01]  /*17ed0*/  SHF.L.U32 R2, R4, 0x1f, RZ ;  /* 0x0000001f04027819 */ /* 0x000fe200000006ff */
[----:B-1----:R-:W-:Y:S06]  /*17ee0*/  @!P0 BRA `(.L_x_2219) ;  /* 0x0000001000c48947 */ /* 0x002fec0003800000 */
.L_x_2273:
[----:B------:R-:W2:Y:S02]  /*17ef0*/  SYNCS.PHASECHK.TRANS64.TRYWAIT P0, [R7+URZ], R2 ;  /* 0x00000002070075a7 */ /* 0x000ea4000800017f */
[----:B--2---:R-:W-:Y:S05]  /*17f00*/  @!P0 BRA `(.L_x_2220) ;  /* 0x0000001000d08947 */ /* 0x004fea0003800000 */
.L_x_2274:
[----:B------:R-:W-:Y:S05]  /*17f10*/  @!P2 BRA `(.L_x_2221) ;  /* 0x000000000004a947 */ /* 0x000fea0003800000 */
[----:B------:R-:W-:Y:S01]  /*17f20*/  BPT.TRAP 0x1 ;  /* 0x000000040000795c */ /* 0x000fe20000300000 */
.L_x_2221:
[----:B------:R-:W3:Y:S01]  /*17f30*/  LDL.LU R4, [R1] ;  /* 0x0000000001047983 */ /* 0x000ee20000300800 */
[----:B------:R-:W-:-:S04]  /*17f40*/  VIADD R0, R0, 0x38860 ;  /* 0x0003886000007836 */ /* 0x000fc80000000000 */
[----:B---3--:R-:W-:-:S04]  /*17f50*/  IMAD R4, R4, 0x8, R0 ;  /* 0x0000000804047824 */ /* 0x008fc800078e0200 */
[----:B------:R-:W3:Y:S02]  /*17f60*/  SYNCS.PHASECHK.TRANS64.TRYWAIT P0, [R4+URZ], R5 ;  /* 0x00000005040075a7 */ /* 0x000ee4000800017f */
[----:B---3--:R-:W-:Y:S05]  /*17f70*/  @!P0 BRA `(.L_x_2222) ;  /* 0x0000001000c88947 */ /* 0x008fea0003800000 */
.L_x_2275:
[----:B------:R-:W-:-:S07]  /*17f80*/  IMAD R3, R3, 0x8, R0 ;  /* 0x0000000803037824 */ /* 0x000fce00078e0200 */
.L_x_2223:
[----:B----4-:R4:W0:Y:S02]  /*17f90*/  SYNCS.PHASECHK.TRANS64.TRYWAIT P0, [R3+URZ], R2 ;  /* 0x00000002030075a7 */ /* 0x010824000800017f */
[----:B0-----:R-:W-:Y:S05]  /*17fa0*/  @!P0 NANOSLEEP.SYNCS 0x989680 ;  /* 0x009896800000895d */ /* 0x001fea0003900000 */
[----:B------:R-:W0:Y:S02]  /*17fb0*/  @!P0 SYNCS.PHASECHK.TRANS64 P0, [R3+URZ], R2 ;  /* 0x00000002030085a7 */ /* 0x000e24000800007f */
[----:B0-----:R-:W-:Y:S05]  /*17fc0*/  @!P0 BRA `(.L_x_2223) ;  /* 0xfffffffc00f08947 */ /* 0x001fea000383ffff */
.L_x_2216:
[----:B------:R-:W-:Y:S05]  /*17fd0*/  BSYNC B0 ;  /* 0x0000000000007941 */ /* 0x000fea0003800000 */
.L_x_2215:
[----:B------:R-:W-:Y:S05]  /*17fe0*/  EXIT ;  /* 0x000000000000794d */ /* 0x000fea0003800000 */
.L_x_2087:
[----:B------:R-:W-:-:S13]  /*17ff0*/  R2UR UR4, R17 ;  /* 0x00000000110472ca */ /* 0x000fda00000e0000 */
[----:B0-----:R-:W-:-:S04]  /*18000*/  MOV R3, UR4 ;  /* 0x0000000400037c02 */ /* 0x001fc80008000f00 */
[----:B------:R0:W1:Y:S03]  /*18010*/  SYNCS.PHASECHK.TRANS64.TRYWAIT P1, [R3+URZ+0x38800], R0 ;  /* 0x03880000030075a7 */ /* 0x000066000802017f */
[----:B-1----:R-:W-:Y:S05]  /*18020*/  @!P1 NANOSLEEP.SYNCS 0x989680 ;  /* 0x009896800000995d */ /* 0x002fea0003900000 */
[----:B------:R-:W1:Y:S02]  /*18030*/  @!P1 SYNCS.PHASECHK.TRANS64 P1, [R3+URZ+0x38800], R0 ;  /* 0x03880000030095a7 */ /* 0x000e64000802007f */
[----:B-1----:R-:W-:Y:S05]  /*18040*/  @!P1 BRA `(.L_x_2087) ;  /* 0xfffffffc00e89947 */ /* 0x002fea000383ffff */
[----:B------:R-:W-:Y:S05]  /*18050*/  BRA `(.L_x_2224) ;  /* 0xfffffe9800c07947 */ /* 0x000fea000383ffff */
.L_x_2091:
[----:B-1----:R1:W2:Y:S02]  /*18060*/  SYNCS.PHASECHK.TRANS64.TRYWAIT P2, [R0+URZ+0x38830], R3 ;  /* 0x03883003000075a7 */ /* 0x0022a4000804017f */
[----:B--2---:R-:W-:Y:S05]  /*18070*/  @!P2 NANOSLEEP.SYNCS 0x989680 ;  /* 0x009896800000a95d */ /* 0x004fea0003900000 */
[----:B------:R-:W2:Y:S02]  /*18080*/  @!P2 SYNCS.PHASECHK.TRANS64 P2, [R0+URZ+0x38830], R3 ;  /* 0x038830030000a5a7 */ /* 0x000ea4000804007f */
[----:B--2---:R-:W-:Y:S05]  /*18090*/  @!P2 BRA `(.L_x_2091) ;  /* 0xfffffffc00f0a947 */ /* 0x004fea000383ffff */
[----:B------:R-:W-:Y:S05]  /*180a0*/  BRA `(.L_x_2090) ;  /* 0xfffffe9800f07947 */ /* 0x000fea000383ffff */
.L_x_2096:
[----:B------:R-:W-:-:S13]  /*180b0*/  R2UR UR4, R227 ;  /* 0x00000000e30472ca */ /* 0x000fda00000e0000 */
[----:B-1----:R-:W-:-:S04]  /*180c0*/  IMAD.U32 R4, RZ, RZ, UR4 ;  /* 0x00000004ff047e24 */ /* 0x002fc8000f8e00ff */
[----:B------:R1:W2:Y:S03]  /*180d0*/  SYNCS.PHASECHK.TRANS64.TRYWAIT P2, [R4+URZ+0x38830], R3 ;  /* 0x03883003040075a7 */ /* 0x0002a6000804017f */
[----:B--2---:R-:W-:Y:S05]  /*180e0*/  @!P2 NANOSLEEP.SYNCS 0x989680 ;  /* 0x009896800000a95d */ /* 0x004fea0003900000 */
[----:B------:R-:W2:Y:S02]  /*180f0*/  @!P2 SYNCS.PHASECHK.TRANS64 P2, [R4+URZ+0x38830], R3 ;  /* 0x038830030400a5a7 */ /* 0x000ea4000804007f */
[----:B--2---:R-:W-:Y:S05]  /*18100*/  @!P2 BRA `(.L_x_2096) ;  /* 0xfffffffc00e8a947 */ /* 0x004fea000383ffff */
[----:B------:R-:W-:Y:S05]  /*18110*/  BRA `(.L_x_2095) ;  /* 0xfffffee400307947 */ /* 0x000fea000383ffff */
.L_x_2100:
[----:B01----:R-:W-:-:S04]  /*18120*/  IMAD.U32 R3, RZ, RZ, UR4 ;  /* 0x00000004ff037e24 */ /* 0x003fc8000f8e00ff */
[----:B------:R0:W1:Y:S03]  /*18130*/  SYNCS.PHASECHK.TRANS64.TRYWAIT P2, [R3+URZ+0x38850], R0 ;  /* 0x03885000030075a7 */ /* 0x000066000804017f */
[----:B-1----:R-:W-:Y:S05]  /*18140*/  @!P2 NANOSLEEP.SYNCS 0x989680 ;  /* 0x009896800000a95d */ /* 0x002fea0003900000 */
[----:B------:R-:W1:Y:S02]  /*18150*/  @!P2 SYNCS.PHASECHK.TRANS64 P2, [R3+URZ+0x38850], R0 ;  /* 0x038850000300a5a7 */ /* 0x000e64000804007f */
[----:B-1----:R-:W-:Y:S05]  /*18160*/  @!P2 BRA `(.L_x_2100) ;  /* 0xfffffffc00eca947 */ /* 0x002fea000383ffff */
[----:B------:R-:W-:Y:S05]  /*18170*/  BRA `(.L_x_2099) ;  /* 0xffffff0800587947 */ /* 0x000fea000383ffff */
.L_x_2106:
[----:B-1----:R-:W-:-:S04]  /*18180*/  IMAD.U32 R4, RZ, RZ, UR4 ;  /* 0x00000004ff047e24 */ /* 0x002fc8000f8e00ff */
[----:B------:R1:W2:Y:S03]  /*18190*/  SYNCS.PHASECHK.TRANS64.TRYWAIT P2, [R4+URZ+0x38830], R3 ;  /* 0x03883003040075a7 */ /* 0x0002a6000804017f */
[----:B--2---:R-:W-:Y:S05]  /*181a0*/  @!P2 NANOSLEEP.SYNCS 0x989680 ;  /* 0x009896800000a95d */ /* 0x004fea0003900000 */
[----:B------:R-:W2:Y:S02]  /*181b0*/  @!P2 SYNCS.PHASECHK.TRANS64 P2, [R4+URZ+0x38830], R3 ;  /* 0x038830030400a5a7 */ /* 0x000ea4000804007f */
[----:B--2---:R-:W-:Y:S05]  /*181c0*/  @!P2 BRA `(.L_x_2106) ;  /* 0xfffffffc00eca947 */ /* 0x004fea000383ffff */
[----:B------:R-:W-:Y:S05]  /*181d0*/  BRA `(.L_x_2105) ;  /* 0xffffff2400707947 */ /* 0x000fea000383ffff */
.L_x_2110:
[----:B01----:R-:W-:-:S04]  /*181e0*/  IMAD.U32 R3, RZ, RZ, UR4 ;  /* 0x00000004ff037e24 */ /* 0x003fc8000f8e00ff */
[----:B------:R0:W1:Y:S03]  /*181f0*/  SYNCS.PHASECHK.TRANS64.TRYWAIT P2, [R3+URZ+0x38850], R0 ;  /* 0x03885000030075a7 */ /* 0x000066000804017f */
[----:B-1----:R-:W-:Y:S05]  /*18200*/  @!P2 NANOSLEEP.SYNCS 0x989680 ;  /* 0x009896800000a95d */ /* 0x002fea0003900000 */
[----:B------:R-:W1:Y:S02]  /*18210*/  @!P2 SYNCS.PHASECHK.TRANS64 P2, [R3+URZ+0x38850], R0 ;  /* 0x038850000300a5a7 */ /* 0x000e64000804007f */
[----:B-1----:R-:W-:Y:S05]  /*18220*/  @!P2 BRA `(.L_x_2110) ;  /* 0xfffffffc00eca947 */ /* 0x002fea000383ffff */
[----:B------:R-:W-:Y:S05]  /*18230*/  BRA `(.L_x_2109) ;  /* 0xffffff4c00947947 */ /* 0x000fea000383ffff */
.L_x_2115:
[----:B-1----:R-:W-:-:S04]  /*18240*/  MOV R7, UR7 ;  /* 0x0000000700077c02 */ /* 0x002fc80008000f00 */
[----:B------:R1:W2:Y:S03]  /*18250*/  SYNCS.PHASECHK.TRANS64.TRYWAIT P0, [R7+URZ+0x38850], R0 ;  /* 0x03885000070075a7 */ /* 0x0002a6000800017f */
[----:B--2---:R-:W-:Y:S05]  /*18260*/  @!P0 NANOSLEEP.SYNCS 0x989680 ;  /* 0x009896800000895d */ /* 0x004fea0003900000 */
[----:B------:R-:W2:Y:S02]  /*18270*/  @!P0 SYNCS.PHASECHK.TRANS64 P0, [R7+URZ+0x38850], R0 ;  /* 0x03885000070085a7 */ /* 0x000ea4000800007f */
[----:B--2---:R-:W-:Y:S05]  /*18280*/  @!P0 BRA `(.L_x_2115) ;  /* 0xfffffffc00ec8947 */ /* 0x004fea000383ffff */
[----:B------:R-:W-:Y:S05]  /*18290*/  BRA `(.L_x_2114) ;  /* 0xffffff6800d87947 */ /* 0x000fea000383ffff */
.L_x_2157:
        /* <DEDUP_REMOVED lines=11> */
.L_x_2226:
[----:B------:R-:W-:Y:S05]  /*18350*/  BSYNC B0 ;  /* 0x0000000000007941 */ /* 0x000fea0003800000 */
.L_x_2225:
[----:B------:R-:W-:Y:S05]  /*18360*/  BRA `(.L_x_2227) ;  /* 0xffffffc000747947 */ /* 0x000fea000383ffff */
.L_x_2158:
[----:B------:R-:W-:Y:S01]  /*18370*/  BSSY B0, `(.L_x_2228) ;  /* 0x0000006000007945 */ /* 0x000fe20003800000 */
[----:B------:R-:W-:-:S07]  /*18380*/  MOV R15, 0xffffffff ;  /* 0xffffffff000f7802 */ /* 0x000fce0000000f00 */
[----:B------:R-:W-:Y:S05]  /*18390*/  WARPSYNC.COLLECTIVE R15, `(.L_x_2229) ;  /* 0x000000000f0c7348 */ /* 0x000fea0003c00000 */
[----:B------:R-:W-:Y:S02]  /*183a0*/  ELECT P6, UR62, PT ;  /* 0x00000000003e782f */ /* 0x000fe400038c0000 */
[----:B------:R-:W-:Y:S01]  /*183b0*/  MOV R14, UR62 ;  /* 0x0000003e000e7c02 */ /* 0x000fe20008000f00 */
[----:B------:R-:W-:Y:S10]  /*183c0*/  ENDCOLLECTIVE ;  /* 0x000000000000791b */ /* 0x000ff40003800000 */
.L_x_2229:
[----:B------:R-:W-:Y:S05]  /*183d0*/  BSYNC B0 ;  /* 0x0000000000007941 */ /* 0x000fea0003800000 */
.L_x_2228:
[----:B------:R-:W-:Y:S05]  /*183e0*/  BRA `(.L_x_2230) ;  /* 0xffffffc000647947 */ /* 0x000fea000383ffff */
.L_x_2161:
[----:B0-----:R0:W1:Y:S02]  /*183f0*/  SYNCS.PHASECHK.TRANS64.TRYWAIT P0, [R8+URZ+0x38840], R9 ;  /* 0x03884009080075a7 */ /* 0x001064000800017f */
[----:B-1----:R-:W-:Y:S05]  /*18400*/  @!P0 NANOSLEEP.SYNCS 0x989680 ;  /* 0x009896800000895d */ /* 0x002fea0003900000 */
[----:B------:R-:W1:Y:S02]  /*18410*/  @!P0 SYNCS.PHASECHK.TRANS64 P0, [R8+URZ+0x38840], R9 ;  /* 0x03884009080085a7 */ /* 0x000e64000800007f */
[----:B-1----:R-:W-:Y:S05]  /*18420*/  @!P0 BRA `(.L_x_2161) ;  /* 0xfffffffc00f08947 */ /* 0x002fea000383ffff */
[----:B------:R-:W-:Y:S05]  /*18430*/  BRA `(.L_x_2231) ;  /* 0xffffffc000d07947 */ /* 0x000fea000383ffff */
.L_x_2164:
        /* <DEDUP_REMOVED lines=8> */
.L_x_2172:
[----:B0-----:R0:W1:Y:S02]  /*184c0*/  SYNCS.PHASECHK.TRANS64.TRYWAIT P0, [R2+URZ+0x38840], R3 ;  /* 0x03884003020075a7 */ /* 0x001064000800017f */
[----:B-1----:R-:W-:Y:S05]  /*184d0*/  @!P0 NANOSLEEP.SYNCS 0x989680 ;  /* 0x009896800000895d */ /* 0x002fea0003900000 */
[----:B------:R-:W1:Y:S02]  /*184e0*/  @!P0 SYNCS.PHASECHK.TRANS64 P0, [R2+URZ+0x38840], R3 ;  /* 0x03884003020085a7 */ /* 0x000e64000800007f */
[----:B-1----:R-:W-:Y:S05]  /*184f0*/  @!P0 BRA `(.L_x_2172) ;  /* 0xfffffffc00f08947 */ /* 0x002fea000383ffff */
[----:B------:R-:W-:Y:S05]  /*18500*/  BRA `(.L_x_2233) ;  /* 0xffffffcc00047947 */ /* 0x000fea000383ffff */
.L_x_2174:
[----:B0-----:R0:W1:Y:S02]  /*18510*/  SYNCS.PHASECHK.TRANS64.TRYWAIT P0, [R3+URZ+0x60], R2 ;  /* 0x00006002030075a7 */ /* 0x001064000800017f */
[----:B-1----:R-:W-:Y:S05]  /*18520*/  @!P0 NANOSLEEP.SYNCS 0x989680 ;  /* 0x009896800000895d */ /* 0x002fea0003900000 */
[----:B------:R-:W1:Y:S02]  /*18530*/  @!P0 SYNCS.PHASECHK.TRANS64 P0, [R3+URZ+0x60], R2 ;  /* 0x00006002030085a7 */ /* 0x000e64000800007f */
[----:B-1----:R-:W-:Y:S05]  /*18540*/  @!P0 BRA `(.L_x_2174) ;  /* 0xfffffffc00f08947 */ /* 0x002fea000383ffff */
[----:B------:R-:W-:Y:S05]  /*18550*/  BRA `(.L_x_2234) ;  /* 0xffffffcc00c47947 */ /* 0x000fea000383ffff */
.L_x_2179:
[----:B-1----:R1:W2:Y:S02]  /*18560*/  SYNCS.PHASECHK.TRANS64.TRYWAIT P0, [R2+URZ+0x38840], R3 ;  /* 0x03884003020075a7 */ /* 0x0022a4000800017f */
[----:B--2---:R-:W-:Y:S05]  /*18570*/  @!P0 NANOSLEEP.SYNCS 0x989680 ;  /* 0x009896800000895d */ /* 0x004fea0003900000 */
[----:B------:R-:W2:Y:S02]  /*18580*/  @!P0 SYNCS.PHASECHK.TRANS64 P0, [R2+URZ+0x38840], R3 ;  /* 0x03884003020085a7 */ /* 0x000ea4000800007f */
[----:B--2---:R-:W-:Y:S05]  /*18590*/  @!P0 BRA `(.L_x_2179) ;  /* 0xfffffffc00f08947 */ /* 0x004fea000383ffff */
[----:B------:R-:W-:Y:S05]  /*185a0*/  BRA `(.L_x_2235) ;  /* 0xffffffd4004c7947 */ /* 0x000fea000383ffff */
.L_x_2181:
[----:B0-----:R0:W1:Y:S02]  /*185b0*/  SYNCS.PHASECHK.TRANS64.TRYWAIT P1, [R3+URZ+0x60], R2 ;  /* 0x00006002030075a7 */ /* 0x001064000802017f */
[----:B-1----:R-:W-:Y:S05]  /*185c0*/  @!P1 NANOSLEEP.SYNCS 0x989680 ;  /* 0x009896800000995d */ /* 0x002fea0003900000 */
[----:B------:R-:W1:Y:S02]  /*185d0*/  @!P1 SYNCS.PHASECHK.TRANS64 P1, [R3+URZ+0x60], R2 ;  /* 0x00006002030095a7 */ /* 0x000e64000802007f */
[----:B-1----:R-:W-:Y:S05]  /*185e0*/  @!P1 BRA `(.L_x_2181) ;  /* 0xfffffffc00f09947 */ /* 0x002fea000383ffff */
[----:B------:R-:W-:Y:S05]  /*185f0*/  BRA `(.L_x_2236) ;  /* 0xffffffd8000c7947 */ /* 0x000fea000383ffff */
.L_x_2186:
[----:B--2---:R2:W3:Y:S02]  /*18600*/  SYNCS.PHASECHK.TRANS64.TRYWAIT P0, [R2+URZ+0x38840], R3 ;  /* 0x03884003020075a7 */ /* 0x0044e4000800017f */
[----:B---3--:R-:W-:Y:S05]  /*18610*/  @!P0 NANOSLEEP.SYNCS 0x989680 ;  /* 0x009896800000895d */ /* 0x008fea0003900000 */
[----:B------:R-:W3:Y:S02]  /*18620*/  @!P0 SYNCS.PHASECHK.TRANS64 P0, [R2+URZ+0x38840], R3 ;  /* 0x03884003020085a7 */ /* 0x000ee4000800007f */
[----:B---3--:R-:W-:Y:S05]  /*18630*/  @!P0 BRA `(.L_x_2186) ;  /* 0xfffffffc00f08947 */ /* 0x008fea000383ffff */
[----:B------:R-:W-:Y:S05]  /*18640*/  BRA `(.L_x_2237) ;  /* 0xffffffdc00547947 */ /* 0x000fea000383ffff */
.L_x_2188:
[----:B0-----:R0:W1:Y:S02]  /*18650*/  SYNCS.PHASECHK.TRANS64.TRYWAIT P1, [R2+URZ+0x60], R9 ;  /* 0x00006009020075a7 */ /* 0x001064000802017f */
[----:B-1----:R-:W-:Y:S05]  /*18660*/  @!P1 NANOSLEEP.SYNCS 0x989680 ;  /* 0x009896800000995d */ /* 0x002fea0003900000 */
[----:B------:R-:W1:Y:S02]  /*18670*/  @!P1 SYNCS.PHASECHK.TRANS64 P1, [R2+URZ+0x60], R9 ;  /* 0x00006009020095a7 */ /* 0x000e64000802007f */
[----:B-1----:R-:W-:Y:S05]  /*18680*/  @!P1 BRA `(.L_x_2188) ;  /* 0xfffffffc00f09947 */ /* 0x002fea000383ffff */
[----:B------:R-:W-:Y:S05]  /*18690*/  BRA `(.L_x_2238) ;  /* 0xffffffe000147947 */ /* 0x000fea000383ffff */
.L_x_2195:
[----:B-1----:R1:W2:Y:S02]  /*186a0*/  SYNCS.PHASECHK.TRANS64.TRYWAIT P0, [R3+URZ+0x38860], R2 ;  /* 0x03886002030075a7 */ /* 0x0022a4000800017f */
[----:B--2---:R-:W-:Y:S05]  /*186b0*/  @!P0 NANOSLEEP.SYNCS 0x989680 ;  /* 0x009896800000895d */ /* 0x004fea0003900000 */
[----:B------:R-:W2:Y:S02]  /*186c0*/  @!P0 SYNCS.PHASECHK.TRANS64 P0, [R3+URZ+0x38860], R2 ;  /* 0x03886002030085a7 */ /* 0x000ea4000800007f */
[----:B--2---:R-:W-:Y:S05]  /*186d0*/  @!P0 BRA `(.L_x_2195) ;  /* 0xfffffffc00f08947 */ /* 0x004fea000383ffff */
[----:B------:R-:W-:Y:S05]  /*186e0*/  BRA `(.L_x_2239) ;  /* 0xffffffe400487947 */ /* 0x000fea000383ffff */
.L_x_2197:
[----:B------:R-:W-:Y:S01]  /*186f0*/  BSSY B0, `(.L_x_2240) ;  /* 0x0000008000007945 */ /* 0x000fe20003800000 */
[----:B0-----:R-:W-:Y:S02]  /*18700*/  IMAD.MOV.U32 R13, RZ, RZ, R16 ;  /* 0x000000ffff0d7224 */ /* 0x001fe400078e0010 */
[----:B------:R-:W-:Y:S02]  /*18710*/  IMAD.MOV.U32 R12, RZ, RZ, RZ ;  /* 0x000000ffff0c7224 */ /* 0x000fe400078e00ff */
[----:B------:R-:W-:Y:S02]  /*18720*/  IMAD.MOV.U32 R11, RZ, RZ, 0x1f ;  /* 0x0000001fff0b7424 */ /* 0x000fe400078e00ff */
[----:B------:R-:W-:-:S07]  /*18730*/  IMAD.MOV.U32 R15, RZ, RZ, -0x1 ;  /* 0xffffffffff0f7424 */ /* 0x000fce00078e00ff */
[----:B-1----:R-:W-:Y:S05]  /*18740*/  WARPSYNC.COLLECTIVE R15, `(.L_x_2241) ;  /* 0x000000000f087348 */ /* 0x002fea0003c00000 */
[----:B------:R0:W2:Y:S02]  /*18750*/  SHFL.IDX P6, R14, R13, R12, R11 ;  /* 0x0000000c0d0e7389 */ /* 0x0000a400000c000b */
[----:B012---:R-:W-:Y:S01]  /*18760*/  ENDCOLLECTIVE ;  /* 0x000000000000791b */ /* 0x007fe20003800000 */
.L_x_2241:
[----:B------:R-:W-:Y:S05]  /*18770*/  BSYNC B0 ;  /* 0x0000000000007941 */ /* 0x000fea0003800000 */
.L_x_2240:
[----:B------:R-:W-:Y:S01]  /*18780*/  IMAD.MOV.U32 R13, RZ, RZ, R16 ;  /* 0x000000ffff0d7224 */ /* 0x000fe200078e0010 */
[----:B------:R-:W-:Y:S01]  /*18790*/  MOV R4, R14 ;  /* 0x0000000e00047202 */ /* 0x000fe20000000f00 */
[----:B------:R-:W-:Y:S02]  /*187a0*/  IMAD.MOV.U32 R12, RZ, RZ, 0x1 ;  /* 0x00000001ff0c7424 */ /* 0x000fe400078e00ff */
[----:B------:R-:W-:Y:S02]  /*187b0*/  IMAD.MOV.U32 R11, RZ, RZ, 0x1f ;  /* 0x0000001fff0b7424 */ /* 0x000fe400078e00ff */
[----:B------:R-:W-:-:S07]  /*187c0*/  IMAD.MOV.U32 R15, RZ, RZ, -0x1 ;  /* 0xffffffffff0f7424 */ /* 0x000fce00078e00ff */
[----:B------:R-:W-:Y:S05]  /*187d0*/  WARPSYNC.COLLECTIVE R15, `(.L_x_2242) ;  /* 0x000000000f087348 */ /* 0x000fea0003c00000 */
[----:B------:R0:W1:Y:S02]  /*187e0*/  SHFL.IDX P6, R14, R13, R12, R11 ;  /* 0x0000000c0d0e7389 */ /* 0x00006400000c000b */
[----:B01----:R-:W-:Y:S01]  /*187f0*/  ENDCOLLECTIVE ;  /* 0x000000000000791b */ /* 0x003fe20003800000 */
.L_x_2242:
[----:B------:R-:W-:Y:S01]  /*18800*/  MOV R16, R14 ;  /* 0x0000000e00107202 */ /* 0x000fe20000000f00 */
[----:B------:R-:W-:Y:S06]  /*18810*/  BRA `(.L_x_2243) ;  /* 0xffffffe400f87947 */ /* 0x000fec000383ffff */
.L_x_2200:
[----:B------:R-:W-:Y:S01]  /*18820*/  BSSY B0, `(.L_x_2244) ;  /* 0x0000008000007945 */ /* 0x000fe20003800000 */
[----:B0----5:R-:W-:Y:S02]  /*18830*/  IMAD.MOV.U32 R13, RZ, RZ, R17 ;  /* 0x000000ffff0d7224 */ /* 0x021fe400078e0011 */
[----:B------:R-:W-:Y:S02]  /*18840*/  IMAD.MOV.U32 R12, RZ, RZ, 0x1 ;  /* 0x00000001ff0c7424 */ /* 0x000fe400078e00ff */
[----:B------:R-:W-:Y:S02]  /*18850*/  IMAD.MOV.U32 R11, RZ, RZ, RZ ;  /* 0x000000ffff0b7224 */ /* 0x000fe400078e00ff */
[----:B------:R-:W-:-:S07]  /*18860*/  IMAD.MOV.U32 R15, RZ, RZ, -0x1 ;  /* 0xffffffffff0f7424 */ /* 0x000fce00078e00ff */
[----:B-1234-:R-:W-:Y:S05]  /*18870*/  WARPSYNC.COLLECTIVE R15, `(.L_x_2245) ;  /* 0x000000000f087348 */ /* 0x01efea0003c00000 */
[----:B------:R0:W0:Y:S02]  /*18880*/  SHFL.UP P6, R14, R13, R12, R11 ;  /* 0x0400000c0d0e7389 */ /* 0x00002400000c000b */
[----:B01234-:R-:W-:Y:S01]  /*18890*/  ENDCOLLECTIVE ;  /* 0x000000000000791b */ /* 0x01ffe20003800000 */
.L_x_2245:
[----:B------:R-:W-:Y:S05]  /*188a0*/  BSYNC B0 ;  /* 0x0000000000007941 */ /* 0x000fea0003800000 */
.L_x_2244:
[----:B------:R-:W-:Y:S01]  /*188b0*/  ISETP.NE.AND P0, PT, R6, RZ, PT ;  /* 0x000000ff0600720c */ /* 0x000fe20003f05270 */
        /* <DEDUP_REMOVED lines=9> */
.L_x_2246:
[----:B------:R-:W-:Y:S01]  /*18950*/  IMAD.MOV.U32 R12, RZ, RZ, 0x4 ;  /* 0x00000004ff0c7424 */ /* 0x000fe200078e00ff */
[----:B------:R-:W-:Y:S02]  /*18960*/  SEL R2, R14, RZ, P0 ;  /* 0x000000ff0e027207 */ /* 0x000fe40000000000 */
[----:B------:R-:W-:-:S03]  /*18970*/  ISETP.GE.U32.AND P0, PT, R6, 0x4, PT ;  /* 0x000000040600780c */ /* 0x000fc60003f06070 */
[----:B------:R-:W-:-:S05]  /*18980*/  IMAD.IADD R2, R13, 0x1, R2 ;  /* 0x000000010d027824 */ /* 0x000fca00078e0202 */
[----:B------:R-:W-:-:S07]  /*18990*/  MOV R13, R2 ;  /* 0x00000002000d7202 */ /* 0x000fce0000000f00 */
[----:B------:R-:W-:Y:S05]  /*189a0*/  WARPSYNC.COLLECTIVE R15, `(.L_x_2247) ;  /* 0x000000000f087348 */ /* 0x000fea0003c00000 */
[----:B------:R0:W1:Y:S02]  /*189b0*/  SHFL.UP P6, R14, R13, R12, R11 ;  /* 0x0400000c0d0e7389 */ /* 0x00006400000c000b */
[----:B01----:R-:W-:Y:S01]  /*189c0*/  ENDCOLLECTIVE ;  /* 0x000000000000791b */ /* 0x003fe20003800000 */
.L_x_2247:
        /* <DEDUP_REMOVED lines=8> */
.L_x_2248:
        /* <DEDUP_REMOVED lines=8> */
.L_x_2249:
        /* <DEDUP_REMOVED lines=8> */
.L_x_2250:
[----:B------:R-:W-:Y:S05]  /*18b50*/  BRA `(.L_x_2251) ;  /* 0xffffffe400c07947 */ /* 0x000fea000383ffff */
.L_x_2205:
[----:B------:R-:W-:Y:S01]  /*18b60*/  BSSY B0, `(.L_x_2252) ;  /* 0x0000008000007945 */ /* 0x000fe20003800000 */
[----:B-----5:R-:W-:Y:S01]  /*18b70*/  IMAD.MOV.U32 R13, RZ, RZ, R17 ;  /* 0x000000ffff0d7224 */ /* 0x020fe200078e0011 */
[----:B------:R-:W-:Y:S01]  /*18b80*/  MOV R15, 0xffffffff ;  /* 0xffffffff000f7802 */ /* 0x000fe20000000f00 */
[----:B------:R-:W-:Y:S02]  /*18b90*/  IMAD.MOV.U32 R12, RZ, RZ, 0x1 ;  /* 0x00000001ff0c7424 */ /* 0x000fe400078e00ff */
[----:B------:R-:W-:-:S07]  /*18ba0*/  IMAD.MOV.U32 R11, RZ, RZ, RZ ;  /* 0x000000ffff0b7224 */ /* 0x000fce00078e00ff */
[----:B0-----:R-:W-:Y:S05]  /*18bb0*/  WARPSYNC.COLLECTIVE R15, `(.L_x_2253) ;  /* 0x000000000f087348 */ /* 0x001fea0003c00000 */
[----:B------:R1:W2:Y:S02]  /*18bc0*/  SHFL.UP P6, R14, R13, R12, R11 ;  /* 0x0400000c0d0e7389 */ /* 0x0002a400000c000b */
[----:B012---:R-:W-:Y:S01]  /*18bd0*/  ENDCOLLECTIVE ;  /* 0x000000000000791b */ /* 0x007fe20003800000 */
.L_x_2253:
[----:B------:R-:W-:Y:S05]  /*18be0*/  BSYNC B0 ;  /* 0x0000000000007941 */ /* 0x000fea0003800000 */
.L_x_2252:
        /* <DEDUP_REMOVED lines=10> */
.L_x_2254:
        /* <DEDUP_REMOVED lines=8> */
.L_x_2255:
        /* <DEDUP_REMOVED lines=8> */
.L_x_2256:
        /* <DEDUP_REMOVED lines=8> */
.L_x_2257:
[----:B------:R-:W-:Y:S02]  /*18e10*/  IMAD.MOV.U32 R12, RZ, RZ, 0x1f ;  /* 0x0000001fff0c7424 */ /* 0x000fe400078e00ff */
[----:B------:R-:W-:Y:S01]  /*18e20*/  IMAD.MOV.U32 R11, RZ, RZ, 0x1f ;  /* 0x0000001fff0b7424 */ /* 0x000fe200078e00ff */
[----:B------:R-:W-:-:S05]  /*18e30*/  SEL R2, R14, RZ, P0 ;  /* 0x000000ff0e027207 */ /* 0x000fca0000000000 */
[----:B------:R-:W-:-:S05]  /*18e40*/  IMAD.IADD R2, R5, 0x1, R2 ;  /* 0x0000000105027824 */ /* 0x000fca00078e0202 */
[----:B------:R-:W-:-:S07]  /*18e50*/  MOV R13, R2 ;  /* 0x00000002000d7202 */ /* 0x000fce0000000f00 */
[----:B------:R-:W-:Y:S05]  /*18e60*/  WARPSYNC.COLLECTIVE R15, `(.L_x_2258) ;  /* 0x000000000f087348 */ /* 0x000fea0003c00000 */
[----:B------:R0:W1:Y:S02]  /*18e70*/  SHFL.IDX P6, R14, R13, R12, R11 ;  /* 0x0000000c0d0e7389 */ /* 0x00006400000c000b */
[----:B01----:R-:W-:Y:S01]  /*18e80*/  ENDCOLLECTIVE ;  /* 0x000000000000791b */ /* 0x003fe20003800000 */
.L_x_2258:
[----:B------:R-:W-:Y:S05]  /*18e90*/  BRA `(.L_x_2259) ;  /* 0xffffffe400a87947 */ /* 0x000fea000383ffff */
.L_x_2207:
[----:B------:R-:W-:Y:S01]  /*18ea0*/  BSSY B0, `(.L_x_2260) ;  /* 0x0000006000007945 */ /* 0x000fe20003800000 */
[----:B------:R-:W-:Y:S01]  /*18eb0*/  PLOP3.LUT P6, PT, P6, PT, PT, 0x8, 0x0 ;  /* 0x000000000000781c */ /* 0x000fe200037ce170 */
[----:B------:R-:W-:-:S12]  /*18ec0*/  IMAD.MOV.U32 R15, RZ, RZ, -0x1 ;  /* 0xffffffffff0f7424 */ /* 0x000fd800078e00ff */
[----:B0-----:R-:W-:Y:S05]  /*18ed0*/  WARPSYNC.COLLECTIVE R15, `(.L_x_2261) ;  /* 0x000000000f087348 */ /* 0x001fea0003c00000 */
[----:B------:R-:W-:Y:S01]  /*18ee0*/  VOTE.ANY R14, PT, P6 ;  /* 0x00000000000e7806 */ /* 0x000fe200030e0100 */
[----:B0-----:R-:W-:Y:S06]  /*18ef0*/  ENDCOLLECTIVE ;  /* 0x000000000000791b */ /* 0x001fec0003800000 */
.L_x_2261:
[----:B------:R-:W-:Y:S05]  /*18f00*/  BSYNC B0 ;  /* 0x0000000000007941 */ /* 0x000fea0003800000 */
.L_x_2260:
[----:B------:R-:W-:Y:S01]  /*18f10*/  IMAD.MOV.U32 R3, RZ, RZ, R14 ;  /* 0x000000ffff037224 */ /* 0x000fe200078e000e */
[----:B------:R-:W-:Y:S01]  /*18f20*/  MOV R13, R17 ;  /* 0x00000011000d7202 */ /* 0x000fe20000000f00 */
[----:B------:R-:W-:Y:S02]  /*18f30*/  IMAD.MOV.U32 R11, RZ, RZ, 0x1f ;  /* 0x0000001fff0b7424 */ /* 0x000fe400078e00ff */
[----:B------:R-:W0:Y:S01]  /*18f40*/  POPC R6, R3 ;  /* 0x0000000300067309 */ /* 0x000e220000000000 */
[----:B------:R-:W-:Y:S02]  /*18f50*/  IMAD.MOV.U32 R15, RZ, RZ, -0x1 ;  /* 0xffffffffff0f7424 */ /* 0x000fe400078e00ff */
[----:B0-----:R-:W-:-:S07]  /*18f60*/  IMAD.MOV.U32 R12, RZ, RZ, R6 ;  /* 0x000000ffff0c7224 */ /* 0x001fce00078e0006 */
[----:B------:R-:W-:Y:S05]  /*18f70*/  WARPSYNC.COLLECTIVE R15, `(.L_x_2262) ;  /* 0x000000000f087348 */ /* 0x000fea0003c00000 */
[----:B------:R0:W1:Y:S02]  /*18f80*/  SHFL.IDX P6, R14, R13, R12, R11 ;  /* 0x0000000c0d0e7389 */ /* 0x00006400000c000b */
[----:B01----:R-:W-:Y:S01]  /*18f90*/  ENDCOLLECTIVE ;  /* 0x000000000000791b */ /* 0x003fe20003800000 */
.L_x_2262:
[----:B------:R-:W-:Y:S01]  /*18fa0*/  IMAD.MOV.U32 R17, RZ, RZ, R14 ;  /* 0x000000ffff117224 */ /* 0x000fe200078e000e */
[----:B------:R-:W-:Y:S06]  /*18fb0*/  BRA `(.L_x_2263) ;  /* 0xffffffe400987947 */ /* 0x000fec000383ffff */
.L_x_2209:
[----:B------:R-:W-:Y:S01]  /*18fc0*/  BSSY B0, `(.L_x_2264) ;  /* 0x0000007000007945 */ /* 0x000fe20003800000 */
[----:B------:R-:W-:Y:S01]  /*18fd0*/  MOV R13, R2 ;  /* 0x00000002000d7202 */ /* 0x000fe20000000f00 */
[----:B------:R-:W-:Y:S02]  /*18fe0*/  IMAD.MOV.U32 R11, RZ, RZ, 0x1f ;  /* 0x0000001fff0b7424 */ /* 0x000fe400078e00ff */
[----:B------:R-:W-:-:S07]  /*18ff0*/  IMAD.MOV.U32 R15, RZ, RZ, -0x1 ;  /* 0xffffffffff0f7424 */ /* 0x000fce00078e00ff */
[----:B012---:R-:W-:Y:S05]  /*19000*/  WARPSYNC.COLLECTIVE R15, `(.L_x_2265) ;  /* 0x000000000f087348 */ /* 0x007fea0003c00000 */
[----:B------:R3:W4:Y:S02]  /*19010*/  SHFL.IDX P6, R14, R13, R12, R11 ;  /* 0x0000000c0d0e7389 */ /* 0x00072400000c000b */
[----:B01234-:R-:W-:Y:S01]  /*19020*/  ENDCOLLECTIVE ;  /* 0x000000000000791b */ /* 0x01ffe20003800000 */
.L_x_2265:
[----:B------:R-:W-:Y:S05]  /*19030*/  BSYNC B0 ;  /* 0x0000000000007941 */ /* 0x000fea0003800000 */
.L_x_2264:
[----:B------:R-:W-:Y:S01]  /*19040*/  IMAD.MOV.U32 R7, RZ, RZ, R14 ;  /* 0x000000ffff077224 */ /* 0x000fe200078e000e */
[----:B------:R-:W-:Y:S06]  /*19050*/  BRA `(.L_x_2208) ;  /* 0xffffffe4008c7947 */ /* 0x000fec000383ffff */
.L_x_2213:
[----:B-1----:R1:W2:Y:S02]  /*19060*/  SYNCS.PHASECHK.TRANS64.TRYWAIT P0, [R0+URZ+0x38820], R3 ;  /* 0x03882003000075a7 */ /* 0x0022a4000800017f */
[----:B--2---:R-:W-:Y:S05]  /*19070*/  @!P0 NANOSLEEP.SYNCS 0x989680 ;  /* 0x009896800000895d */ /* 0x004fea0003900000 */
[----:B------:R-:W2:Y:S02]  /*19080*/  @!P0 SYNCS.PHASECHK.TRANS64 P0, [R0+URZ+0x38820], R3 ;  /* 0x03882003000085a7 */ /* 0x000ea4000800007f */
[----:B--2---:R-:W-:Y:S05]  /*19090*/  @!P0 BRA `(.L_x_2213) ;  /* 0xfffffffc00f08947 */ /* 0x004fea000383ffff */
[----:B------:R-:W-:Y:S05]  /*190a0*/  BRA `(.L_x_2266) ;  /* 0xffffffec00047947 */ /* 0x000fea000383ffff */
.L_x_2214:
[----:B------:R-:W2:Y:S01]  /*190b0*/  S2R R2, SR_TID.X ;  /* 0x0000000000027919 */ /* 0x000ea20000002100 */
[----:B------:R-:W-:Y:S01]  /*190c0*/  BSSY B0, `(.L_x_2267) ;  /* 0x000000a000007945 */ /* 0x000fe20003800000 */
[----:B------:R-:W-:Y:S01]  /*190d0*/  MOV R12, RZ ;  /* 0x000000ff000c7202 */ /* 0x000fe20000000f00 */
        /* <DEDUP_REMOVED lines=8> */
.L_x_2268:
[----:B------:R-:W-:Y:S05]  /*19160*/  BSYNC B0 ;  /* 0x0000000000007941 */ /* 0x000fea0003800000 */
.L_x_2267:
[----:B------:R-:W-:Y:S05]  /*19170*/  BRA `(.L_x_2269) ;  /* 0xffffffe800ec7947 */ /* 0x000fea000383ffff */
.L_x_2217:
[----:B------:R-:W-:Y:S01]  /*19180*/  BSSY B1, `(.L_x_2270) ;  /* 0x0000006000017945 */ /* 0x000fe20003800000 */
[----:B------:R-:W-:-:S07]  /*19190*/  IMAD.MOV.U32 R15, RZ, RZ, -0x1 ;  /* 0xffffffffff0f7424 */ /* 0x000fce00078e00ff */
[----:B012---:R-:W-:Y:S05]  /*191a0*/  WARPSYNC.COLLECTIVE R15, `(.L_x_2271) ;  /* 0x000000000f0c7348 */ /* 0x007fea0003c00000 */
[----:B------:R-:W-:Y:S02]  /*191b0*/  ELECT P6, UR62, PT ;  /* 0x00000000003e782f */ /* 0x000fe400038c0000 */
[----:B------:R-:W-:Y:S01]  /*191c0*/  MOV R14, UR62 ;  /* 0x0000003e000e7c02 */ /* 0x000fe20008000f00 */
[----:B012---:R-:W-:Y:S10]  /*191d0*/  ENDCOLLECTIVE ;  /* 0x000000000000791b */ /* 0x007ff40003800000 */
.L_x_2271:
[----:B------:R-:W-:Y:S05]  /*191e0*/  BSYNC B1 ;  /* 0x0000000000017941 */ /* 0x000fea0003800000 */
.L_x_2270:
[----:B------:R-:W-:Y:S05]  /*191f0*/  BRA `(.L_x_2272) ;  /* 0xffffffe800e47947 */ /* 0x000fea000383ffff */
.L_x_2219:
[----:B-1----:R1:W2:Y:S02]  /*19200*/  SYNCS.PHASECHK.TRANS64.TRYWAIT P0, [R6+URZ], R5 ;  /* 0x00000005060075a7 */ /* 0x0022a4000800017f */
[----:B--2---:R-:W-:Y:S05]  /*19210*/  @!P0 NANOSLEEP.SYNCS 0x989680 ;  /* 0x009896800000895d */ /* 0x004fea0003900000 */
[----:B------:R-:W2:Y:S02]  /*19220*/  @!P0 SYNCS.PHASECHK.TRANS64 P0, [R6+URZ], R5 ;  /* 0x00000005060085a7 */ /* 0x000ea4000800007f */
[----:B--2---:R-:W-:Y:S05]  /*19230*/  @!P0 BRA `(.L_x_2219) ;  /* 0xfffffffc00f08947 */ /* 0x004fea000383ffff */
[----:B------:R-:W-:Y:S05]  /*19240*/  BRA `(.L_x_2273) ;  /* 0xffffffec00287947 */ /* 0x000fea000383ffff */
.L_x_2220:
[----:B--2---:R2:W3:Y:S02]  /*19250*/  SYNCS.PHASECHK.TRANS64.TRYWAIT P0, [R7+URZ], R2 ;  /* 0x00000002070075a7 */ /* 0x0044e4000800017f */
[----:B---3--:R-:W-:Y:S05]  /*19260*/  @!P0 NANOSLEEP.SYNCS 0x989680 ;  /* 0x009896800000895d */ /* 0x008fea0003900000 */
[----:B------:R-:W3:Y:S02]  /*19270*/  @!P0 SYNCS.PHASECHK.TRANS64 P0, [R7+URZ], R2 ;  /* 0x00000002070085a7 */ /* 0x000ee4000800007f */
[----:B---3--:R-:W-:Y:S05]  /*19280*/  @!P0 BRA `(.L_x_2220) ;  /* 0xfffffffc00f08947 */ /* 0x008fea000383ffff */
[----:B------:R-:W-:Y:S05]  /*19290*/  BRA `(.L_x_2274) ;  /* 0xffffffec001c7947 */ /* 0x000fea000383ffff */
.L_x_2222:
[----:B---3--:R3:W4:Y:S02]  /*192a0*/  SYNCS.PHASECHK.TRANS64.TRYWAIT P0, [R4+URZ], R5 ;  /* 0x00000005040075a7 */ /* 0x008724000800017f */
[----:B----4-:R-:W-:Y:S05]  /*192b0*/  @!P0 NANOSLEEP.SYNCS 0x989680 ;  /* 0x009896800000895d */ /* 0x010fea0003900000 */
[----:B------:R-:W4:Y:S02]  /*192c0*/  @!P0 SYNCS.PHASECHK.TRANS64 P0, [R4+URZ], R5 ;  /* 0x00000005040085a7 */ /* 0x000f24000800007f */
[----:B----4-:R-:W-:Y:S05]  /*192d0*/  @!P0 BRA `(.L_x_2222) ;  /* 0xfffffffc00f08947 */ /* 0x010fea000383ffff */
[----:B------:R-:W-:Y:S05]  /*192e0*/  BRA `(.L_x_2275) ;  /* 0xffffffec00247947 */ /* 0x000fea000383ffff */
.L_x_2276:
        /* <DEDUP_REMOVED lines=9> */
.L_x_2846:


//--------------------- .text._ZN7cutlass13device_kernelIN5flash11enable_sm90INS1_16FlashAttnFwdSm90INS1_25CollectiveMainloopFwdSm90ILi2EN4cute5tupleIJNS5_1CILi1EEES8_S8_EEENS6_IJNS7_ILi128EEENS7_ILi80EEENS7_ILi256EEEEEELi256ENS_10bfloat16_tEfNS_4arch4Sm90ELb1ELb0ELb1ELb1ELb0ELb1ELb0ELb1ELb1ELb0ELb0ELb0EEENS1_21CollectiveEpilogueFwdINS6_IJSA_SC_SB_EEES9_SE_SG_Li256ELb1ELb0ELb0ELb0EEENS1_36VarlenDynamicPersistentTileSchedulerILi128ELi80ELi256ELi32ELb0ELb0ELb1ELb1ELb1ELb1EEEEEEEEEvNT_6ParamsE --------------------------
	.section	.text._ZN7cutlass13device_kernelIN5flash11enable_sm90INS1_16FlashAttnFwdSm90INS1_25CollectiveMainloopFwdSm90ILi2EN4cute5tupleIJNS5_1CILi1EEES8_S8_EEENS6_IJNS7_ILi128EEENS7_ILi80EEENS7_ILi256EEEEEELi256ENS_10bfloat16_tEfNS_4arch4Sm90ELb1ELb0ELb1ELb1ELb0ELb1ELb0ELb1ELb1ELb0ELb0ELb0EEENS1_21CollectiveEpilogueFwdINS6_IJSA_SC_SB_EEES9_SE_SG_Li256ELb1ELb0ELb0ELb0EEENS1_36VarlenDynamicPersistentTileSchedulerILi128ELi80ELi256ELi32ELb0ELb0ELb1ELb1ELb1ELb1EEEEEEEEEvNT_6ParamsE,"ax",@progbits
	.align	128
.text._ZN7cutlass13device_kernelIN5flash11enable_sm90INS1_16FlashAttnFwdSm90INS1_25CollectiveMainloopFwdSm90ILi2EN4cute5tupleIJNS5_1CILi1EEES8_S8_EEENS6_IJNS7_ILi128EEENS7_ILi80EEENS7_ILi256EEEEEELi256ENS_10bfloat16_tEfNS_4arch4Sm90ELb1ELb0ELb1ELb1ELb0ELb1ELb0ELb1ELb1ELb0ELb0ELb0EEENS1_21CollectiveEpilogueFwdINS6_IJSA_SC_SB_EEES9_SE_SG_Li256ELb1ELb0ELb0ELb0EEENS1_36VarlenDynamicPersistentTileSchedulerILi128ELi80ELi256ELi32ELb0ELb0ELb1ELb1ELb1ELb1EEEEEEEEEvNT_6ParamsE:
        .type           _ZN7cutlass13device_kernelIN5flash11enable_sm90INS1_16FlashAttnFwdSm90INS1_25CollectiveMainloopFwdSm90ILi2EN4cute5tupleIJNS5_1CILi1EEES8_S8_EEENS6_IJNS7_ILi128EEENS7_ILi80EEENS7_ILi256EEEEEELi256ENS_10bfloat16_tEfNS_4arch4Sm90ELb1ELb0ELb1ELb1ELb0ELb1ELb0ELb1ELb1ELb0ELb0ELb0EEENS1_21CollectiveEpilogueFwdINS6_IJSA_SC_SB_EEES9_SE_SG_Li256ELb1ELb0ELb0ELb0EEENS1_36VarlenDynamicPersistentTileSchedulerILi128ELi80ELi256ELi32ELb0ELb0ELb1ELb1ELb1ELb1EEEEEEEEEvNT_6ParamsE,@function
        .size           _ZN7cutlass13device_kernelIN5flash11enable_sm90INS1_16FlashAttnFwdSm90INS1_25CollectiveMainloopFwdSm90ILi2EN4cute5tupleIJNS5_1CILi1EEES8_S8_EEENS6_IJNS7_ILi128EEENS7_ILi80EEENS7_ILi256EEEEEELi256ENS_10bfloat16_tEfNS_4arch4Sm90ELb1ELb0ELb1ELb1ELb0ELb1ELb0ELb1ELb1ELb0ELb0ELb0EEENS1_21CollectiveEpilogueFwdINS6_IJSA_SC_SB_EEES9_SE_SG_Li256ELb1ELb0ELb0ELb0EEENS1_36VarlenDynamicPersistentTileSchedulerILi128ELi80ELi256ELi32ELb0ELb0ELb1ELb1ELb1ELb1EEEEEEEEEvNT_6ParamsE,(.L_x_2847 - _ZN7cutlass13device_kernelIN5flash11enable_sm90INS1_16FlashAttnFwdSm90INS1_25CollectiveMainloopFwdSm90ILi2EN4cute5tupleIJNS5_1CILi1EEES8_S8_EEENS6_IJNS7_ILi128EEENS7_ILi80EEENS7_ILi256EEEEEELi256ENS_10bfloat16_tEfNS_4arch4Sm90ELb1ELb0ELb1ELb1ELb0ELb1ELb0ELb1ELb1ELb0ELb0ELb0EEENS1_21CollectiveEpilogueFwdINS6_IJSA_SC_SB_EEES9_SE_SG_Li256ELb1ELb0ELb0ELb0EEENS1_36VarlenDynamicPersistentTileSchedulerILi128ELi80ELi256ELi32ELb0ELb0ELb1ELb1ELb1ELb1EEEEEEEEEvNT_6ParamsE)
        .other          _ZN7cutlass13device_kernelIN5flash11enable_sm90INS1_16FlashAttnFwdSm90INS1_25CollectiveMainloopFwdSm90ILi2EN4cute5tupleIJNS5_1CILi1EEES8_S8_EEENS6_IJNS7_ILi128EEENS7_ILi80EEENS7_ILi256EEEEEELi256ENS_10bfloat16_tEfNS_4arch4Sm90ELb1ELb0ELb1ELb1ELb0ELb1ELb0ELb1ELb1ELb0ELb0ELb0EEENS1_21CollectiveEpilogueFwdINS6_IJSA_SC_SB_EEES9_SE_SG_Li256ELb1ELb0ELb0ELb0EEENS1_36VarlenDynamicPersistentTileSchedulerILi128ELi80ELi256ELi32ELb0ELb0ELb1ELb1ELb1ELb1EEEEEEEEEvNT_6ParamsE,@"STO_CUDA_ENTRY STV_DEFAULT"
_ZN7cutlass13device_kernelIN5flash11enable_sm90INS1_16FlashAttnFwdSm90INS1_25CollectiveMainloopFwdSm90ILi2EN4cute5tupleIJNS5_1CILi1EEES8_S8_EEENS6_IJNS7_ILi128EEENS7_ILi80EEENS7_ILi256EEEEEELi256ENS_10bfloat16_tEfNS_4arch4Sm90ELb1ELb0ELb1ELb1ELb0ELb1ELb0ELb1ELb1ELb0ELb0ELb0EEENS1_21CollectiveEpilogueFwdINS6_IJSA_SC_SB_EEES9_SE_SG_Li256ELb1ELb0ELb0ELb0EEENS1_36VarlenDynamicPersistentTileSchedulerILi128ELi80ELi256ELi32ELb0ELb0ELb1ELb1ELb1ELb1EEEEEEEEEvNT_6ParamsE:
        /* <DEDUP_REMOVED lines=27> */
.L_x_2278:
[----:B------:R-:W-:Y:S05]  /*01b0*/  BSYNC B0 ;  /* 0x0000000000007941 */ /* 0x000fea0003800000 */
.L_x_2277:
        /* <DEDUP_REMOVED lines=41> */
.L_x_2279:
        /* <DEDUP_REMOVED lines=22> */
.L_x_2280:
        /* <DEDUP_REMOVED lines=18> */
.L_x_2281:
        /* <DEDUP_REMOVED lines=22> */
.L_x_2282:
        /* <DEDUP_REMOVED lines=22> */
.L_x_2283:
[----:B0-----:R-:W-:Y:S01]  /*0990*/  UMOV UR4, 0x1 ;  /* 0x0000000100047882 */ /* 0x001fe20000000000 */
[----:B------:R-:W-:Y:S01]  /*09a0*/  PLOP3.LUT P0, PT, PT, PT, UP0, 0x80, 0x0 ;  /* 0x000000000000781c */ /* 0x000fe20003f0f008 */
[----:B------:R-:W-:Y:S01]  /*09b0*/  USEL UR4, UR4, 0x2, !UP0 ;  /* 0x0000000204047887 */ /* 0x000fe2000c000000 */
[----:B------:R-:W-:Y:S01]  /*09c0*/  NOP ;  /* 0x0000000000007918 */ /* 0x000fe20000000000 */
[----:B------:R-:W-:Y:S01]  /*09d0*/  ULDC.64 UR60, c[0x0][0x208] ;  /* 0x00008200003c7ab9 */ /* 0x000fe20000000a00 */
[----:B------:R-:W-:Y:S03]  /*09e0*/  BSSY B7, `(.L_x_2284) ;  /* 0x0002e62000077945 */ /* 0x000fe60003800000 */
[----:B------:R-:W-:-:S05]  /*09f0*/  IMAD.U32 R2, RZ, RZ, UR4 ;  /* 0x00000004ff027e24 */ /* 0x000fca000f8e00ff */
[----:B------:R0:W-:Y:S01]  /*0a00*/  STL [R1+0x90], R2 ;  /* 0x0000900201007387 */ /* 0x0001e20000100800 */
[----:B-12-4-:R-:W-:Y:S06]  /*0a10*/  BAR.SYNC.DEFER_BLOCKING 0x0 ;  /* 0x0000000000007b1d */ /* 0x016fec0000010000 */
[----:B------:R-:W-:Y:S05]  /*0a20*/  @!P0 BRA `(.L_x_2285) ;  /* 0x0000027c00b08947 */ /* 0x000fea0003800000 */
.L_x_2286:
        /* <DEDUP_REMOVED lines=16> */
[----:B------:R-:W-:Y:S01]  /*0b30*/  R2UR UR4, R16 ;  /* 0x00000000100472ca */ /* 0x000fe200000e0000 */
[----:B------:R-:W-:Y:S01]  /*0b40*/  IMAD.MOV.U32 R18, RZ, RZ, RZ ;  /* 0x000000ffff127224 */ /* 0x000fe200078e00ff */
[----:B------:R-:W0:Y:S01]  /*0b50*/  S2R R0, SR_TID.X ;  /* 0x0000000000007919 */ /* 0x000e220000002100 */
[----:B------:R-:W-:Y:S02]  /*0b60*/  IMAD.MOV.U32 R221, RZ, RZ, RZ ;  /* 0x000000ffffdd7224 */ /* 0x000fe400078e00ff */
[----:B------:R-:W-:Y:S02]  /*0b70*/  IMAD.MOV.U32 R219, RZ, RZ, RZ ;  /* 0x000000ffffdb7224 */ /* 0x000fe400078e00ff */
[----:B------:R-:W-:-:S06]  /*0b80*/  IMAD.MOV.U32 R214, RZ, RZ, RZ ;  /* 0x000000ffffd67224 */ /* 0x000fcc00078e00ff */
[----:B------:R-:W-:Y:S01]  /*0b90*/  UIADD3 UR4, UR4, 0x14400, URZ ;  /* 0x0001440004047890 */ /* 0x000fe2000fffe03f */
[----:B0-----:R-:W-:-:S05]  /*0ba0*/  VIADD R0, R0, 0xffffff80 ;  /* 0xffffff8000007836 */ /* 0x001fca0000000000 */
[----:B------:R-:W-:-:S04]  /*0bb0*/  SHF.R.S32.HI R3, RZ, 0x1f, R0 ;  /* 0x0000001fff037819 */ /* 0x000fc80000011400 */
[CC--:B------:R-:W-:Y:S02]  /*0bc0*/  LEA.HI R5, R3.reuse, R0.reuse, RZ, 0x5 ;  /* 0x0000000003057211 */ /* 0x0c0fe400078f28ff */
[CC--:B------:R-:W-:Y:S02]  /*0bd0*/  LEA.HI R4, R3.reuse, R0.reuse, RZ, 0x4 ;  /* 0x0000000003047211 */ /* 0x0c0fe400078f20ff */
[-C--:B------:R-:W-:Y:S01]  /*0be0*/  LEA.HI R22, R3, R0.reuse, RZ, 0x3 ;  /* 0x0000000003167211 */ /* 0x080fe200078f18ff */
[----:B------:R-:W-:Y:S01]  /*0bf0*/  IMAD.SHL.U32 R6, R5, 0x20, RZ ;  /* 0x0000002005067824 */ /* 0x000fe200078e00ff */
[----:B------:R-:W-:Y:S02]  /*0c00*/  LEA.HI R12, R3, R0, RZ, 0x6 ;  /* 0x00000000030c7211 */ /* 0x000fe400078f30ff */
[----:B------:R-:W-:Y:S02]  /*0c10*/  LOP3.LUT R7, R22, 0xfffffff8, RZ, 0xc0, !PT ;  /* 0xfffffff816077812 */ /* 0x000fe400078ec0ff */
[----:B------:R-:W-:Y:S01]  /*0c20*/  LOP3.LUT R6, R6, 0xfffffc00, RZ, 0xc0, !PT ;  /* 0xfffffc0006067812 */ /* 0x000fe200078ec0ff */
[----:B------:R-:W-:Y:S01]  /*0c30*/  IMAD.SHL.U32 R12, R12, 0x8, RZ ;  /* 0x000000080c0c7824 */ /* 0x000fe200078e00ff */
[----:B------:R-:W-:-:S04]  /*0c40*/  SHF.R.S32.HI R22, RZ, 0x3, R22 ;  /* 0x00000003ff167819 */ /* 0x000fc80000011416 */
[----:B------:R-:W-:Y:S01]  /*0c50*/  LOP3.LUT R236, R12, 0xfffffe00, RZ, 0xc0, !PT ;  /* 0xfffffe000cec7812 */ /* 0x000fe200078ec0ff */
[C---:B------:R-:W-:Y:S01]  /*0c60*/  IMAD.SHL.U32 R234, R22.reuse, 0x40, RZ ;  /* 0x0000004016ea7824 */ /* 0x040fe200078e00ff */
[----:B------:R-:W-:Y:S01]  /*0c70*/  SHF.R.S32.HI R23, RZ, 0x1f, R22 ;  /* 0x0000001fff177819 */ /* 0x000fe20000011416 */
[C---:B------:R-:W-:Y:S02]  /*0c80*/  VIADD R218, R22.reuse, 0x20 ;  /* 0x0000002016da7836 */ /* 0x040fe40000000000 */
[----:B------:R-:W-:Y:S02]  /*0c90*/  VIADD R220, R22, 0x40 ;  /* 0x0000004016dc7836 */ /* 0x000fe40000000000 */
[----:B------:R-:W-:Y:S02]  /*0ca0*/  IMAD.SHL.U32 R229, R218, 0x40, RZ ;  /* 0x00000040dae57824 */ /* 0x000fe400078e00ff */
[----:B------:R-:W-:-:S03]  /*0cb0*/  IMAD.SHL.U32 R228, R220, 0x40, RZ ;  /* 0x00000040dce47824 */ /* 0x000fc600078e00ff */
[----:B------:R-:W-:Y:S02]  /*0cc0*/  LOP3.LUT R229, R229, 0x1c0, RZ, 0xc0, !PT ;  /* 0x000001c0e5e57812 */ /* 0x000fe400078ec0ff */
[----:B------:R-:W-:Y:S02]  /*0cd0*/  LOP3.LUT R228, R228, 0x1c0, RZ, 0xc0, !PT ;  /* 0x000001c0e4e47812 */ /* 0x000fe400078ec0ff */
[----:B------:R-:W-:Y:S02]  /*0ce0*/  SHF.R.U32.HI R233, RZ, 0x3, R229 ;  /* 0x00000003ffe97819 */ /* 0x000fe400000116e5 */
[----:B------:R-:W-:Y:S02]  /*0cf0*/  SHF.R.U32.HI R232, RZ, 0x3, R228 ;  /* 0x00000003ffe87819 */ /* 0x000fe400000116e4 */
[----:B--2---:R-:W-:Y:S02]  /*0d00*/  R2UR UR5, R2 ;  /* 0x00000000020572ca */ /* 0x004fe400000e0000 */
[----:B------:R-:W-:-:S02]  /*0d10*/  LEA.HI R2, R3, R0, RZ, 0x7 ;  /* 0x0000000003027211 */ /* 0x000fc400078f38ff */
[----:B------:R-:W-:Y:S02]  /*0d20*/  LOP3.LUT R3, R4, 0x3fffff0, RZ, 0xc0, !PT ;  /* 0x03fffff004037812 */ /* 0x000fe400078ec0ff */
[----:B------:R-:W-:-:S03]  /*0d30*/  LOP3.LUT R9, R2, 0xffffff80, RZ, 0xc0, !PT ;  /* 0xffffff8002097812 */ /* 0x000fc600078ec0ff */
[C---:B------:R-:W-:Y:S01]  /*0d40*/  IMAD.IADD R5, R0.reuse, 0x1, -R3 ;  /* 0x0000000100057824 */ /* 0x040fe200078e0a03 */
[----:B------:R-:W-:Y:S01]  /*0d50*/  SHF.R.S32.HI R3, RZ, 0x7, R2 ;  /* 0x00000007ff037819 */ /* 0x000fe20000011402 */
[C---:B------:R-:W-:Y:S02]  /*0d60*/  IMAD.IADD R9, R0.reuse, 0x1, -R9 ;  /* 0x0000000100097824 */ /* 0x040fe400078e0a09 */
[----:B------:R-:W-:Y:S01]  /*0d70*/  IMAD.IADD R0, R0, 0x1, -R7 ;  /* 0x0000000100007824 */ /* 0x000fe200078e0a07 */
[----:B------:R-:W-:Y:S01]  /*0d80*/  SHF.R.S32.HI R7, RZ, 0x4, R4 ;  /* 0x00000004ff077819 */ /* 0x000fe20000011404 */
[----:B------:R-:W-:Y:S01]  /*0d90*/  IMAD R5, R5, 0x40, R6 ;  /* 0x0000004005057824 */ /* 0x000fe200078e0206 */
[----:B------:R-:W-:Y:S01]  /*0da0*/  SHF.R.S32.HI R8, RZ, 0x1f, R9 ;  /* 0x0000001fff087819 */ /* 0x000fe20000011409 */
[----:B------:R-:W-:Y:S01]  /*0db0*/  IMAD.SHL.U32 R212, R0, 0x4, RZ ;  /* 0x0000000400d47824 */ /* 0x000fe200078e00ff */
[----:B------:R-:W-:Y:S01]  /*0dc0*/  LEA.HI R2, R2, R3, RZ, 0x1 ;  /* 0x0000000302027211 */ /* 0x000fe200078f08ff */
[----:B------:R-:W-:Y:S01]  /*0dd0*/  ULOP3.LUT UR5, UR5, 0x1, URZ, 0xfc, !UPT ;  /* 0x0000000105057892 */ /* 0x000fe2000f8efc3f */
[----:B------:R-:W-:Y:S01]  /*0de0*/  LEA.HI R10, R8, R9, RZ, 0x2 ;  /* 0x00000009080a7211 */ /* 0x000fe200078f10ff */
[----:B------:R-:W-:Y:S01]  /*0df0*/  VIADD R215, R212, 0x40 ;  /* 0x00000040d4d77836 */ /* 0x000fe20000000000 */
[----:B------:R-:W-:Y:S01]  /*0e00*/  LEA.HI R4, R4, R7, RZ, 0x1 ;  /* 0x0000000704047211 */ /* 0x000fe200078f08ff */
[----:B------:R-:W-:Y:S01]  /*0e10*/  IMAD.SHL.U32 R17, R0, 0x8, RZ ;  /* 0x0000000800117824 */ /* 0x000fe200078e00ff */
[--C-:B------:R-:W-:Y:S01]  /*0e20*/  SHF.R.S32.HI R6, RZ, 0x2, R10.reuse ;  /* 0x00000002ff067819 */ /* 0x100fe2000001140a */
[C---:B------:R-:W-:Y:S01]  /*0e30*/  IMAD.IADD R19, R212.reuse, 0x1, R215 ;  /* 0x00000001d4137824 */ /* 0x040fe200078e02d7 */
[----:B------:R-:W-:Y:S01]  /*0e40*/  SHF.R.S32.HI R11, RZ, 0x1f, R10 ;  /* 0x0000001fff0b7819 */ /* 0x000fe2000001140a */
[----:B------:R-:W-:Y:S01]  /*0e50*/  VIADD R216, R212, 0x20 ;  /* 0x00000020d4d87836 */ /* 0x000fe20000000000 */
[----:B------:R-:W-:Y:S01]  /*0e60*/  LOP3.LUT R2, R2, 0x3fffffe, RZ, 0xc0, !PT ;  /* 0x03fffffe02027812 */ /* 0x000fe200078ec0ff */
[----:B------:R-:W-:Y:S01]  /*0e70*/  VIADD R217, R212, 0x60 ;  /* 0x00000060d4d97836 */ /* 0x000fe20000000000 */
[----:B------:R-:W-:-:S02]  /*0e80*/  LEA.HI R11, R11, R6, RZ, 0x3 ;  /* 0x000000060b0b7211 */ /* 0x000fc400078f18ff */
[----:B------:R-:W-:Y:S01]  /*0e90*/  LOP3.LUT R4, R4, 0x1ffffffe, RZ, 0xc0, !PT ;  /* 0x1ffffffe04047812 */ /* 0x000fe200078ec0ff */
[----:B------:R-:W-:Y:S01]  /*0ea0*/  IMAD.IADD R2, R3, 0x1, -R2 ;  /* 0x0000000103027824 */ /* 0x000fe200078e0a02 */
[----:B------:R-:W-:Y:S02]  /*0eb0*/  LOP3.LUT R11, R11, 0xfffffff8, RZ, 0xc0, !PT ;  /* 0xfffffff80b0b7812 */ /* 0x000fe400078ec0ff */
[----:B------:R-:W-:Y:S01]  /*0ec0*/  LEA.HI R8, R8, R9, RZ, 0x5 ;  /* 0x0000000908087211 */ /* 0x000fe200078f28ff */
[----:B------:R-:W-:Y:S01]  /*0ed0*/  IMAD.IADD R4, R7, 0x1, -R4 ;  /* 0x0000000107047824 */ /* 0x000fe200078e0a04 */
[----:B------:R-:W-:Y:S01]  /*0ee0*/  LOP3.LUT R10, R10, 0x7ffffffc, RZ, 0xc0, !PT ;  /* 0x7ffffffc0a0a7812 */ /* 0x000fe200078ec0ff */
[----:B------:R-:W-:Y:S01]  /*0ef0*/  IMAD.IADD R11, R6, 0x1, -R11 ;  /* 0x00000001060b7824 */ /* 0x000fe200078e0a0b */
[----:B------:R-:W-:Y:S01]  /*0f00*/  SHF.R.S32.HI R6, RZ, 0x1f, R19 ;  /* 0x0000001fff067819 */ /* 0x000fe20000011413 */
[----:B------:R-:W-:Y:S01]  /*0f10*/  IMAD R4, R4, 0x8, R5 ;  /* 0x0000000804047824 */ /* 0x000fe200078e0205 */
[----:B------:R-:W-:-:S02]  /*0f20*/  SHF.R.S32.HI R8, RZ, 0x5, R8 ;  /* 0x00000005ff087819 */ /* 0x000fc40000011408 */
[CC--:B------:R-:W-:Y:S02]  /*0f30*/  LEA.HI R3, R6.reuse, R19.reuse, RZ, 0x3 ;  /* 0x0000001306037211 */ /* 0x0c0fe400078f18ff */
[----:B------:R-:W-:Y:S01]  /*0f40*/  LEA.HI R6, R6, R19, RZ, 0x6 ;  /* 0x0000001306067211 */ /* 0x000fe200078f30ff */
[----:B------:R-:W-:Y:S01]  /*0f50*/  IMAD R11, R8, 0x10, R11 ;  /* 0x00000010080b7824 */ /* 0x000fe200078e020b */
[----:B------:R-:W-:Y:S01]  /*0f60*/  LOP3.LUT R3, R3, 0x38, RZ, 0xc0, !PT ;  /* 0x0000003803037812 */ /* 0x000fe200078ec0ff */
[----:B------:R0:W-:Y:S01]  /*0f70*/  STL [R1+0x8c], R4 ;  /* 0x00008c0401007387 */ /* 0x0001e20000100800 */
[----:B------:R-:W-:Y:S01]  /*0f80*/  SHF.R.S32.HI R0, RZ, 0x1f, R220 ;  /* 0x0000001fff007819 */ /* 0x000fe200000114dc */
[----:B------:R-:W-:Y:S01]  /*0f90*/  IMAD.SHL.U32 R5, R6, 0x80, RZ ;  /* 0x0000008006057824 */ /* 0x000fe200078e00ff */
[----:B------:R-:W-:Y:S01]  /*0fa0*/  LOP3.LUT R6, R3, 0x1c0, R234, 0xf8, !PT ;  /* 0x000001c003067812 */ /* 0x000fe200078ef8ea */
[----:B------:R-:W-:Y:S02]  /*0fb0*/  IMAD.IADD R3, R9, 0x1, -R10 ;  /* 0x0000000109037824 */ /* 0x000fe400078e0a0a */
[----:B------:R-:W-:Y:S01]  /*0fc0*/  IMAD R2, R2, 0x40, R11 ;  /* 0x0000004002027824 */ /* 0x000fe200078e020b */
[----:B------:R-:W-:-:S02]  /*0fd0*/  LOP3.LUT R5, R5, 0xffffe000, RZ, 0xc0, !PT ;  /* 0xffffe00005057812 */ /* 0x000fc400078ec0ff */
[----:B------:R1:W-:Y:S01]  /*0fe0*/  STL [R1+0x64], R3 ;  /* 0x0000640301007387 */ /* 0x0003e20000100800 */
[----:B0-----:R-:W-:-:S03]  /*0ff0*/  LOP3.LUT R4, R234, 0x1c0, RZ, 0xc0, !PT ;  /* 0x000001c0ea047812 */ /* 0x001fc600078ec0ff */
[----:B------:R0:W-:Y:S01]  /*1000*/  STL [R1+0x68], R2 ;  /* 0x0000680201007387 */ /* 0x0001e20000100800 */
[----:B------:R-:W-:Y:S02]  /*1010*/  SHF.R.U32.HI R235, RZ, 0x3, R4 ;  /* 0x00000003ffeb7819 */ /* 0x000fe40000011604 */
[----:B------:R-:W-:Y:S01]  /*1020*/  LOP3.LUT R237, R4, 0x38, R17, 0xf8, !PT ;  /* 0x0000003804ed7812 */ /* 0x000fe200078ef811 */
[----:B------:R-:W-:Y:S01]  /*1030*/  STL [R1+0x80], RZ ;  /* 0x000080ff01007387 */ /* 0x000fe20000100800 */
[----:B------:R-:W-:Y:S02]  /*1040*/  LOP3.LUT R6, R6, R235, RZ, 0x3c, !PT ;  /* 0x000000eb06067212 */ /* 0x000fe400078e3cff */
[----:B-1----:R-:W-:Y:S02]  /*1050*/  SHF.R.S32.HI R3, RZ, 0x1f, R218 ;  /* 0x0000001fff037819 */ /* 0x002fe400000114da */
[----:B------:R-:W-:Y:S01]  /*1060*/  IADD3 R6, R6, R5, R236 ;  /* 0x0000000506067210 */ /* 0x000fe20007ffe0ec */
[----:B0-----:R-:W-:Y:S01]  /*1070*/  IMAD.U32 R2, RZ, RZ, UR5 ;  /* 0x00000005ff027e24 */ /* 0x001fe2000f8e00ff */
[----:B------:R-:W-:-:S02]  /*1080*/  SHF.R.S32.HI R5, RZ, 0x1f, R220 ;  /* 0x0000001fff057819 */ /* 0x000fc400000114dc */
[----:B------:R-:W-:Y:S02]  /*1090*/  LEA.HI R3, R3, R218, RZ, 0x3 ;  /* 0x000000da03037211 */ /* 0x000fe400078f18ff */
[----:B------:R0:W-:Y:S01]  /*10a0*/  STL [R1+0x60], R2 ;  /* 0x0000600201007387 */ /* 0x0001e20000100800 */
[----:B------:R-:W-:Y:S02]  /*10b0*/  LEA.HI R5, R5, R220, RZ, 0x3 ;  /* 0x000000dc05057211 */ /* 0x000fe400078f18ff */
[----:B------:R-:W-:Y:S01]  /*10c0*/  IMAD.SHL.U32 R3, R3, 0x40, RZ ;  /* 0x0000004003037824 */ /* 0x000fe200078e00ff */
[----:B------:R-:W-:Y:S02]  /*10d0*/  LOP3.LUT R237, R236, R237, R235, 0xf6, !PT ;  /* 0x000000edeced7212 */ /* 0x000fe400078ef6eb */
[----:B------:R-:W-:Y:S02]  /*10e0*/  IMAD.SHL.U32 R5, R5, 0x40, RZ ;  /* 0x0000004005057824 */ /* 0x000fe400078e00ff */
[----:B------:R-:W-:Y:S01]  /*10f0*/  LOP3.LUT R230, R3, 0xfffffe00, RZ, 0xc0, !PT ;  /* 0xfffffe0003e67812 */ /* 0x000fe200078ec0ff */
[----:B0-----:R-:W-:-:S02]  /*1100*/  IMAD.U32 R2, RZ, RZ, UR4 ;  /* 0x00000004ff027e24 */ /* 0x001fc4000f8e00ff */
[----:B------:R-:W-:-:S03]  /*1110*/  LOP3.LUT R231, R5, 0xfffffe00, RZ, 0xc0, !PT ;  /* 0xfffffe0005e77812 */ /* 0x000fc600078ec0ff */
[----:B------:R0:W-:Y:S02]  /*1120*/  STL [R1+0x7c], R2 ;  /* 0x00007c0201007387 */ /* 0x0001e40000100800 */
[----:B0-----:R-:W-:-:S05]  /*1130*/  SHF.R.S32.HI R2, RZ, 0x1f, R218 ;  /* 0x0000001fff027819 */ /* 0x001fca00000114da */
[----:B------:R0:W-:Y:S04]  /*1140*/  STL [R1+0x70], R2 ;  /* 0x0000700201007387 */ /* 0x0001e80000100800 */
[----:B------:R1:W-:Y:S01]  /*1150*/  STL [R1+0x6c], R0 ;  /* 0x00006c0001007387 */ /* 0x0003e20000100800 */
[C---:B0-----:R-:W-:Y:S02]  /*1160*/  VIADD R2, R17.reuse, 0x80 ;  /* 0x0000008011027836 */ /* 0x041fe40000000000 */
[----:B-1----:R-:W-:Y:S01]  /*1170*/  VIADD R0, R17, 0xc0 ;  /* 0x000000c011007836 */ /* 0x002fe20000000000 */
[----:B------:R-:W-:-:S05]  /*1180*/  LEA R0, R6, UR4, 0x1 ;  /* 0x0000000406007c11 */ /* 0x000fca000f8e08ff */
[----:B------:R0:W-:Y:S02]  /*1190*/  STL [R1+0x88], R0 ;  /* 0x0000880001007387 */ /* 0x0001e40000100800 */
.L_x_2567:
[----:B------:R-:W1:Y:S01]  /*11a0*/  LDC.64 R2, c[0x0][0xc60] ;  /* 0x00031800ff027b82 */ /* 0x000e620000000a00 */
[----:B------:R-:W-:Y:S01]  /*11b0*/  ULDC.64 UR4, c[0x0][0xa28] ;  /* 0x00028a0000047ab9 */ /* 0x000fe20000000a00 */
[----:B------:R-:W-:Y:S01]  /*11c0*/  ULDC.64 UR6, c[0x0][0xa18] ;  /* 0x0002860000067ab9 */ /* 0x000fe20000000a00 */
[----:B------:R-:W-:Y:S01]  /*11d0*/  ULDC.64 UR8, c[0x0][0xa08] ;  /* 0x0002820000087ab9 */ /* 0x000fe20000000a00 */
[----:B-1----:R-:W-:-:S05]  /*11e0*/  IMAD.WIDE R2, R227, 0x4, R2 ;  /* 0x00000004e3027825 */ /* 0x002fca00078e0202 */
[----:B0-2345:R-:W0:Y:S01]  /*11f0*/  LDG.E R8, desc[UR60][R2.64] ;  /* 0x0000003c02087981 */ /* 0x03de22000c1e1900 */
[----:B------:R-:W-:Y:S01]  /*1200*/  ISETP.NE.U32.AND P2, PT, RZ, UR4, PT ;  /* 0x00000004ff007c0c */ /* 0x000fe2000bf45070 */
[----:B------:R-:W-:Y:S01]  /*1210*/  IMAD.MOV.U32 R26, RZ, RZ, RZ ;  /* 0x000000ffff1a7224 */ /* 0x000fe200078e00ff */
[----:B------:R-:W-:Y:S02]  /*1220*/  ISETP.NE.U32.AND P1, PT, RZ, UR6, PT ;  /* 0x00000006ff007c0c */ /* 0x000fe4000bf25070 */
[----:B------:R-:W-:Y:S02]  /*1230*/  ISETP.NE.AND.EX P2, PT, RZ, UR5, PT, P2 ;  /* 0x00000005ff007c0c */ /* 0x000fe4000bf45320 */
[----:B------:R-:W-:Y:S02]  /*1240*/  ISETP.NE.AND.EX P1, PT, RZ, UR7, PT, P1 ;  /* 0x00000007ff007c0c */ /* 0x000fe4000bf25310 */
[----:B------:R-:W-:-:S04]  /*1250*/  ISETP.NE.U32.AND P0, PT, RZ, UR8, PT ;  /* 0x00000008ff007c0c */ /* 0x000fc8000bf05070 */
[----:B------:R-:W-:Y:S02]  /*1260*/  ISETP.NE.AND.EX P0, PT, RZ, UR9, PT, P0 ;  /* 0x00000009ff007c0c */ /* 0x000fe4000bf05300 */
[----:B0-----:R-:W-:Y:S01]  /*1270*/  SHF.R.S32.HI R0, RZ, 0x1f, R8 ;  /* 0x0000001fff007819 */ /* 0x001fe20000011408 */
[C---:B------:R-:W-:Y:S02]  /*1280*/  IMAD.SHL.U32 R28, R8.reuse, 0x4, RZ ;  /* 0x00000004081c7824 */ /* 0x040fe400078e00ff */
[C---:B------:R-:W-:Y:S01]  /*1290*/  @P2 LEA R2, P3, R8.reuse, UR4, 0x2 ;  /* 0x0000000408022c11 */ /* 0x040fe2000f8610ff */
[----:B------:R0:W-:Y:S01]  /*12a0*/  STL [R1+0x74], R8 ;  /* 0x0000740801007387 */ /* 0x0001e20000100800 */
[C-C-:B------:R-:W-:Y:S02]  /*12b0*/  SHF.L.U64.HI R29, R8.reuse, 0x2, R0.reuse ;  /* 0x00000002081d7819 */ /* 0x140fe40000010200 */
[----:B------:R-:W-:Y:S01]  /*12c0*/  @P2 LEA.HI.X R3, R8, UR5, R0, 0x2, P3 ;  /* 0x0000000508032c11 */ /* 0x000fe200098f1400 */
[----:B------:R-:W-:Y:S01]  /*12d0*/  IMAD.MOV.U32 R0, RZ, RZ, RZ ;  /* 0x000000ffff007224 */ /* 0x000fe200078e00ff */
[C---:B------:R-:W-:Y:S01]  /*12e0*/  IADD3 R6, P4, R28.reuse, UR8, RZ ;  /* 0x000000081c067c10 */ /* 0x040fe2000ff9e0ff */
[----:B------:R-:W-:Y:S01]  /*12f0*/  ULDC UR4, c[0x0][0x288] ;  /* 0x0000a20000047ab9 */ /* 0x000fe20000000800 */
[----:B------:R0:W-:Y:S04]  /*1300*/  STL [R1+0x84], R225 ;  /* 0x000084e101007387 */ /* 0x0001e80000100800 */
[----:B------:R0:W5:Y:S01]  /*1310*/  @P2 LDG.E R0, desc[UR60][R2.64] ;  /* 0x0000003c02002981 */ /* 0x000162000c1e1900 */
[----:B------:R-:W-:Y:S01]  /*1320*/  @P1 IADD3 R4, P2, R28, UR6, RZ ;  /* 0x000000061c041c10 */ /* 0x000fe2000ff5e0ff */
[----:B------:R-:W-:Y:S01]  /*1330*/  IMAD.U32 R224, RZ, RZ, UR4 ;  /* 0x00000004ffe07e24 */ /* 0x000fe2000f8e00ff */
[C---:B------:R-:W-:Y:S01]  /*1340*/  IADD3.X R7, R29.reuse, UR9, RZ, P4, !PT ;  /* 0x000000091d077c10 */ /* 0x040fe2000a7fe4ff */
[----:B------:R0:W-:Y:S01]  /*1350*/  STL [R1+0x78], R226 ;  /* 0x000078e201007387 */ /* 0x0001e20000100800 */
[----:B------:R-:W-:Y:S01]  /*1360*/  @P1 IADD3.X R5, R29, UR7, RZ, P2, !PT ;  /* 0x000000071d051c10 */ /* 0x000fe200097fe4ff */
[----:B------:R-:W-:Y:S01]  /*1370*/  ULDC.64 UR4, c[0x0][0x3f8] ;  /* 0x0000fe0000047ab9 */ /* 0x000fe20000000a00 */
[----:B------:R-:W-:Y:S01]  /*1380*/  ULDC.64 UR6, c[0x0][0xa20] ;  /* 0x0002880000067ab9 */ /* 0x000fe20000000a00 */
[----:B------:R0:W5:Y:S01]  /*1390*/  @P0 LDG.E R26, desc[UR60][R6.64] ;  /* 0x0000003c061a0981 */ /* 0x000162000c1e1900 */
[----:B------:R-:W-:-:S03]  /*13a0*/  ULDC UR8, c[0x0][0x2e0] ;  /* 0x0000b80000087ab9 */ /* 0x000fc60000000800 */
[----:B------:R0:W5:Y:S01]  /*13b0*/  @P1 LDG.E R224, desc[UR60][R4.64] ;  /* 0x0000003c04e01981 */ /* 0x000162000c1e1900 */
[----:B------:R-:W-:Y:S01]  /*13c0*/  UISETP.NE.U32.AND UP0, UPT, UR4, URZ, UPT ;  /* 0x0000003f0400728c */ /* 0x000fe2000bf05070 */
[----:B------:R-:W-:Y:S02]  /*13d0*/  ISETP.NE.U32.AND P2, PT, RZ, UR6, PT ;  /* 0x00000006ff007c0c */ /* 0x000fe4000bf45070 */
[----:B------:R-:W-:Y:S01]  /*13e0*/  ULDC UR4, c[0x0][0x404] ;  /* 0x0001010000047ab9 */ /* 0x000fe20000000800 */
[----:B------:R-:W-:-:S04]  /*13f0*/  UISETP.NE.AND.EX UP0, UPT, UR5, URZ, UPT, UP0 ;  /* 0x0000003f0500728c */ /* 0x000fc8000bf05300 */
[----:B------:R-:W-:Y:S01]  /*1400*/  USEL UR4, UR4, 0x1, UP0 ;  /* 0x0000000104047887 */ /* 0x000fe20008000000 */
[----:B------:R-:W-:Y:S01]  /*1410*/  ISETP.NE.AND.EX P2, PT, RZ, UR7, PT, P2 ;  /* 0x00000007ff007c0c */ /* 0x000fe2000bf45320 */
[----:B------:R-:W-:Y:S02]  /*1420*/  ULDC UR9, c[0x0][0x338] ;  /* 0x0000ce0000097ab9 */ /* 0x000fe40000000800 */
[----:B------:R-:W-:Y:S01]  /*1430*/  UIMAD UR8, UR4, UR8, URZ ;  /* 0x00000008040872a4 */ /* 0x000fe2000f8e023f */
[----:B------:R-:W-:Y:S01]  /*1440*/  IMAD.MOV.U32 R25, RZ, RZ, R8 ;  /* 0x000000ffff197224 */ /* 0x000fe200078e0008 */
[----:B0-----:R-:W-:Y:S10]  /*1450*/  @P1 BRA `(.L_x_2288) ;  /* 0x0000000000241947 */ /* 0x001ff40003800000 */
[----:B------:R-:W-:Y:S02]  /*1460*/  ULDC.64 UR4, c[0x0][0xa00] ;  /* 0x0002800000047ab9 */ /* 0x000fe40000000a00 */
[----:B------:R-:W-:-:S04]  /*1470*/  ISETP.NE.U32.AND P1, PT, RZ, UR4, PT ;  /* 0x00000004ff007c0c */ /* 0x000fc8000bf25070 */
[----:B------:R-:W-:-:S13]  /*1480*/  ISETP.NE.AND.EX P1, PT, RZ, UR5, PT, P1 ;  /* 0x00000005ff007c0c */ /* 0x000fda000bf25310 */
[----:B------:R-:W-:Y:S05]  /*1490*/  @!P1 BRA `(.L_x_2288) ;  /* 0x0000000000149947 */ /* 0x000fea0003800000 */
[----:B------:R-:W0:Y:S02]  /*14a0*/  LDC.64 R2, c[0x0][0xa00] ;  /* 0x00028000ff027b82 */ /* 0x000e240000000a00 */
[----:B0-----:R-:W-:-:S05]  /*14b0*/  IMAD.WIDE R2, R25, 0x4, R2 ;  /* 0x0000000419027825 */ /* 0x001fca00078e0202 */
[----:B-----5:R-:W2:Y:S04]  /*14c0*/  LDG.E R224, desc[UR60][R2.64] ;  /* 0x0000003c02e07981 */ /* 0x020ea8000c1e1900 */
[----:B------:R-:W2:Y:S02]  /*14d0*/  LDG.E R5, desc[UR60][R2.64+0x4] ;  /* 0x0000043c02057981 */ /* 0x000ea4000c1e1900 */
[----:B--2---:R-:W-:-:S07]  /*14e0*/  IMAD.IADD R224, R5, 0x1, -R224 ;  /* 0x0000000105e07824 */ /* 0x004fce00078e0ae0 */
.L_x_2288:
[----:B------:R-:W-:Y:S02]  /*14f0*/  IMAD.U32 R2, RZ, RZ, UR9 ;  /* 0x00000009ff027e24 */ /* 0x000fe4000f8e00ff */
[----:B------:R-:W-:Y:S01]  /*1500*/  IMAD.U32 R27, RZ, RZ, UR8 ;  /* 0x00000008ff1b7e24 */ /* 0x000fe2000f8e00ff */
[----:B------:R-:W-:Y:S06]  /*1510*/  @!P2 BRA `(.L_x_2289) ;  /* 0x000000000010a947 */ /* 0x000fec0003800000 */
[----:B------:R-:W-:-:S04]  /*1520*/  IADD3 R4, P0, R28, UR6, RZ ;  /* 0x000000061c047c10 */ /* 0x000fc8000ff1e0ff */
[----:B------:R-:W-:-:S05]  /*1530*/  IADD3.X R5, R29, UR7, RZ, P0, !PT ;  /* 0x000000071d057c10 */ /* 0x000fca00087fe4ff */
[----:B------:R0:W5:Y:S01]  /*1540*/  LDG.E R27, desc[UR60][R4.64] ;  /* 0x0000003c041b7981 */ /* 0x000162000c1e1900 */
[----:B------:R-:W-:Y:S05]  /*1550*/  BRA `(.L_x_2290) ;  /* 0x0000000000107947 */ /* 0x000fea0003800000 */
.L_x_2289:
[----:B------:R-:W-:Y:S05]  /*1560*/  @!P0 BRA `(.L_x_2290) ;  /* 0x00000000000c8947 */ /* 0x000fea0003800000 */
[----:B------:R-:W2:Y:S04]  /*1570*/  LDG.E R4, desc[UR60][R6.64] ;  /* 0x0000003c06047981 */ /* 0x000ea8000c1e1900 */
[----:B------:R-:W2:Y:S02]  /*1580*/  LDG.E R27, desc[UR60][R6.64+0x4] ;  /* 0x0000043c061b7981 */ /* 0x000ea4000c1e1900 */
[----:B--2---:R-:W-:-:S07]  /*1590*/  IMAD.IADD R27, R27, 0x1, -R4 ;  /* 0x000000011b1b7824 */ /* 0x004fce00078e0a04 */
.L_x_2290:
[----:B------:R-:W-:Y:S02]  /*15a0*/  ULDC.64 UR4, c[0x0][0xa10] ;  /* 0x0002840000047ab9 */ /* 0x000fe40000000a00 */
[----:B------:R-:W-:-:S04]  /*15b0*/  ISETP.NE.U32.AND P0, PT, RZ, UR4, PT ;  /* 0x00000004ff007c0c */ /* 0x000fc8000bf05070 */
[----:B------:R-:W-:Y:S01]  /*15c0*/  ISETP.NE.AND.EX P0, PT, RZ, UR5, PT, P0 ;  /* 0x00000005ff007c0c */ /* 0x000fe2000bf05300 */
[----:B------:R-:W-:-:S12]  /*15d0*/  ULDC.64 UR4, c[0x0][0xa30] ;  /* 0x00028c0000047ab9 */ /* 0x000fd80000000a00 */
[----:B0-----:R-:W0:Y:S02]  /*15e0*/  @P0 LDC.64 R4, c[0x0][0xa10] ;  /* 0x00028400ff040b82 */ /* 0x001e240000000a00 */
[----:B0-----:R-:W-:-:S05]  /*15f0*/  @P0 IMAD.WIDE R4, R25, 0x4, R4 ;  /* 0x0000000419040825 */ /* 0x001fca00078e0204 */
[----:B------:R-:W2:Y:S04]  /*1600*/  @P0 LDG.E R3, desc[UR60][R4.64] ;  /* 0x0000003c04030981 */ /* 0x000ea8000c1e1900 */
[----:B------:R-:W2:Y:S01]  /*1610*/  @P0 LDG.E R8, desc[UR60][R4.64+0x4] ;  /* 0x0000043c04080981 */ /* 0x000ea2000c1e1900 */
[----:B------:R-:W-:Y:S01]  /*1620*/  ISETP.NE.U32.AND P1, PT, RZ, UR4, PT ;  /* 0x00000004ff007c0c */ /* 0x000fe2000bf25070 */
[----:B-----5:R-:W-:-:S03]  /*1630*/  IMAD.MOV.U32 R144, RZ, RZ, R27 ;  /* 0x000000ffff907224 */ /* 0x020fc600078e001b */
[----:B------:R-:W-:-:S13]  /*1640*/  ISETP.NE.AND.EX P1, PT, RZ, UR5, PT, P1 ;  /* 0x00000005ff007c0c */ /* 0x000fda000bf25310 */
[----:B------:R-:W-:-:S04]  /*1650*/  @P1 IADD3 R6, P2, R28, UR4, RZ ;  /* 0x000000041c061c10 */ /* 0x000fc8000ff5e0ff */
[----:B------:R-:W-:-:S05]  /*1660*/  @P1 IADD3.X R7, R29, UR5, RZ, P2, !PT ;  /* 0x000000051d071c10 */ /* 0x000fca00097fe4ff */
[----:B------:R0:W5:Y:S01]  /*1670*/  @P1 LDG.E R144, desc[UR60][R6.64] ;  /* 0x0000003c06901981 */ /* 0x000162000c1e1900 */
[----:B------:R-:W-:Y:S01]  /*1680*/  IMAD.IADD R9, R27, 0x1, -R0 ;  /* 0x000000011b097824 */ /* 0x000fe200078e0a00 */
[----:B------:R-:W-:-:S03]  /*1690*/  PLOP3.LUT P2, PT, PT, PT, PT, 0x80, 0x0 ;  /* 0x000000000000781c */ /* 0x000fc60003f4f070 */
[----:B------:R-:W-:-:S05]  /*16a0*/  IMAD.MOV R120, RZ, RZ, -R9 ;  /* 0x000000ffff787224 */ /* 0x000fca00078e0a09 */
[----:B------:R-:W-:Y:S01]  /*16b0*/  VIMNMX R120, RZ, R120, !PT ;  /* 0x00000078ff787248 */ /* 0x000fe20007fe0100 */
[----:B--2---:R-:W-:Y:S01]  /*16c0*/  @P0 IMAD.IADD R2, R8, 0x1, -R3 ;  /* 0x0000000108020824 */ /* 0x004fe200078e0a03 */
[----:B------:R-:W-:-:S03]  /*16d0*/  LEA R3, R225, 0xcf, 0x7 ;  /* 0x000000cfe1037811 */ /* 0x000fc600078e38ff */
[----:B------:R-:W-:-:S04]  /*16e0*/  IMAD.IADD R227, R9, 0x1, R2 ;  /* 0x0000000109e37824 */ /* 0x000fc800078e0202 */
[C---:B------:R-:W-:Y:S01]  /*16f0*/  VIADD R0, R227.reuse, 0x4f ;  /* 0x0000004fe3007836 */ /* 0x040fe20000000000 */
[----:B------:R-:W-:-:S03]  /*1700*/  IADD3 R3, R227, R3, -R224 ;  /* 0x00000003e3037210 */ /* 0x000fc60007ffe8e0 */
[----:B------:R-:W-:-:S04]  /*1710*/  IMAD.HI R0, R0, 0x66666667, RZ ;  /* 0x6666666700007827 */ /* 0x000fc800078e02ff */
[----:B------:R-:W-:Y:S01]  /*1720*/  IMAD.HI R4, R3, 0x66666667, RZ ;  /* 0x6666666703047827 */ /* 0x000fe200078e02ff */
[----:B------:R-:W-:-:S04]  /*1730*/  SHF.R.U32.HI R3, RZ, 0x1f, R0 ;  /* 0x0000001fff037819 */ /* 0x000fc80000011600 */
[----:B------:R-:W-:Y:S02]  /*1740*/  SHF.R.U32.HI R5, RZ, 0x1f, R4 ;  /* 0x0000001fff057819 */ /* 0x000fe40000011604 */
[----:B------:R-:W-:Y:S02]  /*1750*/  LEA.HI.SX32 R3, R0, R3, 0x1b ;  /* 0x0000000300037211 */ /* 0x000fe400078fdaff */
[----:B------:R-:W-:-:S04]  /*1760*/  LEA.HI.SX32 R4, R4, R5, 0x1b ;  /* 0x0000000504047211 */ /* 0x000fc800078fdaff */
[----:B------:R-:W-:-:S05]  /*1770*/  VIMNMX R177, R3, R4, PT ;  /* 0x0000000403b17248 */ /* 0x000fca0003fe0100 */
        /* <DEDUP_REMOVED lines=32> */
.L_x_2293:
[----:B------:R-:W-:Y:S05]  /*1980*/  BSYNC B6 ;  /* 0x0000000000067941 */ /* 0x000fea0003800000 */
.L_x_2292:
        /* <DEDUP_REMOVED lines=19> */
[----:B-1---5:R-:W-:Y:S05]  /*1ac0*/  CALL.ABS.NOINC R14 ;  /* 0x000000000e007343 */ /* 0x022fea0003c00000 */
.L_x_2295:
[----:B------:R-:W-:Y:S05]  /*1ad0*/  BSYNC B6 ;  /* 0x0000000000067941 */ /* 0x000fea0003800000 */
.L_x_2294:
[----:B------:R-:W-:Y:S01]  /*1ae0*/  ULDC.64 UR4, c[0x0][0x9f8] ;  /* 0x00027e0000047ab9 */ /* 0x000fe20000000a00 */
[----:B------:R-:W0:Y:S01]  /*1af0*/  LDC R0, c[0x0][0x428] ;  /* 0x00010a00ff007b82 */ /* 0x000e220000000800 */
[----:B------:R-:W-:-:S07]  /*1b00*/  ISETP.NE.U32.AND P0, PT, RZ, UR4, PT ;  /* 0x00000004ff007c0c */ /* 0x000fce000bf05070 */
[----:B------:R-:W1:Y:S01]  /*1b10*/  LDC.64 R98, c[0x0][0x2f0] ;  /* 0x0000bc00ff627b82 */ /* 0x000e620000000a00 */
[----:B------:R-:W-:Y:S01]  /*1b20*/  ISETP.NE.AND.EX P0, PT, RZ, UR5, PT, P0 ;  /* 0x00000005ff007c0c */ /* 0x000fe2000bf05300 */
[----:B------:R-:W-:Y:S01]  /*1b30*/  IMAD.IADD R113, R26, 0x1, R27 ;  /* 0x000000011a717824 */ /* 0x000fe200078e021b */
[----:B------:R-:W-:Y:S01]  /*1b40*/  ULDC UR8, c[0x0][0x2e4] ;  /* 0x0000b90000087ab9 */ /* 0x000fe20000000800 */
[----:B------:R-:W-:Y:S01]  /*1b50*/  VIADD R20, R17, 0x80 ;  /* 0x0000008011147836 */ /* 0x000fe20000000000 */
[----:B------:R-:W-:-:S03]  /*1b60*/  ULDC.64 UR6, c[0x0][0x320] ;  /* 0x0000c80000067ab9 */ /* 0x000fc60000000a00 */
[----:B------:R-:W2:Y:S06]  /*1b70*/  LDC.64 R104, c[0x0][0x3e8] ;  /* 0x0000fa00ff687b82 */ /* 0x000eac0000000a00 */
[----:B------:R-:W-:Y:S02]  /*1b80*/  @P0 IADD3 R4, P1, R28, UR4, RZ ;  /* 0x000000041c040c10 */ /* 0x000fe4000ff3e0ff */
[----:B------:R-:W3:Y:S02]  /*1b90*/  LDC.64 R110, c[0x0][0x3d8] ;  /* 0x0000f600ff6e7b82 */ /* 0x000ee40000000a00 */
[----:B------:R-:W-:Y:S01]  /*1ba0*/  @P0 IADD3.X R5, R29, UR5, RZ, P1, !PT ;  /* 0x000000051d050c10 */ /* 0x000fe20008ffe4ff */
[----:B------:R-:W-:-:S04]  /*1bb0*/  ULDC.64 UR4, c[0x0][0x2f8] ;  /* 0x0000be0000047ab9 */ /* 0x000fc80000000a00 */
[----:B------:R4:W3:Y:S01]  /*1bc0*/  @P0 LDG.E R25, desc[UR60][R4.64] ;  /* 0x0000003c04190981 */ /* 0x0008e2000c1e1900 */
[----:B0-----:R-:W-:Y:S01]  /*1bd0*/  ISETP.NE.AND P0, PT, R0, 0x1, PT ;  /* 0x000000010000780c */ /* 0x001fe20003f05270 */
[----:B------:R-:W0:Y:S01]  /*1be0*/  LDC R12, c[0x0][0x3d4] ;  /* 0x0000f500ff0c7b82 */ /* 0x000e220000000800 */
[----:B------:R-:W-:Y:S01]  /*1bf0*/  SHF.R.S32.HI R21, RZ, 0x1f, R113 ;  /* 0x0000001fff157819 */ /* 0x000fe20000011471 */
[----:B------:R-:W0:Y:S01]  /*1c00*/  S2R R147, SR_TID.X ;  /* 0x0000000000937919 */ /* 0x000e220000002100 */
[----:B------:R-:W-:Y:S01]  /*1c10*/  ISETP.GE.AND P1, PT, R19, UR8, PT ;  /* 0x0000000813007c0c */ /* 0x000fe2000bf26270 */
[----:B------:R-:W-:Y:S01]  /*1c20*/  VIADD R14, R17, 0xc0 ;  /* 0x000000c0110e7836 */ /* 0x000fe20000000000 */
[----:B------:R-:W-:Y:S01]  /*1c30*/  SHF.R.S32.HI R213, RZ, 0x1f, R212 ;  /* 0x0000001fffd57819 */ /* 0x000fe200000114d4 */
[-C--:B-1----:R-:W-:Y:S01]  /*1c40*/  IMAD R6, R21, R98.reuse, RZ ;  /* 0x0000006215067224 */ /* 0x082fe200078e02ff */
[----:B------:R-:W-:Y:S01]  /*1c50*/  IADD3 R112, P3, R22, R113, RZ ;  /* 0x0000007116707210 */ /* 0x000fe20007f7e0ff */
[----:B----4-:R-:W-:Y:S01]  /*1c60*/  IMAD.WIDE.U32 R4, R113, R98, RZ ;  /* 0x0000006271047225 */ /* 0x010fe200078e00ff */
[----:B------:R-:W-:-:S02]  /*1c70*/  ISETP.GE.AND P2, PT, R14, UR8, PT ;  /* 0x000000080e007c0c */ /* 0x000fc4000bf46270 */
[----:B------:R-:W-:Y:S01]  /*1c80*/  SHF.L.U64.HI R128, R98, 0x5, R99 ;  /* 0x0000000562807819 */ /* 0x000fe20000010263 */
[----:B------:R-:W1:Y:S01]  /*1c90*/  @P0 LDC R3, c[0x0][0x42c] ;  /* 0x00010b00ff030b82 */ /* 0x000e620000000800 */
[----:B--2---:R-:W-:Y:S01]  /*1ca0*/  IMAD.WIDE.U32 R100, R22, R104, R212 ;  /* 0x0000006816647225 */ /* 0x004fe200078e00d4 */
[----:B------:R-:W-:Y:S02]  /*1cb0*/  SHF.L.U64.HI R130, R98, 0x6, R99 ;  /* 0x0000000662827819 */ /* 0x000fe40000010263 */
[----:B---3--:R-:W-:Y:S01]  /*1cc0*/  SHF.L.U64.HI R30, R110, 0x5, R111 ;  /* 0x000000056e1e7819 */ /* 0x008fe2000001026f */
[----:B------:R-:W-:Y:S01]  /*1cd0*/  IMAD.WIDE.U32 R106, R22, R110, R212 ;  /* 0x0000006e166a7225 */ /* 0x000fe200078e00d4 */
[C---:B------:R-:W-:Y:S02]  /*1ce0*/  SHF.L.U64.HI R29, R110.reuse, 0x6, R111 ;  /* 0x000000066e1d7819 */ /* 0x040fe4000001026f */
[----:B------:R-:W2:Y:S01]  /*1cf0*/  @P0 LDC R7, c[0x0][0x430] ;  /* 0x00010c00ff070b82 */ /* 0x000ea20000000800 */
[----:B------:R-:W-:Y:S01]  /*1d00*/  IMAD.SHL.U32 R28, R110, 0x20, RZ ;  /* 0x000000206e1c7824 */ /* 0x000fe200078e00ff */
[--C-:B------:R-:W-:Y:S01]  /*1d10*/  SHF.L.U64.HI R34, R104, 0x5, R105.reuse ;  /* 0x0000000568227819 */ /* 0x100fe20000010269 */
[----:B------:R-:W-:Y:S01]  /*1d20*/  IMAD.SHL.U32 R27, R110, 0x40, RZ ;  /* 0x000000406e1b7824 */ /* 0x000fe200078e00ff */
[----:B------:R-:W-:Y:S01]  /*1d30*/  SHF.L.U64.HI R33, R104, 0x6, R105 ;  /* 0x0000000668217819 */ /* 0x000fe20000010269 */
[----:B------:R-:W-:-:S02]  /*1d40*/  IMAD R121, R99, 0x50, RZ ;  /* 0x0000005063797824 */ /* 0x000fc400078e02ff */
[C---:B------:R-:W-:Y:S02]  /*1d50*/  IMAD.SHL.U32 R129, R98.reuse, 0x20, RZ ;  /* 0x0000002062817824 */ /* 0x040fe400078e00ff */
[----:B------:R-:W-:Y:S02]  /*1d60*/  IMAD.SHL.U32 R131, R98, 0x40, RZ ;  /* 0x0000004062837824 */ /* 0x000fe400078e00ff */
[----:B------:R-:W-:Y:S02]  /*1d70*/  IMAD R127, R105, 0x50, RZ ;  /* 0x00000050697f7824 */ /* 0x000fe400078e02ff */
[C---:B------:R-:W-:Y:S01]  /*1d80*/  IMAD.SHL.U32 R32, R104.reuse, 0x20, RZ ;  /* 0x0000002068207824 */ /* 0x040fe200078e00ff */
[----:B0-----:R-:W-:Y:S01]  /*1d90*/  LEA.HI R147, R147, 0x8, RZ, 0x19 ;  /* 0x0000000893937811 */ /* 0x001fe200078fc8ff */
[----:B------:R-:W-:Y:S02]  /*1da0*/  IMAD.SHL.U32 R31, R104, 0x40, RZ ;  /* 0x00000040681f7824 */ /* 0x000fe400078e00ff */
[----:B-1----:R-:W-:-:S04]  /*1db0*/  @P0 IMAD.HI.U32 R0, R226, R3, RZ ;  /* 0x00000003e2000227 */ /* 0x002fc800078e00ff */
[----:B------:R-:W-:Y:S02]  /*1dc0*/  IMAD R3, R113, R99, R6 ;  /* 0x0000006371037224 */ /* 0x000fe400078e0206 */
[----:B------:R-:W-:Y:S01]  /*1dd0*/  IMAD.SHL.U32 R117, R12, 0x2, RZ ;  /* 0x000000020c757824 */ /* 0x000fe200078e00ff */
[----:B--2---:R-:W-:Y:S01]  /*1de0*/  @P0 SHF.R.U32.HI R226, RZ, R7, R0 ;  /* 0x00000007ffe20219 */ /* 0x004fe20000011600 */
[----:B------:R-:W-:Y:S01]  /*1df0*/  IMAD.IADD R5, R5, 0x1, R3 ;  /* 0x0000000105057824 */ /* 0x000fe200078e0203 */
[----:B------:R-:W-:Y:S01]  /*1e00*/  SEL R3, RZ, 0xffffffff, P1 ;  /* 0xffffffffff037807 */ /* 0x000fe20000800000 */
[----:B------:R-:W-:Y:S01]  /*1e10*/  IMAD.X R113, R23, 0x1, R21, P3 ;  /* 0x0000000117717824 */ /* 0x000fe200018e0615 */
[----:B------:R-:W-:Y:S01]  /*1e20*/  SHF.R.S32.HI R6, RZ, 0x1f, R226 ;  /* 0x0000001fff067819 */ /* 0x000fe200000114e2 */
[----:B------:R-:W-:Y:S01]  /*1e30*/  IMAD.WIDE.U32 R4, R226, UR4, R4 ;  /* 0x00000004e2047c25 */ /* 0x000fe2000f8e0004 */
[----:B------:R-:W-:Y:S02]  /*1e40*/  ISETP.GE.AND P0, PT, R17, UR8, PT ;  /* 0x0000000811007c0c */ /* 0x000fe4000bf06270 */
[----:B------:R-:W-:Y:S01]  /*1e50*/  ISETP.GE.AND P1, PT, R19, R12, PT ;  /* 0x0000000c1300720c */ /* 0x000fe20003f26270 */
        /* <DEDUP_REMOVED lines=24> */
[----:B------:R-:W-:-:S04]  /*1fe0*/  IMAD.WIDE.U32 R8, R226, UR6, R4 ;  /* 0x00000006e2087c25 */ /* 0x000fc8000f8e0004 */
[----:B------:R-:W-:-:S04]  /*1ff0*/  IMAD.WIDE.U32 R102, R22, R104, R4 ;  /* 0x0000006816667225 */ /* 0x000fc800078e0004 */
[----:B------:R-:W-:Y:S01]  /*2000*/  IMAD.WIDE.U32 R108, R22, R110, R4 ;  /* 0x0000006e166c7225 */ /* 0x000fe200078e0004 */
[----:B------:R-:W-:-:S03]  /*2010*/  SEL R4, R12, RZ, P1 ;  /* 0x000000ff0c047207 */ /* 0x000fc60000800000 */
[----:B------:R-:W-:Y:S02]  /*2020*/  IMAD.IADD R9, R9, 0x1, R15 ;  /* 0x0000000109097824 */ /* 0x000fe400078e020f */
[----:B------:R-:W-:Y:S02]  /*2030*/  IMAD.IADD R101, R101, 0x1, R13 ;  /* 0x0000000165657824 */ /* 0x000fe400078e020d */
[----:B------:R-:W-:Y:S02]  /*2040*/  IMAD.IADD R103, R13, 0x1, R103 ;  /* 0x000000010d677824 */ /* 0x000fe400078e0267 */
[----:B-----5:R-:W-:-:S04]  /*2050*/  IMAD.WIDE.U32 R100, R144, R104, R100 ;  /* 0x0000006890647225 */ /* 0x020fc800078e0064 */
[----:B------:R-:W-:-:S04]  /*2060*/  IMAD.WIDE.U32 R102, R144, R104, R102 ;  /* 0x0000006890667225 */ /* 0x000fc800078e0066 */
[----:B------:R-:W-:-:S04]  /*2070*/  IMAD.WIDE.U32 R98, R98, 0x50, RZ ;  /* 0x0000005062627825 */ /* 0x000fc800078e00ff */
[----:B------:R-:W-:Y:S01]  /*2080*/  IMAD.IADD R121, R99, 0x1, R121 ;  /* 0x0000000163797824 */ /* 0x000fe200078e0279 */
[----:B------:R-:W-:Y:S02]  /*2090*/  SHF.R.S32.HI R0, RZ, 0x1f, R25 ;  /* 0x0000001fff007819 */ /* 0x000fe40000011419 */
[----:B------:R-:W-:Y:S02]  /*20a0*/  SEL R11, R25, RZ, !P0 ;  /* 0x000000ff190b7207 */ /* 0x000fe40004000000 */
[----:B------:R-:W-:-:S03]  /*20b0*/  SEL R0, R0, RZ, !P0 ;  /* 0x000000ff00007207 */ /* 0x000fc60004000000 */
[----:B------:R-:W-:-:S04]  /*20c0*/  IMAD.WIDE.U32 R38, R11, UR4, R38 ;  /* 0x000000040b267c25 */ /* 0x000fc8000f8e0026 */
[----:B------:R-:W-:Y:S01]  /*20d0*/  IMAD R10, R0, UR4, RZ ;  /* 0x00000004000a7c24 */ /* 0x000fe2000f8e02ff */
[----:B------:R-:W-:Y:S01]  /*20e0*/  IADD3 R36, P0, R38, R6, RZ ;  /* 0x0000000626247210 */ /* 0x000fe20007f1e0ff */
[----:B------:R-:W-:Y:S02]  /*20f0*/  IMAD.IADD R6, R19, 0x1, R4 ;  /* 0x0000000113067824 */ /* 0x000fe400078e0204 */
        /* <DEDUP_REMOVED lines=8> */
[----:B------:R-:W-:-:S03]  /*2180*/  ISETP.GE.AND P0, PT, R17, R12, PT ;  /* 0x0000000c1100720c */ /* 0x000fc60003f06270 */
[----:B------:R-:W-:Y:S01]  /*2190*/  IMAD R7, R22, R111, R0 ;  /* 0x0000006f16077224 */ /* 0x000fe200078e0200 */
[----:B------:R-:W-:-:S03]  /*21a0*/  SEL R0, R12, RZ, P0 ;  /* 0x000000ff0c007207 */ /* 0x000fc60000000000 */
[----:B------:R-:W-:Y:S02]  /*21b0*/  IMAD.IADD R107, R107, 0x1, R7 ;  /* 0x000000016b6b7824 */ /* 0x000fe400078e0207 */
[----:B------:R-:W-:Y:S02]  /*21c0*/  IMAD.IADD R0, R17, 0x1, R0 ;  /* 0x0000000111007824 */ /* 0x000fe400078e0200 */
[----:B------:R-:W-:Y:S01]  /*21d0*/  IMAD.IADD R109, R7, 0x1, R109 ;  /* 0x00000001076d7824 */ /* 0x000fe200078e026d */
[----:B------:R-:W-:Y:S01]  /*21e0*/  SHF.R.S32.HI R7, RZ, 0x1f, R6 ;  /* 0x0000001fff077819 */ /* 0x000fe20000011406 */
[----:B------:R-:W-:Y:S01]  /*21f0*/  IMAD.WIDE.U32 R106, R144, R110, R106 ;  /* 0x0000006e906a7225 */ /* 0x000fe200078e006a */
[----:B------:R-:W-:-:S03]  /*2200*/  SHF.R.S32.HI R5, RZ, 0x1f, R0 ;  /* 0x0000001fff057819 */ /* 0x000fc60000011400 */
[----:B------:R-:W-:Y:S01]  /*2210*/  IMAD.WIDE.U32 R108, R144, R110, R108 ;  /* 0x0000006e906c7225 */ /* 0x000fe200078e006c */
[CC--:B------:R-:W-:Y:S02]  /*2220*/  LEA.HI R4, R5.reuse, R0.reuse, RZ, 0x6 ;  /* 0x0000000005047211 */ /* 0x0c0fe400078f30ff */
[----:B------:R-:W-:Y:S02]  /*2230*/  LEA.HI R5, R5, R0, RZ, 0x3 ;  /* 0x0000000005057211 */ /* 0x000fe400078f18ff */
[CC--:B------:R-:W-:Y:S02]  /*2240*/  LEA.HI R0, R7.reuse, R6.reuse, RZ, 0x6 ;  /* 0x0000000607007211 */ /* 0x0c0fe400078f30ff */
[----:B------:R-:W-:Y:S02]  /*2250*/  LEA.HI R6, R7, R6, RZ, 0x3 ;  /* 0x0000000607067211 */ /* 0x000fe400078f18ff */
[----:B------:R-:W-:Y:S02]  /*2260*/  SHF.R.S32.HI R13, RZ, 0x6, R0 ;  /* 0x00000006ff0d7819 */ /* 0x000fe40000011400 */
[----:B------:R-:W-:-:S02]  /*2270*/  LOP3.LUT R0, R229, 0x38, R6, 0xf8, !PT ;  /* 0x00000038e5007812 */ /* 0x000fc400078ef806 */
[----:B------:R-:W-:Y:S01]  /*2280*/  SHF.R.S32.HI R9, RZ, 0x6, R4 ;  /* 0x00000006ff097819 */ /* 0x000fe20000011404 */
[----:B------:R-:W-:Y:S01]  /*2290*/  IMAD R140, R13, 0x1400, R230 ;  /* 0x000014000d8c7824 */ /* 0x000fe200078e02e6 */
[--C-:B------:R-:W-:Y:S01]  /*22a0*/  LOP3.LUT R4, R229, 0x38, R5.reuse, 0xf8, !PT ;  /* 0x00000038e5047812 */ /* 0x100fe200078ef805 */
[----:B------:R-:W-:Y:S01]  /*22b0*/  IMAD R142, R13, 0x1400, R236 ;  /* 0x000014000d8e7824 */ /* 0x000fe200078e02ec */
[-C--:B------:R-:W-:Y:S01]  /*22c0*/  LOP3.LUT R11, R0, R233.reuse, RZ, 0x3c, !PT ;  /* 0x000000e9000b7212 */ /* 0x080fe200078e3cff */
[C---:B------:R-:W-:Y:S01]  /*22d0*/  IMAD R141, R9.reuse, 0x1400, R230 ;  /* 0x00001400098d7824 */ /* 0x040fe200078e02e6 */
[----:B------:R-:W-:Y:S01]  /*22e0*/  LOP3.LUT R7, R228, 0x38, R5, 0xf8, !PT ;  /* 0x00000038e4077812 */ /* 0x000fe200078ef805 */
[C---:B------:R-:W-:Y:S01]  /*22f0*/  IMAD R143, R9.reuse, 0x1400, R236 ;  /* 0x00001400098f7824 */ /* 0x040fe200078e02ec */
[----:B------:R-:W-:Y:S01]  /*2300*/  LOP3.LUT R4, R4, R233, RZ, 0x3c, !PT ;  /* 0x000000e904047212 */ /* 0x000fe200078e3cff */
[----:B------:R-:W-:Y:S01]  /*2310*/  IMAD.IADD R140, R140, 0x1, R11 ;  /* 0x000000018c8c7824 */ /* 0x000fe200078e020b */
[----:B------:R-:W-:Y:S01]  /*2320*/  LOP3.LUT R11, R6, 0x38, RZ, 0xc0, !PT ;  /* 0x00000038060b7812 */ /* 0x000fe200078ec0ff */
[--C-:B------:R-:W-:Y:S01]  /*2330*/  IMAD R133, R9, 0x1400, R231.reuse ;  /* 0x0000140009857824 */ /* 0x100fe200078e02e7 */
[----:B------:R-:W-:Y:S01]  /*2340*/  LOP3.LUT R8, R7, R232, RZ, 0x3c, !PT ;  /* 0x000000e807087212 */ /* 0x000fe200078e3cff */
[----:B------:R-:W-:Y:S01]  /*2350*/  IMAD.IADD R141, R141, 0x1, R4 ;  /* 0x000000018d8d7824 */ /* 0x000fe200078e0204 */
[----:B------:R-:W-:Y:S01]  /*2360*/  LOP3.LUT R7, R5, 0x38, RZ, 0xc0, !PT ;  /* 0x0000003805077812 */ /* 0x000fe200078ec0ff */
[----:B------:R-:W-:Y:S01]  /*2370*/  IMAD R132, R13, 0x1400, R231 ;  /* 0x000014000d847824 */ /* 0x000fe200078e02e7 */
[----:B------:R-:W-:Y:S01]  /*2380*/  LOP3.LUT R4, R11, 0x1c0, R234, 0xf8, !PT ;  /* 0x000001c00b047812 */ /* 0x000fe200078ef8ea */
[----:B------:R-:W-:Y:S01]  /*2390*/  IMAD.IADD R133, R133, 0x1, R8 ;  /* 0x0000000185857824 */ /* 0x000fe200078e0208 */
[----:B------:R-:W-:-:S02]  /*23a0*/  LOP3.LUT R0, R7, 0x1c0, R234, 0xf8, !PT ;  /* 0x000001c007007812 */ /* 0x000fc400078ef8ea */
[-C--:B------:R-:W-:Y:S02]  /*23b0*/  LOP3.LUT R7, R4, R235.reuse, RZ, 0x3c, !PT ;  /* 0x000000eb04077212 */ /* 0x080fe400078e3cff */
[----:B------:R-:W-:Y:S02]  /*23c0*/  LOP3.LUT R0, R0, R235, RZ, 0x3c, !PT ;  /* 0x000000eb00007212 */ /* 0x000fe400078e3cff */
[----:B------:R-:W-:Y:S01]  /*23d0*/  LOP3.LUT R15, R228, 0x38, R6, 0xf8, !PT ;  /* 0x00000038e40f7812 */ /* 0x000fe200078ef806 */
[----:B------:R-:W-:Y:S01]  /*23e0*/  IMAD.IADD R142, R142, 0x1, R7 ;  /* 0x000000018e8e7824 */ /* 0x000fe200078e0207 */
[----:B------:R-:W-:Y:S01]  /*23f0*/  SHF.R.S32.HI R7, RZ, 0x1f, R144 ;  /* 0x0000001fff077819 */ /* 0x000fe20000011490 */
[----:B------:R-:W-:Y:S01]  /*2400*/  IMAD.IADD R143, R143, 0x1, R0 ;  /* 0x000000018f8f7824 */ /* 0x000fe200078e0200 */
[----:B------:R-:W-:Y:S02]  /*2410*/  LOP3.LUT R15, R15, R232, RZ, 0x3c, !PT ;  /* 0x000000e80f0f7212 */ /* 0x000fe400078e3cff */
[----:B------:R-:W-:Y:S01]  /*2420*/  LOP3.LUT R13, R5, 0xfffffff8, RZ, 0xc0, !PT ;  /* 0xfffffff8050d7812 */ /* 0x000fe200078ec0ff */
[C---:B------:R-:W-:Y:S01]  /*2430*/  IMAD R0, R7.reuse, R104, RZ ;  /* 0x0000006807007224 */ /* 0x040fe200078e02ff */
[----:B------:R-:W-:Y:S01]  /*2440*/  LOP3.LUT R11, R6, 0xfffffff8, RZ, 0xc0, !PT ;  /* 0xfffffff8060b7812 */ /* 0x000fe200078ec0ff */
[----:B------:R-:W-:Y:S01]  /*2450*/  IMAD.IADD R132, R132, 0x1, R15 ;  /* 0x0000000184847824 */ /* 0x000fe200078e020f */
[----:B------:R-:W-:Y:S01]  /*2460*/  SHF.R.S32.HI R14, RZ, 0x3, R5 ;  /* 0x00000003ff0e7819 */ /* 0x000fe20000011405 */
[----:B------:R-:W-:Y:S01]  /*2470*/  IMAD R9, R144, R105, R0 ;  /* 0x0000006990097224 */ /* 0x000fe200078e0200 */
[----:B------:R-:W-:Y:S01]  /*2480*/  SHF.R.S32.HI R12, RZ, 0x3, R6 ;  /* 0x00000003ff0c7819 */ /* 0x000fe20000011406 */
[----:B------:R-:W-:Y:S01]  /*2490*/  IMAD R0, R7, R110, RZ ;  /* 0x0000006e07007224 */ /* 0x000fe200078e02ff */
[----:B------:R-:W-:Y:S01]  /*24a0*/  SHF.R.S32.HI R6, RZ, 0x1f, R11 ;  /* 0x0000001fff067819 */ /* 0x000fe2000001140b */
[----:B------:R-:W-:-:S02]  /*24b0*/  IMAD R7, R111, 0x50, RZ ;  /* 0x000000506f077824 */ /* 0x000fc400078e02ff */
[----:B------:R-:W-:Y:S01]  /*24c0*/  IMAD R15, R144, R111, R0 ;  /* 0x0000006f900f7224 */ /* 0x000fe200078e0200 */
[----:B------:R-:W-:Y:S01]  /*24d0*/  SEL R0, RZ, 0x8, P2 ;  /* 0x00000008ff007807 */ /* 0x000fe20001000000 */
[----:B------:R-:W-:-:S03]  /*24e0*/  IMAD.WIDE.U32 R110, R110, 0x50, RZ ;  /* 0x000000506e6e7825 */ /* 0x000fc600078e00ff */
[----:B------:R-:W-:Y:S01]  /*24f0*/  LOP3.LUT R0, R3, R0, RZ, 0xfc, !PT ;  /* 0x0000000003007212 */ /* 0x000fe200078efcff */
[----:B------:R-:W-:-:S03]  /*2500*/  IMAD.WIDE.U32 R104, R104, 0x50, RZ ;  /* 0x0000005068687825 */ /* 0x000fc600078e00ff */
[C---:B------:R-:W-:Y:S01]  /*2510*/  LOP3.LUT R10, R0.reuse, 0x2, RZ, 0xc0, !PT ;  /* 0x00000002000a7812 */ /* 0x040fe200078ec0ff */
[----:B------:R-:W-:Y:S01]  /*2520*/  IMAD.IADD R126, R111, 0x1, R7 ;  /* 0x000000016f7e7824 */ /* 0x000fe200078e0207 */
[C---:B------:R-:W-:Y:S01]  /*2530*/  LOP3.LUT R8, R0.reuse, 0x8, RZ, 0xc0, !PT ;  /* 0x0000000800087812 */ /* 0x040fe200078ec0ff */
[----:B------:R-:W-:Y:S01]  /*2540*/  IMAD.IADD R25, R101, 0x1, R9 ;  /* 0x0000000165197824 */ /* 0x000fe200078e0209 */
[----:B------:R-:W-:Y:S01]  /*2550*/  SHF.R.S32.HI R7, RZ, 0x1f, R13 ;  /* 0x0000001fff077819 */ /* 0x000fe2000001140d */
[----:B------:R-:W-:Y:S01]  /*2560*/  IMAD.IADD R21, R9, 0x1, R103 ;  /* 0x0000000109157824 */ /* 0x000fe200078e0267 */
[----:B------:R-:W-:Y:S01]  /*2570*/  LOP3.LUT R9, R0, 0x4, RZ, 0xc0, !PT ;  /* 0x0000000400097812 */ /* 0x000fe200078ec0ff */
[----:B------:R-:W-:Y:S02]  /*2580*/  IMAD.IADD R20, R107, 0x1, R15 ;  /* 0x000000016b147824 */ /* 0x000fe400078e020f */
[----:B------:R-:W-:Y:S02]  /*2590*/  IMAD.IADD R127, R105, 0x1, R127 ;  /* 0x00000001697f7824 */ /* 0x000fe400078e027f */
[----:B------:R-:W-:-:S02]  /*25a0*/  IMAD.IADD R15, R15, 0x1, R109 ;  /* 0x000000010f0f7824 */ /* 0x000fc400078e026d */
[----:B------:R-:W-:-:S07]  /*25b0*/  IMAD.IADD R5, R97, 0x1, R41 ;  /* 0x0000000161057824 */ /* 0x000fce00078e0229 */
.L_x_2403:
[----:B------:R-:W0:Y:S01]  /*25c0*/  LDC.64 R118, c[0x0][0x2d8] ;  /* 0x0000b600ff767b82 */ /* 0x000e220000000a00 */
[----:B--23--:R-:W-:Y:S01]  /*25d0*/  VIADD R45, R24, 0xffffffff ;  /* 0xffffffff182d7836 */ /* 0x00cfe20000000000 */
[----:B------:R-:W-:Y:S05]  /*25e0*/  YIELD ;  /* 0x0000000000007946 */ /* 0x000fea0003800000 */
[----:B------:R-:W-:Y:S01]  /*25f0*/  SHF.R.S32.HI R42, RZ, 0x1f, R45 ;  /* 0x0000001fff2a7819 */ /* 0x000fe2000001142d */
[----:B------:R-:W1:Y:S01]  /*2600*/  LDC R116, c[0x0][0x3d4] ;  /* 0x0000f500ff747b82 */ /* 0x000e620000000800 */
        /* <DEDUP_REMOVED lines=16> */
[----:B-----5:R-:W-:Y:S02]  /*2710*/  LEA R60, P6, R40, R118, 0x1 ;  /* 0x00000076283c7211 */ /* 0x020fe400078c08ff */
[----:B------:R-:W-:Y:S02]  /*2720*/  ISETP.GT.AND P3, PT, R45, R120, PT ;  /* 0x000000782d00720c */ /* 0x000fe40003f64270 */
[-C--:B------:R-:W-:Y:S01]  /*2730*/  LEA.HI.X R55, R4, R119.reuse, R24, 0x1, P5 ;  /* 0x0000007704377211 */ /* 0x080fe200028f0c18 */
[----:B------:R-:W-:Y:S01]  /*2740*/  IMAD R4, R3, 0x2, R16 ;  /* 0x0000000203047824 */ /* 0x000fe200078e0210 */
[----:B------:R-:W-:Y:S01]  /*2750*/  LEA.HI.X R61, R40, R119, R41, 0x1, P6 ;  /* 0x00000077283d7211 */ /* 0x000fe200030f0c29 */
[----:B------:R-:W-:Y:S01]  /*2760*/  IMAD.MOV.U32 R24, RZ, RZ, R45 ;  /* 0x000000ffff187224 */ /* 0x000fe200078e002d */
[----:B------:R-:W-:Y:S01]  /*2770*/  P2R R114, PR, RZ, 0x8 ;  /* 0x00000008ff727803 */ /* 0x000fe20000000000 */
        /* <DEDUP_REMOVED lines=30> */
[----:B------:R-:W-:Y:S01]  /*2960*/  ISETP.GE.AND P5, PT, R212, R116, PT ;  /* 0x00000074d400720c */ /* 0x000fe20003fa6270 */
[----:B------:R-:W-:Y:S01]  /*2970*/  IMAD.X R42, R0, 0x1, R20, P2 ;  /* 0x00000001002a7824 */ /* 0x000fe200010e0614 */
[----:B------:R-:W-:Y:S01]  /*2980*/  LEA R40, P2, R41, UR4, 0x1 ;  /* 0x0000000429287c11 */ /* 0x000fe2000f8408ff */
[----:B------:R-:W-:Y:S01]  /*2990*/  IMAD.X R44, R115, 0x1, R25, P4 ;  /* 0x00000001732c7824 */ /* 0x000fe200020e0619 */
[----:B------:R-:W-:-:S02]  /*29a0*/  CS2R R124, SRZ ;  /* 0x00000000007c7805 */ /* 0x000fc4000001ff00 */
[-C--:B------:R-:W-:Y:S02]  /*29b0*/  ISETP.GE.AND P4, PT, R216, R116.reuse, PT ;  /* 0x00000074d800720c */ /* 0x080fe40003f86270 */
[----:B------:R-:W-:Y:S01]  /*29c0*/  LEA.HI.X R41, R41, UR5, R42, 0x1, P2 ;  /* 0x0000000529297c11 */ /* 0x000fe200090f0c2a */
[----:B------:R-:W-:Y:S02]  /*29d0*/  ULDC.64 UR4, c[0x0][0x3e0] ;  /* 0x0000f80000047ab9 */ /* 0x000fe40000000a00 */
[C---:B------:R-:W-:Y:S02]  /*29e0*/  LEA R42, P2, R43.reuse, UR4, 0x1 ;  /* 0x000000042b2a7c11 */ /* 0x040fe4000f8408ff */
[----:B------:R0:W5:Y:S02]  /*29f0*/  @!P5 LDG.E.64 R122, desc[UR60][R40.64] ;  /* 0x0000003c287ad981 */ /* 0x000164000c1e1b00 */
        /* <DEDUP_REMOVED lines=16> */
.L_x_2300:
[----:B------:R-:W-:Y:S05]  /*2b00*/  BSYNC B1 ;  /* 0x0000000000017941 */ /* 0x000fea0003800000 */
.L_x_2299:
        /* <DEDUP_REMOVED lines=29> */
[----:B------:R-:W-:Y:S01]  /*2ce0*/  PRMT R182, R40, 0x7610, R182 ;  /* 0x0000761028b67816 */ /* 0x000fe200000000b6 */
[----:B------:R-:W-:Y:S01]  /*2cf0*/  IMAD.MOV.U32 R40, RZ, RZ, R119 ;  /* 0x000000ffff287224 */ /* 0x000fe200078e0077 */
[----:B------:R-:W-:Y:S01]  /*2d00*/  PRMT R136, R136, 0x5410, R41 ;  /* 0x0000541088887816 */ /* 0x000fe20000000029 */
[----:B------:R-:W-:Y:S01]  /*2d10*/  IMAD.MOV.U32 R41, RZ, RZ, R125 ;  /* 0x000000ffff297224 */ /* 0x000fe200078e007d */
[----:B------:R-:W-:Y:S02]  /*2d20*/  CS2R R74, SRZ ;  /* 0x00000000004a7805 */ /* 0x000fe4000001ff00 */
[----:B------:R-:W-:Y:S02]  /*2d30*/  CS2R R78, SRZ ;  /* 0x00000000004e7805 */ /* 0x000fe4000001ff00 */
[----:B------:R-:W-:-:S02]  /*2d40*/  PRMT R183, R40, 0x7610, R183 ;  /* 0x0000761028b77816 */ /* 0x000fc400000000b7 */
[----:B------:R-:W-:Y:S02]  /*2d50*/  CS2R R68, SRZ ;  /* 0x0000000000447805 */ /* 0x000fe4000001ff00 */
[----:B------:R-:W-:Y:S02]  /*2d60*/  PRMT R156, R41, 0x7610, R156 ;  /* 0x00007610299c7816 */ /* 0x000fe4000000009c */
        /* <DEDUP_REMOVED lines=34> */
.L_x_2302:
[----:B------:R-:W-:Y:S05]  /*2f90*/  BSYNC B1 ;  /* 0x0000000000017941 */ /* 0x000fea0003800000 */
.L_x_2301:
        /* <DEDUP_REMOVED lines=8> */
[----:B------:R-:W-:Y:S01]  /*3020*/  CS2R R58, SRZ ;  /* 0x00000000003a7805 */ /* 0x000fe2000001ff00 */
[----:B-----5:R-:W-:Y:S01]  /*3030*/  IMAD.MOV.U32 R139, RZ, RZ, R66 ;  /* 0x000000ffff8b7224 */ /* 0x020fe200078e0042 */
        /* <DEDUP_REMOVED lines=32> */
.L_x_2304:
[----:B------:R-:W-:Y:S05]  /*3240*/  BSYNC B1 ;  /* 0x0000000000017941 */ /* 0x000fea0003800000 */
.L_x_2303:
[----:B------:R-:W2:Y:S01]  /*3250*/  LDL R0, [R1+0x60] ;  /* 0x0000600001007983 */ /* 0x000ea20000100800 */
[----:B01----:R-:W-:Y:S01]  /*3260*/  IMAD.MOV.U32 R40, RZ, RZ, R70 ;  /* 0x000000ffff287224 */ /* 0x003fe200078e0046 */
[----:B------:R-:W-:Y:S01]  /*3270*/  MOV R41, R71 ;  /* 0x0000004700297202 */ /* 0x000fe20000000f00 */
[----:B------:R-:W-:Y:S01]  /*3280*/  IMAD.MOV.U32 R42, RZ, RZ, R74 ;  /* 0x000000ffff2a7224 */ /* 0x000fe200078e004a */
[----:B------:R-:W-:Y:S02]  /*3290*/  PRMT R162, R139, 0x7610, R162 ;  /* 0x000076108ba27816 */ /* 0x000fe400000000a2 */
        /* <DEDUP_REMOVED lines=64> */
.L_x_2305:
[----:B------:R-:W-:Y:S01]  /*36a0*/  IMAD R0, R18, 0x8, R16 ;  /* 0x0000000812007824 */ /* 0x000fe200078e0210 */
[----:B------:R-:W-:Y:S01]  /*36b0*/  SHF.L.U32 R115, R221, 0x1f, RZ ;  /* 0x0000001fdd737819 */ /* 0x000fe200000006ff */
[----:B------:R-:W-:Y:S03]  /*36c0*/  BSSY B1, `(.L_x_2306) ;  /* 0x0000003000017945 */ /* 0x000fe60003800000 */
[----:B------:R-:W0:Y:S02]  /*36d0*/  SYNCS.PHASECHK.TRANS64.TRYWAIT P6, [R0+URZ+0x38890], R115 ;  /* 0x03889073000075a7 */ /* 0x000e2400080c017f */
[----:B0-----:R-:W-:Y:S05]  /*36e0*/  @!P6 BRA `(.L_x_2307) ;  /* 0x000002b8004ce947 */ /* 0x001fea0003800000 */
.L_x_2673:
[----:B------:R-:W-:Y:S05]  /*36f0*/  BSYNC B1 ;  /* 0x0000000000017941 */ /* 0x000fea0003800000 */
.L_x_2306:
        /* <DEDUP_REMOVED lines=10> */
[--C-:B------:R-:W-:Y:S02]  /*37a0*/  SHF.R.U64 R153, R124, 0x10, R125.reuse ;  /* 0x000000107c997819 */ /* 0x100fe4000000127d */
[----:B------:R-:W-:Y:S02]  /*37b0*/  SHF.R.U32.HI R155, RZ, 0x10, R125 ;  /* 0x00000010ff9b7819 */ /* 0x000fe4000001167d */
[----:B------:R-:W-:Y:S01]  /*37c0*/  SHF.R.U32.HI R154, RZ, 0x10, R123 ;  /* 0x00000010ff9a7819 */ /* 0x000fe2000001167b */
[----:B--2---:R-:W-:Y:S01]  /*37d0*/  IMAD.U32 R123, R42, 0x10000, RZ ;  /* 0x000100002a7b7824 */ /* 0x004fe200078e00ff */
[----:B------:R-:W-:Y:S02]  /*37e0*/  PRMT R124, R138, 0x5432, R152 ;  /* 0x000054328a7c7816 */ /* 0x000fe40000000098 */
[----:B------:R-:W-:-:S02]  /*37f0*/  PRMT R152, R157, 0x5410, R153 ;  /* 0x000054109d987816 */ /* 0x000fc40000000099 */
[----:B------:R-:W-:Y:S01]  /*3800*/  PRMT R153, R156, 0x5410, R155 ;  /* 0x000054109c997816 */ /* 0x000fe2000000009b */
[----:B------:R-:W-:Y:S01]  /*3810*/  IMAD.U32 R155, R40, 0x10000, RZ ;  /* 0x00010000289b7824 */ /* 0x000fe200078e00ff */
[----:B------:R-:W-:Y:S01]  /*3820*/  PRMT R125, R137, 0x5432, R154 ;  /* 0x00005432897d7816 */ /* 0x000fe2000000009a */
[C---:B------:R-:W-:Y:S01]  /*3830*/  IMAD.U32 R154, R41.reuse, 0x10000, RZ ;  /* 0x00010000299a7824 */ /* 0x040fe200078e00ff */
[----:B------:R-:W-:Y:S01]  /*3840*/  LOP3.LUT R158, R41, 0xffff0000, RZ, 0xc0, !PT ;  /* 0xffff0000299e7812 */ /* 0x000fe200078ec0ff */
[----:B------:R-:W-:Y:S01]  /*3850*/  IMAD.U32 R156, R153, 0x10000, RZ ;  /* 0x00010000999c7824 */ /* 0x000fe200078e00ff */
[----:B------:R-:W-:Y:S01]  /*3860*/  LOP3.LUT R42, R42, 0xffff0000, RZ, 0xc0, !PT ;  /* 0xffff00002a2a7812 */ /* 0x000fe200078ec0ff */
[----:B------:R-:W-:Y:S01]  /*3870*/  IMAD.U32 R157, R125, 0x10000, RZ ;  /* 0x000100007d9d7824 */ /* 0x000fe200078e00ff */
[C---:B------:R-:W-:Y:S01]  /*3880*/  LOP3.LUT R41, R152.reuse, 0xffff0000, RZ, 0xc0, !PT ;  /* 0xffff000098297812 */ /* 0x040fe200078ec0ff */
[----:B------:R-:W-:Y:S01]  /*3890*/  IMAD.U32 R152, R152, 0x10000, RZ ;  /* 0x0001000098987824 */ /* 0x000fe200078e00ff */
[----:B------:R-:W-:Y:S01]  /*38a0*/  LOP3.LUT R159, R124, 0xffff0000, RZ, 0xc0, !PT ;  /* 0xffff00007c9f7812 */ /* 0x000fe200078ec0ff */
[-C--:B------:R-:W-:Y:S01]  /*38b0*/  FMUL.FTZ R166, R42, R156.reuse ;  /* 0x0000009c2aa67220 */ /* 0x080fe20000410000 */
[----:B------:R-:W-:Y:S01]  /*38c0*/  LOP3.LUT R122, R43, 0xffff0000, RZ, 0xc0, !PT ;  /* 0xffff00002b7a7812 */ /* 0x000fe200078ec0ff */
[----:B------:R-:W-:Y:S01]  /*38d0*/  FMUL.FTZ R161, R158, R41 ;  /* 0x000000299ea17220 */ /* 0x000fe20000410000 */
[----:B------:R-:W-:Y:S01]  /*38e0*/  FMUL.FTZ R42, R42, R157 ;  /* 0x0000009d2a2a7220 */ /* 0x000fe20000410000 */
[----:B------:R-:W-:Y:S01]  /*38f0*/  FMUL.FTZ R158, R158, R159 ;  /* 0x0000009f9e9e7220 */ /* 0x000fe20000410000 */
[----:B------:R-:W-:Y:S01]  /*3900*/  LOP3.LUT R153, R153, 0xffff0000, RZ, 0xc0, !PT ;  /* 0xffff000099997812 */ /* 0x000fe200078ec0ff */
[----:B------:R-:W-:Y:S01]  /*3910*/  IMAD.U32 R124, R124, 0x10000, RZ ;  /* 0x000100007c7c7824 */ /* 0x000fe200078e00ff */
[----:B------:R-:W-:Y:S01]  /*3920*/  LOP3.LUT R125, R125, 0xffff0000, RZ, 0xc0, !PT ;  /* 0xffff00007d7d7812 */ /* 0x000fe200078ec0ff */
[C---:B------:R-:W-:Y:S01]  /*3930*/  FFMA.FTZ R166, R123.reuse, R157, -R166 ;  /* 0x0000009d7ba67223 */ /* 0x040fe200000108a6 */
[----:B------:R-:W-:Y:S01]  /*3940*/  LOP3.LUT R40, R40, 0xffff0000, RZ, 0xc0, !PT ;  /* 0xffff000028287812 */ /* 0x000fe200078ec0ff */
[C---:B------:R-:W-:Y:S01]  /*3950*/  FFMA.FTZ R161, R154.reuse, R159, -R161 ;  /* 0x0000009f9aa17223 */ /* 0x040fe200000108a1 */
[----:B------:R-:W-:Y:S01]  /*3960*/  FFMA.FTZ R158, R154, R41, R158 ;  /* 0x000000299a9e7223 */ /* 0x000fe2000001009e */
[----:B------:R-:W-:Y:S01]  /*3970*/  FFMA.FTZ R123, R123, R156, R42 ;  /* 0x0000009c7b7b7223 */ /* 0x000fe2000001002a */
[----:B------:R-:W-:-:S02]  /*3980*/  IMAD.U32 R43, R43, 0x10000, RZ ;  /* 0x000100002b2b7824 */ /* 0x000fc400078e00ff */
        /* <DEDUP_REMOVED lines=10> */
[----:B------:R-:W-:Y:S01]  /*3a30*/  F2FP.BF16.F32.PACK_AB R40, R41, R122 ;  /* 0x0000007a2928723e */ /* 0x000fe200000010ff */
[----:B------:R-:W-:Y:S01]  /*3a40*/  IMAD.MOV.U32 R41, RZ, RZ, R158 ;  /* 0x000000ffff297224 */ /* 0x000fe200078e009e */
[----:B------:R-:W-:-:S07]  /*3a50*/  F2FP.BF16.F32.PACK_AB R42, R123, R166 ;  /* 0x000000a67b2a723e */ /* 0x000fce00000010ff */
.L_x_2313:
[----:B------:R-:W-:Y:S05]  /*3a60*/  BSYNC B3 ;  /* 0x0000000000037941 */ /* 0x000fea0003800000 */
.L_x_2312:
[----:B--2---:R1:W-:Y:S02]  /*3a70*/  STG.E.128 desc[UR60][R60.64], R40 ;  /* 0x000000283c007986 */ /* 0x0043e4000c101d3c */
.L_x_2311:
[----:B------:R-:W-:Y:S05]  /*3a80*/  BSYNC B2 ;  /* 0x0000000000027941 */ /* 0x000fea0003800000 */
.L_x_2310:
        /* <DEDUP_REMOVED lines=9> */
[--C-:B------:R-:W-:Y:S02]  /*3b20*/  SHF.R.U64 R123, R94, 0x10, R95.reuse ;  /* 0x000000105e7b7819 */ /* 0x100fe4000000125f */
[----:B------:R-:W-:Y:S01]  /*3b30*/  SHF.R.U32.HI R152, RZ, 0x10, R95 ;  /* 0x00000010ff987819 */ /* 0x000fe2000001165f */
[----:B------:R-:W-:Y:S01]  /*3b40*/  IMAD.U32 R95, R42, 0x10000, RZ ;  /* 0x000100002a5f7824 */ /* 0x000fe200078e00ff */
[----:B------:R-:W-:Y:S02]  /*3b50*/  SHF.R.U32.HI R119, RZ, 0x10, R119 ;  /* 0x00000010ff777819 */ /* 0x000fe40000011677 */
[----:B------:R-:W-:Y:S02]  /*3b60*/  PRMT R122, R136, 0x5432, R122 ;  /* 0x00005432887a7816 */ /* 0x000fe4000000007a */
[----:B------:R-:W-:-:S02]  /*3b70*/  PRMT R123, R134, 0x5432, R123 ;  /* 0x00005432867b7816 */ /* 0x000fc4000000007b */
[----:B------:R-:W-:Y:S02]  /*3b80*/  PRMT R118, R135, 0x5432, R152 ;  /* 0x0000543287767816 */ /* 0x000fe40000000098 */
[----:B------:R-:W-:Y:S02]  /*3b90*/  PRMT R119, R183, 0x5410, R119 ;  /* 0x00005410b7777816 */ /* 0x000fe40000000077 */
[----:B------:R-:W-:Y:S01]  /*3ba0*/  LOP3.LUT R155, R41, 0xffff0000, RZ, 0xc0, !PT ;  /* 0xffff0000299b7812 */ /* 0x000fe200078ec0ff */
[----:B------:R-:W-:Y:S01]  /*3bb0*/  IMAD.U32 R153, R118, 0x10000, RZ ;  /* 0x0001000076997824 */ /* 0x000fe200078e00ff */
[C---:B------:R-:W-:Y:S01]  /*3bc0*/  LOP3.LUT R152, R122.reuse, 0xffff0000, RZ, 0xc0, !PT ;  /* 0xffff00007a987812 */ /* 0x040fe200078ec0ff */
[----:B------:R-:W-:Y:S01]  /*3bd0*/  IMAD.U32 R125, R119, 0x10000, RZ ;  /* 0x00010000777d7824 */ /* 0x000fe200078e00ff */
[----:B------:R-:W-:Y:S01]  /*3be0*/  LOP3.LUT R154, R123, 0xffff0000, RZ, 0xc0, !PT ;  /* 0xffff00007b9a7812 */ /* 0x000fe200078ec0ff */
[----:B------:R-:W-:Y:S01]  /*3bf0*/  IMAD.U32 R122, R122, 0x10000, RZ ;  /* 0x000100007a7a7824 */ /* 0x000fe200078e00ff */
[----:B------:R-:W-:Y:S01]  /*3c00*/  LOP3.LUT R42, R42, 0xffff0000, RZ, 0xc0, !PT ;  /* 0xffff00002a2a7812 */ /* 0x000fe200078ec0ff */
[----:B------:R-:W-:Y:S01]  /*3c10*/  FMUL.FTZ R156, R155, R152 ;  /* 0x000000989b9c7220 */ /* 0x000fe20000410000 */
[----:B------:R-:W-:Y:S01]  /*3c20*/  LOP3.LUT R94, R43, 0xffff0000, RZ, 0xc0, !PT ;  /* 0xffff00002b5e7812 */ /* 0x000fe200078ec0ff */
[----:B------:R-:W-:-:S02]  /*3c30*/  IMAD.U32 R43, R41, 0x10000, RZ ;  /* 0x00010000292b7824 */ /* 0x000fc400078e00ff */
[-C--:B------:R-:W-:Y:S01]  /*3c40*/  FMUL.FTZ R155, R155, R154.reuse ;  /* 0x0000009a9b9b7220 */ /* 0x080fe20000410000 */
[----:B------:R-:W-:Y:S02]  /*3c50*/  IMAD.U32 R41, R40, 0x10000, RZ ;  /* 0x0001000028297824 */ /* 0x000fe400078e00ff */
        /* <DEDUP_REMOVED lines=23> */
.L_x_2317:
[----:B------:R-:W-:Y:S05]  /*3dd0*/  BSYNC B3 ;  /* 0x0000000000037941 */ /* 0x000fea0003800000 */
.L_x_2316:
[----:B--2---:R2:W-:Y:S02]  /*3de0*/  STG.E.128 desc[UR60][R60.64+0x80], R40 ;  /* 0x000080283c007986 */ /* 0x0045e4000c101d3c */
.L_x_2315:
[----:B------:R-:W-:Y:S05]  /*3df0*/  BSYNC B2 ;  /* 0x0000000000027941 */ /* 0x000fea0003800000 */
.L_x_2314:
        /* <DEDUP_REMOVED lines=13> */
[----:B------:R-:W-:Y:S01]  /*3ed0*/  PRMT R181, R181, 0x5410, R86 ;  /* 0x00005410b5b57816 */ /* 0x000fe20000000056 */
[----:B------:R-:W-:Y:S01]  /*3ee0*/  IMAD.U32 R86, R41, 0x10000, RZ ;  /* 0x0001000029567824 */ /* 0x000fe200078e00ff */
[----:B------:R-:W-:-:S02]  /*3ef0*/  PRMT R176, R176, 0x5410, R95 ;  /* 0x00005410b0b07816 */ /* 0x000fc4000000005f */
[----:B------:R-:W-:Y:S02]  /*3f00*/  PRMT R182, R182, 0x5410, R119 ;  /* 0x00005410b6b67816 */ /* 0x000fe40000000077 */
[----:B------:R-:W-:Y:S02]  /*3f10*/  LOP3.LUT R122, R41, 0xffff0000, RZ, 0xc0, !PT ;  /* 0xffff0000297a7812 */ /* 0x000fe400078ec0ff */
[----:B------:R-:W-:Y:S01]  /*3f20*/  PRMT R178, R178, 0x5410, R87 ;  /* 0x00005410b2b27816 */ /* 0x000fe20000000057 */
[----:B------:R-:W-:Y:S01]  /*3f30*/  IMAD.U32 R95, R182, 0x10000, RZ ;  /* 0x00010000b65f7824 */ /* 0x000fe200078e00ff */
[C---:B------:R-:W-:Y:S01]  /*3f40*/  LOP3.LUT R41, R181.reuse, 0xffff0000, RZ, 0xc0, !PT ;  /* 0xffff0000b5297812 */ /* 0x040fe200078ec0ff */
[----:B------:R-:W-:Y:S01]  /*3f50*/  IMAD.U32 R181, R181, 0x10000, RZ ;  /* 0x00010000b5b57824 */ /* 0x000fe200078e00ff */
        /* <DEDUP_REMOVED lines=10> */
[----:B------:R-:W-:Y:S01]  /*4000*/  FFMA.FTZ R122, R86, R41, R122 ;  /* 0x00000029567a7223 */ /* 0x000fe2000001007a */
[----:B------:R-:W-:Y:S01]  /*4010*/  LOP3.LUT R178, R178, 0xffff0000, RZ, 0xc0, !PT ;  /* 0xffff0000b2b27812 */ /* 0x000fe200078ec0ff */
[----:B------:R-:W-:-:S02]  /*4020*/  IMAD.U32 R41, R176, 0x10000, RZ ;  /* 0x00010000b0297824 */ /* 0x000fc400078e00ff */
[C---:B------:R-:W-:Y:S01]  /*4030*/  FFMA.FTZ R124, R93.reuse, R118, -R124 ;  /* 0x000000765d7c7223 */ /* 0x040fe2000001087c */
[----:B------:R-:W-:Y:S01]  /*4040*/  FFMA.FTZ R119, R86, R87, -R119 ;  /* 0x0000005756777223 */ /* 0x000fe20000010877 */
[----:B------:R-:W-:Y:S01]  /*4050*/  FFMA.FTZ R93, R93, R95, R42 ;  /* 0x0000005f5d5d7223 */ /* 0x000fe2000001002a */
[----:B------:R-:W-:Y:S02]  /*4060*/  IMAD.U32 R43, R43, 0x10000, RZ ;  /* 0x000100002b2b7824 */ /* 0x000fe400078e00ff */
        /* <DEDUP_REMOVED lines=12> */
.L_x_2321:
[----:B------:R-:W-:Y:S05]  /*4130*/  BSYNC B3 ;  /* 0x0000000000037941 */ /* 0x000fea0003800000 */
.L_x_2320:
[----:B--2---:R3:W-:Y:S02]  /*4140*/  STG.E.128 desc[UR60][R60.64+0x100], R40 ;  /* 0x000100283c007986 */ /* 0x0047e4000c101d3c */
.L_x_2319:
[----:B------:R-:W-:Y:S05]  /*4150*/  BSYNC B2 ;  /* 0x0000000000027941 */ /* 0x000fea0003800000 */
.L_x_2318:
[----:B------:R-:W-:-:S13]  /*4160*/  ISETP.NE.AND P3, PT, R8, RZ, PT ;  /* 0x000000ff0800720c */ /* 0x000fda0003f65270 */
[----:B------:R-:W-:Y:S05]  /*4170*/  @!P3 BRA `(.L_x_2309) ;  /* 0x0000000000ccb947 */ /* 0x000fea0003800000 */
[----:B-123--:R1:W2:Y:S01]  /*4180*/  LDS.128 R40, [R4+0x2bc00] ;  /* 0x02bc000004287984 */ /* 0x00e2a20000000c00 */
        /* <DEDUP_REMOVED lines=12> */
[----:B------:R-:W-:Y:S02]  /*4250*/  PRMT R165, R165, 0x5410, R86 ;  /* 0x00005410a5a57816 */ /* 0x000fe40000000056 */
[----:B------:R-:W-:Y:S01]  /*4260*/  LOP3.LUT R85, R41, 0xffff0000, RZ, 0xc0, !PT ;  /* 0xffff000029557812 */ /* 0x000fe200078ec0ff */
[----:B------:R-:W-:Y:S01]  /*4270*/  IMAD.U32 R84, R180, 0x10000, RZ ;  /* 0x00010000b4547824 */ /* 0x000fe200078e00ff */
[----:B------:R-:W-:Y:S01]  /*4280*/  LOP3.LUT R94, R179, 0xffff0000, RZ, 0xc0, !PT ;  /* 0xffff0000b35e7812 */ /* 0x000fe200078ec0ff */
[----:B------:R-:W-:Y:S01]  /*4290*/  IMAD.U32 R92, R165, 0x10000, RZ ;  /* 0x00010000a55c7824 */ /* 0x000fe200078e00ff */
[----:B------:R-:W-:Y:S01]  /*42a0*/  LOP3.LUT R86, R167, 0xffff0000, RZ, 0xc0, !PT ;  /* 0xffff0000a7567812 */ /* 0x000fe200078ec0ff */
[----:B------:R-:W-:Y:S01]  /*42b0*/  IMAD.U32 R41, R40, 0x10000, RZ ;  /* 0x0001000028297824 */ /* 0x000fe200078e00ff */
[----:B------:R-:W-:Y:S01]  /*42c0*/  LOP3.LUT R83, R42, 0xffff0000, RZ, 0xc0, !PT ;  /* 0xffff00002a537812 */ /* 0x000fe200078ec0ff */
[----:B------:R-:W-:Y:S01]  /*42d0*/  FMUL.FTZ R118, R85, R94 ;  /* 0x0000005e55767220 */ /* 0x000fe20000410000 */
[----:B------:R-:W-:Y:S01]  /*42e0*/  LOP3.LUT R42, R43, 0xffff0000, RZ, 0xc0, !PT ;  /* 0xffff00002b2a7812 */ /* 0x000fe200078ec0ff */
[----:B------:R-:W-:Y:S01]  /*42f0*/  FMUL.FTZ R93, R85, R86 ;  /* 0x00000056555d7220 */ /* 0x000fe20000410000 */
[----:B------:R-:W-:Y:S01]  /*4300*/  LOP3.LUT R85, R40, 0xffff0000, RZ, 0xc0, !PT ;  /* 0xffff000028557812 */ /* 0x000fe200078ec0ff */
[----:B------:R-:W-:Y:S01]  /*4310*/  FMUL.FTZ R95, R83, R84 ;  /* 0x00000054535f7220 */ /* 0x000fe20000410000 */
[C---:B------:R-:W-:Y:S01]  /*4320*/  FFMA.FTZ R40, R87.reuse, R86, -R118 ;  /* 0x0000005657287223 */ /* 0x040fe20000010876 */
[----:B------:R-:W-:Y:S01]  /*4330*/  FFMA.FTZ R87, R87, R94, R93 ;  /* 0x0000005e57577223 */ /* 0x000fe2000001005d */
[-C--:B------:R-:W-:Y:S01]  /*4340*/  FMUL.FTZ R93, R83, R92.reuse ;  /* 0x0000005c535d7220 */ /* 0x080fe20000410000 */
[----:B------:R-:W-:Y:S01]  /*4350*/  LOP3.LUT R180, R180, 0xffff0000, RZ, 0xc0, !PT ;  /* 0xffff0000b4b47812 */ /* 0x000fe200078ec0ff */
[----:B------:R-:W-:Y:S01]  /*4360*/  FFMA.FTZ R83, R82, R92, -R95 ;  /* 0x0000005c52537223 */ /* 0x000fe2000001085f */
[----:B------:R-:W-:Y:S01]  /*4370*/  LOP3.LUT R165, R165, 0xffff0000, RZ, 0xc0, !PT ;  /* 0xffff0000a5a57812 */ /* 0x000fe200078ec0ff */
[----:B------:R-:W-:-:S02]  /*4380*/  IMAD.U32 R92, R179, 0x10000, RZ ;  /* 0x00010000b35c7824 */ /* 0x000fc400078e00ff */
[----:B------:R-:W-:Y:S01]  /*4390*/  FFMA.FTZ R82, R82, R84, R93 ;  /* 0x0000005452527223 */ /* 0x000fe2000001005d */
[----:B------:R-:W-:Y:S02]  /*43a0*/  IMAD.U32 R86, R167, 0x10000, RZ ;  /* 0x00010000a7567824 */ /* 0x000fe400078e00ff */
[C---:B------:R-:W-:Y:S01]  /*43b0*/  FMUL.FTZ R84, R42.reuse, R180 ;  /* 0x000000b42a547220 */ /* 0x040fe20000410000 */
[----:B------:R-:W-:Y:S01]  /*43c0*/  FMUL.FTZ R93, R42, R165 ;  /* 0x000000a52a5d7220 */ /* 0x000fe20000410000 */
[C---:B------:R-:W-:Y:S01]  /*43d0*/  FMUL.FTZ R42, R85.reuse, R92 ;  /* 0x0000005c552a7220 */ /* 0x040fe20000410000 */
[-C--:B------:R-:W-:Y:S01]  /*43e0*/  FMUL.FTZ R85, R85, R86.reuse ;  /* 0x0000005655557220 */ /* 0x080fe20000410000 */
[----:B------:R-:W-:Y:S01]  /*43f0*/  IMAD.U32 R43, R43, 0x10000, RZ ;  /* 0x000100002b2b7824 */ /* 0x000fe200078e00ff */
[----:B------:R-:W-:Y:S01]  /*4400*/  F2FP.BF16.F32.PACK_AB R82, R82, R83 ;  /* 0x000000535252723e */ /* 0x000fe200000010ff */
[C---:B------:R-:W-:Y:S01]  /*4410*/  FFMA.FTZ R42, R41.reuse, R86, -R42 ;  /* 0x00000056292a7223 */ /* 0x040fe2000001082a */
[----:B------:R-:W-:Y:S01]  /*4420*/  FFMA.FTZ R85, R41, R92, R85 ;  /* 0x0000005c29557223 */ /* 0x000fe20000010055 */
[C---:B------:R-:W-:Y:S01]  /*4430*/  FFMA.FTZ R84, R43.reuse, R165, -R84 ;  /* 0x000000a52b547223 */ /* 0x040fe20000010854 */
[----:B------:R-:W-:Y:S01]  /*4440*/  FFMA.FTZ R93, R43, R180, R93 ;  /* 0x000000b42b5d7223 */ /* 0x000fe2000001005d */
[----:B------:R-:W-:-:S02]  /*4450*/  F2FP.BF16.F32.PACK_AB R41, R87, R40 ;  /* 0x000000285729723e */ /* 0x000fc400000010ff */
[----:B------:R-:W-:Y:S01]  /*4460*/  F2FP.BF16.F32.PACK_AB R40, R85, R42 ;  /* 0x0000002a5528723e */ /* 0x000fe200000010ff */
[----:B------:R-:W-:Y:S01]  /*4470*/  IMAD.MOV.U32 R42, RZ, RZ, R82 ;  /* 0x000000ffff2a7224 */ /* 0x000fe200078e0052 */
[----:B------:R-:W-:-:S07]  /*4480*/  F2FP.BF16.F32.PACK_AB R43, R93, R84 ;  /* 0x000000545d2b723e */ /* 0x000fce00000010ff */
.L_x_2323:
[----:B------:R-:W-:Y:S05]  /*4490*/  BSYNC B2 ;  /* 0x0000000000027941 */ /* 0x000fea0003800000 */
.L_x_2322:
[----:B--2---:R4:W-:Y:S02]  /*44a0*/  STG.E.128 desc[UR60][R60.64+0x180], R40 ;  /* 0x000180283c007986 */ /* 0x0049e4000c101d3c */
.L_x_2309:
[----:B------:R-:W-:Y:S05]  /*44b0*/  BSYNC B1 ;  /* 0x0000000000017941 */ /* 0x000fea0003800000 */
.L_x_2308:
        /* <DEDUP_REMOVED lines=11> */
[----:B------:R-:W-:Y:S02]  /*4570*/  SHF.R.U64 R83, R78, 0x10, R79 ;  /* 0x000000104e537819 */ /* 0x000fe4000000124f */
[----:B------:R-:W-:Y:S02]  /*4580*/  SHF.R.U32.HI R80, RZ, 0x10, R81 ;  /* 0x00000010ff507819 */ /* 0x000fe40000011651 */
[----:B------:R-:W-:Y:S02]  /*4590*/  SHF.R.U32.HI R78, RZ, 0x10, R79 ;  /* 0x00000010ff4e7819 */ /* 0x000fe4000001164f */
[----:B------:R-:W-:Y:S01]  /*45a0*/  PRMT R186, R186, 0x5410, R61 ;  /* 0x00005410baba7816 */ /* 0x000fe2000000003d */
[----:B------:R-:W-:Y:S01]  /*45b0*/  IMAD.U32 R61, R41, 0x10000, RZ ;  /* 0x00010000293d7824 */ /* 0x000fe200078e00ff */
        /* <DEDUP_REMOVED lines=10> */
[C---:B------:R-:W-:Y:S01]  /*4660*/  FMUL.FTZ R84, R78.reuse, R82 ;  /* 0x000000524e547220 */ /* 0x040fe20000410000 */
[----:B------:R-:W-:Y:S01]  /*4670*/  SHF.L.U32 R81, R185, 0x10, RZ ;  /* 0x00000010b9517819 */ /* 0x000fe200000006ff */
[----:B------:R-:W-:Y:S01]  /*4680*/  FMUL.FTZ R87, R79, R83 ;  /* 0x000000534f577220 */ /* 0x000fe20000410000 */
[----:B------:R-:W-:Y:S01]  /*4690*/  LOP3.LUT R42, R43, 0xffff0000, RZ, 0xc0, !PT ;  /* 0xffff00002b2a7812 */ /* 0x000fe200078ec0ff */
[-C--:B------:R-:W-:Y:S01]  /*46a0*/  FMUL.FTZ R85, R78, R80.reuse ;  /* 0x000000504e557220 */ /* 0x080fe20000410000 */
[----:B------:R-:W-:Y:S01]  /*46b0*/  LOP3.LUT R187, R187, 0xffff0000, RZ, 0xc0, !PT ;  /* 0xffff0000bbbb7812 */ /* 0x000fe200078ec0ff */
[-C--:B------:R-:W-:Y:S01]  /*46c0*/  FMUL.FTZ R79, R79, R81.reuse ;  /* 0x000000514f4f7220 */ /* 0x080fe20000410000 */
[----:B------:R-:W-:Y:S01]  /*46d0*/  LOP3.LUT R185, R185, 0xffff0000, RZ, 0xc0, !PT ;  /* 0xffff0000b9b97812 */ /* 0x000fe200078ec0ff */
[----:B------:R-:W-:Y:S01]  /*46e0*/  IMAD.U32 R184, R184, 0x10000, RZ ;  /* 0x00010000b8b87824 */ /* 0x000fe200078e00ff */
[----:B------:R-:W-:Y:S01]  /*46f0*/  LOP3.LUT R40, R40, 0xffff0000, RZ, 0xc0, !PT ;  /* 0xffff000028287812 */ /* 0x000fe200078ec0ff */
[C---:B------:R-:W-:Y:S01]  /*4700*/  FFMA.FTZ R84, R61.reuse, R80, -R84 ;  /* 0x000000503d547223 */ /* 0x040fe20000010854 */
[----:B------:R-:W-:Y:S01]  /*4710*/  FFMA.FTZ R85, R61, R82, R85 ;  /* 0x000000523d557223 */ /* 0x000fe20000010055 */
[----:B------:R-:W-:Y:S01]  /*4720*/  FFMA.FTZ R87, R60, R81, -R87 ;  /* 0x000000513c577223 */ /* 0x000fe20000010857 */
[C---:B------:R-:W-:Y:S01]  /*4730*/  FMUL.FTZ R78, R42.reuse, R187 ;  /* 0x000000bb2a4e7220 */ /* 0x040fe20000410000 */
[----:B------:R-:W-:Y:S01]  /*4740*/  FMUL.FTZ R80, R42, R185 ;  /* 0x000000b92a507220 */ /* 0x000fe20000410000 */
[----:B------:R-:W-:-:S02]  /*4750*/  IMAD.U32 R43, R43, 0x10000, RZ ;  /* 0x000100002b2b7824 */ /* 0x000fc400078e00ff */
        /* <DEDUP_REMOVED lines=8> */
[----:B------:R-:W-:Y:S02]  /*47e0*/  F2FP.BF16.F32.PACK_AB R41, R85, R84 ;  /* 0x000000545529723e */ /* 0x000fe400000010ff */
[----:B------:R-:W-:Y:S01]  /*47f0*/  F2FP.BF16.F32.PACK_AB R40, R61, R42 ;  /* 0x0000002a3d28723e */ /* 0x000fe200000010ff */
[----:B------:R-:W-:Y:S01]  /*4800*/  IMAD.MOV.U32 R42, RZ, RZ, R60 ;  /* 0x000000ffff2a7224 */ /* 0x000fe200078e003c */
[----:B------:R-:W-:-:S07]  /*4810*/  F2FP.BF16.F32.PACK_AB R43, R43, R78 ;  /* 0x0000004e2b2b723e */ /* 0x000fce00000010ff */
.L_x_2329:
[----:B------:R-:W-:Y:S05]  /*4820*/  BSYNC B3 ;  /* 0x0000000000037941 */ /* 0x000fea0003800000 */
.L_x_2328:
[----:B--2---:R1:W-:Y:S02]  /*4830*/  STG.E.128 desc[UR60][R54.64], R40 ;  /* 0x0000002836007986 */ /* 0x0043e4000c101d3c */
.L_x_2327:
[----:B------:R-:W-:Y:S05]  /*4840*/  BSYNC B2 ;  /* 0x0000000000027941 */ /* 0x000fea0003800000 */
.L_x_2326:
        /* <DEDUP_REMOVED lines=53> */
.L_x_2333:
[----:B------:R-:W-:Y:S05]  /*4ba0*/  BSYNC B3 ;  /* 0x0000000000037941 */ /* 0x000fea0003800000 */
.L_x_2332:
[----:B--2---:R1:W-:Y:S02]  /*4bb0*/  STG.E.128 desc[UR60][R54.64+0x80], R40 ;  /* 0x0000802836007986 */ /* 0x0043e4000c101d3c */
.L_x_2331:
[----:B------:R-:W-:Y:S05]  /*4bc0*/  BSYNC B2 ;  /* 0x0000000000027941 */ /* 0x000fea0003800000 */
.L_x_2330:
        /* <DEDUP_REMOVED lines=53> */
.L_x_2337:
[----:B------:R-:W-:Y:S05]  /*4f20*/  BSYNC B3 ;  /* 0x0000000000037941 */ /* 0x000fea0003800000 */
.L_x_2336:
[----:B--2---:R1:W-:Y:S02]  /*4f30*/  STG.E.128 desc[UR60][R54.64+0x100], R40 ;  /* 0x0001002836007986 */ /* 0x0043e4000c101d3c */
.L_x_2335:
[----:B------:R-:W-:Y:S05]  /*4f40*/  BSYNC B2 ;  /* 0x0000000000027941 */ /* 0x000fea0003800000 */
.L_x_2334:
        /* <DEDUP_REMOVED lines=52> */
.L_x_2339:
[----:B------:R-:W-:Y:S05]  /*5290*/  BSYNC B2 ;  /* 0x0000000000027941 */ /* 0x000fea0003800000 */
.L_x_2338:
[----:B--2---:R1:W-:Y:S02]  /*52a0*/  STG.E.128 desc[UR60][R54.64+0x180], R40 ;  /* 0x0001802836007986 */ /* 0x0043e4000c101d3c */
.L_x_2325:
[----:B------:R-:W-:Y:S05]  /*52b0*/  BSYNC B1 ;  /* 0x0000000000017941 */ /* 0x000fea0003800000 */
.L_x_2324:
        /* <DEDUP_REMOVED lines=54> */
.L_x_2344:
[----:B------:R-:W-:Y:S05]  /*5620*/  BSYNC B2 ;  /* 0x0000000000027941 */ /* 0x000fea0003800000 */
.L_x_2343:
[----:B--2---:R1:W-:Y:S02]  /*5630*/  STG.E.128 desc[UR60][R52.64], R40 ;  /* 0x0000002834007986 */ /* 0x0043e4000c101d3c */
.L_x_2342:
[----:B------:R-:W-:Y:S05]  /*5640*/  BSYNC B1 ;  /* 0x0000000000017941 */ /* 0x000fea0003800000 */
.L_x_2341:
        /* <DEDUP_REMOVED lines=53> */
.L_x_2348:
[----:B------:R-:W-:Y:S05]  /*59a0*/  BSYNC B2 ;  /* 0x0000000000027941 */ /* 0x000fea0003800000 */
.L_x_2347:
[----:B--2---:R1:W-:Y:S02]  /*59b0*/  STG.E.128 desc[UR60][R52.64+0x80], R40 ;  /* 0x0000802834007986 */ /* 0x0043e4000c101d3c */
.L_x_2346:
[----:B------:R-:W-:Y:S05]  /*59c0*/  BSYNC B1 ;  /* 0x0000000000017941 */ /* 0x000fea0003800000 */
.L_x_2345:
        /* <DEDUP_REMOVED lines=53> */
.L_x_2352:
[----:B------:R-:W-:Y:S05]  /*5d20*/  BSYNC B2 ;  /* 0x0000000000027941 */ /* 0x000fea0003800000 */
.L_x_2351:
[----:B--2---:R1:W-:Y:S02]  /*5d30*/  STG.E.128 desc[UR60][R52.64+0x100], R40 ;  /* 0x0001002834007986 */ /* 0x0043e4000c101d3c */
.L_x_2350:
[----:B------:R-:W-:Y:S05]  /*5d40*/  BSYNC B1 ;  /* 0x0000000000017941 */ /* 0x000fea0003800000 */
.L_x_2349:
        /* <DEDUP_REMOVED lines=34> */
[----:B------:R-:W-:Y:S01]  /*5f70*/  SHF.L.U32 R90, R90, 0x10, RZ ;  /* 0x000000105a5a7819 */ /* 0x000fe200000006ff */
        /* <DEDUP_REMOVED lines=15> */
[----:B------:R-:W-:Y:S01]  /*6070*/  F2FP.BF16.F32.PACK_AB R41, R50, R55 ;  /* 0x000000373229723e */ /* 0x000fe200000010ff */
[----:B------:R-:W-:-:S07]  /*6080*/  IMAD.MOV.U32 R43, RZ, RZ, R45 ;  /* 0x000000ffff2b7224 */ /* 0x000fce00078e002d */
.L_x_2354:
[----:B------:R-:W-:Y:S05]  /*6090*/  BSYNC B1 ;  /* 0x0000000000017941 */ /* 0x000fea0003800000 */
.L_x_2353:
[----:B--2---:R1:W-:Y:S01]  /*60a0*/  STG.E.128 desc[UR60][R52.64+0x180], R40 ;  /* 0x0001802834007986 */ /* 0x0043e2000c101d3c */
[----:B------:R-:W-:Y:S05]  /*60b0*/  BRA `(.L_x_2340) ;  /* 0x0000004000b07947 */ /* 0x000fea0003800000 */
.L_x_2298:
        /* <DEDUP_REMOVED lines=32> */
[----:B------:R0:W5:Y:S04]  /*62c0*/  @!P4 LDG.E.128 R40, desc[UR60][R56.64+0x80] ;  /* 0x0000803c3828c981 */ /* 0x000168000c1e1d00 */
[----:B------:R0:W5:Y:S04]  /*62d0*/  @!P3 LDG.E.128 R44, desc[UR60][R56.64] ;  /* 0x0000003c382cb981 */ /* 0x000168000c1e1d00 */
[----:B------:R0:W5:Y:S04]  /*62e0*/  @!P3 LDG.E.128 R52, desc[UR60][R60.64] ;  /* 0x0000003c3c34b981 */ /* 0x000168000c1e1d00 */
[----:B------:R0:W5:Y:S02]  /*62f0*/  @!P4 LDG.E.128 R48, desc[UR60][R60.64+0x80] ;  /* 0x0000803c3c30c981 */ /* 0x000164000c1e1d00 */
.L_x_2356:
[----:B------:R-:W-:Y:S05]  /*6300*/  BSYNC B1 ;  /* 0x0000000000017941 */ /* 0x000fea0003800000 */
.L_x_2355:
        /* <DEDUP_REMOVED lines=23> */
[----:B------:R-:W-:Y:S01]  /*6480*/  PRMT R178, R56, 0x7610, R178 ;  /* 0x0000761038b27816 */ /* 0x000fe200000000b2 */
[----:B------:R-:W-:Y:S01]  /*6490*/  IMAD.MOV.U32 R56, RZ, RZ, R49 ;  /* 0x000000ffff387224 */ /* 0x000fe200078e0031 */
[----:B------:R-:W-:Y:S01]  /*64a0*/  PRMT R180, R60, 0x5410, R57 ;  /* 0x000054103cb47816 */ /* 0x000fe20000000039 */
[----:B------:R-:W-:Y:S01]  /*64b0*/  IMAD.MOV.U32 R57, RZ, RZ, R54 ;  /* 0x000000ffff397224 */ /* 0x000fe200078e0036 */
[----:B------:R-:W-:Y:S01]  /*64c0*/  CS2R R64, SRZ ;  /* 0x0000000000407805 */ /* 0x000fe2000001ff00 */
        /* <DEDUP_REMOVED lines=25> */
[----:B------:R-:W-:Y:S02]  /*6660*/  LEA R72, P4, R58, UR4, 0x1 ;  /* 0x000000043a487c11 */ /* 0x000fe4000f8808ff */
        /* <DEDUP_REMOVED lines=11> */
.L_x_2358:
[----:B------:R-:W-:Y:S05]  /*6720*/  BSYNC B1 ;  /* 0x0000000000017941 */ /* 0x000fea0003800000 */
.L_x_2357:
        /* <DEDUP_REMOVED lines=14> */
[----:B------:R-:W-:Y:S02]  /*6810*/  ULDC.64 UR6, c[0x0][0x3e0] ;  /* 0x0000f80000067ab9 */ /* 0x000fe40000000a00 */
        /* <DEDUP_REMOVED lines=17> */
.L_x_2360:
[----:B------:R-:W-:Y:S05]  /*6930*/  BSYNC B1 ;  /* 0x0000000000017941 */ /* 0x000fea0003800000 */
.L_x_2359:
[----:B------:R-:W2:Y:S01]  /*6940*/  LDL R0, [R1+0x60] ;  /* 0x0000600001007983 */ /* 0x000ea20000100800 */
[----:B0-----:R-:W-:Y:S01]  /*6950*/  IMAD.MOV.U32 R88, RZ, RZ, R56 ;  /* 0x000000ffff587224 */ /* 0x001fe200078e0038 */
[----:B------:R-:W-:Y:S01]  /*6960*/  PRMT R169, R93, 0x7610, R169 ;  /* 0x000076105da97816 */ /* 0x000fe200000000a9 */
[----:B------:R-:W-:Y:S02]  /*6970*/  IMAD.MOV.U32 R89, RZ, RZ, R57 ;  /* 0x000000ffff597224 */ /* 0x000fe400078e0039 */
[----:B------:R-:W-:-:S03]  /*6980*/  IMAD.MOV.U32 R90, RZ, RZ, R62 ;  /* 0x000000ffff5a7224 */ /* 0x000fc600078e003e */
[----:B------:R-:W-:Y:S01]  /*6990*/  PRMT R170, R88, 0x5410, R89 ;  /* 0x0000541058aa7816 */ /* 0x000fe20000000059 */
[----:B------:R-:W-:Y:S01]  /*69a0*/  IMAD.MOV.U32 R88, RZ, RZ, R60 ;  /* 0x000000ffff587224 */ /* 0x000fe200078e003c */
[----:B------:R-:W-:Y:S01]  /*69b0*/  PRMT R175, R175, 0x5410, R90 ;  /* 0x00005410afaf7816 */ /* 0x000fe2000000005a */
[----:B------:R-:W-:Y:S02]  /*69c0*/  IMAD.MOV.U32 R89, RZ, RZ, R61 ;  /* 0x000000ffff597224 */ /* 0x000fe400078e003d */
[----:B------:R-:W-:Y:S01]  /*69d0*/  IMAD.MOV.U32 R90, RZ, RZ, R66 ;  /* 0x000000ffff5a7224 */ /* 0x000fe200078e0042 */
[----:B------:R-:W-:Y:S01]  /*69e0*/  PRMT R175, R88, 0x7610, R175 ;  /* 0x0000761058af7816 */ /* 0x000fe200000000af */
[----:B------:R-:W-:Y:S01]  /*69f0*/  IMAD.MOV.U32 R88, RZ, RZ, R64 ;  /* 0x000000ffff587224 */ /* 0x000fe200078e0040 */
[----:B------:R-:W-:Y:S01]  /*6a00*/  PRMT R176, R89, 0x7610, R176 ;  /* 0x0000761059b07816 */ /* 0x000fe200000000b0 */
[----:B------:R-:W-:Y:S01]  /*6a10*/  IMAD.MOV.U32 R89, RZ, RZ, R65 ;  /* 0x000000ffff597224 */ /* 0x000fe200078e0041 */
[----:B------:R-:W-:Y:S01]  /*6a20*/  PRMT R171, R90, 0x7610, R171 ;  /* 0x000076105aab7816 */ /* 0x000fe200000000ab */
[----:B------:R-:W-:-:S03]  /*6a30*/  IMAD.MOV.U32 R90, RZ, RZ, R70 ;  /* 0x000000ffff5a7224 */ /* 0x000fc600078e0046 */
[----:B------:R-:W-:Y:S01]  /*6a40*/  PRMT R172, R88, 0x5410, R89 ;  /* 0x0000541058ac7816 */ /* 0x000fe20000000059 */
[----:B------:R-:W-:Y:S02]  /*6a50*/  IMAD.MOV.U32 R88, RZ, RZ, R68 ;  /* 0x000000ffff587224 */ /* 0x000fe400078e0044 */
[----:B------:R-:W-:-:S03]  /*6a60*/  IMAD.MOV.U32 R89, RZ, RZ, R69 ;  /* 0x000000ffff597224 */ /* 0x000fc600078e0045 */
[----:B------:R-:W-:Y:S01]  /*6a70*/  PRMT R176, R176, 0x5410, R88 ;  /* 0x00005410b0b07816 */ /* 0x000fe20000000058 */
[----:B-----5:R-:W-:Y:S01]  /*6a80*/  IMAD.MOV.U32 R88, RZ, RZ, R72 ;  /* 0x000000ffff587224 */ /* 0x020fe200078e0048 */
[----:B--2---:R-:W-:Y:S01]  /*6a90*/  R2UR UR4, R0 ;  /* 0x00000000000472ca */ /* 0x004fe200000e0000 */
[----:B------:R-:W-:-:S05]  /*6aa0*/  IMAD.MOV.U32 R0, RZ, RZ, R59 ;  /* 0x000000ffff007224 */ /* 0x000fca00078e003b */
[----:B------:R-:W-:Y:S01]  /*6ab0*/  PRMT R169, R169, 0x5410, R0 ;  /* 0x00005410a9a97816 */ /* 0x000fe20000000000 */
[----:B------:R-:W-:-:S05]  /*6ac0*/  IMAD.MOV.U32 R0, RZ, RZ, R63 ;  /* 0x000000ffff007224 */ /* 0x000fca00078e003f */
[----:B------:R-:W-:Y:S01]  /*6ad0*/  PRMT R173, R0, 0x7610, R173 ;  /* 0x0000761000ad7816 */ /* 0x000fe200000000ad */
[----:B------:R-:W-:Y:S01]  /*6ae0*/  IMAD.MOV.U32 R0, RZ, RZ, R67 ;  /* 0x000000ffff007224 */ /* 0x000fe200078e0043 */
[----:B------:R-:W-:Y:S02]  /*6af0*/  UISETP.NE.AND UP0, UPT, UR4, 0x3, UPT ;  /* 0x000000030400788c */ /* 0x000fe4000bf05270 */
[----:B------:R-:W-:Y:S01]  /*6b00*/  PRMT R173, R173, 0x5410, R90 ;  /* 0x00005410adad7816 */ /* 0x000fe2000000005a */
[----:B------:R-:W-:Y:S01]  /*6b10*/  IMAD.MOV.U32 R90, RZ, RZ, R74 ;  /* 0x000000ffff5a7224 */ /* 0x000fe200078e004a */
[----:B------:R-:W-:Y:S01]  /*6b20*/  PRMT R171, R171, 0x5410, R0 ;  /* 0x00005410abab7816 */ /* 0x000fe20000000000 */
[----:B------:R-:W-:Y:S01]  /*6b30*/  IMAD.MOV.U32 R0, RZ, RZ, R71 ;  /* 0x000000ffff007224 */ /* 0x000fe200078e0047 */
[----:B------:R-:W-:Y:S02]  /*6b40*/  PLOP3.LUT P2, PT, PT, PT, UP0, 0x80, 0x0 ;  /* 0x000000000000781c */ /* 0x000fe40003f4f008 */
[----:B------:R-:W-:Y:S01]  /*6b50*/  PRMT R148, R90, 0x7610, R148 ;  /* 0x000076105a947816 */ /* 0x000fe20000000094 */
[----:B------:R-:W-:Y:S01]  /*6b60*/  IMAD.MOV.U32 R90, RZ, RZ, R78 ;  /* 0x000000ffff5a7224 */ /* 0x000fe200078e004e */
        /* <DEDUP_REMOVED lines=12> */
[----:B------:R-:W-:-:S02]  /*6c30*/  IMAD.MOV.U32 R0, RZ, RZ, R81 ;  /* 0x000000ffff007224 */ /* 0x000fc400078e0051 */
[----:B------:R-:W-:Y:S01]  /*6c40*/  IMAD.MOV.U32 R90, RZ, RZ, R86 ;  /* 0x000000ffff5a7224 */ /* 0x000fe200078e0056 */
        /* <DEDUP_REMOVED lines=8> */
[----:B------:R-:W-:-:S04]  /*6cd0*/  PRMT R154, R90, 0x5410, R89 ;  /* 0x000054105a9a7816 */ /* 0x000fc80000000059 */
[----:B------:R-:W-:Y:S01]  /*6ce0*/  PRMT R168, R88, 0x5410, R0 ;  /* 0x0000541058a87816 */ /* 0x000fe20000000000 */
[----:B------:R-:W-:Y:S06]  /*6cf0*/  @!P2 BRA `(.L_x_2361) ;  /* 0x000000000004a947 */ /* 0x000fec0003800000 */
[----:B------:R-:W-:Y:S01]  /*6d00*/  BPT.TRAP 0x1 ;  /* 0x000000040000795c */ /* 0x000fe20000300000 */
.L_x_2361:
[----:B------:R-:W-:Y:S01]  /*6d10*/  IMAD R0, R18, 0x8, R16 ;  /* 0x0000000812007824 */ /* 0x000fe200078e0210 */
[----:B------:R-:W-:Y:S01]  /*6d20*/  SHF.L.U32 R115, R221, 0x1f, RZ ;  /* 0x0000001fdd737819 */ /* 0x000fe200000006ff */
[----:B------:R-:W0:Y:S01]  /*6d30*/  LDC R145, c[0x0][0x2e4] ;  /* 0x0000b900ff917b82 */ /* 0x000e220000000800 */
[----:B------:R-:W-:Y:S02]  /*6d40*/  BSSY B1, `(.L_x_2362) ;  /* 0x0000004000017945 */ /* 0x000fe40003800000 */
[----:B------:R-:W1:Y:S05]  /*6d50*/  SYNCS.PHASECHK.TRANS64.TRYWAIT P6, [R0+URZ+0x38890], R115 ;  /* 0x03889073000075a7 */ /* 0x000e6a00080c017f */
[----:B------:R-:W2:Y:S01]  /*6d60*/  LDC.64 R122, c[0x0][0x2f0] ;  /* 0x0000bc00ff7a7b82 */ /* 0x000ea20000000a00 */
[----:B-1----:R-:W-:Y:S05]  /*6d70*/  @!P6 BRA `(.L_x_2363) ;  /* 0x0000028000bce947 */ /* 0x002fea0003800000 */
.L_x_2674:
[----:B------:R-:W-:Y:S05]  /*6d80*/  BSYNC B1 ;  /* 0x0000000000017941 */ /* 0x000fea0003800000 */
.L_x_2362:
        /* <DEDUP_REMOVED lines=22> */
[----:B------:R-:W-:Y:S02]  /*6ef0*/  @!P5 IADD3 R90, P1, P6, R38, R134, R89 ;  /* 0x00000086265ad210 */ /* 0x000fe40007e3e059 */
[----:B------:R-:W-:Y:S02]  /*6f00*/  LOP3.LUT R89, R89, 0x38, RZ, 0xc0, !PT ;  /* 0x0000003859597812 */ /* 0x000fe400078ec0ff */
[----:B------:R-:W-:Y:S02]  /*6f10*/  @!P5 IADD3.X R91, R37, R155, R91, P1, P6 ;  /* 0x0000009b255bd210 */ /* 0x000fe40000fec45b */
[----:B------:R-:W-:Y:S02]  /*6f20*/  LEA R136, P6, R92, R118, 0x1 ;  /* 0x000000765c887211 */ /* 0x000fe400078c08ff */
[----:B------:R-:W-:-:S02]  /*6f30*/  LOP3.LUT R89, R89, 0x1c0, R234, 0xf8, !PT ;  /* 0x000001c059597812 */ /* 0x000fc400078ef8ea */
[----:B------:R-:W-:Y:S02]  /*6f40*/  LEA.HI.X R137, R92, R119, R93, 0x1, P6 ;  /* 0x000000775c897211 */ /* 0x000fe400030f0c5d */
[C---:B------:R-:W-:Y:S02]  /*6f50*/  @!P5 LEA R138, P6, R90.reuse, R118, 0x1 ;  /* 0x000000765a8ad211 */ /* 0x040fe400078c08ff */
[----:B------:R-:W-:Y:S02]  /*6f60*/  LOP3.LUT R89, R89, R235, RZ, 0x3c, !PT ;  /* 0x000000eb59597212 */ /* 0x000fe400078e3cff */
[----:B------:R-:W-:Y:S02]  /*6f70*/  @!P5 LEA.HI.X R139, R90, R119, R91, 0x1, P6 ;  /* 0x000000775a8bd211 */ /* 0x000fe400030f0c5b */
[----:B------:R-:W-:Y:S02]  /*6f80*/  SHF.R.S32.HI R90, RZ, 0x1f, R88 ;  /* 0x0000001fff5a7819 */ /* 0x000fe40000011458 */
[----:B------:R-:W-:-:S02]  /*6f90*/  ISETP.NE.AND P1, PT, R94, RZ, PT ;  /* 0x000000ff5e00720c */ /* 0x000fc40003f25270 */
[----:B------:R-:W-:Y:S01]  /*6fa0*/  LEA.HI R90, R90, R88, RZ, 0x3 ;  /* 0x000000585a5a7211 */ /* 0x000fe200078f18ff */
[----:B------:R-:W-:Y:S01]  /*6fb0*/  IMAD R88, R18, 0x5000, R143 ;  /* 0x0000500012587824 */ /* 0x000fe200078e028f */
[----:B------:R-:W-:Y:S02]  /*6fc0*/  ISETP.GE.AND P6, PT, R17, R116, PT ;  /* 0x000000741100720c */ /* 0x000fe40003fc6270 */
[----:B------:R-:W-:Y:S01]  /*6fd0*/  SHF.R.S32.HI R90, RZ, 0x3, R90 ;  /* 0x00000003ff5a7819 */ /* 0x000fe2000001145a */
[----:B------:R-:W-:-:S04]  /*6fe0*/  IMAD R88, R88, 0x2, R16 ;  /* 0x0000000258587824 */ /* 0x000fc800078e0210 */
[----:B------:R-:W-:-:S04]  /*6ff0*/  IMAD R90, R90, 0x1400, R236 ;  /* 0x000014005a5a7824 */ /* 0x000fc800078e02ec */
[----:B------:R-:W-:-:S04]  /*7000*/  IMAD.IADD R89, R90, 0x1, R89 ;  /* 0x000000015a597824 */ /* 0x000fc800078e0259 */
[----:B------:R-:W-:Y:S02]  /*7010*/  IMAD R92, R18, 0x5000, R89 ;  /* 0x00005000125c7824 */ /* 0x000fe400078e0259 */
[----:B------:R-:W0:Y:S02]  /*7020*/  LDS.128 R88, [R88+0x24400] ;  /* 0x0244000058587984 */ /* 0x000e240000000c00 */
[----:B------:R-:W-:-:S06]  /*7030*/  IMAD R92, R92, 0x2, R16 ;  /* 0x000000025c5c7824 */ /* 0x000fcc00078e0210 */
        /* <DEDUP_REMOVED lines=13> */
[C---:B------:R-:W-:Y:S02]  /*7110*/  PRMT R45, R164.reuse, 0x5410, R45 ;  /* 0x00005410a42d7816 */ /* 0x040fe4000000002d */
[----:B------:R-:W-:Y:S02]  /*7120*/  PRMT R46, R164, 0x5432, R46 ;  /* 0x00005432a42e7816 */ /* 0x000fe4000000002e */
[--C-:B------:R-:W-:Y:S02]  /*7130*/  SHF.R.U64 R53, R54, 0x10, R55.reuse ;  /* 0x0000001036357819 */ /* 0x100fe40000001237 */
[----:B------:R-:W-:Y:S02]  /*7140*/  SHF.L.U32 R164, R52, 0x10, RZ ;  /* 0x0000001034a47819 */ /* 0x000fe400000006ff */
[----:B------:R-:W-:Y:S01]  /*7150*/  SHF.R.U32.HI R54, RZ, 0x10, R55 ;  /* 0x00000010ff367819 */ /* 0x000fe20000011637 */
[----:B------:R-:W-:Y:S01]  /*7160*/  IMAD.U32 R55, R89, 0x10000, RZ ;  /* 0x0001000059377824 */ /* 0x000fe200078e00ff */
[----:B------:R-:W-:-:S02]  /*7170*/  PRMT R44, R166, 0x5432, R44 ;  /* 0x00005432a62c7816 */ /* 0x000fc4000000002c */
[----:B------:R-:W-:Y:S01]  /*7180*/  LOP3.LUT R159, R93, 0xffff0000, RZ, 0xc0, !PT ;  /* 0xffff00005d9f7812 */ /* 0x000fe200078ec0ff */
[----:B------:R-:W-:Y:S01]  /*7190*/  IMAD.U32 R93, R92, 0x10000, RZ ;  /* 0x000100005c5d7824 */ /* 0x000fe200078e00ff */
[C---:B------:R-:W-:Y:S02]  /*71a0*/  PRMT R156, R165.reuse, 0x5432, R156 ;  /* 0x00005432a59c7816 */ /* 0x040fe4000000009c */
[----:B------:R-:W-:Y:S01]  /*71b0*/  PRMT R47, R165, 0x5410, R47 ;  /* 0x00005410a52f7816 */ /* 0x000fe2000000002f */
[----:B------:R-:W-:Y:S01]  /*71c0*/  IMAD.U32 R165, R45, 0x10000, RZ ;  /* 0x000100002da57824 */ /* 0x000fe200078e00ff */
[----:B------:R-:W-:Y:S01]  /*71d0*/  PRMT R166, R166, 0x5410, R53 ;  /* 0x00005410a6a67816 */ /* 0x000fe20000000035 */
        /* <DEDUP_REMOVED lines=8> */
[C---:B------:R-:W-:Y:S01]  /*7260*/  IMAD.U32 R165, R54.reuse, 0x10000, RZ ;  /* 0x0001000036a57824 */ /* 0x040fe200078e00ff */
[----:B------:R-:W-:Y:S01]  /*7270*/  LOP3.LUT R95, R95, 0xffff0000, RZ, 0xc0, !PT ;  /* 0xffff00005f5f7812 */ /* 0x000fe200078ec0ff */
[-C--:B------:R-:W-:Y:S01]  /*7280*/  FMUL.FTZ R159, R159, R45.reuse ;  /* 0x0000002d9f9f7220 */ /* 0x080fe20000410000 */
[----:B------:R-:W-:Y:S01]  /*7290*/  LOP3.LUT R54, R54, 0xffff0000, RZ, 0xc0, !PT ;  /* 0xffff000036367812 */ /* 0x000fe200078ec0ff */
[----:B------:R-:W-:Y:S01]  /*72a0*/  FFMA.FTZ R158, R55, R164, R158 ;  /* 0x000000a4379e7223 */ /* 0x000fe2000001009e */
[----:B------:R-:W-:Y:S01]  /*72b0*/  FFMA.FTZ R167, R157, R45, -R167 ;  /* 0x0000002d9da77223 */ /* 0x000fe200000108a7 */
[----:B------:R-:W-:-:S02]  /*72c0*/  IMAD.U32 R55, R156, 0x10000, RZ ;  /* 0x000100009c377824 */ /* 0x000fc400078e00ff */
[----:B------:R-:W-:Y:S01]  /*72d0*/  FMUL.FTZ R45, R163, R165 ;  /* 0x000000a5a32d7220 */ /* 0x000fe20000410000 */
[----:B------:R-:W-:Y:S01]  /*72e0*/  LOP3.LUT R91, R91, 0xffff0000, RZ, 0xc0, !PT ;  /* 0xffff00005b5b7812 */ /* 0x000fe200078ec0ff */
[----:B------:R-:W-:Y:S01]  /*72f0*/  FFMA.FTZ R159, R157, R52, R159 ;  /* 0x000000349d9f7223 */ /* 0x000fe2000001009f */
[----:B------:R-:W-:Y:S01]  /*7300*/  LOP3.LUT R156, R156, 0xffff0000, RZ, 0xc0, !PT ;  /* 0xffff00009c9c7812 */ /* 0x000fe200078ec0ff */
[----:B------:R-:W-:Y:S01]  /*7310*/  FMUL.FTZ R157, R95, R54 ;  /* 0x000000365f9d7220 */ /* 0x000fe20000410000 */
[-C--:B------:R-:W-:Y:S01]  /*7320*/  FMUL.FTZ R163, R163, R55.reuse ;  /* 0x00000037a3a37220 */ /* 0x080fe20000410000 */
[----:B------:R-:W-:Y:S01]  /*7330*/  FFMA.FTZ R45, R161, R55, -R45 ;  /* 0x00000037a12d7223 */ /* 0x000fe2000001082d */
[----:B------:R-:W-:Y:S02]  /*7340*/  IMAD.U32 R55, R47, 0x10000, RZ ;  /* 0x000100002f377824 */ /* 0x000fe400078e00ff */
[-C--:B------:R-:W-:Y:S01]  /*7350*/  FMUL.FTZ R95, R95, R156.reuse ;  /* 0x0000009c5f5f7220 */ /* 0x080fe20000410000 */
[----:B------:R-:W-:Y:S01]  /*7360*/  FFMA.FTZ R157, R91, R156, -R157 ;  /* 0x0000009c5b9d7223 */ /* 0x000fe2000001089d */
[C---:B------:R-:W-:Y:S01]  /*7370*/  IMAD.U32 R52, R44.reuse, 0x10000, RZ ;  /* 0x000100002c347824 */ /* 0x040fe200078e00ff */
[----:B------:R-:W-:Y:S01]  /*7380*/  LOP3.LUT R156, R44, 0xffff0000, RZ, 0xc0, !PT ;  /* 0xffff00002c9c7812 */ /* 0x000fe200078ec0ff */
[----:B------:R-:W-:Y:S01]  /*7390*/  IMAD.U32 R89, R88, 0x10000, RZ ;  /* 0x0001000058597824 */ /* 0x000fe200078e00ff */
[----:B------:R-:W-:Y:S01]  /*73a0*/  LOP3.LUT R92, R92, 0xffff0000, RZ, 0xc0, !PT ;  /* 0xffff00005c5c7812 */ /* 0x000fe200078ec0ff */
[----:B------:R-:W-:Y:S01]  /*73b0*/  FMUL.FTZ R44, R93, R55 ;  /* 0x000000375d2c7220 */ /* 0x000fe20000410000 */
[----:B------:R-:W-:Y:S01]  /*73c0*/  LOP3.LUT R47, R47, 0xffff0000, RZ, 0xc0, !PT ;  /* 0xffff00002f2f7812 */ /* 0x000fe200078ec0ff */
[----:B------:R-:W-:Y:S01]  /*73d0*/  FMUL.FTZ R93, R93, R52 ;  /* 0x000000345d5d7220 */ /* 0x000fe20000410000 */
[----:B------:R-:W-:Y:S01]  /*73e0*/  LOP3.LUT R162, R90, 0xffff0000, RZ, 0xc0, !PT ;  /* 0xffff00005aa27812 */ /* 0x000fe200078ec0ff */
[----:B------:R-:W-:Y:S01]  /*73f0*/  FFMA.FTZ R95, R91, R54, R95 ;  /* 0x000000365b5f7223 */ /* 0x000fe2000001005f */
[----:B------:R-:W-:Y:S01]  /*7400*/  FFMA.FTZ R44, R89, R52, -R44 ;  /* 0x00000034592c7223 */ /* 0x000fe2000001082c */
[----:B------:R-:W-:Y:S01]  /*7410*/  LOP3.LUT R88, R88, 0xffff0000, RZ, 0xc0, !PT ;  /* 0xffff000058587812 */ /* 0x000fe200078ec0ff */
[----:B------:R-:W-:-:S02]  /*7420*/  IMAD.U32 R90, R94, 0x10000, RZ ;  /* 0x000100005e5a7824 */ /* 0x000fc400078e00ff */
[----:B------:R-:W-:Y:S01]  /*7430*/  FMUL.FTZ R54, R92, R47 ;  /* 0x0000002f5c367220 */ /* 0x000fe20000410000 */
[----:B------:R-:W-:Y:S01]  /*7440*/  IMAD.U32 R52, R166, 0x10000, RZ ;  /* 0x00010000a6347824 */ /* 0x000fe200078e00ff */
[----:B------:R-:W-:Y:S01]  /*7450*/  LOP3.LUT R94, R94, 0xffff0000, RZ, 0xc0, !PT ;  /* 0xffff00005e5e7812 */ /* 0x000fe200078ec0ff */
[-C--:B------:R-:W-:Y:S01]  /*7460*/  FMUL.FTZ R92, R92, R156.reuse ;  /* 0x0000009c5c5c7220 */ /* 0x080fe20000410000 */
[----:B------:R-:W-:Y:S01]  /*7470*/  LOP3.LUT R166, R166, 0xffff0000, RZ, 0xc0, !PT ;  /* 0xffff0000a6a67812 */ /* 0x000fe200078ec0ff */
[----:B------:R-:W-:Y:S01]  /*7480*/  FFMA.FTZ R93, R89, R55, R93 ;  /* 0x00000037595d7223 */ /* 0x000fe2000001005d */
[----:B------:R-:W-:Y:S02]  /*7490*/  IMAD.U32 R55, R46, 0x10000, RZ ;  /* 0x000100002e377824 */ /* 0x000fe400078e00ff */
[----:B------:R-:W-:Y:S01]  /*74a0*/  FFMA.FTZ R54, R88, R156, -R54 ;  /* 0x0000009c58367223 */ /* 0x000fe20000010836 */
[----:B------:R-:W-:Y:S01]  /*74b0*/  LOP3.LUT R46, R46, 0xffff0000, RZ, 0xc0, !PT ;  /* 0xffff00002e2e7812 */ /* 0x000fe200078ec0ff */
[----:B------:R-:W-:Y:S01]  /*74c0*/  FFMA.FTZ R92, R88, R47, R92 ;  /* 0x0000002f585c7223 */ /* 0x000fe2000001005c */
[----:B------:R-:W-:Y:S01]  /*74d0*/  FMUL.FTZ R47, R90, R52 ;  /* 0x000000345a2f7220 */ /* 0x000fe20000410000 */
[----:B------:R-:W-:Y:S01]  /*74e0*/  FMUL.FTZ R88, R94, R166 ;  /* 0x000000a65e587220 */ /* 0x000fe20000410000 */
[-C--:B------:R-:W-:Y:S01]  /*74f0*/  FMUL.FTZ R90, R90, R55.reuse ;  /* 0x000000375a5a7220 */ /* 0x080fe20000410000 */
[-C--:B------:R-:W-:Y:S01]  /*7500*/  FMUL.FTZ R94, R94, R46.reuse ;  /* 0x0000002e5e5e7220 */ /* 0x080fe20000410000 */
[----:B------:R-:W-:Y:S01]  /*7510*/  FFMA.FTZ R47, R160, R55, -R47 ;  /* 0x00000037a02f7223 */ /* 0x000fe2000001082f */
[----:B------:R-:W-:Y:S01]  /*7520*/  FFMA.FTZ R88, R162, R46, -R88 ;  /* 0x0000002ea2587223 */ /* 0x000fe20000010858 */
[----:B------:R-:W-:Y:S01]  /*7530*/  FFMA.FTZ R90, R160, R52, R90 ;  /* 0x00000034a05a7223 */ /* 0x000fe2000001005a */
        /* <DEDUP_REMOVED lines=8> */
[----:B------:R-:W-:Y:S02]  /*75c0*/  F2FP.BF16.F32.PACK_AB R47, R88, R47 ;  /* 0x0000002f582f723e */ /* 0x000fe400000010ff */
[----:B------:R-:W-:Y:S01]  /*75d0*/  F2FP.BF16.F32.PACK_AB R92, R92, R93 ;  /* 0x0000005d5c5c723e */ /* 0x000fe200000010ff */
[----:B------:R-:W-:Y:S01]  /*75e0*/  IMAD.MOV.U32 R88, RZ, RZ, R44 ;  /* 0x000000ffff587224 */ /* 0x000fe200078e002c */
[----:B------:R-:W-:Y:S01]  /*75f0*/  F2FP.BF16.F32.PACK_AB R94, R94, R90 ;  /* 0x0000005a5e5e723e */ /* 0x000fe200000010ff */
[----:B------:R-:W-:Y:S01]  /*7600*/  IMAD.MOV.U32 R93, RZ, RZ, R158 ;  /* 0x000000ffff5d7224 */ /* 0x000fe200078e009e */
[----:B------:R-:W-:Y:S01]  /*7610*/  F2FP.BF16.F32.PACK_AB R95, R95, R163 ;  /* 0x000000a35f5f723e */ /* 0x000fe200000010ff */
[----:B------:R-:W-:-:S07]  /*7620*/  IMAD.MOV.U32 R90, RZ, RZ, R47 ;  /* 0x000000ffff5a7224 */ /* 0x000fce00078e002f */
.L_x_2369:
[----:B------:R-:W-:Y:S05]  /*7630*/  BSYNC B3 ;  /* 0x0000000000037941 */ /* 0x000fea0003800000 */
.L_x_2368:
[----:B0-----:R0:W-:Y:S04]  /*7640*/  STG.E.128 desc[UR60][R136.64], R88 ;  /* 0x0000005888007986 */ /* 0x0011e8000c101d3c */
[----:B--2---:R0:W-:Y:S02]  /*7650*/  @!P5 STG.E.128 desc[UR60][R138.64], R92 ;  /* 0x0000005c8a00d986 */ /* 0x0041e4000c101d3c */
.L_x_2367:
[----:B------:R-:W-:Y:S05]  /*7660*/  BSYNC B2 ;  /* 0x0000000000027941 */ /* 0x000fea0003800000 */
.L_x_2366:
        /* <DEDUP_REMOVED lines=16> */
[----:B0-----:R-:W-:Y:S02]  /*7770*/  LEA R88, P6, R47, R118, 0x1 ;  /* 0x000000762f587211 */ /* 0x001fe400078c08ff */
[----:B------:R-:W-:-:S02]  /*7780*/  ISETP.NE.AND P0, PT, R52, RZ, PT ;  /* 0x000000ff3400720c */ /* 0x000fc40003f05270 */
[----:B------:R-:W-:Y:S02]  /*7790*/  LEA.HI.X R89, R47, R119, R46, 0x1, P6 ;  /* 0x000000772f597211 */ /* 0x000fe400030f0c2e */
[----:B------:R-:W-:Y:S02]  /*77a0*/  SHF.R.S32.HI R47, RZ, 0x1f, R44 ;  /* 0x0000001fff2f7819 */ /* 0x000fe4000001142c */
[----:B------:R-:W-:Y:S02]  /*77b0*/  @!P5 LEA R90, P6, R134, R118, 0x1 ;  /* 0x00000076865ad211 */ /* 0x000fe400078c08ff */
[----:B------:R-:W-:Y:S02]  /*77c0*/  LEA.HI R47, R47, R44, RZ, 0x3 ;  /* 0x0000002c2f2f7211 */ /* 0x000fe400078f18ff */
[----:B------:R-:W-:Y:S01]  /*77d0*/  LOP3.LUT R44, R45, 0x1c0, R234, 0xf8, !PT ;  /* 0x000001c02d2c7812 */ /* 0x000fe200078ef8ea */
[----:B------:R-:W-:Y:S01]  /*77e0*/  IMAD R45, R18, 0x5000, R142 ;  /* 0x00005000122d7824 */ /* 0x000fe200078e028e */
[----:B------:R-:W-:-:S02]  /*77f0*/  SHF.R.S32.HI R47, RZ, 0x3, R47 ;  /* 0x00000003ff2f7819 */ /* 0x000fc4000001142f */
[----:B------:R-:W-:Y:S01]  /*7800*/  LOP3.LUT R44, R44, R235, RZ, 0x3c, !PT ;  /* 0x000000eb2c2c7212 */ /* 0x000fe200078e3cff */
[----:B------:R-:W-:Y:S01]  /*7810*/  IMAD R45, R45, 0x2, R16 ;  /* 0x000000022d2d7824 */ /* 0x000fe200078e0210 */
[----:B------:R-:W-:Y:S01]  /*7820*/  @!P5 LEA.HI.X R91, R134, R119, R155, 0x1, P6 ;  /* 0x00000077865bd211 */ /* 0x000fe200030f0c9b */
[----:B------:R-:W-:Y:S01]  /*7830*/  IMAD R47, R47, 0x1400, R236 ;  /* 0x000014002f2f7824 */ /* 0x000fe200078e02ec */
[----:B------:R-:W-:-:S03]  /*7840*/  ISETP.GE.AND P6, PT, R19, R116, PT ;  /* 0x000000741300720c */ /* 0x000fc60003fc6270 */
[----:B------:R-:W-:-:S04]  /*7850*/  IMAD.IADD R47, R47, 0x1, R44 ;  /* 0x000000012f2f7824 */ /* 0x000fc800078e022c */
[----:B------:R-:W-:-:S04]  /*7860*/  IMAD R47, R18, 0x5000, R47 ;  /* 0x00005000122f7824 */ /* 0x000fc800078e022f */
[----:B------:R-:W-:Y:S02]  /*7870*/  IMAD R52, R47, 0x2, R16 ;  /* 0x000000022f347824 */ /* 0x000fe400078e0210 */
        /* <DEDUP_REMOVED lines=19> */
[----:B------:R-:W-:Y:S01]  /*79b0*/  LOP3.LUT R95, R53, 0xffff0000, RZ, 0xc0, !PT ;  /* 0xffff0000355f7812 */ /* 0x000fe200078ec0ff */
        /* <DEDUP_REMOVED lines=10> */
[----:B------:R-:W-:Y:S01]  /*7a60*/  IMAD.U32 R139, R50, 0x10000, RZ ;  /* 0x00010000328b7824 */ /* 0x000fe200078e00ff */
[----:B------:R-:W-:Y:S01]  /*7a70*/  PRMT R92, R178, 0x5432, R92 ;  /* 0x00005432b25c7816 */ /* 0x000fe2000000005c */
[-C--:B------:R-:W-:Y:S01]  /*7a80*/  FMUL.FTZ R95, R95, R41.reuse ;  /* 0x000000295f5f7220 */ /* 0x080fe20000410000 */
[----:B------:R-:W-:Y:S01]  /*7a90*/  LOP3.LUT R55, R55, 0xffff0000, RZ, 0xc0, !PT ;  /* 0xffff000037377812 */ /* 0x000fe200078ec0ff */
[----:B------:R-:W-:Y:S01]  /*7aa0*/  FFMA.FTZ R94, R51, R138, R94 ;  /* 0x0000008a335e7223 */ /* 0x000fe2000001005e */
[----:B------:R-:W-:Y:S01]  /*7ab0*/  LOP3.LUT R50, R50, 0xffff0000, RZ, 0xc0, !PT ;  /* 0xffff000032327812 */ /* 0x000fe200078ec0ff */
[----:B------:R-:W-:Y:S01]  /*7ac0*/  FFMA.FTZ R156, R93, R41, -R156 ;  /* 0x000000295d9c7223 */ /* 0x000fe2000001089c */
[----:B------:R-:W-:Y:S01]  /*7ad0*/  PRMT R43, R180, 0x5410, R43 ;  /* 0x00005410b42b7816 */ /* 0x000fe2000000002b */
[----:B------:R-:W-:-:S02]  /*7ae0*/  IMAD.U32 R51, R92, 0x10000, RZ ;  /* 0x000100005c337824 */ /* 0x000fc400078e00ff */
[----:B------:R-:W-:Y:S01]  /*7af0*/  FMUL.FTZ R41, R137, R139 ;  /* 0x0000008b89297220 */ /* 0x000fe20000410000 */
[----:B------:R-:W-:Y:S01]  /*7b00*/  PRMT R40, R181, 0x5432, R40 ;  /* 0x00005432b5287816 */ /* 0x000fe20000000028 */
[----:B------:R-:W-:Y:S01]  /*7b10*/  FFMA.FTZ R95, R93, R48, R95 ;  /* 0x000000305d5f7223 */ /* 0x000fe2000001005f */
[----:B------:R-:W-:Y:S01]  /*7b20*/  LOP3.LUT R47, R47, 0xffff0000, RZ, 0xc0, !PT ;  /* 0xffff00002f2f7812 */ /* 0x000fe200078ec0ff */
[----:B------:R-:W-:Y:S01]  /*7b30*/  FMUL.FTZ R93, R55, R50 ;  /* 0x00000032375d7220 */ /* 0x000fe20000410000 */
[----:B------:R-:W-:Y:S01]  /*7b40*/  LOP3.LUT R92, R92, 0xffff0000, RZ, 0xc0, !PT ;  /* 0xffff00005c5c7812 */ /* 0x000fe200078ec0ff */
[-C--:B------:R-:W-:Y:S01]  /*7b50*/  FMUL.FTZ R137, R137, R51.reuse ;  /* 0x0000003389897220 */ /* 0x080fe20000410000 */
        /* <DEDUP_REMOVED lines=47> */
[----:B------:R-:W-:Y:S01]  /*7e50*/  IMAD.MOV.U32 R46, RZ, RZ, R42 ;  /* 0x000000ffff2e7224 */ /* 0x000fe200078e002a */
[----:B------:R-:W-:-:S07]  /*7e60*/  F2FP.BF16.F32.PACK_AB R55, R55, R137 ;  /* 0x000000893737723e */ /* 0x000fce00000010ff */
.L_x_2371:
[----:B------:R-:W-:Y:S05]  /*7e70*/  BSYNC B2 ;  /* 0x0000000000027941 */ /* 0x000fea0003800000 */
.L_x_2370:
[----:B0-----:R3:W-:Y:S04]  /*7e80*/  STG.E.128 desc[UR60][R88.64], R44 ;  /* 0x0000002c58007986 */ /* 0x0017e8000c101d3c */
[----:B--2---:R3:W-:Y:S02]  /*7e90*/  @!P5 STG.E.128 desc[UR60][R90.64], R52 ;  /* 0x000000345a00d986 */ /* 0x0047e4000c101d3c */
.L_x_2365:
[----:B------:R-:W-:Y:S05]  /*7ea0*/  BSYNC B1 ;  /* 0x0000000000017941 */ /* 0x000fea0003800000 */
.L_x_2364:
        /* <DEDUP_REMOVED lines=27> */
[----:B------:R-:W-:Y:S01]  /*8060*/  @!P3 IADD3.X R41, R37, R54, R41, P5, P6 ;  /* 0x000000362529b210 */ /* 0x000fe20002fec429 */
[----:B------:R-:W-:Y:S01]  /*8070*/  IMAD.IADD R45, R43, 0x1, R42 ;  /* 0x000000012b2d7824 */ /* 0x000fe200078e022a */
[-C--:B------:R-:W-:Y:S01]  /*8080*/  LEA R50, P5, R44, R118.reuse, 0x1 ;  /* 0x000000762c327211 */ /* 0x080fe200078a08ff */
[C---:B------:R-:W-:Y:S02]  /*8090*/  IMAD R43, R18.reuse, 0x5000, R141 ;  /* 0x00005000122b7824 */ /* 0x040fe400078e028d */
        /* <DEDUP_REMOVED lines=25> */
[----:B------:R-:W-:Y:S01]  /*8230*/  IMAD.U32 R68, R95, 0x10000, RZ ;  /* 0x000100005f447824 */ /* 0x000fe200078e00ff */
[----:B------:R-:W-:Y:S01]  /*8240*/  SHF.R.U32.HI R63, RZ, 0x10, R63 ;  /* 0x00000010ff3f7819 */ /* 0x000fe2000001163f */
[----:B------:R-:W-:Y:S01]  /*8250*/  IMAD.U32 R71, R41, 0x10000, RZ ;  /* 0x0001000029477824 */ /* 0x000fe200078e00ff */
[----:B------:R-:W-:Y:S01]  /*8260*/  LOP3.LUT R90, R45, 0xffff0000, RZ, 0xc0, !PT ;  /* 0xffff00002d5a7812 */ /* 0x000fe200078ec0ff */
[----:B------:R-:W-:Y:S01]  /*8270*/  FMUL.FTZ R136, R89, R68 ;  /* 0x0000004459887220 */ /* 0x000fe20000410000 */
[----:B------:R-:W-:Y:S01]  /*8280*/  LOP3.LUT R95, R95, 0xffff0000, RZ, 0xc0, !PT ;  /* 0xffff00005f5f7812 */ /* 0x000fe200078ec0ff */
[-C--:B------:R-:W-:Y:S01]  /*8290*/  FMUL.FTZ R138, R89, R134.reuse ;  /* 0x00000086598a7220 */ /* 0x080fe20000410000 */
[----:B------:R-:W-:Y:S01]  /*82a0*/  PRMT R174, R174, 0x5410, R70 ;  /* 0x00005410aeae7816 */ /* 0x000fe20000000046 */
[----:B------:R-:W-:Y:S01]  /*82b0*/  FFMA.FTZ R70, R71, R134, -R136 ;  /* 0x0000008647467223 */ /* 0x000fe20000010888 */
[----:B------:R-:W-:Y:S01]  /*82c0*/  PRMT R63, R173, 0x5410, R63 ;  /* 0x00005410ad3f7816 */ /* 0x000fe2000000003f */
[----:B------:R-:W-:Y:S01]  /*82d0*/  FMUL.FTZ R135, R90, R95 ;  /* 0x0000005f5a877220 */ /* 0x000fe20000410000 */
[----:B------:R-:W-:Y:S01]  /*82e0*/  LOP3.LUT R88, R41, 0xffff0000, RZ, 0xc0, !PT ;  /* 0xffff000029587812 */ /* 0x000fe200078ec0ff */
[----:B------:R-:W-:Y:S01]  /*82f0*/  IMAD.U32 R134, R174, 0x10000, RZ ;  /* 0x00010000ae867824 */ /* 0x000fe200078e00ff */
[----:B------:R-:W-:Y:S01]  /*8300*/  LOP3.LUT R89, R60, 0xffff0000, RZ, 0xc0, !PT ;  /* 0xffff00003c597812 */ /* 0x000fe200078ec0ff */
[----:B------:R-:W-:-:S02]  /*8310*/  IMAD.U32 R60, R63, 0x10000, RZ ;  /* 0x000100003f3c7824 */ /* 0x000fc400078e00ff */
[----:B------:R-:W-:Y:S01]  /*8320*/  FFMA.FTZ R68, R71, R68, R138 ;  /* 0x0000004447447223 */ /* 0x000fe2000001008a */
[----:B------:R-:W-:Y:S01]  /*8330*/  PRMT R62, R176, 0x5432, R62 ;  /* 0x00005432b03e7816 */ /* 0x000fe2000000003e */
[----:B------:R-:W-:Y:S02]  /*8340*/  IMAD.U32 R45, R44, 0x10000, RZ ;  /* 0x000100002c2d7824 */ /* 0x000fe400078e00ff */
[-C--:B------:R-:W-:Y:S01]  /*8350*/  FFMA.FTZ R71, R88, R89.reuse, -R135 ;  /* 0x0000005958477223 */ /* 0x080fe20000010887 */
[----:B------:R-:W-:Y:S01]  /*8360*/  FMUL.FTZ R137, R90, R89 ;  /* 0x000000595a897220 */ /* 0x000fe20000410000 */
[----:B------:R-:W-:Y:S01]  /*8370*/  FMUL.FTZ R135, R93, R134 ;  /* 0x000000865d877220 */ /* 0x000fe20000410000 */
[----:B------:R-:W-:Y:S01]  /*8380*/  PRMT R55, R175, 0x5410, R55 ;  /* 0x00005410af377816 */ /* 0x000fe20000000037 */
[-C--:B------:R-:W-:Y:S01]  /*8390*/  FMUL.FTZ R93, R93, R60.reuse ;  /* 0x0000003c5d5d7220 */ /* 0x080fe20000410000 */
[----:B------:R-:W-:Y:S01]  /*83a0*/  FFMA.FTZ R89, R88, R95, R137 ;  /* 0x0000005f58597223 */ /* 0x000fe20000010089 */
[----:B------:R-:W-:Y:S01]  /*83b0*/  FFMA.FTZ R60, R92, R60, -R135 ;  /* 0x0000003c5c3c7223 */ /* 0x000fe20000010887 */
[----:B------:R-:W-:-:S02]  /*83c0*/  IMAD.U32 R88, R62, 0x10000, RZ ;  /* 0x000100003e587824 */ /* 0x000fc400078e00ff */
[----:B------:R-:W-:Y:S01]  /*83d0*/  FFMA.FTZ R92, R92, R134, R93 ;  /* 0x000000865c5c7223 */ /* 0x000fe2000001005d */
[----:B------:R-:W-:Y:S01]  /*83e0*/  LOP3.LUT R136, R63, 0xffff0000, RZ, 0xc0, !PT ;  /* 0xffff00003f887812 */ /* 0x000fe200078ec0ff */
[----:B------:R-:W-:Y:S01]  /*83f0*/  IMAD.U32 R134, R55, 0x10000, RZ ;  /* 0x0001000037867824 */ /* 0x000fe200078e00ff */
[----:B------:R-:W-:Y:S01]  /*8400*/  LOP3.LUT R44, R44, 0xffff0000, RZ, 0xc0, !PT ;  /* 0xffff00002c2c7812 */ /* 0x000fe200078ec0ff */
[----:B------:R-:W-:Y:S01]  /*8410*/  IMAD.U32 R41, R40, 0x10000, RZ ;  /* 0x0001000028297824 */ /* 0x000fe200078e00ff */
[----:B------:R-:W-:Y:S01]  /*8420*/  LOP3.LUT R63, R62, 0xffff0000, RZ, 0xc0, !PT ;  /* 0xffff00003e3f7812 */ /* 0x000fe200078ec0ff */
[----:B------:R-:W-:Y:S01]  /*8430*/  FMUL.FTZ R62, R45, R88 ;  /* 0x000000582d3e7220 */ /* 0x000fe20000410000 */
[----:B------:R-:W-:Y:S01]  /*8440*/  LOP3.LUT R55, R55, 0xffff0000, RZ, 0xc0, !PT ;  /* 0xffff000037377812 */ /* 0x000fe200078ec0ff */
[-C--:B------:R-:W-:Y:S01]  /*8450*/  FMUL.FTZ R93, R45, R134.reuse ;  /* 0x000000862d5d7220 */ /* 0x080fe20000410000 */
[----:B------:R-:W-:Y:S01]  /*8460*/  LOP3.LUT R40, R40, 0xffff0000, RZ, 0xc0, !PT ;  /* 0xffff000028287812 */ /* 0x000fe200078ec0ff */
[C---:B------:R-:W-:Y:S01]  /*8470*/  FMUL.FTZ R95, R44.reuse, R63 ;  /* 0x0000003f2c5f7220 */ /* 0x040fe20000410000 */
[----:B------:R-:W-:Y:S01]  /*8480*/  PRMT R69, R173, 0x5432, R69 ;  /* 0x00005432ad457816 */ /* 0x000fe20000000045 */
[----:B------:R-:W-:Y:S01]  /*8490*/  FFMA.FTZ R45, R41, R134, -R62 ;  /* 0x00000086292d7223 */ /* 0x000fe2000001083e */
[----:B------:R-:W-:Y:S01]  /*84a0*/  LOP3.LUT R47, R47, 0xffff0000, RZ, 0xc0, !PT ;  /* 0xffff00002f2f7812 */ /* 0x000fe200078ec0ff */
[----:B------:R-:W-:Y:S01]  /*84b0*/  FFMA.FTZ R41, R41, R88, R93 ;  /* 0x0000005829297223 */ /* 0x000fe2000001005d */
[----:B------:R-:W-:Y:S01]  /*84c0*/  PRMT R61, R175, 0x5432, R61 ;  /* 0x00005432af3d7816 */ /* 0x000fe2000000003d */
[-C--:B------:R-:W-:Y:S01]  /*84d0*/  FMUL.FTZ R93, R44, R55.reuse ;  /* 0x000000372c5d7220 */ /* 0x080fe20000410000 */
[----:B------:R-:W-:Y:S01]  /*84e0*/  LOP3.LUT R90, R174, 0xffff0000, RZ, 0xc0, !PT ;  /* 0xffff0000ae5a7812 */ /* 0x000fe200078ec0ff */
[----:B------:R-:W-:Y:S01]  /*84f0*/  FFMA.FTZ R44, R40, R55, -R95 ;  /* 0x00000037282c7223 */ /* 0x000fe2000001085f */
[----:B------:R-:W-:Y:S01]  /*8500*/  LOP3.LUT R43, R43, 0xffff0000, RZ, 0xc0, !PT ;  /* 0xffff00002b2b7812 */ /* 0x000fe200078ec0ff */
[----:B------:R-:W-:Y:S01]  /*8510*/  IMAD.U32 R62, R69, 0x10000, RZ ;  /* 0x00010000453e7824 */ /* 0x000fe200078e00ff */
[----:B------:R-:W-:Y:S01]  /*8520*/  LOP3.LUT R46, R46, 0xffff0000, RZ, 0xc0, !PT ;  /* 0xffff00002e2e7812 */ /* 0x000fe200078ec0ff */
[----:B------:R-:W-:Y:S01]  /*8530*/  FMUL.FTZ R138, R47, R90 ;  /* 0x0000005a2f8a7220 */ /* 0x000fe20000410000 */
[----:B------:R-:W-:Y:S01]  /*8540*/  IMAD.U32 R55, R61, 0x10000, RZ ;  /* 0x000100003d377824 */ /* 0x000fe200078e00ff */
[----:B------:R-:W-:Y:S01]  /*8550*/  LOP3.LUT R69, R69, 0xffff0000, RZ, 0xc0, !PT ;  /* 0xffff000045457812 */ /* 0x000fe200078ec0ff */
[-C--:B------:R-:W-:Y:S01]  /*8560*/  FMUL.FTZ R156, R47, R136.reuse ;  /* 0x000000882f9c7220 */ /* 0x080fe20000410000 */
[----:B------:R-:W-:Y:S01]  /*8570*/  LOP3.LUT R61, R61, 0xffff0000, RZ, 0xc0, !PT ;  /* 0xffff00003d3d7812 */ /* 0x000fe200078ec0ff */
[C---:B------:R-:W-:Y:S01]  /*8580*/  FFMA.FTZ R47, R43.reuse, R136, -R138 ;  /* 0x000000882b2f7223 */ /* 0x040fe2000001088a */
[----:B------:R-:W-:Y:S01]  /*8590*/  FFMA.FTZ R40, R40, R63, R93 ;  /* 0x0000003f28287223 */ /* 0x000fe2000001005d */
[----:B------:R-:W-:Y:S01]  /*85a0*/  LOP3.LUT R42, R42, 0xffff0000, RZ, 0xc0, !PT ;  /* 0xffff00002a2a7812 */ /* 0x000fe200078ec0ff */
[----:B------:R-:W-:Y:S01]  /*85b0*/  FFMA.FTZ R43, R43, R90, R156 ;  /* 0x0000005a2b2b7223 */ /* 0x000fe2000001009c */
[----:B------:R-:W-:Y:S01]  /*85c0*/  FMUL.FTZ R93, R46, R69 ;  /* 0x000000452e5d7220 */ /* 0x000fe20000410000 */
[C---:B------:R-:W-:Y:S01]  /*85d0*/  FMUL.FTZ R88, R94.reuse, R62 ;  /* 0x0000003e5e587220 */ /* 0x040fe20000410000 */
[----:B------:R-:W-:Y:S01]  /*85e0*/  FMUL.FTZ R63, R94, R55 ;  /* 0x000000375e3f7220 */ /* 0x000fe20000410000 */
[----:B------:R-:W-:Y:S01]  /*85f0*/  FMUL.FTZ R46, R46, R61 ;  /* 0x0000003d2e2e7220 */ /* 0x000fe20000410000 */
[----:B------:R-:W-:Y:S01]  /*8600*/  F2FP.BF16.F32.PACK_AB R47, R47, R60 ;  /* 0x0000003c2f2f723e */ /* 0x000fe200000010ff */
[C---:B------:R-:W-:Y:S01]  /*8610*/  FFMA.FTZ R88, R91.reuse, R55, -R88 ;  /* 0x000000375b587223 */ /* 0x040fe20000010858 */
[----:B------:R-:W-:Y:S01]  /*8620*/  F2FP.BF16.F32.PACK_AB R45, R44, R45 ;  /* 0x0000002d2c2d723e */ /* 0x000fe200000010ff */
        /* <DEDUP_REMOVED lines=12> */
[----:B------:R-:W-:Y:S02]  /*86f0*/  IMAD.MOV.U32 R45, RZ, RZ, R68 ;  /* 0x000000ffff2d7224 */ /* 0x000fe400078e0044 */
[----:B------:R-:W-:-:S07]  /*8700*/  IMAD.MOV.U32 R47, RZ, RZ, R92 ;  /* 0x000000ffff2f7224 */ /* 0x000fce00078e005c */
.L_x_2377:
[----:B------:R-:W-:Y:S05]  /*8710*/  BSYNC B3 ;  /* 0x0000000000037941 */ /* 0x000fea0003800000 */
.L_x_2376:
[----:B--2---:R2:W-:Y:S04]  /*8720*/  STG.E.128 desc[UR60][R50.64], R40 ;  /* 0x0000002832007986 */ /* 0x0045e8000c101d3c */
[----:B---3--:R2:W-:Y:S02]  /*8730*/  @!P3 STG.E.128 desc[UR60][R52.64], R44 ;  /* 0x0000002c3400b986 */ /* 0x0085e4000c101d3c */
.L_x_2375:
[----:B------:R-:W-:Y:S05]  /*8740*/  BSYNC B2 ;  /* 0x0000000000027941 */ /* 0x000fea0003800000 */
.L_x_2374:
        /* <DEDUP_REMOVED lines=20> */
[----:B------:R-:W-:-:S03]  /*8890*/  LEA R48, P5, R44, R118, 0x1 ;  /* 0x000000762c307211 */ /* 0x000fc600078a08ff */
[----:B------:R-:W-:Y:S01]  /*88a0*/  IMAD.IADD R43, R41, 0x1, R40 ;  /* 0x00000001292b7824 */ /* 0x000fe200078e0228 */
[-C--:B------:R-:W-:Y:S01]  /*88b0*/  LEA.HI.X R49, R44, R119.reuse, R45, 0x1, P5 ;  /* 0x000000772c317211 */ /* 0x080fe200028f0c2d */
[----:B------:R-:W-:Y:S01]  /*88c0*/  IMAD R41, R18, 0x5000, R140 ;  /* 0x0000500012297824 */ /* 0x000fe200078e028c */
[----:B------:R-:W-:Y:S01]  /*88d0*/  @!P3 LEA R50, P5, R42, R118, 0x1 ;  /* 0x000000762a32b211 */ /* 0x000fe200078a08ff */
[----:B------:R-:W-:Y:S02]  /*88e0*/  IMAD R43, R18, 0x5000, R43 ;  /* 0x00005000122b7824 */ /* 0x000fe400078e022b */
[----:B------:R-:W-:Y:S01]  /*88f0*/  IMAD R41, R41, 0x2, R16 ;  /* 0x0000000229297824 */ /* 0x000fe200078e0210 */
[----:B------:R-:W-:Y:S01]  /*8900*/  @!P3 LEA.HI.X R51, R42, R119, R54, 0x1, P5 ;  /* 0x000000772a33b211 */ /* 0x000fe200028f0c36 */
[----:B------:R-:W-:Y:S01]  /*8910*/  IMAD R44, R43, 0x2, R16 ;  /* 0x000000022b2c7824 */ /* 0x000fe200078e0210 */
[----:B------:R-:W-:-:S03]  /*8920*/  ISETP.GE.AND P5, PT, R19, R116, PT ;  /* 0x000000741300720c */ /* 0x000fc60003fa6270 */
[----:B------:R-:W2:Y:S04]  /*8930*/  LDS.128 R40, [R41+0x24400] ;  /* 0x0244000029287984 */ /* 0x000ea80000000c00 */
[----:B------:R-:W3:Y:S06]  /*8940*/  LDS.128 R44, [R44+0x24400] ;  /* 0x024400002c2c7984 */ /* 0x000eec0000000c00 */
[----:B------:R-:W-:Y:S05]  /*8950*/  @P5 BRA `(.L_x_2379) ;  /* 0x00000004006c5947 */ /* 0x000fea0003800000 */
[--C-:B------:R-:W-:Y:S01]  /*8960*/  SHF.R.U64 R69, R64, 0x10, R65.reuse ;  /* 0x0000001040457819 */ /* 0x100fe20000001241 */
[----:B---3--:R-:W-:Y:S01]  /*8970*/  IMAD.U32 R63, R47, 0x10000, RZ ;  /* 0x000100002f3f7824 */ /* 0x008fe200078e00ff */
[----:B------:R-:W-:Y:S01]  /*8980*/  SHF.R.U32.HI R65, RZ, 0x10, R65 ;  /* 0x00000010ff417819 */ /* 0x000fe20000011641 */
[----:B--2---:R-:W-:Y:S01]  /*8990*/  IMAD.U32 R60, R41, 0x10000, RZ ;  /* 0x00010000293c7824 */ /* 0x004fe200078e00ff */
[--C-:B0-----:R-:W-:Y:S02]  /*89a0*/  SHF.R.U64 R89, R56, 0x10, R57.reuse ;  /* 0x0000001038597819 */ /* 0x101fe40000001239 */
[----:B------:R-:W-:Y:S01]  /*89b0*/  SHF.R.U32.HI R71, RZ, 0x10, R57 ;  /* 0x00000010ff477819 */ /* 0x000fe20000011639 */
[----:B------:R-:W-:Y:S01]  /*89c0*/  IMAD.U32 R57, R45, 0x10000, RZ ;  /* 0x000100002d397824 */ /* 0x000fe200078e00ff */
[----:B------:R-:W-:Y:S02]  /*89d0*/  PRMT R64, R172, 0x5432, R65 ;  /* 0x00005432ac407816 */ /* 0x000fe40000000041 */
[--C-:B------:R-:W-:Y:S01]  /*89e0*/  SHF.R.U64 R68, R58, 0x10, R59.reuse ;  /* 0x000000103a447819 */ /* 0x100fe2000000123b */
[----:B------:R-:W-:Y:S01]  /*89f0*/  IMAD.U32 R58, R43, 0x10000, RZ ;  /* 0x000100002b3a7824 */ /* 0x000fe200078e00ff */
[----:B------:R-:W-:Y:S01]  /*8a00*/  SHF.R.U32.HI R62, RZ, 0x10, R59 ;  /* 0x00000010ff3e7819 */ /* 0x000fe2000001163b */
[----:B------:R-:W-:Y:S01]  /*8a10*/  IMAD.U32 R65, R64, 0x10000, RZ ;  /* 0x0001000040417824 */ /* 0x000fe200078e00ff */
[----:B------:R-:W-:-:S02]  /*8a20*/  PRMT R59, R170, 0x5410, R89 ;  /* 0x00005410aa3b7816 */ /* 0x000fc40000000059 */
[----:B------:R-:W-:Y:S02]  /*8a30*/  PRMT R170, R170, 0x5432, R71 ;  /* 0x00005432aaaa7816 */ /* 0x000fe40000000047 */
[----:B------:R-:W-:Y:S02]  /*8a40*/  LOP3.LUT R55, R47, 0xffff0000, RZ, 0xc0, !PT ;  /* 0xffff00002f377812 */ /* 0x000fe400078ec0ff */
[C---:B------:R-:W-:Y:S02]  /*8a50*/  PRMT R47, R169.reuse, 0x5410, R68 ;  /* 0x00005410a92f7816 */ /* 0x040fe40000000044 */
[--C-:B------:R-:W-:Y:S02]  /*8a60*/  SHF.R.U64 R54, R66, 0x10, R67.reuse ;  /* 0x0000001042367819 */ /* 0x100fe40000001243 */
[----:B------:R-:W-:Y:S01]  /*8a70*/  PRMT R169, R169, 0x5432, R62 ;  /* 0x00005432a9a97816 */ /* 0x000fe2000000003e */
[----:B------:R-:W-:Y:S01]  /*8a80*/  IMAD.U32 R62, R170, 0x10000, RZ ;  /* 0x00010000aa3e7824 */ /* 0x000fe200078e00ff */
[----:B------:R-:W-:Y:S01]  /*8a90*/  SHF.R.U32.HI R66, RZ, 0x10, R67 ;  /* 0x00000010ff427819 */ /* 0x000fe20000011643 */
[CC--:B------:R-:W-:Y:S01]  /*8aa0*/  FMUL.FTZ R67, R57.reuse, R65.reuse ;  /* 0x0000004139437220 */ /* 0x0c0fe20000410000 */
[----:B------:R-:W-:Y:S01]  /*8ab0*/  PRMT R172, R172, 0x5410, R69 ;  /* 0x00005410acac7816 */ /* 0x000fe20000000045 */
[-C--:B------:R-:W-:Y:S01]  /*8ac0*/  FMUL.FTZ R69, R57, R62.reuse ;  /* 0x0000003e39457220 */ /* 0x080fe20000410000 */
[C---:B------:R-:W-:Y:S01]  /*8ad0*/  PRMT R54, R171.reuse, 0x5410, R54 ;  /* 0x00005410ab367816 */ /* 0x040fe20000000036 */
[C---:B------:R-:W-:Y:S01]  /*8ae0*/  FFMA.FTZ R57, R60.reuse, R62, -R67 ;  /* 0x0000003e3c397223 */ /* 0x040fe20000010843 */
[----:B------:R-:W-:Y:S01]  /*8af0*/  PRMT R171, R171, 0x5432, R66 ;  /* 0x00005432abab7816 */ /* 0x000fe20000000042 */
[----:B------:R-:W-:Y:S01]  /*8b00*/  FFMA.FTZ R60, R60, R65, R69 ;  /* 0x000000413c3c7223 */ /* 0x000fe20000010045 */
[----:B------:R-:W-:-:S02]  /*8b10*/  LOP3.LUT R61, R45, 0xffff0000, RZ, 0xc0, !PT ;  /* 0xffff00002d3d7812 */ /* 0x000fc400078ec0ff */
[----:B------:R-:W-:Y:S01]  /*8b20*/  LOP3.LUT R66, R64, 0xffff0000, RZ, 0xc0, !PT ;  /* 0xffff000040427812 */ /* 0x000fe200078ec0ff */
[----:B------:R-:W-:Y:S01]  /*8b30*/  IMAD.U32 R67, R171, 0x10000, RZ ;  /* 0x00010000ab437824 */ /* 0x000fe200078e00ff */
[----:B------:R-:W-:Y:S01]  /*8b40*/  LOP3.LUT R62, R170, 0xffff0000, RZ, 0xc0, !PT ;  /* 0xffff0000aa3e7812 */ /* 0x000fe200078ec0ff */
[----:B------:R-:W-:Y:S01]  /*8b50*/  IMAD.U32 R64, R169, 0x10000, RZ ;  /* 0x00010000a9407824 */ /* 0x000fe200078e00ff */
[----:B------:R-:W-:Y:S01]  /*8b60*/  LOP3.LUT R56, R41, 0xffff0000, RZ, 0xc0, !PT ;  /* 0xffff000029387812 */ /* 0x000fe200078ec0ff */
[----:B------:R-:W-:Y:S01]  /*8b70*/  FMUL.FTZ R71, R61, R66 ;  /* 0x000000423d477220 */ /* 0x000fe20000410000 */
[-C--:B------:R-:W-:Y:S01]  /*8b80*/  FMUL.FTZ R65, R63, R67.reuse ;  /* 0x000000433f417220 */ /* 0x080fe20000410000 */
[----:B------:R-:W-:Y:S01]  /*8b90*/  FMUL.FTZ R61, R61, R62 ;  /* 0x0000003e3d3d7220 */ /* 0x000fe20000410000 */
[----:B------:R-:W-:Y:S01]  /*8ba0*/  LOP3.LUT R70, R171, 0xffff0000, RZ, 0xc0, !PT ;  /* 0xffff0000ab467812 */ /* 0x000fe200078ec0ff */
[----:B------:R-:W-:Y:S01]  /*8bb0*/  FMUL.FTZ R68, R63, R64 ;  /* 0x000000403f447220 */ /* 0x000fe20000410000 */
[C---:B------:R-:W-:Y:S01]  /*8bc0*/  FFMA.FTZ R62, R56.reuse, R62, -R71 ;  /* 0x0000003e383e7223 */ /* 0x040fe20000010847 */
[----:B------:R-:W-:Y:S01]  /*8bd0*/  FFMA.FTZ R61, R56, R66, R61 ;  /* 0x00000042383d7223 */ /* 0x000fe2000001003d */
[----:B------:R-:W-:Y:S01]  /*8be0*/  LOP3.LUT R66, R169, 0xffff0000, RZ, 0xc0, !PT ;  /* 0xffff0000a9427812 */ /* 0x000fe200078ec0ff */
[C---:B------:R-:W-:Y:S01]  /*8bf0*/  FFMA.FTZ R56, R58.reuse, R64, -R65 ;  /* 0x000000403a387223 */ /* 0x040fe20000010841 */
[----:B------:R-:W-:Y:S01]  /*8c00*/  LOP3.LUT R53, R43, 0xffff0000, RZ, 0xc0, !PT ;  /* 0xffff00002b357812 */ /* 0x000fe200078ec0ff */
[----:B------:R-:W-:Y:S01]  /*8c10*/  FFMA.FTZ R58, R58, R67, R68 ;  /* 0x000000433a3a7223 */ /* 0x000fe20000010044 */
[C---:B------:R-:W-:Y:S01]  /*8c20*/  SHF.L.U32 R45, R44.reuse, 0x10, RZ ;  /* 0x000000102c2d7819 */ /* 0x040fe200000006ff */
[C---:B------:R-:W-:Y:S01]  /*8c30*/  FMUL.FTZ R88, R55.reuse, R70 ;  /* 0x0000004637587220 */ /* 0x040fe20000410000 */
[----:B------:R-:W-:Y:S01]  /*8c40*/  FMUL.FTZ R90, R55, R66 ;  /* 0x00000042375a7220 */ /* 0x000fe20000410000 */
[----:B------:R-:W-:Y:S01]  /*8c50*/  LOP3.LUT R52, R44, 0xffff0000, RZ, 0xc0, !PT ;  /* 0xffff00002c347812 */ /* 0x000fe200078ec0ff */
[C---:B------:R-:W-:Y:S01]  /*8c60*/  IMAD.U32 R68, R172.reuse, 0x10000, RZ ;  /* 0x00010000ac447824 */ /* 0x040fe200078e00ff */
[----:B------:R-:W-:Y:S01]  /*8c70*/  LOP3.LUT R55, R172, 0xffff0000, RZ, 0xc0, !PT ;  /* 0xffff0000ac377812 */ /* 0x000fe200078ec0ff */
[----:B------:R-:W-:-:S02]  /*8c80*/  IMAD.U32 R64, R59, 0x10000, RZ ;  /* 0x000100003b407824 */ /* 0x000fc400078e00ff */
[----:B------:R-:W-:Y:S01]  /*8c90*/  FFMA.FTZ R65, R53, R66, -R88 ;  /* 0x0000004235417223 */ /* 0x000fe20000010858 */
[C---:B------:R-:W-:Y:S01]  /*8ca0*/  IMAD.U32 R41, R40.reuse, 0x10000, RZ ;  /* 0x0001000028297824 */ /* 0x040fe200078e00ff */
[----:B------:R-:W-:Y:S01]  /*8cb0*/  LOP3.LUT R59, R59, 0xffff0000, RZ, 0xc0, !PT ;  /* 0xffff00003b3b7812 */ /* 0x000fe200078ec0ff */
[----:B------:R-:W-:Y:S01]  /*8cc0*/  FMUL.FTZ R66, R45, R68 ;  /* 0x000000442d427220 */ /* 0x000fe20000410000 */
[----:B------:R-:W-:Y:S01]  /*8cd0*/  LOP3.LUT R40, R40, 0xffff0000, RZ, 0xc0, !PT ;  /* 0xffff000028287812 */ /* 0x000fe200078ec0ff */
[----:B------:R-:W-:Y:S01]  /*8ce0*/  FFMA.FTZ R67, R53, R70, R90 ;  /* 0x0000004635437223 */ /* 0x000fe2000001005a */
[----:B------:R-:W-:Y:S01]  /*8cf0*/  FMUL.FTZ R45, R45, R64 ;  /* 0x000000402d2d7220 */ /* 0x000fe20000410000 */
[----:B------:R-:W-:Y:S01]  /*8d00*/  FMUL.FTZ R53, R52, R55 ;  /* 0x0000003734357220 */ /* 0x000fe20000410000 */
[C---:B------:R-:W-:Y:S01]  /*8d10*/  IMAD.U32 R43, R42.reuse, 0x10000, RZ ;  /* 0x000100002a2b7824 */ /* 0x040fe200078e00ff */
[----:B------:R-:W-:Y:S01]  /*8d20*/  LOP3.LUT R44, R42, 0xffff0000, RZ, 0xc0, !PT ;  /* 0xffff00002a2c7812 */ /* 0x000fe200078ec0ff */
[----:B------:R-:W-:Y:S01]  /*8d30*/  FMUL.FTZ R63, R52, R59 ;  /* 0x0000003b343f7220 */ /* 0x000fe20000410000 */
[----:B------:R-:W-:-:S02]  /*8d40*/  IMAD.U32 R42, R46, 0x10000, RZ ;  /* 0x000100002e2a7824 */ /* 0x000fc400078e00ff */
[C---:B------:R-:W-:Y:S01]  /*8d50*/  FFMA.FTZ R66, R41.reuse, R64, -R66 ;  /* 0x0000004029427223 */ /* 0x040fe20000010842 */
[----:B------:R-:W-:Y:S01]  /*8d60*/  FFMA.FTZ R68, R41, R68, R45 ;  /* 0x0000004429447223 */ /* 0x000fe2000001002d */
[----:B------:R-:W-:Y:S01]  /*8d70*/  FFMA.FTZ R59, R40, R59, -R53 ;  /* 0x0000003b283b7223 */ /* 0x000fe20000010835 */
[----:B------:R-:W-:Y:S01]  /*8d80*/  LOP3.LUT R46, R46, 0xffff0000, RZ, 0xc0, !PT ;  /* 0xffff00002e2e7812 */ /* 0x000fe200078ec0ff */
[C---:B------:R-:W-:Y:S01]  /*8d90*/  IMAD.U32 R41, R47.reuse, 0x10000, RZ ;  /* 0x000100002f297824 */ /* 0x040fe200078e00ff */
[C---:B------:R-:W-:Y:S01]  /*8da0*/  LOP3.LUT R53, R54.reuse, 0xffff0000, RZ, 0xc0, !PT ;  /* 0xffff000036357812 */ /* 0x040fe200078ec0ff */
[----:B------:R-:W-:Y:S01]  /*8db0*/  IMAD.U32 R45, R54, 0x10000, RZ ;  /* 0x00010000362d7824 */ /* 0x000fe200078e00ff */
[----:B------:R-:W-:Y:S01]  /*8dc0*/  LOP3.LUT R47, R47, 0xffff0000, RZ, 0xc0, !PT ;  /* 0xffff00002f2f7812 */ /* 0x000fe200078ec0ff */
[----:B------:R-:W-:Y:S01]  /*8dd0*/  FFMA.FTZ R63, R40, R55, R63 ;  /* 0x00000037283f7223 */ /* 0x000fe2000001003f */
[----:B------:R-:W-:Y:S01]  /*8de0*/  F2FP.BF16.F32.PACK_AB R66, R59, R66 ;  /* 0x000000423b42723e */ /* 0x000fe200000010ff */
[----:B------:R-:W-:Y:S01]  /*8df0*/  FMUL.FTZ R40, R42, R45 ;  /* 0x0000002d2a287220 */ /* 0x000fe20000410000 */
[----:B------:R-:W-:Y:S01]  /*8e00*/  FMUL.FTZ R55, R46, R53 ;  /* 0x000000352e377220 */ /* 0x000fe20000410000 */
[----:B------:R-:W-:Y:S01]  /*8e10*/  FMUL.FTZ R42, R42, R41 ;  /* 0x000000292a2a7220 */ /* 0x000fe20000410000 */
[----:B------:R-:W-:Y:S01]  /*8e20*/  FMUL.FTZ R46, R46, R47 ;  /* 0x0000002f2e2e7220 */ /* 0x000fe20000410000 */
[C---:B------:R-:W-:Y:S01]  /*8e30*/  FFMA.FTZ R40, R43.reuse, R41, -R40 ;  /* 0x000000292b287223 */ /* 0x040fe20000010828 */
[C---:B------:R-:W-:Y:S01]  /*8e40*/  FFMA.FTZ R55, R44.reuse, R47, -R55 ;  /* 0x0000002f2c377223 */ /* 0x040fe20000010837 */
[----:B------:R-:W-:Y:S01]  /*8e50*/  FFMA.FTZ R42, R43, R45, R42 ;  /* 0x0000002d2b2a7223 */ /* 0x000fe2000001002a */
[----:B------:R-:W-:Y:S01]  /*8e60*/  FFMA.FTZ R53, R44, R53, R46 ;  /* 0x000000352c357223 */ /* 0x000fe2000001002e */
[----:B------:R-:W-:-:S02]  /*8e70*/  F2FP.BF16.F32.PACK_AB R41, R62, R57 ;  /* 0x000000393e29723e */ /* 0x000fc400000010ff */
[----:B------:R-:W-:Y:S01]  /*8e80*/  F2FP.BF16.F32.PACK_AB R46, R55, R40 ;  /* 0x00000028372e723e */ /* 0x000fe200000010ff */
[----:B------:R-:W-:Y:S01]  /*8e90*/  IMAD.MOV.U32 R40, RZ, RZ, R66 ;  /* 0x000000ffff287224 */ /* 0x000fe200078e0042 */
[----:B------:R-:W-:Y:S02]  /*8ea0*/  F2FP.BF16.F32.PACK_AB R52, R53, R42 ;  /* 0x0000002a3534723e */ /* 0x000fe400000010ff */
[----:B------:R-:W-:Y:S01]  /*8eb0*/  F2FP.BF16.F32.PACK_AB R43, R65, R56 ;  /* 0x00000038412b723e */ /* 0x000fe200000010ff */
[----:B------:R-:W-:Y:S01]  /*8ec0*/  IMAD.MOV.U32 R42, RZ, RZ, R46 ;  /* 0x000000ffff2a7224 */ /* 0x000fe200078e002e */
[----:B------:R-:W-:Y:S01]  /*8ed0*/  F2FP.BF16.F32.PACK_AB R45, R61, R60 ;  /* 0x0000003c3d2d723e */ /* 0x000fe200000010ff */
[----:B------:R-:W-:Y:S01]  /*8ee0*/  IMAD.MOV.U32 R46, RZ, RZ, R52 ;  /* 0x000000ffff2e7224 */ /* 0x000fe200078e0034 */
[----:B------:R-:W-:Y:S02]  /*8ef0*/  F2FP.BF16.F32.PACK_AB R47, R67, R58 ;  /* 0x0000003a432f723e */ /* 0x000fe400000010ff */
[----:B------:R-:W-:-:S07]  /*8f00*/  F2FP.BF16.F32.PACK_AB R44, R63, R68 ;  /* 0x000000443f2c723e */ /* 0x000fce00000010ff */
.L_x_2379:
[----:B------:R-:W-:Y:S05]  /*8f10*/  BSYNC B2 ;  /* 0x0000000000027941 */ /* 0x000fea0003800000 */
.L_x_2378:
[----:B--2---:R4:W-:Y:S04]  /*8f20*/  STG.E.128 desc[UR60][R48.64], R40 ;  /* 0x0000002830007986 */ /* 0x0049e8000c101d3c */
[----:B---3--:R4:W-:Y:S02]  /*8f30*/  @!P3 STG.E.128 desc[UR60][R50.64], R44 ;  /* 0x0000002c3200b986 */ /* 0x0089e4000c101d3c */
.L_x_2373:
[----:B------:R-:W-:Y:S05]  /*8f40*/  BSYNC B1 ;  /* 0x0000000000017941 */ /* 0x000fea0003800000 */
.L_x_2372:
[----:B--2-4-:R-:W2:Y:S01]  /*8f50*/  LDL R40, [R1+0x6c] ;  /* 0x00006c0001287983 */ /* 0x014ea20000100800 */
[----:B------:R-:W-:-:S04]  /*8f60*/  IMAD.WIDE.U32 R124, R220, R122, R124 ;  /* 0x0000007adc7c7225 */ /* 0x000fc800078e007c */
[----:B--2---:R-:W-:-:S04]  /*8f70*/  IMAD R40, R40, R122, RZ ;  /* 0x0000007a28287224 */ /* 0x004fc800078e02ff */
        /* <DEDUP_REMOVED lines=26> */
[--C-:B------:R-:W-:Y:S02]  /*9120*/  IMAD R41, R41, 0x2, R16.reuse ;  /* 0x0000000229297824 */ /* 0x100fe400078e0210 */
[----:B------:R-:W-:Y:S01]  /*9130*/  IMAD R44, R43, 0x2, R16 ;  /* 0x000000022b2c7824 */ /* 0x000fe200078e0210 */
[--C-:B------:R-:W-:Y:S02]  /*9140*/  @!P3 SHF.R.S32.HI R54, RZ, 0x1f, R51.reuse ;  /* 0x0000001fff36b819 */ /* 0x100fe40000011433 */
[----:B------:R-:W-:Y:S01]  /*9150*/  @!P3 IADD3 R51, P4, P5, R38, R124, R51 ;  /* 0x0000007c2633b210 */ /* 0x000fe20007d9e033 */
[----:B------:R-:W2:Y:S03]  /*9160*/  LDS.128 R40, [R41+0x24400] ;  /* 0x0244000029287984 */ /* 0x000ea60000000c00 */
[----:B------:R-:W-:Y:S01]  /*9170*/  @!P3 IADD3.X R54, R37, R52, R54, P4, P5 ;  /* 0x000000342536b210 */ /* 0x000fe200027ea436 */
[----:B------:R-:W3:Y:S01]  /*9180*/  LDS.128 R44, [R44+0x24400] ;  /* 0x024400002c2c7984 */ /* 0x000ee20000000c00 */
[----:B------:R-:W-:-:S02]  /*9190*/  ISETP.GE.AND P5, PT, R17, R116, PT ;  /* 0x000000741100720c */ /* 0x000fc40003fa6270 */
[----:B------:R-:W-:-:S04]  /*91a0*/  @!P3 LEA R50, P4, R51, R118, 0x1 ;  /* 0x000000763332b211 */ /* 0x000fc800078808ff */
[----:B------:R-:W-:-:S07]  /*91b0*/  @!P3 LEA.HI.X R51, R51, R119, R54, 0x1, P4 ;  /* 0x000000773333b211 */ /* 0x000fce00020f0c36 */
[----:B------:R-:W-:Y:S05]  /*91c0*/  @P5 BRA `(.L_x_2383) ;  /* 0x0000000400685947 */ /* 0x000fea0003800000 */
[----:B------:R-:W-:Y:S01]  /*91d0*/  SHF.R.U64 R62, R76, 0x10, R77 ;  /* 0x000000104c3e7819 */ /* 0x000fe2000000124d */
[----:B---3--:R-:W-:Y:S01]  /*91e0*/  IMAD.U32 R59, R45, 0x10000, RZ ;  /* 0x000100002d3b7824 */ /* 0x008fe200078e00ff */
[----:B------:R-:W-:Y:S01]  /*91f0*/  SHF.R.U64 R63, R84, 0x10, R85 ;  /* 0x00000010543f7819 */ /* 0x000fe20000001255 */
[----:B--2---:R-:W-:Y:S01]  /*9200*/  IMAD.U32 R56, R41, 0x10000, RZ ;  /* 0x0001000029387824 */ /* 0x004fe200078e00ff */
[----:B------:R-:W-:Y:S01]  /*9210*/  SHF.R.U32.HI R76, RZ, 0x10, R77 ;  /* 0x00000010ff4c7819 */ /* 0x000fe2000001164d */
[----:B------:R-:W-:Y:S01]  /*9220*/  IMAD.U32 R61, R47, 0x10000, RZ ;  /* 0x000100002f3d7824 */ /* 0x000fe200078e00ff */
[----:B------:R-:W-:Y:S01]  /*9230*/  SHF.R.U32.HI R85, RZ, 0x10, R85 ;  /* 0x00000010ff557819 */ /* 0x000fe20000011655 */
[----:B------:R-:W-:Y:S01]  /*9240*/  IMAD.U32 R58, R43, 0x10000, RZ ;  /* 0x000100002b3a7824 */ /* 0x000fe200078e00ff */
[C---:B------:R-:W-:Y:S01]  /*9250*/  PRMT R62, R153.reuse, 0x5410, R62 ;  /* 0x00005410993e7816 */ /* 0x040fe2000000003e */
[----:B------:R-:W-:Y:S01]  /*9260*/  IMAD.U32 R54, R44, 0x10000, RZ ;  /* 0x000100002c367824 */ /* 0x000fe200078e00ff */
[----:B------:R-:W-:Y:S01]  /*9270*/  SHF.R.U64 R65, R78, 0x10, R79 ;  /* 0x000000104e417819 */ /* 0x000fe2000000124f */
[----:B------:R-:W-:Y:S01]  /*9280*/  IMAD.U32 R53, R40, 0x10000, RZ ;  /* 0x0001000028357824 */ /* 0x000fe200078e00ff */
[----:B------:R-:W-:-:S02]  /*9290*/  PRMT R153, R153, 0x5432, R76 ;  /* 0x0000543299997816 */ /* 0x000fc4000000004c */
[----:B------:R-:W-:Y:S02]  /*92a0*/  PRMT R64, R168, 0x5432, R85 ;  /* 0x00005432a8407816 */ /* 0x000fe40000000055 */
[----:B------:R-:W-:Y:S02]  /*92b0*/  LOP3.LUT R60, R45, 0xffff0000, RZ, 0xc0, !PT ;  /* 0xffff00002d3c7812 */ /* 0x000fe400078ec0ff */
[----:B------:R-:W-:Y:S02]  /*92c0*/  SHF.R.U64 R67, R86, 0x10, R87 ;  /* 0x0000001056437819 */ /* 0x000fe40000001257 */
[----:B------:R-:W-:Y:S01]  /*92d0*/  PRMT R45, R152, 0x5410, R65 ;  /* 0x00005410982d7816 */ /* 0x000fe20000000041 */
[----:B------:R-:W-:Y:S01]  /*92e0*/  IMAD.U32 R65, R64, 0x10000, RZ ;  /* 0x0001000040417824 */ /* 0x000fe200078e00ff */
[----:B------:R-:W-:Y:S01]  /*92f0*/  PRMT R168, R168, 0x5410, R63 ;  /* 0x00005410a8a87816 */ /* 0x000fe2000000003f */
[----:B------:R-:W-:Y:S01]  /*9300*/  IMAD.U32 R63, R153, 0x10000, RZ ;  /* 0x00010000993f7824 */ /* 0x000fe200078e00ff */
[----:B------:R-:W-:-:S02]  /*9310*/  SHF.R.U32.HI R79, RZ, 0x10, R79 ;  /* 0x00000010ff4f7819 */ /* 0x000fc4000001164f */
[----:B------:R-:W-:Y:S01]  /*9320*/  SHF.R.U32.HI R87, RZ, 0x10, R87 ;  /* 0x00000010ff577819 */ /* 0x000fe20000011657 */
[C---:B------:R-:W-:Y:S01]  /*9330*/  FMUL.FTZ R69, R59.reuse, R63 ;  /* 0x0000003f3b457220 */ /* 0x040fe20000410000 */
[----:B------:R-:W-:Y:S01]  /*9340*/  PRMT R66, R154, 0x5410, R67 ;  /* 0x000054109a427816 */ /* 0x000fe20000000043 */
[-C--:B------:R-:W-:Y:S01]  /*9350*/  FMUL.FTZ R67, R59, R65.reuse ;  /* 0x000000413b437220 */ /* 0x080fe20000410000 */
[----:B------:R-:W-:Y:S01]  /*9360*/  PRMT R152, R152, 0x5432, R79 ;  /* 0x0000543298987816 */ /* 0x000fe2000000004f */
[----:B------:R-:W-:Y:S01]  /*9370*/  FFMA.FTZ R69, R56, R65, R69 ;  /* 0x0000004138457223 */ /* 0x000fe20000010045 */
[----:B------:R-:W-:Y:S01]  /*9380*/  PRMT R154, R154, 0x5432, R87 ;  /* 0x000054329a9a7816 */ /* 0x000fe20000000057 */
[----:B------:R-:W-:Y:S01]  /*9390*/  FFMA.FTZ R67, R56, R63, -R67 ;  /* 0x0000003f38437223 */ /* 0x000fe20000010843 */
[----:B------:R-:W-:Y:S01]  /*93a0*/  LOP3.LUT R64, R64, 0xffff0000, RZ, 0xc0, !PT ;  /* 0xffff000040407812 */ /* 0x000fe200078ec0ff */
[----:B------:R-:W-:Y:S01]  /*93b0*/  IMAD.U32 R56, R152, 0x10000, RZ ;  /* 0x0001000098387824 */ /* 0x000fe200078e00ff */
[----:B------:R-:W-:Y:S01]  /*93c0*/  LOP3.LUT R153, R153, 0xffff0000, RZ, 0xc0, !PT ;  /* 0xffff000099997812 */ /* 0x000fe200078ec0ff */
[----:B------:R-:W-:Y:S01]  /*93d0*/  IMAD.U32 R59, R154, 0x10000, RZ ;  /* 0x000100009a3b7824 */ /* 0x000fe200078e00ff */
[----:B------:R-:W-:Y:S01]  /*93e0*/  LOP3.LUT R57, R41, 0xffff0000, RZ, 0xc0, !PT ;  /* 0xffff000029397812 */ /* 0x000fe200078ec0ff */
[----:B------:R-:W-:Y:S01]  /*93f0*/  FMUL.FTZ R68, R60, R64 ;  /* 0x000000403c447220 */ /* 0x000fe20000410000 */
[----:B------:R-:W-:Y:S01]  /*9400*/  LOP3.LUT R47, R47, 0xffff0000, RZ, 0xc0, !PT ;  /* 0xffff00002f2f7812 */ /* 0x000fe200078ec0ff */
[C---:B------:R-:W-:Y:S01]  /*9410*/  FMUL.FTZ R63, R61.reuse, R59 ;  /* 0x0000003b3d3f7220 */ /* 0x040fe20000410000 */
[----:B------:R-:W-:Y:S01]  /*9420*/  LOP3.LUT R154, R154, 0xffff0000, RZ, 0xc0, !PT ;  /* 0xffff00009a9a7812 */ /* 0x000fe200078ec0ff */
[-C--:B------:R-:W-:Y:S01]  /*9430*/  FMUL.FTZ R70, R61, R56.reuse ;  /* 0x000000383d467220 */ /* 0x080fe20000410000 */
[----:B------:R-:W-:Y:S01]  /*9440*/  FMUL.FTZ R60, R60, R153 ;  /* 0x000000993c3c7220 */ /* 0x000fe20000410000 */
[----:B------:R-:W-:Y:S01]  /*9450*/  LOP3.LUT R152, R152, 0xffff0000, RZ, 0xc0, !PT ;  /* 0xffff000098987812 */ /* 0x000fe200078ec0ff */
[C---:B------:R-:W-:Y:S01]  /*9460*/  FFMA.FTZ R63, R58.reuse, R56, -R63 ;  /* 0x000000383a3f7223 */ /* 0x040fe2000001083f */
[----:B------:R-:W-:Y:S01]  /*9470*/  LOP3.LUT R55, R43, 0xffff0000, RZ, 0xc0, !PT ;  /* 0xffff00002b377812 */ /* 0x000fe200078ec0ff */
[----:B------:R-:W-:Y:S01]  /*9480*/  FFMA.FTZ R70, R58, R59, R70 ;  /* 0x0000003b3a467223 */ /* 0x000fe20000010046 */
[C---:B------:R-:W-:Y:S01]  /*9490*/  FFMA.FTZ R68, R57.reuse, R153, -R68 ;  /* 0x0000009939447223 */ /* 0x040fe20000010844 */
[----:B------:R-:W-:Y:S01]  /*94a0*/  FFMA.FTZ R60, R57, R64, R60 ;  /* 0x00000040393c7223 */ /* 0x000fe2000001003c */
[----:B------:R-:W-:Y:S01]  /*94b0*/  FMUL.FTZ R58, R47, R154 ;  /* 0x0000009a2f3a7220 */ /* 0x000fe20000410000 */
[----:B------:R-:W-:Y:S01]  /*94c0*/  IMAD.U32 R57, R168, 0x10000, RZ ;  /* 0x00010000a8397824 */ /* 0x000fe200078e00ff */
[----:B------:R-:W-:Y:S01]  /*94d0*/  LOP3.LUT R44, R44, 0xffff0000, RZ, 0xc0, !PT ;  /* 0xffff00002c2c7812 */ /* 0x000fe200078ec0ff */
[----:B------:R-:W-:-:S02]  /*94e0*/  IMAD.U32 R56, R62, 0x10000, RZ ;  /* 0x000100003e387824 */ /* 0x000fc400078e00ff */
[-C--:B------:R-:W-:Y:S01]  /*94f0*/  FMUL.FTZ R64, R47, R152.reuse ;  /* 0x000000982f407220 */ /* 0x080fe20000410000 */
[----:B------:R-:W-:Y:S01]  /*9500*/  LOP3.LUT R59, R168, 0xffff0000, RZ, 0xc0, !PT ;  /* 0xffff0000a83b7812 */ /* 0x000fe200078ec0ff */
[C---:B------:R-:W-:Y:S01]  /*9510*/  FFMA.FTZ R152, R55.reuse, R152, -R58 ;  /* 0x0000009837987223 */ /* 0x040fe2000001083a */
[----:B------:R-:W-:Y:S01]  /*9520*/  FMUL.FTZ R58, R54, R57 ;  /* 0x00000039363a7220 */ /* 0x000fe20000410000 */
[----:B------:R-:W-:Y:S01]  /*9530*/  LOP3.LUT R40, R40, 0xffff0000, RZ, 0xc0, !PT ;  /* 0xffff000028287812 */ /* 0x000fe200078ec0ff */
[----:B------:R-:W-:Y:S01]  /*9540*/  FMUL.FTZ R54, R54, R56 ;  /* 0x0000003836367220 */ /* 0x000fe20000410000 */
[----:B------:R-:W-:Y:S01]  /*9550*/  LOP3.LUT R47, R62, 0xffff0000, RZ, 0xc0, !PT ;  /* 0xffff00003e2f7812 */ /* 0x000fe200078ec0ff */
[----:B------:R-:W-:Y:S01]  /*9560*/  FFMA.FTZ R61, R55, R154, R64 ;  /* 0x0000009a373d7223 */ /* 0x000fe20000010040 */
[----:B------:R-:W-:Y:S01]  /*9570*/  FMUL.FTZ R55, R44, R59 ;  /* 0x0000003b2c377220 */ /* 0x000fe20000410000 */
[C---:B------:R-:W-:Y:S01]  /*9580*/  FFMA.FTZ R58, R53.reuse, R56, -R58 ;  /* 0x00000038353a7223 */ /* 0x040fe2000001083a */
[----:B------:R-:W-:Y:S01]  /*9590*/  FFMA.FTZ R53, R53, R57, R54 ;  /* 0x0000003935357223 */ /* 0x000fe20000010036 */
[----:B------:R-:W-:-:S02]  /*95a0*/  IMAD.U32 R43, R46, 0x10000, RZ ;  /* 0x000100002e2b7824 */ /* 0x000fc400078e00ff */
[-C--:B------:R-:W-:Y:S01]  /*95b0*/  FMUL.FTZ R57, R44, R47.reuse ;  /* 0x0000002f2c397220 */ /* 0x080fe20000410000 */
[----:B------:R-:W-:Y:S01]  /*95c0*/  FFMA.FTZ R55, R40, R47, -R55 ;  /* 0x0000002f28377223 */ /* 0x000fe20000010837 */
[----:B------:R-:W-:Y:S01]  /*95d0*/  LOP3.LUT R46, R46, 0xffff0000, RZ, 0xc0, !PT ;  /* 0xffff00002e2e7812 */ /* 0x000fe200078ec0ff */
[C---:B------:R-:W-:Y:S01]  /*95e0*/  IMAD.U32 R44, R45.reuse, 0x10000, RZ ;  /* 0x000100002d2c7824 */ /* 0x040fe200078e00ff */
[C---:B------:R-:W-:Y:S01]  /*95f0*/  LOP3.LUT R47, R66.reuse, 0xffff0000, RZ, 0xc0, !PT ;  /* 0xffff0000422f7812 */ /* 0x040fe200078ec0ff */
[----:B------:R-:W-:Y:S01]  /*9600*/  IMAD.U32 R54, R66, 0x10000, RZ ;  /* 0x0001000042367824 */ /* 0x000fe200078e00ff */
[----:B------:R-:W-:Y:S01]  /*9610*/  LOP3.LUT R45, R45, 0xffff0000, RZ, 0xc0, !PT ;  /* 0xffff00002d2d7812 */ /* 0x000fe200078ec0ff */
        /* <DEDUP_REMOVED lines=21> */
.L_x_2383:
[----:B------:R-:W-:Y:S05]  /*9770*/  BSYNC B2 ;  /* 0x0000000000027941 */ /* 0x000fea0003800000 */
.L_x_2382:
[----:B--2---:R2:W-:Y:S04]  /*9780*/  STG.E.128 desc[UR60][R48.64], R40 ;  /* 0x0000002830007986 */ /* 0x0045e8000c101d3c */
[----:B---3--:R2:W-:Y:S02]  /*9790*/  @!P3 STG.E.128 desc[UR60][R50.64], R44 ;  /* 0x0000002c3200b986 */ /* 0x0085e4000c101d3c */
.L_x_2381:
[----:B------:R-:W-:Y:S05]  /*97a0*/  BSYNC B1 ;  /* 0x0000000000017941 */ /* 0x000fea0003800000 */
.L_x_2380:
        /* <DEDUP_REMOVED lines=27> */
[----:B------:R-:W-:Y:S01]  /*9960*/  SHF.R.U64 R66, R80, 0x10, R81 ;  /* 0x0000001050427819 */ /* 0x000fe20000001251 */
[----:B---3--:R-:W-:Y:S01]  /*9970*/  IMAD.U32 R56, R45, 0x10000, RZ ;  /* 0x000100002d387824 */ /* 0x008fe200078e00ff */
[----:B------:R-:W-:Y:S01]  /*9980*/  SHF.R.U64 R60, R72, 0x10, R73 ;  /* 0x00000010483c7819 */ /* 0x000fe20000001249 */
[----:B--2---:R-:W-:Y:S01]  /*9990*/  IMAD.U32 R53, R41, 0x10000, RZ ;  /* 0x0001000029357824 */ /* 0x004fe200078e00ff */
[----:B------:R-:W-:Y:S01]  /*99a0*/  SHF.R.U32.HI R80, RZ, 0x10, R81 ;  /* 0x00000010ff507819 */ /* 0x000fe20000011651 */
[----:B------:R-:W-:Y:S01]  /*99b0*/  IMAD.U32 R58, R47, 0x10000, RZ ;  /* 0x000100002f3a7824 */ /* 0x000fe200078e00ff */
[----:B------:R-:W-:Y:S02]  /*99c0*/  SHF.R.U32.HI R72, RZ, 0x10, R73 ;  /* 0x00000010ff487819 */ /* 0x000fe40000011649 */
[----:B------:R-:W-:Y:S02]  /*99d0*/  PRMT R60, R149, 0x5410, R60 ;  /* 0x00005410953c7816 */ /* 0x000fe4000000003c */
[----:B------:R-:W-:-:S02]  /*99e0*/  PRMT R63, R151, 0x5432, R80 ;  /* 0x00005432973f7816 */ /* 0x000fc40000000050 */
[----:B------:R-:W-:Y:S02]  /*99f0*/  SHF.R.U64 R61, R74, 0x10, R75 ;  /* 0x000000104a3d7819 */ /* 0x000fe4000000124b */
[----:B------:R-:W-:Y:S01]  /*9a00*/  PRMT R149, R149, 0x5432, R72 ;  /* 0x0000543295957816 */ /* 0x000fe20000000048 */
[----:B------:R-:W-:Y:S01]  /*9a10*/  IMAD.U32 R64, R63, 0x10000, RZ ;  /* 0x000100003f407824 */ /* 0x000fe200078e00ff */
[--C-:B------:R-:W-:Y:S02]  /*9a20*/  SHF.R.U64 R65, R82, 0x10, R83.reuse ;  /* 0x0000001052417819 */ /* 0x100fe40000001253 */
[----:B------:R-:W-:Y:S02]  /*9a30*/  SHF.R.U32.HI R83, RZ, 0x10, R83 ;  /* 0x00000010ff537819 */ /* 0x000fe40000011653 */
[----:B------:R-:W-:Y:S01]  /*9a40*/  PRMT R62, R148, 0x5410, R61 ;  /* 0x00005410943e7816 */ /* 0x000fe2000000003d */
[----:B------:R-:W-:Y:S01]  /*9a50*/  IMAD.U32 R61, R149, 0x10000, RZ ;  /* 0x00010000953d7824 */ /* 0x000fe200078e00ff */
[----:B------:R-:W-:-:S02]  /*9a60*/  SHF.R.U32.HI R75, RZ, 0x10, R75 ;  /* 0x00000010ff4b7819 */ /* 0x000fc4000001164b */
[----:B------:R-:W-:Y:S01]  /*9a70*/  PRMT R151, R151, 0x5410, R66 ;  /* 0x0000541097977816 */ /* 0x000fe20000000042 */
[-C--:B------:R-:W-:Y:S01]  /*9a80*/  FMUL.FTZ R66, R56, R64.reuse ;  /* 0x0000004038427220 */ /* 0x080fe20000410000 */
[----:B------:R-:W-:Y:S01]  /*9a90*/  PRMT R65, R150, 0x5410, R65 ;  /* 0x0000541096417816 */ /* 0x000fe20000000041 */
[-C--:B------:R-:W-:Y:S01]  /*9aa0*/  FMUL.FTZ R56, R56, R61.reuse ;  /* 0x0000003d38387220 */ /* 0x080fe20000410000 */
[----:B------:R-:W-:Y:S01]  /*9ab0*/  PRMT R150, R150, 0x5432, R83 ;  /* 0x0000543296967816 */ /* 0x000fe20000000053 */
[C---:B------:R-:W-:Y:S01]  /*9ac0*/  FFMA.FTZ R66, R53.reuse, R61, -R66 ;  /* 0x0000003d35427223 */ /* 0x040fe20000010842 */
[----:B------:R-:W-:Y:S01]  /*9ad0*/  PRMT R148, R148, 0x5432, R75 ;  /* 0x0000543294947816 */ /* 0x000fe2000000004b */
[----:B------:R-:W-:Y:S01]  /*9ae0*/  FFMA.FTZ R64, R53, R64, R56 ;  /* 0x0000004035407223 */ /* 0x000fe20000010038 */
        /* <DEDUP_REMOVED lines=12> */
[----:B------:R-:W-:Y:S01]  /*9bb0*/  LOP3.LUT R55, R44, 0xffff0000, RZ, 0xc0, !PT ;  /* 0xffff00002c377812 */ /* 0x000fe200078ec0ff */
[C---:B------:R-:W-:Y:S01]  /*9bc0*/  IMAD.U32 R44, R43.reuse, 0x10000, RZ ;  /* 0x000100002b2c7824 */ /* 0x040fe200078e00ff */
[----:B------:R-:W-:Y:S01]  /*9bd0*/  LOP3.LUT R148, R148, 0xffff0000, RZ, 0xc0, !PT ;  /* 0xffff000094947812 */ /* 0x000fe200078ec0ff */
[----:B------:R-:W-:Y:S01]  /*9be0*/  FMUL.FTZ R58, R58, R53 ;  /* 0x000000353a3a7220 */ /* 0x000fe20000410000 */
[----:B------:R-:W-:Y:S01]  /*9bf0*/  LOP3.LUT R43, R43, 0xffff0000, RZ, 0xc0, !PT ;  /* 0xffff00002b2b7812 */ /* 0x000fe200078ec0ff */
[C---:B------:R-:W-:Y:S01]  /*9c00*/  FFMA.FTZ R67, R54.reuse, R149, -R67 ;  /* 0x0000009536437223 */ /* 0x040fe20000010843 */
[----:B------:R-:W-:Y:S01]  /*9c10*/  FFMA.FTZ R57, R54, R63, R57 ;  /* 0x0000003f36397223 */ /* 0x000fe20000010039 */
[----:B------:R-:W-:Y:S01]  /*9c20*/  FMUL.FTZ R56, R59, R150 ;  /* 0x000000963b387220 */ /* 0x000fe20000410000 */
[----:B------:R-:W-:-:S02]  /*9c30*/  IMAD.U32 R54, R151, 0x10000, RZ ;  /* 0x0001000097367824 */ /* 0x000fc400078e00ff */
[C---:B------:R-:W-:Y:S01]  /*9c40*/  FFMA.FTZ R69, R44.reuse, R53, -R69 ;  /* 0x000000352c457223 */ /* 0x040fe20000010845 */
[----:B------:R-:W-:Y:S01]  /*9c50*/  FFMA.FTZ R58, R44, R61, R58 ;  /* 0x0000003d2c3a7223 */ /* 0x000fe2000001003a */
[-C--:B------:R-:W-:Y:S01]  /*9c60*/  FMUL.FTZ R68, R59, R148.reuse ;  /* 0x000000943b447220 */ /* 0x080fe20000410000 */
[----:B------:R-:W-:Y:S01]  /*9c70*/  LOP3.LUT R151, R151, 0xffff0000, RZ, 0xc0, !PT ;  /* 0xffff000097977812 */ /* 0x000fe200078ec0ff */
[----:B------:R-:W-:Y:S02]  /*9c80*/  IMAD.U32 R44, R60, 0x10000, RZ ;  /* 0x000100003c2c7824 */ /* 0x000fe400078e00ff */
[----:B------:R-:W-:Y:S01]  /*9c90*/  FFMA.FTZ R148, R43, R148, -R56 ;  /* 0x000000942b947223 */ /* 0x000fe20000010838 */
[----:B------:R-:W-:Y:S01]  /*9ca0*/  IMAD.U32 R41, R40, 0x10000, RZ ;  /* 0x0001000028297824 */ /* 0x000fe200078e00ff */
[----:B------:R-:W-:Y:S01]  /*9cb0*/  LOP3.LUT R60, R60, 0xffff0000, RZ, 0xc0, !PT ;  /* 0xffff00003c3c7812 */ /* 0x000fe200078ec0ff */
[----:B------:R-:W-:Y:S01]  /*9cc0*/  FMUL.FTZ R56, R45, R54 ;  /* 0x000000362d387220 */ /* 0x000fe20000410000 */
[----:B------:R-:W-:Y:S01]  /*9cd0*/  LOP3.LUT R50, R40, 0xffff0000, RZ, 0xc0, !PT ;  /* 0xffff000028327812 */ /* 0x000fe200078ec0ff */
[----:B------:R-:W-:Y:S01]  /*9ce0*/  FFMA.FTZ R61, R43, R150, R68 ;  /* 0x000000962b3d7223 */ /* 0x000fe20000010044 */
[-C--:B------:R-:W-:Y:S01]  /*9cf0*/  FMUL.FTZ R45, R45, R44.reuse ;  /* 0x0000002c2d2d7220 */ /* 0x080fe20000410000 */
[----:B------:R-:W-:Y:S01]  /*9d00*/  FMUL.FTZ R43, R55, R151 ;  /* 0x00000097372b7220 */ /* 0x000fe20000410000 */
[----:B------:R-:W-:Y:S01]  /*9d10*/  FFMA.FTZ R56, R41, R44, -R56 ;  /* 0x0000002c29387223 */ /* 0x000fe20000010838 */
[----:B------:R-:W-:-:S02]  /*9d20*/  IMAD.U32 R47, R46, 0x10000, RZ ;  /* 0x000100002e2f7824 */ /* 0x000fc400078e00ff */
[----:B------:R-:W-:Y:S01]  /*9d30*/  FMUL.FTZ R55, R55, R60 ;  /* 0x0000003c37377220 */ /* 0x000fe20000410000 */
[----:B------:R-:W-:Y:S01]  /*9d40*/  IMAD.U32 R44, R65, 0x10000, RZ ;  /* 0x00010000412c7824 */ /* 0x000fe200078e00ff */
[----:B------:R-:W-:Y:S01]  /*9d50*/  LOP3.LUT R46, R46, 0xffff0000, RZ, 0xc0, !PT ;  /* 0xffff00002e2e7812 */ /* 0x000fe200078ec0ff */
[----:B------:R-:W-:Y:S01]  /*9d60*/  FFMA.FTZ R45, R41, R54, R45 ;  /* 0x00000036292d7223 */ /* 0x000fe2000001002d */
[----:B------:R-:W-:Y:S01]  /*9d70*/  FFMA.FTZ R53, R50, R60, -R43 ;  /* 0x0000003c32357223 */ /* 0x000fe2000001082b */
[----:B------:R-:W-:Y:S01]  /*9d80*/  LOP3.LUT R65, R65, 0xffff0000, RZ, 0xc0, !PT ;  /* 0xffff000041417812 */ /* 0x000fe200078ec0ff */
[C---:B------:R-:W-:Y:S01]  /*9d90*/  IMAD.U32 R41, R62.reuse, 0x10000, RZ ;  /* 0x000100003e297824 */ /* 0x040fe200078e00ff */
[----:B------:R-:W-:Y:S01]  /*9da0*/  LOP3.LUT R43, R62, 0xffff0000, RZ, 0xc0, !PT ;  /* 0xffff00003e2b7812 */ /* 0x000fe200078ec0ff */
[----:B------:R-:W-:Y:S01]  /*9db0*/  FFMA.FTZ R50, R50, R151, R55 ;  /* 0x0000009732327223 */ /* 0x000fe20000010037 */
[C---:B------:R-:W-:Y:S02]  /*9dc0*/  IMAD.U32 R40, R42.reuse, 0x10000, RZ ;  /* 0x000100002a287824 */ /* 0x040fe400078e00ff */
[CC--:B------:R-:W-:Y:S01]  /*9dd0*/  FMUL.FTZ R55, R47.reuse, R44.reuse ;  /* 0x0000002c2f377220 */ /* 0x0c0fe20000410000 */
[----:B------:R-:W-:Y:S01]  /*9de0*/  LOP3.LUT R42, R42, 0xffff0000, RZ, 0xc0, !PT ;  /* 0xffff00002a2a7812 */ /* 0x000fe200078ec0ff */
        /* <DEDUP_REMOVED lines=18> */
.L_x_2385:
[----:B------:R-:W-:Y:S05]  /*9f10*/  BSYNC B1 ;  /* 0x0000000000017941 */ /* 0x000fea0003800000 */
.L_x_2384:
[----:B--2---:R2:W-:Y:S01]  /*9f20*/  STG.E.128 desc[UR60][R48.64], R40 ;  /* 0x0000002830007986 */ /* 0x0045e2000c101d3c */
[----:B------:R-:W-:-:S13]  /*9f30*/  ISETP.GE.AND P3, PT, R51, R145, PT ;  /* 0x000000913300720c */ /* 0x000fda0003f66270 */
[----:B------:R-:W-:Y:S05]  /*9f40*/  @P3 BRA `(.L_x_2340) ;  /* 0x00000004000c3947 */ /* 0x000fea0003800000 */
[--C-:B------:R-:W-:Y:S02]  /*9f50*/  IADD3 R124, P3, P4, R38, R124, R51.reuse ;  /* 0x0000007c267c7210 */ /* 0x100fe40007c7e033 */
[----:B------:R-:W-:-:S04]  /*9f60*/  SHF.R.S32.HI R51, RZ, 0x1f, R51 ;  /* 0x0000001fff337819 */ /* 0x000fc80000011433 */
[----:B------:R-:W-:Y:S02]  /*9f70*/  IADD3.X R52, R37, R52, R51, P3, P4 ;  /* 0x0000003425347210 */ /* 0x000fe40001fe8433 */
[----:B------:R-:W-:-:S04]  /*9f80*/  LEA R118, P3, R124, R118, 0x1 ;  /* 0x000000767c767211 */ /* 0x000fc800078608ff */
[----:B------:R-:W-:-:S05]  /*9f90*/  LEA.HI.X R119, R124, R119, R52, 0x1, P3 ;  /* 0x000000777c777211 */ /* 0x000fca00018f0c34 */
[----:B---3--:R3:W-:Y:S01]  /*9fa0*/  STG.E.128 desc[UR60][R118.64], R44 ;  /* 0x0000002c76007986 */ /* 0x0087e2000c101d3c */
[----:B------:R-:W-:Y:S05]  /*9fb0*/  BRA `(.L_x_2340) ;  /* 0x0000000000f07947 */ /* 0x000fea0003800000 */
.L_x_2297:
[----:B------:R-:W2:Y:S02]  /*9fc0*/  LDL R40, [R1+0x60] ;  /* 0x0000600001287983 */ /* 0x000ea40000100800 */
[----:B--2---:R-:W-:-:S13]  /*9fd0*/  R2UR UR4, R40 ;  /* 0x00000000280472ca */ /* 0x004fda00000e0000 */
[----:B------:R-:W-:-:S06]  /*9fe0*/  UISETP.NE.AND UP0, UPT, UR4, 0x3, UPT ;  /* 0x000000030400788c */ /* 0x000fcc000bf05270 */
[----:B------:R-:W-:-:S13]  /*9ff0*/  PLOP3.LUT P2, PT, PT, PT, UP0, 0x80, 0x0 ;  /* 0x000000000000781c */ /* 0x000fda0003f4f008 */
[----:B------:R-:W-:Y:S05]  /*a000*/  @!P2 BRA `(.L_x_2386) ;  /* 0x000000000004a947 */ /* 0x000fea0003800000 */
[----:B------:R-:W-:Y:S01]  /*a010*/  BPT.TRAP 0x1 ;  /* 0x000000040000795c */ /* 0x000fe20000300000 */
.L_x_2386:
        /* <DEDUP_REMOVED lines=8> */
.L_x_2675:
[----:B------:R-:W-:Y:S05]  /*a0a0*/  BSYNC B1 ;  /* 0x0000000000017941 */ /* 0x000fea0003800000 */
.L_x_2387:
[----:B------:R-:W-:Y:S04]  /*a0b0*/  BSSY B1, `(.L_x_2389) ;  /* 0x000000e000017945 */ /* 0x000fe80003800000 */
[----:B------:R-:W-:Y:S05]  /*a0c0*/  @P4 BRA `(.L_x_2390) ;  /* 0x0000000000304947 */ /* 0x000fea0003800000 */
[----:B------:R-:W-:Y:S02]  /*a0d0*/  ISETP.NE.AND P5, PT, R26, RZ, PT ;  /* 0x000000ff1a00720c */ /* 0x000fe40003fa5270 */
        /* <DEDUP_REMOVED lines=11> */
.L_x_2390:
[----:B------:R-:W-:Y:S05]  /*a190*/  BSYNC B1 ;  /* 0x0000000000017941 */ /* 0x000fea0003800000 */
.L_x_2389:
[----:B------:R-:W-:Y:S01]  /*a1a0*/  ISETP.GE.AND P3, PT, R218, R3, PT ;  /* 0x00000003da00720c */ /* 0x000fe20003f66270 */
[----:B------:R-:W-:-:S12]  /*a1b0*/  BSSY B1, `(.L_x_2391) ;  /* 0x000000e000017945 */ /* 0x000fd80003800000 */
[----:B------:R-:W-:Y:S05]  /*a1c0*/  @P3 BRA `(.L_x_2392) ;  /* 0x0000000000303947 */ /* 0x000fea0003800000 */
[----:B------:R-:W-:Y:S02]  /*a1d0*/  ISETP.NE.AND P5, PT, R26, RZ, PT ;  /* 0x000000ff1a00720c */ /* 0x000fe40003fa5270 */
        /* <DEDUP_REMOVED lines=11> */
.L_x_2392:
[----:B------:R-:W-:Y:S05]  /*a290*/  BSYNC B1 ;  /* 0x0000000000017941 */ /* 0x000fea0003800000 */
.L_x_2391:
[----:B------:R-:W-:-:S13]  /*a2a0*/  ISETP.GE.AND P3, PT, R220, R3, PT ;  /* 0x00000003dc00720c */ /* 0x000fda0003f66270 */
[----:B------:R-:W-:Y:S05]  /*a2b0*/  @P3 BRA `(.L_x_2340) ;  /* 0x0000000000303947 */ /* 0x000fea0003800000 */
[----:B------:R-:W-:Y:S02]  /*a2c0*/  ISETP.NE.AND P5, PT, R26, RZ, PT ;  /* 0x000000ff1a00720c */ /* 0x000fe40003fa5270 */
        /* <DEDUP_REMOVED lines=11> */
.L_x_2340:
[----:B------:R-:W-:Y:S05]  /*a380*/  BSYNC B0 ;  /* 0x0000000000007941 */ /* 0x000fea0003800000 */
.L_x_2296:
        /* <DEDUP_REMOVED lines=17> */
.L_x_2394:
[----:B------:R-:W-:Y:S05]  /*a4a0*/  BSYNC B0 ;  /* 0x0000000000007941 */ /* 0x000fea0003800000 */
.L_x_2393:
[----:B------:R-:W2:Y:S01]  /*a4b0*/  SYNCS.PHASECHK.TRANS64.TRYWAIT P2, [R0+URZ+0x388b0], R115 ;  /* 0x0388b073000075a7 */ /* 0x000ea2000804017f */
[----:B------:R-:W-:Y:S01]  /*a4c0*/  ULDC.64 UR6, c[0x0][0x318] ;  /* 0x0000c60000067ab9 */ /* 0x000fe20000000a00 */
[----:B------:R-:W-:Y:S01]  /*a4d0*/  ULDC.64 UR4, c[0x0][0x308] ;  /* 0x0000c20000047ab9 */ /* 0x000fe20000000a00 */
[----:B-1----:R-:W-:Y:S01]  /*a4e0*/  IMAD.U32 R40, RZ, RZ, UR6 ;  /* 0x00000006ff287e24 */ /* 0x002fe2000f8e00ff */
[----:B------:R-:W-:Y:S01]  /*a4f0*/  BSSY B0, `(.L_x_2395) ;  /* 0x000000b000007945 */ /* 0x000fe20003800000 */
[----:B------:R-:W-:Y:S01]  /*a500*/  IMAD.U32 R42, RZ, RZ, UR7 ;  /* 0x00000007ff2a7e24 */ /* 0x000fe2000f8e00ff */
[----:B------:R-:W-:Y:S01]  /*a510*/  ISETP.GE.AND P4, PT, R22, R3, PT ;  /* 0x000000031600720c */ /* 0x000fe20003f86270 */
[----:B------:R-:W-:Y:S01]  /*a520*/  IMAD.U32 R41, RZ, RZ, UR4 ;  /* 0x00000004ff297e24 */ /* 0x000fe2000f8e00ff */
[----:B------:R1:W-:Y:S01]  /*a530*/  STL [R1+0x5c], R40 ;  /* 0x00005c2801007387 */ /* 0x0003e20000100800 */
[----:B------:R-:W-:-:S03]  /*a540*/  IMAD.WIDE R52, R24, 0x50, R112 ;  /* 0x0000005018347825 */ /* 0x000fc600078e0270 */
[----:B------:R3:W-:Y:S01]  /*a550*/  STL [R1+0x58], R42 ;  /* 0x0000582a01007387 */ /* 0x0007e20000100800 */
[----:B-1----:R-:W-:-:S05]  /*a560*/  IMAD.U32 R40, RZ, RZ, UR5 ;  /* 0x00000005ff287e24 */ /* 0x002fca000f8e00ff */
[----:B------:R3:W-:Y:S04]  /*a570*/  STL [R1+0x50], R40 ;  /* 0x0000502801007387 */ /* 0x0007e80000100800 */
[----:B------:R3:W-:Y:S02]  /*a580*/  STL [R1+0x54], R41 ;  /* 0x0000542901007387 */ /* 0x0007e40000100800 */
[----:B--23--:R-:W-:Y:S05]  /*a590*/  @!P2 BRA `(.L_x_2396) ;  /* 0x0000024800dca947 */ /* 0x00cfea0003800000 */
.L_x_2676:
[----:B------:R-:W-:Y:S05]  /*a5a0*/  BSYNC B0 ;  /* 0x0000000000007941 */ /* 0x000fea0003800000 */
.L_x_2395:
[----:B------:R-:W-:Y:S04]  /*a5b0*/  BSSY B0, `(.L_x_2397) ;  /* 0x0000021000007945 */ /* 0x000fe80003800000 */
[----:B------:R-:W-:Y:S05]  /*a5c0*/  @P4 BRA `(.L_x_2398) ;  /* 0x00000000007c4947 */ /* 0x000fea0003800000 */
[----:B------:R-:W2:Y:S01]  /*a5d0*/  LDL R43, [R1+0x5c] ;  /* 0x00005c00012b7983 */ /* 0x000ea20000100800 */
[----:B------:R-:W-:-:S03]  /*a5e0*/  ULDC UR4, c[0x0][0x2e4] ;  /* 0x0000b90000047ab9 */ /* 0x000fc60000000800 */
[----:B------:R-:W3:Y:S04]  /*a5f0*/  LDL R42, [R1+0x58] ;  /* 0x00005800012a7983 */ /* 0x000ee80000100800 */
[----:B------:R-:W4:Y:S04]  /*a600*/  LDL R41, [R1+0x54] ;  /* 0x0000540001297983 */ /* 0x000f280000100800 */
[----:B------:R-:W5:Y:S01]  /*a610*/  LDL R40, [R1+0x50] ;  /* 0x0000500001287983 */ /* 0x000f620000100800 */
[----:B------:R-:W-:Y:S01]  /*a620*/  ISETP.GE.AND P5, PT, R17, UR4, PT ;  /* 0x0000000411007c0c */ /* 0x000fe2000bfa6270 */
[----:B------:R-:W-:Y:S01]  /*a630*/  IMAD.MOV.U32 R44, RZ, RZ, R96 ;  /* 0x000000ffff2c7224 */ /* 0x000fe200078e0060 */
[----:B------:R-:W-:Y:S01]  /*a640*/  ISETP.GE.AND P4, PT, R19, UR4, PT ;  /* 0x0000000413007c0c */ /* 0x000fe2000bf86270 */
[----:B------:R-:W-:-:S02]  /*a650*/  IMAD.MOV.U32 R45, RZ, RZ, R5 ;  /* 0x000000ffff2d7224 */ /* 0x000fc400078e0005 */
[C---:B------:R-:W-:Y:S02]  /*a660*/  VIADD R48, R17.reuse, 0x80 ;  /* 0x0000008011307836 */ /* 0x040fe40000000000 */
[----:B------:R-:W-:Y:S01]  /*a670*/  VIADD R46, R17, 0xc0 ;  /* 0x000000c0112e7836 */ /* 0x000fe20000000000 */
[----:B--2---:R-:W-:Y:S02]  /*a680*/  R2UR UR8, R43 ;  /* 0x000000002b0872ca */ /* 0x004fe400000e0000 */
[----:B---3--:R-:W-:Y:S02]  /*a690*/  R2UR UR7, R42 ;  /* 0x000000002a0772ca */ /* 0x008fe400000e0000 */
[----:B----4-:R-:W-:Y:S02]  /*a6a0*/  R2UR UR6, R41 ;  /* 0x00000000290672ca */ /* 0x010fe400000e0000 */
[----:B-----5:R-:W-:-:S07]  /*a6b0*/  R2UR UR5, R40 ;  /* 0x00000000280572ca */ /* 0x020fce00000e0000 */
[----:B------:R-:W-:Y:S01]  /*a6c0*/  IMAD R47, R53, UR8, RZ ;  /* 0x00000008352f7c24 */ /* 0x000fe2000f8e02ff */
[----:B------:R-:W2:Y:S01]  /*a6d0*/  @!P5 LDS.128 R40, [R4+0x400] ;  /* 0x000400000428d984 */ /* 0x000ea20000000c00 */
[----:B------:R-:W-:-:S04]  /*a6e0*/  IMAD.WIDE.U32 R44, R52, UR8, R44 ;  /* 0x00000008342c7c25 */ /* 0x000fc8000f8e002c */
[----:B------:R-:W-:Y:S01]  /*a6f0*/  IMAD R47, R52, UR7, R47 ;  /* 0x00000007342f7c24 */ /* 0x000fe2000f8e022f */
[----:B------:R-:W-:-:S04]  /*a700*/  LEA R54, P2, R44, UR6, 0x1 ;  /* 0x000000062c367c11 */ /* 0x000fc8000f8408ff */
[----:B------:R-:W-:-:S04]  /*a710*/  IADD3 R45, R45, R47, RZ ;  /* 0x0000002f2d2d7210 */ /* 0x000fc80007ffe0ff */
        /* <DEDUP_REMOVED lines=10> */
.L_x_2398:
[----:B------:R-:W-:Y:S05]  /*a7c0*/  BSYNC B0 ;  /* 0x0000000000007941 */ /* 0x000fea0003800000 */
.L_x_2397:
[----:B------:R3:W5:Y:S04]  /*a7d0*/  LDL R61, [R1+0x5c] ;  /* 0x00005c00013d7983 */ /* 0x0007680000100800 */
[----:B------:R3:W5:Y:S04]  /*a7e0*/  LDL R60, [R1+0x58] ;  /* 0x00005800013c7983 */ /* 0x0007680000100800 */
[----:B------:R3:W5:Y:S04]  /*a7f0*/  LDL R59, [R1+0x54] ;  /* 0x00005400013b7983 */ /* 0x0007680000100800 */
[----:B------:R3:W5:Y:S01]  /*a800*/  LDL R58, [R1+0x50] ;  /* 0x00005000013a7983 */ /* 0x0007620000100800 */
[----:B------:R-:W-:Y:S01]  /*a810*/  ISETP.GE.AND P2, PT, R218, R3, PT ;  /* 0x00000003da00720c */ /* 0x000fe20003f46270 */
[----:B------:R-:W-:Y:S01]  /*a820*/  BSSY B0, `(.L_x_2399) ;  /* 0x000001f000007945 */ /* 0x000fe20003800000 */
[----:B------:R-:W-:-:S02]  /*a830*/  VIADD R56, R17, 0xc0 ;  /* 0x000000c011387836 */ /* 0x000fc40000000000 */
[----:B------:R-:W-:-:S09]  /*a840*/  VIADD R57, R17, 0x80 ;  /* 0x0000008011397836 */ /* 0x000fd20000000000 */
[----:B---3--:R-:W-:Y:S05]  /*a850*/  @P2 BRA `(.L_x_2400) ;  /* 0x00000000006c2947 */ /* 0x008fea0003800000 */
[----:B------:R-:W-:Y:S01]  /*a860*/  ULDC UR4, c[0x0][0x2e4] ;  /* 0x0000b90000047ab9 */ /* 0x000fe20000000800 */
[----:B-----5:R-:W-:Y:S01]  /*a870*/  R2UR UR8, R61 ;  /* 0x000000003d0872ca */ /* 0x020fe200000e0000 */
[----:B--2---:R-:W-:Y:S01]  /*a880*/  IMAD.MOV.U32 R45, RZ, RZ, R5 ;  /* 0x000000ffff2d7224 */ /* 0x004fe200078e0005 */
[----:B------:R-:W-:Y:S02]  /*a890*/  ISETP.GE.AND P2, PT, R17, UR4, PT ;  /* 0x0000000411007c0c */ /* 0x000fe4000bf46270 */
[----:B------:R-:W-:Y:S02]  /*a8a0*/  IADD3 R47, P4, R52, 0x20, RZ ;  /* 0x00000020342f7810 */ /* 0x000fe40007f9e0ff */
[----:B------:R-:W-:Y:S02]  /*a8b0*/  R2UR UR7, R60 ;  /* 0x000000003c0772ca */ /* 0x000fe400000e0000 */
[----:B------:R-:W-:Y:S01]  /*a8c0*/  R2UR UR6, R59 ;  /* 0x000000003b0672ca */ /* 0x000fe200000e0000 */
[----:B------:R-:W-:Y:S01]  /*a8d0*/  IMAD.X R44, RZ, RZ, R53, P4 ;  /* 0x000000ffff2c7224 */ /* 0x000fe200020e0635 */
[----:B------:R-:W-:-:S02]  /*a8e0*/  R2UR UR5, R58 ;  /* 0x000000003a0572ca */ /* 0x000fc400000e0000 */
[----:B------:R-:W-:Y:S01]  /*a8f0*/  ISETP.GE.AND P5, PT, R19, UR4, PT ;  /* 0x0000000413007c0c */ /* 0x000fe2000bfa6270 */
[----:B------:R-:W-:Y:S02]  /*a900*/  IMAD R46, R44, UR8, RZ ;  /* 0x000000082c2e7c24 */ /* 0x000fe4000f8e02ff */
[----:B------:R-:W2:Y:S01]  /*a910*/  @!P2 LDS.128 R40, [R4+0x1400] ;  /* 0x001400000428a984 */ /* 0x000ea20000000c00 */
[----:B------:R-:W-:-:S04]  /*a920*/  IMAD.MOV.U32 R44, RZ, RZ, R96 ;  /* 0x000000ffff2c7224 */ /* 0x000fc800078e0060 */
[----:B------:R-:W-:-:S04]  /*a930*/  IMAD.WIDE.U32 R44, R47, UR8, R44 ;  /* 0x000000082f2c7c25 */ /* 0x000fc8000f8e002c */
[----:B------:R-:W-:Y:S01]  /*a940*/  IMAD R47, R47, UR7, R46 ;  /* 0x000000072f2f7c24 */ /* 0x000fe2000f8e022e */
[----:B------:R-:W-:-:S03]  /*a950*/  LEA R54, P4, R44, UR6, 0x1 ;  /* 0x000000062c367c11 */ /* 0x000fc6000f8808ff */
[----:B------:R-:W-:-:S05]  /*a960*/  IMAD.IADD R45, R45, 0x1, R47 ;  /* 0x000000012d2d7824 */ /* 0x000fca00078e022f */
[----:B------:R-:W-:Y:S02]  /*a970*/  LEA.HI.X R55, R44, UR5, R45, 0x1, P4 ;  /* 0x000000052c377c11 */ /* 0x000fe4000a0f0c2d */
[----:B------:R-:W-:-:S13]  /*a980*/  ISETP.GE.AND P4, PT, R57, UR4, PT ;  /* 0x0000000439007c0c */ /* 0x000fda000bf86270 */
[----:B------:R-:W3:Y:S04]  /*a990*/  @!P4 LDS.128 R44, [R4+0x6400] ;  /* 0x00640000042cc984 */ /* 0x000ee80000000c00 */
[----:B--2---:R-:W-:Y:S01]  /*a9a0*/  @!P2 STG.E.128 desc[UR60][R54.64], R40 ;  /* 0x000000283600a986 */ /* 0x004fe2000c101d3c */
[----:B------:R-:W-:-:S03]  /*a9b0*/  ISETP.GE.AND P2, PT, R56, UR4, PT ;  /* 0x0000000438007c0c */ /* 0x000fc6000bf46270 */
[----:B------:R-:W2:Y:S10]  /*a9c0*/  @!P5 LDS.128 R40, [R4+0x3c00] ;  /* 0x003c00000428d984 */ /* 0x000eb40000000c00 */
[----:B------:R-:W4:Y:S04]  /*a9d0*/  @!P2 LDS.128 R48, [R4+0x8c00] ;  /* 0x008c00000430a984 */ /* 0x000f280000000c00 */
[----:B---3--:R3:W-:Y:S04]  /*a9e0*/  @!P4 STG.E.128 desc[UR60][R54.64+0x100], R44 ;  /* 0x0001002c3600c986 */ /* 0x0087e8000c101d3c */
[----:B--2---:R3:W-:Y:S04]  /*a9f0*/  @!P5 STG.E.128 desc[UR60][R54.64+0x80], R40 ;  /* 0x000080283600d986 */ /* 0x0047e8000c101d3c */
[----:B----4-:R3:W-:Y:S02]  /*aa00*/  @!P2 STG.E.128 desc[UR60][R54.64+0x180], R48 ;  /* 0x000180303600a986 */ /* 0x0107e4000c101d3c */
.L_x_2400:
[----:B------:R-:W-:Y:S05]  /*aa10*/  BSYNC B0 ;  /* 0x0000000000007941 */ /* 0x000fea0003800000 */
.L_x_2399:
[----:B------:R-:W-:Y:S01]  /*aa20*/  ISETP.GE.AND P2, PT, R220, R3, PT ;  /* 0x00000003dc00720c */ /* 0x000fe20003f46270 */
[----:B------:R-:W-:-:S12]  /*aa30*/  BSSY B0, `(.L_x_2401) ;  /* 0x000001d000007945 */ /* 0x000fd80003800000 */
[----:B------:R-:W-:Y:S05]  /*aa40*/  @P2 BRA `(.L_x_2402) ;  /* 0x00000000006c2947 */ /* 0x000fea0003800000 */
[----:B------:R-:W-:Y:S01]  /*aa50*/  ULDC UR4, c[0x0][0x2e4] ;  /* 0x0000b90000047ab9 */ /* 0x000fe20000000800 */
[----:B-----5:R-:W-:Y:S01]  /*aa60*/  R2UR UR8, R61 ;  /* 0x000000003d0872ca */ /* 0x020fe200000e0000 */
[----:B--23--:R-:W-:Y:S01]  /*aa70*/  IMAD.MOV.U32 R44, RZ, RZ, R96 ;  /* 0x000000ffff2c7224 */ /* 0x00cfe200078e0060 */
[----:B------:R-:W-:Y:S01]  /*aa80*/  ISETP.GE.AND P2, PT, R17, UR4, PT ;  /* 0x0000000411007c0c */ /* 0x000fe2000bf46270 */
[----:B------:R-:W-:Y:S01]  /*aa90*/  IMAD.MOV.U32 R45, RZ, RZ, R5 ;  /* 0x000000ffff2d7224 */ /* 0x000fe200078e0005 */
[----:B------:R-:W-:Y:S02]  /*aaa0*/  R2UR UR7, R60 ;  /* 0x000000003c0772ca */ /* 0x000fe400000e0000 */
[----:B------:R-:W-:Y:S02]  /*aab0*/  IADD3 R3, P4, R52, 0x40, RZ ;  /* 0x0000004034037810 */ /* 0x000fe40007f9e0ff */
[----:B------:R-:W-:Y:S02]  /*aac0*/  R2UR UR6, R59 ;  /* 0x000000003b0672ca */ /* 0x000fe400000e0000 */
[----:B------:R-:W-:Y:S01]  /*aad0*/  R2UR UR5, R58 ;  /* 0x000000003a0572ca */ /* 0x000fe200000e0000 */
[----:B------:R-:W-:Y:S01]  /*aae0*/  IMAD.X R52, RZ, RZ, R53, P4 ;  /* 0x000000ffff347224 */ /* 0x000fe200020e0635 */
[----:B------:R-:W-:Y:S01]  /*aaf0*/  ISETP.GE.AND P5, PT, R19, UR4, PT ;  /* 0x0000000413007c0c */ /* 0x000fe2000bfa6270 */
[----:B------:R-:W-:-:S02]  /*ab00*/  IMAD.WIDE.U32 R44, R3, UR8, R44 ;  /* 0x00000008032c7c25 */ /* 0x000fc4000f8e002c */
[----:B------:R-:W2:Y:S02]  /*ab10*/  @!P2 LDS.128 R40, [R4+0x2400] ;  /* 0x002400000428a984 */ /* 0x000ea40000000c00 */
[----:B------:R-:W-:-:S04]  /*ab20*/  IMAD R52, R52, UR8, RZ ;  /* 0x0000000834347c24 */ /* 0x000fc8000f8e02ff */
[----:B------:R-:W-:Y:S01]  /*ab30*/  IMAD R3, R3, UR7, R52 ;  /* 0x0000000703037c24 */ /* 0x000fe2000f8e0234 */
[----:B------:R-:W-:-:S03]  /*ab40*/  LEA R52, P4, R44, UR6, 0x1 ;  /* 0x000000062c347c11 */ /* 0x000fc6000f8808ff */
[----:B------:R-:W-:-:S05]  /*ab50*/  IMAD.IADD R3, R45, 0x1, R3 ;  /* 0x000000012d037824 */ /* 0x000fca00078e0203 */
[----:B------:R-:W-:Y:S02]  /*ab60*/  LEA.HI.X R53, R44, UR5, R3, 0x1, P4 ;  /* 0x000000052c357c11 */ /* 0x000fe4000a0f0c03 */
[----:B------:R-:W-:Y:S01]  /*ab70*/  ISETP.GE.AND P4, PT, R57, UR4, PT ;  /* 0x0000000439007c0c */ /* 0x000fe2000bf86270 */
[----:B------:R-:W3:Y:S04]  /*ab80*/  @!P5 LDS.128 R44, [R4+0x4c00] ;  /* 0x004c0000042cd984 */ /* 0x000ee80000000c00 */
[----:B--2---:R-:W-:Y:S01]  /*ab90*/  @!P2 STG.E.128 desc[UR60][R52.64], R40 ;  /* 0x000000283400a986 */ /* 0x004fe2000c101d3c */
[----:B------:R-:W-:-:S07]  /*aba0*/  ISETP.GE.AND P2, PT, R56, UR4, PT ;  /* 0x0000000438007c0c */ /* 0x000fce000bf46270 */
[----:B------:R-:W2:Y:S06]  /*abb0*/  @!P4 LDS.128 R40, [R4+0x7400] ;  /* 0x007400000428c984 */ /* 0x000eac0000000c00 */
[----:B------:R-:W4:Y:S04]  /*abc0*/  @!P2 LDS.128 R48, [R4+0x9c00] ;  /* 0x009c00000430a984 */ /* 0x000f280000000c00 */
[----:B---3--:R3:W-:Y:S04]  /*abd0*/  @!P5 STG.E.128 desc[UR60][R52.64+0x80], R44 ;  /* 0x0000802c3400d986 */ /* 0x0087e8000c101d3c */
[----:B--2---:R3:W-:Y:S04]  /*abe0*/  @!P4 STG.E.128 desc[UR60][R52.64+0x100], R40 ;  /* 0x000100283400c986 */ /* 0x0047e8000c101d3c */
[----:B----4-:R3:W-:Y:S02]  /*abf0*/  @!P2 STG.E.128 desc[UR60][R52.64+0x180], R48 ;  /* 0x000180303400a986 */ /* 0x0107e4000c101d3c */
.L_x_2402:
[----:B------:R-:W-:Y:S05]  /*ac00*/  BSYNC B0 ;  /* 0x0000000000007941 */ /* 0x000fea0003800000 */
.L_x_2401:
[----:B------:R-:W-:Y:S01]  /*ac10*/  @!PT LDS RZ, [RZ] ;  /* 0x00000000fffff984 */ /* 0x000fe20000000800 */
[----:B------:R-:W-:Y:S01]  /*ac20*/  @!PT LDS RZ, [RZ] ;  /* 0x00000000fffff984 */ /* 0x000fe20000000800 */
[----:B------:R-:W-:Y:S01]  /*ac30*/  @!PT LDS RZ, [RZ] ;  /* 0x00000000fffff984 */ /* 0x000fe20000000800 */
[----:B------:R-:W-:Y:S01]  /*ac40*/  @!PT LDS RZ, [RZ] ;  /* 0x00000000fffff984 */ /* 0x000fe20000000800 */
[----:B------:R4:W-:Y:S06]  /*ac50*/  MEMBAR.ALL.CTA ;  /* 0x0000000000007992 */ /* 0x0009ec0000008000 */
[----:B----4-:R-:W4:Y:S01]  /*ac60*/  FENCE.VIEW.ASYNC.S ;  /* 0x00000000000073c6 */ /* 0x010f220000000000 */
[----:B01----:R-:W-:Y:S01]  /*ac70*/  @!P3 VIADD R0, R0, 0x388c0 ;  /* 0x000388c00000b836 */ /* 0x003fe20000000000 */
        /* <DEDUP_REMOVED lines=8> */
[----:B-1----:R-:W-:-:S04]  /*ad00*/  SEL R0, RZ, 0x1, P3 ;  /* 0x00000001ff007807 */ /* 0x002fc80001800000 */
[----:B------:R-:W-:Y:S01]  /*ad10*/  LOP3.LUT R221, R221, R0, RZ, 0x3c, !PT ;  /* 0x00000000dddd7212 */ /* 0x000fe200078e3cff */
[----:B0-----:R-:W-:Y:S06]  /*ad20*/  @P4 BRA `(.L_x_2403) ;  /* 0xffffff7800244947 */ /* 0x001fec000383ffff */
.L_x_2291:
[----:B------:R-:W-:Y:S01]  /*ad30*/  BSSY B0, `(.L_x_2404) ;  /* 0x000004b000007945 */ /* 0x000fe20003800000 */
[----:B------:R-:W-:Y:S02]  /*ad40*/  ISETP.GE.AND P1, PT, R177, 0x1, PT ;  /* 0x00000001b100780c */ /* 0x000fe40003f26270 */
[----:B------:R-:W-:Y:S02]  /*ad50*/  CS2R R2, SRZ ;  /* 0x0000000000027805 */ /* 0x000fe4000001ff00 */
[----:B------:R-:W-:Y:S01]  /*ad60*/  PLOP3.LUT P0, PT, PT, PT, PT, 0x80, 0x0 ;  /* 0x000000000000781c */ /* 0x000fe20003f0f070 */
[----:B------:R-:W-:Y:S01]  /*ad70*/  IMAD.MOV.U32 R0, RZ, RZ, RZ ;  /* 0x000000ffff007224 */ /* 0x000fe200078e00ff */
[----:B------:R-:W-:Y:S02]  /*ad80*/  CS2R R150, SRZ ;  /* 0x0000000000967805 */ /* 0x000fe4000001ff00 */
[----:B------:R-:W-:Y:S02]  /*ad90*/  CS2R R148, SRZ ;  /* 0x0000000000947805 */ /* 0x000fe4000001ff00 */
[----:B------:R-:W-:Y:S01]  /*ada0*/  CS2R R146, SRZ ;  /* 0x0000000000927805 */ /* 0x000fe2000001ff00 */
[----:B------:R-:W-:Y:S01]  /*adb0*/  IMAD.MOV.U32 R145, RZ, RZ, RZ ;  /* 0x000000ffff917224 */ /* 0x000fe200078e00ff */
        /* <DEDUP_REMOVED lines=15> */
[----:B-----5:R-:W-:Y:S02]  /*aeb0*/  CS2R R60, SRZ ;  /* 0x00000000003c7805 */ /* 0x020fe4000001ff00 */
[----:B------:R-:W-:Y:S02]  /*aec0*/  CS2R R154, SRZ ;  /* 0x00000000009a7805 */ /* 0x000fe4000001ff00 */
[----:B------:R-:W-:Y:S02]  /*aed0*/  CS2R R56, SRZ ;  /* 0x0000000000387805 */ /* 0x000fe4000001ff00 */
[----:B--23--:R-:W-:Y:S02]  /*aee0*/  CS2R R50, SRZ ;  /* 0x0000000000327805 */ /* 0x00cfe4000001ff00 */
        /* <DEDUP_REMOVED lines=32> */
[----:B------:R-:W-:Y:S01]  /*b0f0*/  IMAD.MOV.U32 R54, RZ, RZ, RZ ;  /* 0x000000ffff367224 */ /* 0x000fe200078e00ff */
[----:B------:R-:W-:-:S02]  /*b100*/  CS2R R12, SRZ ;  /* 0x00000000000c7805 */ /* 0x000fc4000001ff00 */
[----:B------:R-:W-:Y:S01]  /*b110*/  CS2R R10, SRZ ;  /* 0x00000000000a7805 */ /* 0x000fe2000001ff00 */
[----:B------:R-:W-:Y:S01]  /*b120*/  IMAD.MOV.U32 R24, RZ, RZ, RZ ;  /* 0x000000ffff187224 */ /* 0x000fe200078e00ff */
[----:B------:R-:W-:Y:S01]  /*b130*/  CS2R R8, SRZ ;  /* 0x0000000000087805 */ /* 0x000fe2000001ff00 */
[----:B------:R-:W-:Y:S01]  /*b140*/  IMAD.MOV.U32 R43, RZ, RZ, RZ ;  /* 0x000000ffff2b7224 */ /* 0x000fe200078e00ff */
[----:B------:R-:W-:Y:S02]  /*b150*/  CS2R R38, SRZ ;  /* 0x0000000000267805 */ /* 0x000fe4000001ff00 */
[----:B------:R-:W-:Y:S01]  /*b160*/  CS2R R34, SRZ ;  /* 0x0000000000227805 */ /* 0x000fe2000001ff00 */
[----:B------:R-:W-:Y:S02]  /*b170*/  IMAD.MOV.U32 R31, RZ, RZ, RZ ;  /* 0x000000ffff1f7224 */ /* 0x000fe400078e00ff */
[----:B------:R-:W-:Y:S02]  /*b180*/  IMAD.MOV.U32 R7, RZ, RZ, RZ ;  /* 0x000000ffff077224 */ /* 0x000fe400078e00ff */
[----:B------:R-:W-:-:S02]  /*b190*/  IMAD.MOV.U32 R27, RZ, RZ, RZ ;  /* 0x000000ffff1b7224 */ /* 0x000fc400078e00ff */
[----:B------:R-:W-:Y:S01]  /*b1a0*/  IMAD.MOV.U32 R5, RZ, RZ, RZ ;  /* 0x000000ffff057224 */ /* 0x000fe200078e00ff */
[----:B------:R-:W-:Y:S06]  /*b1b0*/  @P2 BRA `(.L_x_2405) ;  /* 0x0000000000082947 */ /* 0x000fec0003800000 */
[----:B------:R-:W0:Y:S02]  /*b1c0*/  FENCE.VIEW.ASYNC.G ;  /* 0x00000000000073c6 */ /* 0x000e240000000100 */
[----:B0-----:R-:W-:Y:S06]  /*b1d0*/  BAR.ARV 0xc, 0x120 ;  /* 0x0304800000007b1d */ /* 0x001fec0000002000 */
.L_x_2405:
[----:B------:R-:W-:Y:S05]  /*b1e0*/  BSYNC B0 ;  /* 0x0000000000007941 */ /* 0x000fea0003800000 */
.L_x_2404:
[----:B------:R-:W-:Y:S02]  /*b1f0*/  IMAD.MOV.U32 R25, RZ, RZ, RZ ;  /* 0x000000ffff197224 */ /* 0x000fe400078e00ff */
[----:B------:R-:W-:Y:S01]  /*b200*/  IMAD.MOV.U32 R4, RZ, RZ, RZ ;  /* 0x000000ffff047224 */ /* 0x000fe200078e00ff */
[----:B------:R-:W-:Y:S06]  /*b210*/  @!P1 BRA `(.L_x_2406) ;  /* 0x000001ac00649947 */ /* 0x000fec0003800000 */
[----:B------:R-:W2:Y:S01]  /*b220*/  LDL R20, [R1+0x7c] ;  /* 0x00007c0001147983 */ /* 0x000ea20000100800 */
[----:B------:R-:W0:Y:S02]  /*b230*/  S2R R6, SR_TID.X ;  /* 0x0000000000067919 */ /* 0x000e240000002100 */
[----:B0-----:R-:W-:-:S05]  /*b240*/  VIADD R24, R6, 0xffffff80 ;  /* 0xffffff8006187836 */ /* 0x001fca0000000000 */
[----:B------:R-:W-:-:S04]  /*b250*/  SHF.R.S32.HI R29, RZ, 0x1f, R24 ;  /* 0x0000001fff1d7819 */ /* 0x000fc80000011418 */
[----:B------:R-:W-:-:S04]  /*b260*/  LEA.HI R0, R29, R24, RZ, 0x7 ;  /* 0x000000181d007211 */ /* 0x000fc800078f38ff */
[----:B------:R-:W-:-:S06]  /*b270*/  SHF.R.S32.HI R0, RZ, 0x7, R0 ;  /* 0x00000007ff007819 */ /* 0x000fcc0000011400 */
[----:B------:R-:W0:Y:S02]  /*b280*/  SHFL.IDX PT, R0, R0, RZ, 0x1f ;  /* 0x00001fff00007589 */ /* 0x000e2400000e0000 */
[----:B0-----:R-:W-:-:S04]  /*b290*/  LEA.HI R2, R0, R0, RZ, 0x1 ;  /* 0x0000000000027211 */ /* 0x001fc800078f08ff */
[----:B------:R-:W-:-:S05]  /*b2a0*/  LOP3.LUT R3, R2, 0x1e, RZ, 0xc0, !PT ;  /* 0x0000001e02037812 */ /* 0x000fca00078ec0ff */
[----:B------:R-:W-:Y:S01]  /*b2b0*/  IMAD.IADD R3, R0, 0x1, -R3 ;  /* 0x0000000100037824 */ /* 0x000fe200078e0a03 */
[----:B--2---:R-:W-:-:S13]  /*b2c0*/  R2UR UR4, R20 ;  /* 0x00000000140472ca */ /* 0x004fda00000e0000 */
[----:B------:R-:W-:Y:S02]  /*b2d0*/  ULOP3.LUT UP0, URZ, UR4, 0x9f, URZ, 0xc0, !UPT ;  /* 0x0000009f043f7892 */ /* 0x000fe4000f80c03f */
[----:B------:R-:W-:-:S04]  /*b2e0*/  LEA R3, R3, UR4, 0xd ;  /* 0x0000000403037c11 */ /* 0x000fc8000f8e68ff */
[----:B------:R-:W-:Y:S02]  /*b2f0*/  SHF.R.U32.HI R2, RZ, 0x4, R3 ;  /* 0x00000004ff027819 */ /* 0x000fe40000011603 */
[----:B------:R-:W-:Y:S02]  /*b300*/  PLOP3.LUT P0, PT, PT, PT, UP0, 0x80, 0x0 ;  /* 0x000000000000781c */ /* 0x000fe40003f0f008 */
[----:B------:R-:W-:-:S11]  /*b310*/  LOP3.LUT R2, R2, 0x3fff, RZ, 0xc0, !PT ;  /* 0x00003fff02027812 */ /* 0x000fd600078ec0ff */
        /* <DEDUP_REMOVED lines=17> */
.L_x_2407:
        /* <DEDUP_REMOVED lines=13> */
.L_x_2411:
[----:B-1----:R1:W2:Y:S02]  /*b500*/  SYNCS.PHASECHK.TRANS64.TRYWAIT P0, [R16+URZ+0x38800], R3 ;  /* 0x03880003100075a7 */ /* 0x0022a4000800017f */
[----:B--2---:R-:W-:Y:S05]  /*b510*/  @!P0 NANOSLEEP.SYNCS 0x989680 ;  /* 0x009896800000895d */ /* 0x004fea0003900000 */
[----:B------:R-:W2:Y:S02]  /*b520*/  @!P0 SYNCS.PHASECHK.TRANS64 P0, [R16+URZ+0x38800], R3 ;  /* 0x03880003100085a7 */ /* 0x000ea4000800007f */
[----:B--2---:R-:W-:Y:S05]  /*b530*/  @!P0 BRA `(.L_x_2411) ;  /* 0xfffffffc00f08947 */ /* 0x004fea000383ffff */
.L_x_2410:
[----:B------:R-:W-:Y:S05]  /*b540*/  BSYNC B0 ;  /* 0x0000000000007941 */ /* 0x000fea0003800000 */
.L_x_2409:
[----:B------:R-:W-:Y:S05]  /*b550*/  BRA `(.L_x_2412) ;  /* 0x0000009c008c7947 */ /* 0x000fea0003800000 */
.L_x_2408:
[----:B------:R-:W2:Y:S01]  /*b560*/  LDL R26, [R1+0x7c] ;  /* 0x00007c00011a7983 */ /* 0x000ea20000100800 */
[----:B------:R-:W0:Y:S01]  /*b570*/  LDC.64 R10, c[0x0][0x3d8] ;  /* 0x0000f600ff0a7b82 */ /* 0x000e220000000a00 */
[----:B------:R-:W-:Y:S01]  /*b580*/  SHF.R.S32.HI R3, RZ, 0x1f, R144 ;  /* 0x0000001fff037819 */ /* 0x000fe20000011490 */
[--C-:B------:R-:W-:Y:S01]  /*b590*/  IMAD.MOV.U32 R4, RZ, RZ, R212.reuse ;  /* 0x000000ffff047224 */ /* 0x100fe200078e00d4 */
[----:B------:R-:W-:Y:S02]  /*b5a0*/  SHF.R.S32.HI R5, RZ, 0x1f, R212 ;  /* 0x0000001fff057819 */ /* 0x000fe400000114d4 */
[----:B------:R-:W-:-:S03]  /*b5b0*/  SHF.R.S32.HI R9, RZ, 0x1f, R17 ;  /* 0x0000001fff097819 */ /* 0x000fc60000011411 */
[----:B------:R-:W1:Y:S01]  /*b5c0*/  LDC.64 R12, c[0x0][0x3e8] ;  /* 0x0000fa00ff0c7b82 */ /* 0x000e620000000a00 */
[-C--:B0-----:R-:W-:Y:S01]  /*b5d0*/  IMAD R0, R3, R10.reuse, RZ ;  /* 0x0000000a03007224 */ /* 0x081fe200078e02ff */
[----:B------:R-:W-:Y:S01]  /*b5e0*/  SHF.L.U64.HI R92, R10, 0x5, R11 ;  /* 0x000000050a5c7819 */ /* 0x000fe2000001020b */
[-C--:B------:R-:W-:Y:S02]  /*b5f0*/  IMAD R8, R23, R10.reuse, RZ ;  /* 0x0000000a17087224 */ /* 0x080fe400078e02ff */
[----:B------:R-:W-:-:S04]  /*b600*/  IMAD.WIDE.U32 R60, R144, R10, RZ ;  /* 0x0000000a903c7225 */ /* 0x000fc800078e00ff */
[----:B------:R-:W-:Y:S01]  /*b610*/  IMAD R25, R144, R11, R0 ;  /* 0x0000000b90197224 */ /* 0x000fe200078e0200 */
[----:B-1----:R-:W-:Y:S01]  /*b620*/  SHF.L.U64.HI R90, R12, 0x5, R13 ;  /* 0x000000050c5a7819 */ /* 0x002fe2000001020d */
[----:B------:R-:W-:-:S04]  /*b630*/  IMAD.WIDE.U32 R6, R22, R10, R4 ;  /* 0x0000000a16067225 */ /* 0x000fc800078e0004 */
[----:B------:R-:W-:Y:S01]  /*b640*/  IMAD R101, R22, R11, R8 ;  /* 0x0000000b16657224 */ /* 0x000fe200078e0208 */
[----:B------:R-:W-:Y:S01]  /*b650*/  IADD3 R89, P0, R6, R60, RZ ;  /* 0x0000003c06597210 */ /* 0x000fe20007f1e0ff */
[----:B------:R-:W-:Y:S02]  /*b660*/  IMAD.IADD R25, R25, 0x1, R61 ;  /* 0x0000000119197824 */ /* 0x000fe400078e023d */
[----:B------:R-:W-:Y:S02]  /*b670*/  IMAD.MOV.U32 R8, RZ, RZ, R17 ;  /* 0x000000ffff087224 */ /* 0x000fe400078e0011 */
[----:B------:R-:W-:Y:S01]  /*b680*/  IMAD R3, R3, R12, RZ ;  /* 0x0000000c03037224 */ /* 0x000fe200078e02ff */
[----:B------:R-:W-:Y:S01]  /*b690*/  IADD3.X R91, R25, R7, R101, P0, !PT ;  /* 0x00000007195b7210 */ /* 0x000fe200007fe465 */
[----:B------:R-:W-:-:S04]  /*b6a0*/  IMAD.WIDE.U32 R6, R22, R10, R8 ;  /* 0x0000000a16067225 */ /* 0x000fc800078e0008 */
[----:B------:R-:W-:Y:S01]  /*b6b0*/  IMAD R0, R23, R12, RZ ;  /* 0x0000000c17007224 */ /* 0x000fe200078e02ff */
[----:B------:R-:W-:Y:S01]  /*b6c0*/  IADD3 R99, P1, R6, R60, RZ ;  /* 0x0000003c06637210 */ /* 0x000fe20007f3e0ff */
[C---:B------:R-:W-:Y:S02]  /*b6d0*/  IMAD R3, R144.reuse, R13, R3 ;  /* 0x0000000d90037224 */ /* 0x040fe400078e0203 */
[----:B------:R-:W-:Y:S01]  /*b6e0*/  IMAD.WIDE.U32 R82, R144, R12, RZ ;  /* 0x0000000c90527225 */ /* 0x000fe200078e00ff */
[----:B------:R-:W-:-:S03]  /*b6f0*/  IADD3.X R101, R25, R101, R7, P1, !PT ;  /* 0x0000006519657210 */ /* 0x000fc60000ffe407 */
[----:B------:R-:W-:-:S04]  /*b700*/  IMAD.WIDE.U32 R4, R22, R12, R4 ;  /* 0x0000000c16047225 */ /* 0x000fc800078e0004 */
[----:B------:R-:W-:Y:S01]  /*b710*/  IMAD.WIDE.U32 R8, R22, R12, R8 ;  /* 0x0000000c16087225 */ /* 0x000fe200078e0008 */
[----:B------:R-:W-:-:S03]  /*b720*/  IADD3 R93, P0, R4, R82, RZ ;  /* 0x00000052045d7210 */ /* 0x000fc60007f1e0ff */
[----:B------:R-:W-:Y:S01]  /*b730*/  IMAD R0, R22, R13, R0 ;  /* 0x0000000d16007224 */ /* 0x000fe200078e0200 */
[----:B------:R-:W-:Y:S01]  /*b740*/  IADD3 R97, P2, R8, R82, RZ ;  /* 0x0000005208617210 */ /* 0x000fe20007f5e0ff */
[----:B------:R-:W-:Y:S02]  /*b750*/  IMAD.IADD R27, R3, 0x1, R83 ;  /* 0x00000001031b7824 */ /* 0x000fe400078e0253 */
[----:B------:R-:W-:Y:S02]  /*b760*/  IMAD.SHL.U32 R94, R10, 0x20, RZ ;  /* 0x000000200a5e7824 */ /* 0x000fe400078e00ff */
[----:B------:R-:W-:Y:S01]  /*b770*/  IMAD.SHL.U32 R96, R12, 0x20, RZ ;  /* 0x000000200c607824 */ /* 0x000fe200078e00ff */
[C---:B------:R-:W-:Y:S02]  /*b780*/  IADD3.X R95, R27.reuse, R5, R0, P0, !PT ;  /* 0x000000051b5f7210 */ /* 0x040fe400007fe400 */
[----:B------:R-:W-:Y:S02]  /*b790*/  IADD3.X R103, R27, R0, R9, P2, !PT ;  /* 0x000000001b677210 */ /* 0x000fe400017fe409 */
[----:B--2---:R-:W-:-:S13]  /*b7a0*/  R2UR UR4, R26 ;  /* 0x000000001a0472ca */ /* 0x004fda00000e0000 */
[----:B------:R-:W-:-:S06]  /*b7b0*/  ULOP3.LUT UP0, URZ, UR4, 0x3ff, URZ, 0xc0, !UPT ;  /* 0x000003ff043f7892 */ /* 0x000fcc000f80c03f */
[----:B------:R-:W-:-:S13]  /*b7c0*/  PLOP3.LUT P1, PT, PT, PT, UP0, 0x80, 0x0 ;  /* 0x000000000000781c */ /* 0x000fda0003f2f008 */
        /* <DEDUP_REMOVED lines=17> */
.L_x_2413:
[----:B------:R-:W0:Y:S01]  /*b8e0*/  LDC.64 R86, c[0x0][0x3d8] ;  /* 0x0000f600ff567b82 */ /* 0x000e220000000a00 */
[----:B------:R-:W-:Y:S01]  /*b8f0*/  SHF.R.S32.HI R3, RZ, 0x1f, R225 ;  /* 0x0000001fff037819 */ /* 0x000fe200000114e1 */
[----:B------:R-:W-:Y:S01]  /*b900*/  ULDC.U8 UR4, c[0x0][0x3f0] ;  /* 0x0000fc0000047ab9 */ /* 0x000fe20000000000 */
[----:B------:R-:W-:Y:S01]  /*b910*/  R2UR UR5, R26 ;  /* 0x000000001a0572ca */ /* 0x000fe200000e0000 */
[----:B------:R-:W-:Y:S01]  /*b920*/  BSSY B0, `(.L_x_2414) ;  /* 0x000099e000007945 */ /* 0x000fe20003800000 */
[----:B------:R-:W-:Y:S01]  /*b930*/  ISETP.NE.AND P0, PT, RZ, UR4, PT ;  /* 0x00000004ff007c0c */ /* 0x000fe2000bf05270 */
[----:B------:R-:W-:Y:S01]  /*b940*/  VIADD R84, R22, 0x60 ;  /* 0x0000006016547836 */ /* 0x000fe20000000000 */
[----:B------:R-:W-:Y:S01]  /*b950*/  LEA.HI R29, R29, R24, RZ, 0x3 ;  /* 0x000000181d1d7211 */ /* 0x000fe200078f18ff */
[----:B------:R-:W1:Y:S03]  /*b960*/  LDC.64 R14, c[0x0][0x3e8] ;  /* 0x0000fa00ff0e7b82 */ /* 0x000e660000000a00 */
[----:B------:R-:W-:-:S05]  /*b970*/  LOP3.LUT R21, R29, 0xfffffff8, RZ, 0xc0, !PT ;  /* 0xfffffff81d157812 */ /* 0x000fca00078ec0ff */
[----:B------:R-:W-:Y:S01]  /*b980*/  LEA R85, R237, UR5, 0x1 ;  /* 0x00000005ed557c11 */ /* 0x000fe2000f8e08ff */
[----:B------:R-:W-:Y:S02]  /*b990*/  IMAD.IADD R21, R24, 0x1, -R21 ;  /* 0x0000000118157824 */ /* 0x000fe400078e0a15 */
[-C--:B0-----:R-:W-:Y:S02]  /*b9a0*/  IMAD R0, R3, R86.reuse, RZ ;  /* 0x0000005603007224 */ /* 0x081fe400078e02ff */
[----:B------:R-:W-:-:S04]  /*b9b0*/  IMAD.WIDE.U32 R4, R225, R86, RZ ;  /* 0x00000056e1047225 */ /* 0x000fc800078e00ff */
[----:B------:R-:W-:Y:S02]  /*b9c0*/  IMAD R9, R225, R87, R0 ;  /* 0x00000057e1097224 */ /* 0x000fe400078e0200 */
[-C--:B-1----:R-:W-:Y:S02]  /*b9d0*/  IMAD R0, R3, R14.reuse, RZ ;  /* 0x0000000e03007224 */ /* 0x082fe400078e02ff */
[----:B------:R-:W-:Y:S02]  /*b9e0*/  IMAD.IADD R3, R5, 0x1, R9 ;  /* 0x0000000105037824 */ /* 0x000fe400078e0209 */
[----:B------:R-:W-:-:S03]  /*b9f0*/  IMAD.WIDE.U32 R6, R225, R14, RZ ;  /* 0x0000000ee1067225 */ /* 0x000fc600078e00ff */
[C---:B------:R-:W-:Y:S01]  /*ba00*/  SHF.L.U64.HI R13, R4.reuse, 0x7, R3 ;  /* 0x00000007040d7819 */ /* 0x040fe20000010203 */
[C---:B------:R-:W-:Y:S02]  /*ba10*/  IMAD R5, R225.reuse, R15, R0 ;  /* 0x0000000fe1057224 */ /* 0x040fe400078e0200 */
[----:B------:R-:W-:Y:S02]  /*ba20*/  IMAD R0, R225, -0x80, R224 ;  /* 0xffffff80e1007824 */ /* 0x000fe400078e02e0 */
[----:B------:R-:W-:Y:S02]  /*ba30*/  IMAD.IADD R3, R7, 0x1, R5 ;  /* 0x0000000107037824 */ /* 0x000fe400078e0205 */
[----:B------:R-:W-:Y:S01]  /*ba40*/  IMAD.SHL.U32 R12, R4, 0x80, RZ ;  /* 0x00000080040c7824 */ /* 0x000fe200078e00ff */
[----:B------:R-:W-:Y:S01]  /*ba50*/  VIMNMX R29, R0, 0x80, PT ;  /* 0x00000080001d7848 */ /* 0x000fe20003fe0100 */
[C---:B------:R-:W-:Y:S01]  /*ba60*/  IMAD.SHL.U32 R10, R6.reuse, 0x80, RZ ;  /* 0x00000080060a7824 */ /* 0x040fe200078e00ff */
[----:B------:R-:W-:Y:S01]  /*ba70*/  SHF.L.U64.HI R11, R6, 0x7, R3 ;  /* 0x00000007060b7819 */ /* 0x000fe20000010203 */
[----:B------:R-:W-:Y:S06]  /*ba80*/  @!P0 BRA `(.L_x_2415) ;  /* 0x0000004800748947 */ /* 0x000fec0003800000 */
[-C--:B------:R-:W-:Y:S01]  /*ba90*/  ISETP.GE.AND P0, PT, R22, R29.reuse, PT ;  /* 0x0000001d1600720c */ /* 0x080fe20003f06270 */
[----:B------:R-:W-:Y:S01]  /*baa0*/  BSSY B1, `(.L_x_2416) ;  /* 0x0000034000017945 */ /* 0x000fe20003800000 */
[-C--:B------:R-:W-:Y:S02]  /*bab0*/  ISETP.GE.AND P1, PT, R218, R29.reuse, PT ;  /* 0x0000001dda00720c */ /* 0x080fe40003f26270 */
[----:B------:R-:W-:Y:S02]  /*bac0*/  CS2R R48, SRZ ;  /* 0x0000000000307805 */ /* 0x000fe4000001ff00 */
[----:B------:R-:W-:Y:S02]  /*bad0*/  ISETP.GE.AND P2, PT, R220, R29, PT ;  /* 0x0000001ddc00720c */ /* 0x000fe40003f46270 */
        /* <DEDUP_REMOVED lines=33> */
[----:B------:R-:W-:-:S02]  /*bcf0*/  ISETP.GE.AND P4, PT, R216, UR4, PT ;  /* 0x00000004d8007c0c */ /* 0x000fc4000bf86270 */
[----:B------:R-:W-:Y:S02]  /*bd00*/  ISETP.GE.AND P5, PT, R215, UR4, PT ;  /* 0x00000004d7007c0c */ /* 0x000fe4000bfa6270 */
        /* <DEDUP_REMOVED lines=13> */
.L_x_2417:
[----:B------:R-:W-:Y:S05]  /*bde0*/  BSYNC B1 ;  /* 0x0000000000017941 */ /* 0x000fea0003800000 */
.L_x_2416:
        /* <DEDUP_REMOVED lines=10> */
[C---:B------:R-:W-:Y:S02]  /*be90*/  LEA R6, P5, R7.reuse, UR6, 0x1 ;  /* 0x0000000607067c11 */ /* 0x040fe4000f8a08ff */
[----:B------:R-:W-:Y:S02]  /*bea0*/  CS2R R54, SRZ ;  /* 0x0000000000367805 */ /* 0x000fe4000001ff00 */
[C---:B------:R-:W-:Y:S01]  /*beb0*/  LEA R8, P4, R0.reuse, UR4, 0x1 ;  /* 0x0000000400087c11 */ /* 0x040fe2000f8808ff */
[----:B------:R-:W-:Y:S01]  /*bec0*/  ULDC UR4, c[0x0][0x3d4] ;  /* 0x0000f50000047ab9 */ /* 0x000fe20000000800 */
[----:B------:R-:W-:Y:S02]  /*bed0*/  LEA.HI.X R7, R7, UR7, R20, 0x1, P5 ;  /* 0x0000000707077c11 */ /* 0x000fe4000a8f0c14 */
[----:B------:R-:W-:Y:S02]  /*bee0*/  CS2R R48, SRZ ;  /* 0x0000000000307805 */ /* 0x000fe4000001ff00 */
[----:B------:R-:W-:-:S02]  /*bef0*/  LEA.HI.X R9, R0, UR5, R3, 0x1, P4 ;  /* 0x0000000500097c11 */ /* 0x000fc4000a0f0c03 */
[----:B------:R-:W-:Y:S02]  /*bf00*/  ISETP.GE.AND P3, PT, R212, UR4, PT ;  /* 0x00000004d4007c0c */ /* 0x000fe4000bf66270 */
[----:B------:R-:W-:Y:S02]  /*bf10*/  ISETP.GE.AND P4, PT, R216, UR4, PT ;  /* 0x00000004d8007c0c */ /* 0x000fe4000bf86270 */
[----:B------:R-:W-:Y:S02]  /*bf20*/  ISETP.GE.AND P5, PT, R215, UR4, PT ;  /* 0x00000004d7007c0c */ /* 0x000fe4000bfa6270 */
[----:B------:R-:W-:Y:S02]  /*bf30*/  ISETP.GE.AND P6, PT, R217, UR4, PT ;  /* 0x00000004d9007c0c */ /* 0x000fe4000bfc6270 */
[----:B------:R-:W-:Y:S02]  /*bf40*/  CS2R R64, SRZ ;  /* 0x0000000000407805 */ /* 0x000fe4000001ff00 */
[----:B------:R-:W-:-:S02]  /*bf50*/  CS2R R56, SRZ ;  /* 0x0000000000387805 */ /* 0x000fc4000001ff00 */
        /* <DEDUP_REMOVED lines=10> */
.L_x_2419:
[----:B------:R-:W-:Y:S05]  /*c000*/  BSYNC B1 ;  /* 0x0000000000017941 */ /* 0x000fea0003800000 */
.L_x_2418:
        /* <DEDUP_REMOVED lines=22> */
[C---:B------:R-:W-:Y:S02]  /*c170*/  LEA R6, P3, R7.reuse, UR6, 0x1 ;  /* 0x0000000607067c11 */ /* 0x040fe4000f8608ff */
[----:B------:R-:W-:Y:S01]  /*c180*/  CS2R R32, SRZ ;  /* 0x0000000000207805 */ /* 0x000fe2000001ff00 */
[----:B------:R-:W-:Y:S01]  /*c190*/  IMAD.X R3, R8, 0x1, R95, P6 ;  /* 0x0000000108037824 */ /* 0x000fe200030e065f */
[----:B------:R-:W-:Y:S01]  /*c1a0*/  LEA R8, P4, R0, UR4, 0x1 ;  /* 0x0000000400087c11 */ /* 0x000fe2000f8808ff */
[----:B------:R-:W-:Y:S01]  /*c1b0*/  ULDC UR4, c[0x0][0x3d4] ;  /* 0x0000f50000047ab9 */ /* 0x000fe20000000800 */
[----:B------:R-:W-:-:S02]  /*c1c0*/  LEA.HI.X R7, R7, UR7, R20, 0x1, P3 ;  /* 0x0000000707077c11 */ /* 0x000fc400098f0c14 */
[----:B------:R-:W-:Y:S02]  /*c1d0*/  LEA.HI.X R9, R0, UR5, R3, 0x1, P4 ;  /* 0x0000000500097c11 */ /* 0x000fe4000a0f0c03 */
[----:B------:R-:W-:Y:S02]  /*c1e0*/  ISETP.GE.AND P3, PT, R212, UR4, PT ;  /* 0x00000004d4007c0c */ /* 0x000fe4000bf66270 */
[----:B------:R-:W-:Y:S02]  /*c1f0*/  ISETP.GE.AND P4, PT, R216, UR4, PT ;  /* 0x00000004d8007c0c */ /* 0x000fe4000bf86270 */
        /* <DEDUP_REMOVED lines=14> */
.L_x_2421:
[----:B------:R-:W-:Y:S05]  /*c2e0*/  BSYNC B1 ;  /* 0x0000000000017941 */ /* 0x000fea0003800000 */
.L_x_2420:
[----:B012--5:R-:W-:Y:S01]  /*c2f0*/  IMAD.MOV.U32 R6, RZ, RZ, R68 ;  /* 0x000000ffff067224 */ /* 0x027fe200078e0044 */
[----:B------:R-:W-:Y:S01]  /*c300*/  ISETP.GE.AND P3, PT, R84, R29, PT ;  /* 0x0000001d5400720c */ /* 0x000fe20003f66270 */
[----:B------:R-:W-:Y:S01]  /*c310*/  IMAD R0, R225, 0x80, R22 ;  /* 0x00000080e1007824 */ /* 0x000fe200078e0216 */
[----:B------:R-:W0:Y:S01]  /*c320*/  LDC R84, c[0x0][0x428] ;  /* 0x00010a00ff547b82 */ /* 0x000e220000000800 */
[----:B------:R-:W-:Y:S01]  /*c330*/  IMAD.MOV.U32 R7, RZ, RZ, R73 ;  /* 0x000000ffff077224 */ /* 0x000fe200078e0049 */
[----:B------:R-:W-:Y:S01]  /*c340*/  PRMT R117, R6, 0x7610, R117 ;  /* 0x0000761006757816 */ /* 0x000fe20000000075 */
[----:B------:R-:W-:Y:S01]  /*c350*/  IMAD R3, R21, 0x20, R0 ;  /* 0x0000002015037824 */ /* 0x000fe200078e0200 */
[----:B------:R-:W-:Y:S01]  /*c360*/  MOV R6, R72 ;  /* 0x0000004800067202 */ /* 0x000fe20000000f00 */
        /* <DEDUP_REMOVED lines=37> */
[----:B------:R-:W-:Y:S01]  /*c5c0*/  CS2R R30, SRZ ;  /* 0x00000000001e7805 */ /* 0x000fe2000001ff00 */
[----:B0-----:R-:W-:Y:S06]  /*c5d0*/  @P3 BRA `(.L_x_2423) ;  /* 0x00000000008c3947 */ /* 0x001fec0003800000 */
        /* <DEDUP_REMOVED lines=10> */
[----:B------:R-:W-:-:S03]  /*c680*/  IMAD R0, R15, 0x60, RZ ;  /* 0x000000600f007824 */ /* 0x000fc600078e02ff */
        /* <DEDUP_REMOVED lines=24> */
.L_x_2423:
[----:B------:R-:W-:Y:S05]  /*c810*/  BSYNC B1 ;  /* 0x0000000000017941 */ /* 0x000fea0003800000 */
.L_x_2422:
[----:B------:R-:W2:Y:S01]  /*c820*/  LDL R91, [R1+0x80] ;  /* 0x00008000015b7983 */ /* 0x000ea20000100800 */
[----:B------:R-:W-:Y:S01]  /*c830*/  ISETP.NE.AND P4, PT, R84, 0x1, PT ;  /* 0x000000015400780c */ /* 0x000fe20003f85270 */
[----:B0-----:R-:W-:Y:S01]  /*c840*/  IMAD.MOV.U32 R11, RZ, RZ, R54 ;  /* 0x000000ffff0b7224 */ /* 0x001fe200078e0036 */
[----:B------:R-:W-:Y:S01]  /*c850*/  ULDC.64 UR4, c[0x0][0x3c8] ;  /* 0x0000f20000047ab9 */ /* 0x000fe20000000a00 */
[----:B------:R-:W-:Y:S01]  /*c860*/  IMAD.MOV.U32 R0, RZ, RZ, R48 ;  /* 0x000000ffff007224 */ /* 0x000fe200078e0030 */
        /* <DEDUP_REMOVED lines=12> */
[----:B------:R-:W0:Y:S01]  /*c930*/  @P4 LDC R0, c[0x0][0x42c] ;  /* 0x00010b00ff004b82 */ /* 0x000e220000000800 */
[----:B------:R-:W-:Y:S01]  /*c940*/  PRMT R112, R12, 0x7610, R112 ;  /* 0x000076100c707816 */ /* 0x000fe20000000070 */
[----:B------:R-:W-:Y:S01]  /*c950*/  IMAD.MOV.U32 R12, RZ, RZ, R63 ;  /* 0x000000ffff0c7224 */ /* 0x000fe200078e003f */
[----:B------:R-:W-:Y:S01]  /*c960*/  PRMT R110, R11, 0x7610, R110 ;  /* 0x000076100b6e7816 */ /* 0x000fe2000000006e */
[----:B------:R-:W-:Y:S01]  /*c970*/  IMAD.MOV.U32 R13, RZ, RZ, R53 ;  /* 0x000000ffff0d7224 */ /* 0x000fe200078e0035 */
[----:B------:R-:W-:Y:S01]  /*c980*/  PRMT R122, R10, 0x7610, R122 ;  /* 0x000076100a7a7816 */ /* 0x000fe2000000007a */
[----:B------:R-:W-:Y:S01]  /*c990*/  IMAD.MOV.U32 R10, RZ, RZ, R50 ;  /* 0x000000ffff0a7224 */ /* 0x000fe200078e0032 */
[----:B------:R-:W-:Y:S01]  /*c9a0*/  PRMT R130, R12, 0x7610, R130 ;  /* 0x000076100c827816 */ /* 0x000fe20000000082 */
[----:B------:R-:W1:Y:S01]  /*c9b0*/  @P4 LDC R11, c[0x0][0x430] ;  /* 0x00010c00ff0b4b82 */ /* 0x000e620000000800 */
        /* <DEDUP_REMOVED lines=25> */
[----:B------:R-:W-:Y:S01]  /*cb50*/  SHF.R.S32.HI R11, RZ, 0x1f, R3 ;  /* 0x0000001fff0b7819 */ /* 0x000fe20000011403 */
        /* <DEDUP_REMOVED lines=8> */
[----:B------:R-:W-:Y:S01]  /*cbe0*/  IMAD.WIDE.U32 R60, R3, R86, R60 ;  /* 0x00000056033c7225 */ /* 0x000fe200078e003c */
[----:B------:R-:W-:-:S02]  /*cbf0*/  PRMT R103, R13, 0x7610, R103 ;  /* 0x000076100d677816 */ /* 0x000fc40000000067 */
[----:B------:R-:W-:Y:S01]  /*cc00*/  PRMT R90, R10, 0x7610, R90 ;  /* 0x000076100a5a7816 */ /* 0x000fe2000000005a */
[C---:B------:R-:W-:Y:S01]  /*cc10*/  IMAD R86, R11.reuse, R86, RZ ;  /* 0x000000560b567224 */ /* 0x040fe200078e02ff */
[----:B------:R-:W-:Y:S01]  /*cc20*/  PRMT R95, R12, 0x7610, R95 ;  /* 0x000076100c5f7816 */ /* 0x000fe2000000005f */
[-C--:B------:R-:W-:Y:S02]  /*cc30*/  IMAD R0, R11, R14.reuse, RZ ;  /* 0x0000000e0b007224 */ /* 0x080fe400078e02ff */
[----:B------:R-:W-:Y:S02]  /*cc40*/  IMAD.MOV.U32 R10, RZ, RZ, R39 ;  /* 0x000000ffff0a7224 */ /* 0x000fe400078e0027 */
[----:B------:R-:W-:-:S03]  /*cc50*/  IMAD.WIDE.U32 R12, R3, R14, R82 ;  /* 0x0000000e030c7225 */ /* 0x000fc600078e0052 */
[----:B------:R-:W-:Y:S01]  /*cc60*/  PRMT R102, R10, 0x7610, R102 ;  /* 0x000076100a667816 */ /* 0x000fe20000000066 */
[C---:B------:R-:W-:Y:S01]  /*cc70*/  IMAD R11, R3.reuse, R87, R86 ;  /* 0x00000057030b7224 */ /* 0x040fe200078e0256 */
[----:B------:R-:W-:Y:S01]  /*cc80*/  LEA R10, P4, R60, UR4, 0x1 ;  /* 0x000000043c0a7c11 */ /* 0x000fe2000f8808ff */
[----:B------:R-:W-:Y:S01]  /*cc90*/  IMAD R3, R3, R15, R0 ;  /* 0x0000000f03037224 */ /* 0x000fe200078e0200 */
[----:B------:R-:W-:Y:S01]  /*cca0*/  LEA R0, P5, R12, UR6, 0x1 ;  /* 0x000000060c007c11 */ /* 0x000fe2000f8a08ff */
[----:B------:R-:W-:Y:S01]  /*ccb0*/  IMAD.IADD R11, R61, 0x1, R11 ;  /* 0x000000013d0b7824 */ /* 0x000fe200078e020b */
[----:B------:R-:W-:Y:S01]  /*ccc0*/  UMOV UR4, 0xffffffff ;  /* 0xffffffff00047882 */ /* 0x000fe20000000000 */
[----:B------:R-:W-:Y:S02]  /*ccd0*/  IMAD.IADD R3, R13, 0x1, R3 ;  /* 0x000000010d037824 */ /* 0x000fe400078e0203 */
[----:B------:R-:W-:Y:S01]  /*cce0*/  IMAD.MOV.U32 R14, RZ, RZ, R42 ;  /* 0x000000ffff0e7224 */ /* 0x000fe200078e002a */
[----:B------:R-:W-:Y:S01]  /*ccf0*/  LEA.HI.X R60, R60, UR5, R11, 0x1, P4 ;  /* 0x000000053c3c7c11 */ /* 0x000fe2000a0f0c0b */
[----:B------:R-:W-:Y:S01]  /*cd00*/  IMAD.MOV.U32 R15, RZ, RZ, R43 ;  /* 0x000000ffff0f7224 */ /* 0x000fe200078e002b */
[----:B------:R-:W-:-:S02]  /*cd10*/  LEA.HI.X R3, R12, UR7, R3, 0x1, P5 ;  /* 0x000000070c037c11 */ /* 0x000fc4000a8f0c03 */
[----:B------:R-:W-:Y:S02]  /*cd20*/  PRMT R105, R14, 0x7610, R105 ;  /* 0x000076100e697816 */ /* 0x000fe40000000069 */
[----:B------:R-:W-:Y:S02]  /*cd30*/  PRMT R106, R15, 0x7610, R106 ;  /* 0x000076100f6a7816 */ /* 0x000fe4000000006a */
[----:B--2---:R-:W-:Y:S01]  /*cd40*/  LEA.HI R61, R91, R91, RZ, 0x1 ;  /* 0x0000005b5b3d7211 */ /* 0x004fe200078f08ff */
[----:B------:R-:W-:Y:S06]  /*cd50*/  BRA.DIV UR4, `(.L_x_2424) ;  /* 0x0000022604007947 */ /* 0x000fec000b800000 */
.L_x_2679:
[----:B------:R-:W-:-:S03]  /*cd60*/  UMOV UR4, 0xffffffff ;  /* 0xffffffff00047882 */ /* 0x000fc60000000000 */
[----:B------:R-:W-:Y:S05]  /*cd70*/  BRA.DIV UR4, `(.L_x_2425) ;  /* 0x0000022604207947 */ /* 0x000fea000b800000 */
.L_x_2682:
[----:B------:R-:W-:-:S03]  /*cd80*/  UMOV UR4, 0xffffffff ;  /* 0xffffffff00047882 */ /* 0x000fc60000000000 */
[----:B------:R-:W-:Y:S05]  /*cd90*/  BRA.DIV UR4, `(.L_x_2426) ;  /* 0x0000022604407947 */ /* 0x000fea000b800000 */
.L_x_2685:
[----:B------:R-:W-:-:S03]  /*cda0*/  UMOV UR4, 0xffffffff ;  /* 0xffffffff00047882 */ /* 0x000fc60000000000 */
[----:B------:R-:W-:Y:S05]  /*cdb0*/  BRA.DIV UR4, `(.L_x_2427) ;  /* 0x0000022604607947 */ /* 0x000fea000b800000 */
.L_x_2688:
[----:B------:R-:W-:-:S03]  /*cdc0*/  UMOV UR4, 0xffffffff ;  /* 0xffffffff00047882 */ /* 0x000fc60000000000 */
[----:B------:R-:W-:Y:S05]  /*cdd0*/  BRA.DIV UR4, `(.L_x_2428) ;  /* 0x0000022604807947 */ /* 0x000fea000b800000 */
.L_x_2691:
[----:B------:R-:W-:-:S03]  /*cde0*/  UMOV UR4, 0xffffffff ;  /* 0xffffffff00047882 */ /* 0x000fc60000000000 */
[----:B------:R-:W-:Y:S05]  /*cdf0*/  BRA.DIV UR4, `(.L_x_2429) ;  /* 0x0000022604a07947 */ /* 0x000fea000b800000 */
.L_x_2694:
[----:B------:R-:W-:-:S03]  /*ce00*/  UMOV UR4, 0xffffffff ;  /* 0xffffffff00047882 */ /* 0x000fc60000000000 */
[----:B------:R-:W-:Y:S05]  /*ce10*/  BRA.DIV UR4, `(.L_x_2430) ;  /* 0x0000022604c07947 */ /* 0x000fea000b800000 */
.L_x_2697:
[----:B------:R-:W-:-:S03]  /*ce20*/  UMOV UR4, 0xffffffff ;  /* 0xffffffff00047882 */ /* 0x000fc60000000000 */
[----:B------:R-:W-:Y:S05]  /*ce30*/  BRA.DIV UR4, `(.L_x_2431) ;  /* 0x0000022604e07947 */ /* 0x000fea000b800000 */
.L_x_2700:
[----:B------:R-:W-:-:S03]  /*ce40*/  UMOV UR4, 0xffffffff ;  /* 0xffffffff00047882 */ /* 0x000fc60000000000 */
[----:B------:R-:W-:Y:S05]  /*ce50*/  BRA.DIV UR4, `(.L_x_2432) ;  /* 0x0000022a04007947 */ /* 0x000fea000b800000 */
.L_x_2703:
[----:B------:R-:W-:-:S03]  /*ce60*/  UMOV UR4, 0xffffffff ;  /* 0xffffffff00047882 */ /* 0x000fc60000000000 */
[----:B------:R-:W-:Y:S05]  /*ce70*/  BRA.DIV UR4, `(.L_x_2433) ;  /* 0x0000022a04207947 */ /* 0x000fea000b800000 */
.L_x_2706:
[----:B------:R-:W-:-:S03]  /*ce80*/  UMOV UR4, 0xffffffff ;  /* 0xffffffff00047882 */ /* 0x000fc60000000000 */
[----:B------:R-:W-:Y:S05]  /*ce90*/  BRA.DIV UR4, `(.L_x_2434) ;  /* 0x0000022a04407947 */ /* 0x000fea000b800000 */
.L_x_2709:
[----:B------:R-:W-:-:S03]  /*cea0*/  UMOV UR4, 0xffffffff ;  /* 0xffffffff00047882 */ /* 0x000fc60000000000 */
[----:B------:R-:W-:Y:S05]  /*ceb0*/  BRA.DIV UR4, `(.L_x_2435) ;  /* 0x0000022a04607947 */ /* 0x000fea000b800000 */
.L_x_2712:
[----:B------:R-:W-:-:S03]  /*cec0*/  UMOV UR4, 0xffffffff ;  /* 0xffffffff00047882 */ /* 0x000fc60000000000 */
[----:B------:R-:W-:Y:S05]  /*ced0*/  BRA.DIV UR4, `(.L_x_2436) ;  /* 0x0000022a04807947 */ /* 0x000fea000b800000 */
.L_x_2715:
[----:B------:R-:W-:Y:S01]  /*cee0*/  UMOV UR4, 0xffffffff ;  /* 0xffffffff00047882 */ /* 0x000fe20000000000 */
[----:B------:R-:W-:Y:S02]  /*cef0*/  LOP3.LUT R61, R61, 0xfffffffe, RZ, 0xc0, !PT ;  /* 0xfffffffe3d3d7812 */ /* 0x000fe400078ec0ff */
[----:B------:R-:W-:Y:S05]  /*cf00*/  BRA.DIV UR4, `(.L_x_2437) ;  /* 0x0000022a049c7947 */ /* 0x000fea000b800000 */
.L_x_2718:
[----:B------:R-:W-:Y:S01]  /*cf10*/  UMOV UR4, 0xffffffff ;  /* 0xffffffff00047882 */ /* 0x000fe20000000000 */
[----:B------:R-:W-:Y:S02]  /*cf20*/  IMAD.IADD R61, R91, 0x1, -R61 ;  /* 0x000000015b3d7824 */ /* 0x000fe400078e0a3d */
[----:B------:R-:W-:Y:S05]  /*cf30*/  BRA.DIV UR4, `(.L_x_2438) ;  /* 0x0000022a04b87947 */ /* 0x000fea000b800000 */
.L_x_2721:
[----:B------:R-:W-:Y:S01]  /*cf40*/  UMOV UR4, 0xffffffff ;  /* 0xffffffff00047882 */ /* 0x000fe20000000000 */
[----:B------:R-:W-:Y:S02]  /*cf50*/  SHF.L.U32 R99, R61, 0x1f, RZ ;  /* 0x0000001f3d637819 */ /* 0x000fe400000006ff */
[----:B------:R-:W-:Y:S05]  /*cf60*/  BRA.DIV UR4, `(.L_x_2439) ;  /* 0x0000022a04d47947 */ /* 0x000fea000b800000 */
.L_x_2724:
        /* <DEDUP_REMOVED lines=37> */
.L_x_2725:
[----:B------:R-:W-:Y:S05]  /*d1c0*/  BSYNC B1 ;  /* 0x0000000000017941 */ /* 0x000fea0003800000 */
.L_x_2440:
[----:B------:R-:W-:Y:S01]  /*d1d0*/  BSSY B1, `(.L_x_2442) ;  /* 0x00000cb000017945 */ /* 0x000fe20003800000 */
[----:B------:R-:W-:Y:S02]  /*d1e0*/  PRMT R98, R12, 0x7610, R98 ;  /* 0x000076100c627816 */ /* 0x000fe40000000062 */
[----:B0-----:R-:W-:Y:S01]  /*d1f0*/  PRMT R99, R13, 0x7610, R99 ;  /* 0x000076100d637816 */ /* 0x001fe20000000063 */
[----:B------:R-:W-:Y:S06]  /*d200*/  @P0 BRA `(.L_x_2443) ;  /* 0x0000000c001c0947 */ /* 0x000fec0003800000 */
[----:B------:R-:W0:Y:S01]  /*d210*/  LDC R12, c[0x0][0x3d4] ;  /* 0x0000f500ff0c7b82 */ /* 0x000e220000000800 */
[----:B------:R-:W-:Y:S01]  /*d220*/  BSSY B2, `(.L_x_2444) ;  /* 0x0000034000027945 */ /* 0x000fe20003800000 */
[-C--:B0-----:R-:W-:Y:S02]  /*d230*/  ISETP.GE.AND P0, PT, R212, R12.reuse, PT ;  /* 0x0000000cd400720c */ /* 0x081fe40003f06270 */
[-C--:B------:R-:W-:Y:S02]  /*d240*/  ISETP.GE.AND P4, PT, R216, R12.reuse, PT ;  /* 0x0000000cd800720c */ /* 0x080fe40003f86270 */
[-C--:B------:R-:W-:Y:S02]  /*d250*/  ISETP.GE.AND P5, PT, R215, R12.reuse, PT ;  /* 0x0000000cd700720c */ /* 0x080fe40003fa6270 */
[----:B------:R-:W-:-:S07]  /*d260*/  ISETP.GE.AND P6, PT, R217, R12, PT ;  /* 0x0000000cd900720c */ /* 0x000fce0003fc6270 */
[----:B------:R-:W-:Y:S06]  /*d270*/  @P0 BRA `(.L_x_2445) ;  /* 0x0000000000b80947 */ /* 0x000fec0003800000 */
[----:B------:R-:W0:Y:S01]  /*d280*/  LDS.128 R12, [R85] ;  /* 0x00000000550c7984 */ /* 0x000e220000000c00 */
[--C-:B------:R-:W-:Y:S02]  /*d290*/  SHF.R.U64 R78, R78, 0x10, R79.reuse ;  /* 0x000000104e4e7819 */ /* 0x100fe4000000124f */
[----:B------:R-:W-:Y:S02]  /*d2a0*/  SHF.R.U32.HI R79, RZ, 0x10, R79 ;  /* 0x00000010ff4f7819 */ /* 0x000fe4000001164f */
[--C-:B------:R-:W-:Y:S02]  /*d2b0*/  SHF.R.U64 R80, R80, 0x10, R81.reuse ;  /* 0x0000001050507819 */ /* 0x100fe40000001251 */
[----:B------:R-:W-:Y:S02]  /*d2c0*/  SHF.R.U32.HI R81, RZ, 0x10, R81 ;  /* 0x00000010ff517819 */ /* 0x000fe40000011651 */
[----:B------:R-:W-:Y:S02]  /*d2d0*/  PRMT R140, R140, 0x5410, R79 ;  /* 0x000054108c8c7816 */ /* 0x000fe4000000004f */
[----:B------:R-:W-:-:S02]  /*d2e0*/  PRMT R138, R138, 0x5410, R81 ;  /* 0x000054108a8a7816 */ /* 0x000fc40000000051 */
[----:B------:R-:W-:Y:S01]  /*d2f0*/  PRMT R141, R139, 0x5410, R78 ;  /* 0x000054108b8d7816 */ /* 0x000fe2000000004e */
[C---:B------:R-:W-:Y:S01]  /*d300*/  IMAD.U32 R142, R140.reuse, 0x10000, RZ ;  /* 0x000100008c8e7824 */ /* 0x040fe200078e00ff */
[----:B------:R-:W-:Y:S01]  /*d310*/  LOP3.LUT R140, R140, 0xffff0000, RZ, 0xc0, !PT ;  /* 0xffff00008c8c7812 */ /* 0x000fe200078ec0ff */
[C---:B------:R-:W-:Y:S01]  /*d320*/  IMAD.U32 R139, R138.reuse, 0x10000, RZ ;  /* 0x000100008a8b7824 */ /* 0x040fe200078e00ff */
[----:B------:R-:W-:Y:S02]  /*d330*/  PRMT R137, R137, 0x5410, R80 ;  /* 0x0000541089897816 */ /* 0x000fe40000000050 */
[----:B------:R-:W-:Y:S02]  /*d340*/  LOP3.LUT R138, R138, 0xffff0000, RZ, 0xc0, !PT ;  /* 0xffff00008a8a7812 */ /* 0x000fe400078ec0ff */
[C---:B0-----:R-:W-:Y:S01]  /*d350*/  LOP3.LUT R79, R14.reuse, 0xffff0000, RZ, 0xc0, !PT ;  /* 0xffff00000e4f7812 */ /* 0x041fe200078ec0ff */
[----:B------:R-:W-:Y:S01]  /*d360*/  IMAD.U32 R78, R14, 0x10000, RZ ;  /* 0x000100000e4e7824 */ /* 0x000fe200078e00ff */
[C---:B------:R-:W-:Y:S01]  /*d370*/  LOP3.LUT R81, R15.reuse, 0xffff0000, RZ, 0xc0, !PT ;  /* 0xffff00000f517812 */ /* 0x040fe200078ec0ff */
[----:B------:R-:W-:Y:S01]  /*d380*/  IMAD.U32 R80, R15, 0x10000, RZ ;  /* 0x000100000f507824 */ /* 0x000fe200078e00ff */
[----:B------:R-:W-:Y:S01]  /*d390*/  SHF.L.U32 R15, R13, 0x10, RZ ;  /* 0x000000100d0f7819 */ /* 0x000fe200000006ff */
[C---:B------:R-:W-:Y:S01]  /*d3a0*/  FMUL.FTZ R143, R79.reuse, R142 ;  /* 0x0000008e4f8f7220 */ /* 0x040fe20000410000 */
[----:B------:R-:W-:Y:S01]  /*d3b0*/  FMUL.FTZ R79, R79, R139 ;  /* 0x0000008b4f4f7220 */ /* 0x000fe20000410000 */
[----:B------:R-:W-:Y:S01]  /*d3c0*/  FMUL.FTZ R145, R81, R140 ;  /* 0x0000008c51917220 */ /* 0x000fe20000410000 */
[----:B------:R-:W-:-:S02]  /*d3d0*/  IMAD.U32 R14, R12, 0x10000, RZ ;  /* 0x000100000c0e7824 */ /* 0x000fc400078e00ff */
[C---:B------:R-:W-:Y:S01]  /*d3e0*/  FFMA.FTZ R143, R78.reuse, R139, -R143 ;  /* 0x0000008b4e8f7223 */ /* 0x040fe2000001088f */
[----:B------:R-:W-:Y:S01]  /*d3f0*/  FFMA.FTZ R142, R78, R142, R79 ;  /* 0x0000008e4e8e7223 */ /* 0x000fe2000001004f */
[-C--:B------:R-:W-:Y:S01]  /*d400*/  FMUL.FTZ R139, R81, R138.reuse ;  /* 0x0000008a518b7220 */ /* 0x080fe20000410000 */
        /* <DEDUP_REMOVED lines=21> */
.L_x_2445:
[----:B------:R-:W-:Y:S05]  /*d560*/  BSYNC B2 ;  /* 0x0000000000027941 */ /* 0x000fea0003800000 */
.L_x_2444:
[----:B------:R-:W-:Y:S04]  /*d570*/  BSSY B2, `(.L_x_2446) ;  /* 0x0000030000027945 */ /* 0x000fe80003800000 */
[----:B------:R-:W-:Y:S05]  /*d580*/  @P4 BRA `(.L_x_2447) ;  /* 0x0000000000b84947 */ /* 0x000fea0003800000 */
[----:B0-----:R-:W0:Y:S01]  /*d590*/  LDS.128 R12, [R85+0x4000] ;  /* 0x00400000550c7984 */ /* 0x001e220000000c00 */
        /* <DEDUP_REMOVED lines=45> */
.L_x_2447:
[----:B------:R-:W-:Y:S05]  /*d870*/  BSYNC B2 ;  /* 0x0000000000027941 */ /* 0x000fea0003800000 */
.L_x_2446:
[----:B------:R-:W-:Y:S04]  /*d880*/  BSSY B2, `(.L_x_2448) ;  /* 0x0000030000027945 */ /* 0x000fe80003800000 */
[----:B------:R-:W-:Y:S05]  /*d890*/  @P5 BRA `(.L_x_2449) ;  /* 0x0000000000b85947 */ /* 0x000fea0003800000 */
[----:B01----:R-:W0:Y:S01]  /*d8a0*/  LDS.128 R12, [R85+0x8000] ;  /* 0x00800000550c7984 */ /* 0x003e220000000c00 */
        /* <DEDUP_REMOVED lines=45> */
.L_x_2449:
[----:B------:R-:W-:Y:S05]  /*db80*/  BSYNC B2 ;  /* 0x0000000000027941 */ /* 0x000fea0003800000 */
.L_x_2448:
[----:B------:R-:W-:Y:S05]  /*db90*/  @P6 BRA `(.L_x_2443) ;  /* 0x0000000000b86947 */ /* 0x000fea0003800000 */
[----:B012---:R-:W0:Y:S01]  /*dba0*/  LDS.128 R12, [R85+0xc000] ;  /* 0x00c00000550c7984 */ /* 0x007e220000000c00 */
        /* <DEDUP_REMOVED lines=45> */
.L_x_2443:
[----:B------:R-:W-:Y:S05]  /*de80*/  BSYNC B1 ;  /* 0x0000000000017941 */ /* 0x000fea0003800000 */
.L_x_2442:
[----:B------:R-:W-:Y:S04]  /*de90*/  BSSY B1, `(.L_x_2450) ;  /* 0x00000c9000017945 */ /* 0x000fe80003800000 */
[----:B------:R-:W-:Y:S05]  /*dea0*/  @P1 BRA `(.L_x_2451) ;  /* 0x0000000c001c1947 */ /* 0x000fea0003800000 */
[----:B0123--:R-:W0:Y:S01]  /*deb0*/  LDC R12, c[0x0][0x3d4] ;  /* 0x0000f500ff0c7b82 */ /* 0x00fe220000000800 */
[----:B------:R-:W-:Y:S01]  /*dec0*/  BSSY B2, `(.L_x_2452) ;  /* 0x0000034000027945 */ /* 0x000fe20003800000 */
[-C--:B0-----:R-:W-:Y:S02]  /*ded0*/  ISETP.GE.AND P0, PT, R212, R12.reuse, PT ;  /* 0x0000000cd400720c */ /* 0x081fe40003f06270 */
[-C--:B------:R-:W-:Y:S02]  /*dee0*/  ISETP.GE.AND P1, PT, R216, R12.reuse, PT ;  /* 0x0000000cd800720c */ /* 0x080fe40003f26270 */
[-C--:B------:R-:W-:Y:S02]  /*def0*/  ISETP.GE.AND P4, PT, R215, R12.reuse, PT ;  /* 0x0000000cd700720c */ /* 0x080fe40003f86270 */
[----:B------:R-:W-:-:S07]  /*df00*/  ISETP.GE.AND P5, PT, R217, R12, PT ;  /* 0x0000000cd900720c */ /* 0x000fce0003fa6270 */
[----:B------:R-:W-:Y:S06]  /*df10*/  @P0 BRA `(.L_x_2453) ;  /* 0x0000000000b80947 */ /* 0x000fec0003800000 */
[----:B------:R-:W0:Y:S01]  /*df20*/  LDS.128 R12, [R85+0x1000] ;  /* 0x00100000550c7984 */ /* 0x000e220000000c00 */
        /* <DEDUP_REMOVED lines=45> */
.L_x_2453:
[----:B------:R-:W-:Y:S05]  /*e200*/  BSYNC B2 ;  /* 0x0000000000027941 */ /* 0x000fea0003800000 */
.L_x_2452:
        /* <DEDUP_REMOVED lines=48> */
.L_x_2455:
[----:B------:R-:W-:Y:S05]  /*e510*/  BSYNC B2 ;  /* 0x0000000000027941 */ /* 0x000fea0003800000 */
.L_x_2454:
        /* <DEDUP_REMOVED lines=48> */
.L_x_2457:
[----:B------:R-:W-:Y:S05]  /*e820*/  BSYNC B2 ;  /* 0x0000000000027941 */ /* 0x000fea0003800000 */
.L_x_2456:
        /* <DEDUP_REMOVED lines=47> */
.L_x_2451:
[----:B------:R-:W-:Y:S05]  /*eb20*/  BSYNC B1 ;  /* 0x0000000000017941 */ /* 0x000fea0003800000 */
.L_x_2450:
[----:B------:R-:W-:Y:S04]  /*eb30*/  BSSY B1, `(.L_x_2458) ;  /* 0x00000c9000017945 */ /* 0x000fe80003800000 */
        /* <DEDUP_REMOVED lines=54> */
.L_x_2461:
[----:B------:R-:W-:Y:S05]  /*eea0*/  BSYNC B2 ;  /* 0x0000000000027941 */ /* 0x000fea0003800000 */
.L_x_2460:
[----:B------:R-:W-:Y:S04]  /*eeb0*/  BSSY B2, `(.L_x_2462) ;  /* 0x0000030000027945 */ /* 0x000fe80003800000 */
[----:B------:R-:W-:Y:S05]  /*eec0*/  @P1 BRA `(.L_x_2463) ;  /* 0x0000000000b81947 */ /* 0x000fea0003800000 */
[----:B0-----:R-:W0:Y:S01]  /*eed0*/  LDS.128 R12, [R85+0x6000] ;  /* 0x00600000550c7984 */ /* 0x001e220000000c00 */
        /* <DEDUP_REMOVED lines=8> */
[C---:B------:R-:W-:Y:S02]  /*ef60*/  SHF.L.U32 R45, R106.reuse, 0x10, RZ ;  /* 0x000000106a2d7819 */ /* 0x040fe400000006ff */
[----:B------:R-:W-:Y:S02]  /*ef70*/  LOP3.LUT R106, R106, 0xffff0000, RZ, 0xc0, !PT ;  /* 0xffff00006a6a7812 */ /* 0x000fe400078ec0ff */
[----:B------:R-:W-:Y:S02]  /*ef80*/  PRMT R105, R105, 0x5410, R40 ;  /* 0x0000541069697816 */ /* 0x000fe40000000028 */
        /* <DEDUP_REMOVED lines=34> */
.L_x_2463:
[----:B------:R-:W-:Y:S05]  /*f1b0*/  BSYNC B2 ;  /* 0x0000000000027941 */ /* 0x000fea0003800000 */
.L_x_2462:
        /* <DEDUP_REMOVED lines=48> */
.L_x_2465:
[----:B------:R-:W-:Y:S05]  /*f4c0*/  BSYNC B2 ;  /* 0x0000000000027941 */ /* 0x000fea0003800000 */
.L_x_2464:
        /* <DEDUP_REMOVED lines=47> */
.L_x_2459:
[----:B------:R-:W-:Y:S05]  /*f7c0*/  BSYNC B1 ;  /* 0x0000000000017941 */ /* 0x000fea0003800000 */
.L_x_2458:
        /* <DEDUP_REMOVED lines=54> */
.L_x_2468:
[----:B------:R-:W-:Y:S05]  /*fb30*/  BSYNC B1 ;  /* 0x0000000000017941 */ /* 0x000fea0003800000 */
.L_x_2467:
        /* <DEDUP_REMOVED lines=48> */
.L_x_2470:
[----:B------:R-:W-:Y:S05]  /*fe40*/  BSYNC B1 ;  /* 0x0000000000017941 */ /* 0x000fea0003800000 */
.L_x_2469:
[----:B------:R-:W-:Y:S04]  /*fe50*/  BSSY B1, `(.L_x_2471) ;  /* 0x0000030000017945 */ /* 0x000fe80003800000 */
[----:B------:R-:W-:Y:S05]  /*fe60*/  @P2 BRA `(.L_x_2472) ;  /* 0x0000000000b82947 */ /* 0x000fea0003800000 */
[----:B01----:R-:W0:Y:S01]  /*fe70*/  LDS.128 R12, [R85+0xb000] ;  /* 0x00b00000550c7984 */ /* 0x003e220000000c00 */
        /* <DEDUP_REMOVED lines=45> */
.L_x_2472:
[----:B------:R-:W-:Y:S05]  /*10150*/  BSYNC B1 ;  /* 0x0000000000017941 */ /* 0x000fea0003800000 */
.L_x_2471:
[----:B------:R-:W-:Y:S05]  /*10160*/  @P3 BRA `(.L_x_2466) ;  /* 0x0000005000643947 */ /* 0x000fea0003800000 */
[----:B012---:R-:W0:Y:S01]  /*10170*/  LDS.128 R12, [R85+0xf000] ;  /* 0x00f00000550c7984 */ /* 0x007e220000000c00 */
        /* <DEDUP_REMOVED lines=46> */
.L_x_2415:
[-C--:B------:R-:W-:Y:S01]  /*10460*/  ISETP.GE.AND P0, PT, R22, R29.reuse, PT ;  /* 0x0000001d1600720c */ /* 0x080fe20003f06270 */
[----:B------:R-:W-:Y:S01]  /*10470*/  BSSY B1, `(.L_x_2473) ;  /* 0x0000031000017945 */ /* 0x000fe20003800000 */
[-C--:B------:R-:W-:Y:S01]  /*10480*/  ISETP.GE.AND P1, PT, R218, R29.reuse, PT ;  /* 0x0000001dda00720c */ /* 0x080fe20003f26270 */
        /* <DEDUP_REMOVED lines=43> */
[----:B------:R0:W5:Y:S04]  /*10740*/  @!P6 LDG.E.128 R44, desc[UR60][R50.64+0x80] ;  /* 0x0000803c322ce981 */ /* 0x000168000c1e1d00 */
[----:B------:R0:W5:Y:S04]  /*10750*/  @!P5 LDG.E.128 R28, desc[UR60][R50.64] ;  /* 0x0000003c321cd981 */ /* 0x000168000c1e1d00 */
[----:B------:R0:W5:Y:S04]  /*10760*/  @!P5 LDG.E.128 R4, desc[UR60][R52.64] ;  /* 0x0000003c3404d981 */ /* 0x000168000c1e1d00 */
[----:B------:R0:W5:Y:S02]  /*10770*/  @!P6 LDG.E.128 R24, desc[UR60][R52.64+0x80] ;  /* 0x0000803c3418e981 */ /* 0x000164000c1e1d00 */
.L_x_2474:
[----:B------:R-:W-:Y:S05]  /*10780*/  BSYNC B1 ;  /* 0x0000000000017941 */ /* 0x000fea0003800000 */
.L_x_2473:
        /* <DEDUP_REMOVED lines=24> */
[----:B------:R-:W-:Y:S02]  /*10910*/  CS2R R38, SRZ ;  /* 0x0000000000267805 */ /* 0x000fe4000001ff00 */
[----:B------:R-:W-:Y:S01]  /*10920*/  LEA.HI.X R55, R0, UR7, R3, 0x1, P4 ;  /* 0x0000000700377c11 */ /* 0x000fe2000a0f0c03 */
[----:B------:R0:W5:Y:S04]  /*10930*/  @!P5 LDG.E.128 R40, desc[UR60][R52.64] ;  /* 0x0000003c3428d981 */ /* 0x000168000c1e1d00 */
[----:B------:R0:W5:Y:S04]  /*10940*/  @!P6 LDG.E.128 R48, desc[UR60][R52.64+0x80] ;  /* 0x0000803c3430e981 */ /* 0x000168000c1e1d00 */
[----:B------:R0:W5:Y:S04]  /*10950*/  @!P5 LDG.E.128 R32, desc[UR60][R54.64] ;  /* 0x0000003c3620d981 */ /* 0x000168000c1e1d00 */
[----:B------:R0:W5:Y:S02]  /*10960*/  @!P6 LDG.E.128 R36, desc[UR60][R54.64+0x80] ;  /* 0x0000803c3624e981 */ /* 0x000164000c1e1d00 */
.L_x_2476:
[----:B------:R-:W-:Y:S05]  /*10970*/  BSYNC B1 ;  /* 0x0000000000017941 */ /* 0x000fea0003800000 */
.L_x_2475:
[----:B------:R-:W-:Y:S01]  /*10980*/  IMAD.MOV.U32 R0, RZ, RZ, R6 ;  /* 0x000000ffff007224 */ /* 0x000fe200078e0006 */
[----:B------:R-:W1:Y:S01]  /*10990*/  LDC R96, c[0x0][0x428] ;  /* 0x00010a00ff607b82 */ /* 0x000e620000000800 */
        /* <DEDUP_REMOVED lines=20> */
[----:B0-----:R-:W-:Y:S02]  /*10ae0*/  CS2R R52, SRZ ;  /* 0x0000000000347805 */ /* 0x001fe4000001ff00 */
        /* <DEDUP_REMOVED lines=46> */
[----:B------:R-:W-:Y:S02]  /*10dd0*/  LEA.HI.X R52, R14, R11, R15, 0x6, P4 ;  /* 0x0000000b0e347211 */ /* 0x000fe400020f340f */
[----:B------:R-:W-:Y:S02]  /*10de0*/  CS2R R58, SRZ ;  /* 0x00000000003a7805 */ /* 0x000fe4000001ff00 */
[----:B------:R-:W-:Y:S02]  /*10df0*/  LEA.HI.X R91, R3, UR5, R20, 0x1, P5 ;  /* 0x00000005035b7c11 */ /* 0x000fe4000a8f0c14 */
        /* <DEDUP_REMOVED lines=10> */
.L_x_2478:
[----:B------:R-:W-:Y:S05]  /*10ea0*/  BSYNC B1 ;  /* 0x0000000000017941 */ /* 0x000fea0003800000 */
.L_x_2477:
        /* <DEDUP_REMOVED lines=23> */
[----:B------:R-:W-:Y:S02]  /*11020*/  ISETP.GE.AND P6, PT, R19, UR6, PT ;  /* 0x0000000613007c0c */ /* 0x000fe4000bfc6270 */
[----:B------:R-:W-:Y:S02]  /*11030*/  LEA.HI.X R11, R99, UR7, R12, 0x1, P4 ;  /* 0x00000007630b7c11 */ /* 0x000fe4000a0f0c0c */
[----:B------:R-:W-:-:S04]  /*11040*/  LEA R12, P4, R97, UR4, 0x1 ;  /* 0x00000004610c7c11 */ /* 0x000fc8000f8808ff */
[----:B------:R-:W-:Y:S01]  /*11050*/  LEA.HI.X R13, R97, UR5, R0, 0x1, P4 ;  /* 0x00000005610d7c11 */ /* 0x000fe2000a0f0c00 */
[----:B------:R1:W5:Y:S04]  /*11060*/  @!P5 LDG.E.128 R72, desc[UR60][R10.64] ;  /* 0x0000003c0a48d981 */ /* 0x000368000c1e1d00 */
[----:B------:R1:W5:Y:S04]  /*11070*/  @!P6 LDG.E.128 R76, desc[UR60][R10.64+0x80] ;  /* 0x0000803c0a4ce981 */ /* 0x000368000c1e1d00 */
[----:B------:R1:W5:Y:S04]  /*11080*/  @!P5 LDG.E.128 R64, desc[UR60][R12.64] ;  /* 0x0000003c0c40d981 */ /* 0x000368000c1e1d00 */
[----:B------:R1:W5:Y:S02]  /*11090*/  @!P6 LDG.E.128 R68, desc[UR60][R12.64+0x80] ;  /* 0x0000803c0c44e981 */ /* 0x000364000c1e1d00 */
.L_x_2480:
[----:B------:R-:W-:Y:S05]  /*110a0*/  BSYNC B1 ;  /* 0x0000000000017941 */ /* 0x000fea0003800000 */
.L_x_2479:
[----:B0-----:R-:W2:Y:S01]  /*110b0*/  LDL R90, [R1+0x80] ;  /* 0x00008000015a7983 */ /* 0x001ea20000100800 */
[----:B------:R-:W-:Y:S01]  /*110c0*/  ISETP.NE.AND P4, PT, R96, 0x1, PT ;  /* 0x000000016000780c */ /* 0x000fe20003f85270 */
[----:B-1----:R-:W-:Y:S01]  /*110d0*/  IMAD.MOV.U32 R11, RZ, RZ, R37 ;  /* 0x000000ffff0b7224 */ /* 0x002fe200078e0025 */
        /* <DEDUP_REMOVED lines=20> */
[----:B-----5:R-:W-:Y:S01]  /*11220*/  IMAD.MOV.U32 R13, RZ, RZ, R52 ;  /* 0x000000ffff0d7224 */ /* 0x020fe200078e0034 */
        /* <DEDUP_REMOVED lines=12> */
[----:B------:R-:W-:-:S02]  /*112f0*/  IMAD R3, R21, 0x20, R0 ;  /* 0x0000002015037824 */ /* 0x000fc400078e0200 */
[----:B------:R-:W-:Y:S01]  /*11300*/  IMAD.MOV.U32 R0, RZ, RZ, R53 ;  /* 0x000000ffff007224 */ /* 0x000fe200078e0035 */
[----:B------:R-:W-:Y:S01]  /*11310*/  PRMT R112, R13, 0x7610, R112 ;  /* 0x000076100d707816 */ /* 0x000fe20000000070 */
[----:B------:R-:W-:Y:S02]  /*11320*/  IMAD.MOV.U32 R12, RZ, RZ, R51 ;  /* 0x000000ffff0c7224 */ /* 0x000fe400078e0033 */
[----:B------:R-:W-:Y:S01]  /*11330*/  IMAD.MOV.U32 R13, RZ, RZ, R59 ;  /* 0x000000ffff0d7224 */ /* 0x000fe200078e003b */
[----:B------:R-:W-:Y:S01]  /*11340*/  PRMT R110, R0, 0x7610, R110 ;  /* 0x00007610006e7816 */ /* 0x000fe2000000006e */
[----:B0-----:R-:W-:Y:S01]  /*11350*/  @P4 IMAD.HI.U32 R0, R3, R10, RZ ;  /* 0x0000000a03004227 */ /* 0x001fe200078e00ff */
[----:B------:R-:W-:Y:S02]  /*11360*/  PRMT R125, R12, 0x7610, R125 ;  /* 0x000076100c7d7816 */ /* 0x000fe4000000007d */
[----:B------:R-:W-:Y:S01]  /*11370*/  PRMT R97, R13, 0x7610, R97 ;  /* 0x000076100d617816 */ /* 0x000fe20000000061 */
[----:B------:R-:W-:-:S02]  /*11380*/  IMAD.MOV.U32 R10, RZ, RZ, R57 ;  /* 0x000000ffff0a7224 */ /* 0x000fc400078e0039 */
        /* <DEDUP_REMOVED lines=18> */
[C---:B------:R-:W-:Y:S01]  /*114b0*/  IMAD.WIDE.U32 R12, R3.reuse, R14, R8 ;  /* 0x0000000e030c7225 */ /* 0x040fe200078e0008 */
[----:B------:R-:W-:Y:S01]  /*114c0*/  LEA R8, P4, R10, UR4, 0x1 ;  /* 0x000000040a087c11 */ /* 0x000fe2000f8808ff */
[----:B------:R-:W-:Y:S02]  /*114d0*/  UMOV UR4, 0xffffffff ;  /* 0xffffffff00047882 */ /* 0x000fe40000000000 */
[C---:B------:R-:W-:Y:S02]  /*114e0*/  IMAD R9, R3.reuse, R87, R86 ;  /* 0x0000005703097224 */ /* 0x040fe400078e0256 */
[----:B------:R-:W-:Y:S01]  /*114f0*/  IMAD R3, R3, R15, R0 ;  /* 0x0000000f03037224 */ /* 0x000fe200078e0200 */
[----:B------:R-:W-:Y:S01]  /*11500*/  LEA R0, P5, R12, UR6, 0x1 ;  /* 0x000000060c007c11 */ /* 0x000fe2000f8a08ff */
[----:B------:R-:W-:-:S02]  /*11510*/  IMAD.MOV.U32 R20, RZ, RZ, R60 ;  /* 0x000000ffff147224 */ /* 0x000fc400078e003c */
[----:B------:R-:W-:Y:S02]  /*11520*/  IMAD.IADD R9, R11, 0x1, R9 ;  /* 0x000000010b097824 */ /* 0x000fe400078e0209 */
[----:B------:R-:W-:Y:S01]  /*11530*/  IMAD.IADD R3, R13, 0x1, R3 ;  /* 0x000000010d037824 */ /* 0x000fe200078e0203 */
[----:B------:R-:W-:Y:S01]  /*11540*/  PRMT R113, R20, 0x7610, R113 ;  /* 0x0000761014717816 */ /* 0x000fe20000000071 */
[----:B------:R-:W-:Y:S01]  /*11550*/  IMAD.MOV.U32 R20, RZ, RZ, R80 ;  /* 0x000000ffff147224 */ /* 0x000fe200078e0050 */
[----:B------:R-:W-:Y:S01]  /*11560*/  LEA.HI.X R9, R10, UR5, R9, 0x1, P4 ;  /* 0x000000050a097c11 */ /* 0x000fe2000a0f0c09 */
[----:B------:R-:W-:Y:S01]  /*11570*/  IMAD.MOV.U32 R14, RZ, RZ, R81 ;  /* 0x000000ffff0e7224 */ /* 0x000fe200078e0051 */
[----:B------:R-:W-:Y:S01]  /*11580*/  LEA.HI.X R3, R12, UR7, R3, 0x1, P5 ;  /* 0x000000070c037c11 */ /* 0x000fe2000a8f0c03 */
[----:B------:R-:W-:Y:S01]  /*11590*/  IMAD.MOV.U32 R15, RZ, RZ, R82 ;  /* 0x000000ffff0f7224 */ /* 0x000fe200078e0052 */
[----:B------:R-:W-:Y:S02]  /*115a0*/  PRMT R108, R20, 0x7610, R108 ;  /* 0x00007610146c7816 */ /* 0x000fe4000000006c */
[----:B------:R-:W-:-:S02]  /*115b0*/  PRMT R107, R14, 0x7610, R107 ;  /* 0x000076100e6b7816 */ /* 0x000fc4000000006b */
[----:B------:R-:W-:Y:S02]  /*115c0*/  PRMT R106, R15, 0x7610, R106 ;  /* 0x000076100f6a7816 */ /* 0x000fe4000000006a */
[----:B--2---:R-:W-:Y:S01]  /*115d0*/  LEA.HI R10, R90, R90, RZ, 0x1 ;  /* 0x0000005a5a0a7211 */ /* 0x004fe200078f08ff */
[----:B------:R-:W-:Y:S06]  /*115e0*/  BRA.DIV UR4, `(.L_x_2481) ;  /* 0x000001e604707947 */ /* 0x000fec000b800000 */
.L_x_2728:
[----:B------:R-:W-:-:S03]  /*115f0*/  UMOV UR4, 0xffffffff ;  /* 0xffffffff00047882 */ /* 0x000fc60000000000 */
[----:B------:R-:W-:Y:S05]  /*11600*/  BRA.DIV UR4, `(.L_x_2482) ;  /* 0x000001e604907947 */ /* 0x000fea000b800000 */
.L_x_2731:
[----:B------:R-:W-:-:S03]  /*11610*/  UMOV UR4, 0xffffffff ;  /* 0xffffffff00047882 */ /* 0x000fc60000000000 */
[----:B------:R-:W-:Y:S05]  /*11620*/  BRA.DIV UR4, `(.L_x_2483) ;  /* 0x000001e604b07947 */ /* 0x000fea000b800000 */
.L_x_2734:
[----:B------:R-:W-:-:S03]  /*11630*/  UMOV UR4, 0xffffffff ;  /* 0xffffffff00047882 */ /* 0x000fc60000000000 */
[----:B------:R-:W-:Y:S05]  /*11640*/  BRA.DIV UR4, `(.L_x_2484) ;  /* 0x000001e604d07947 */ /* 0x000fea000b800000 */
.L_x_2737:
[----:B------:R-:W-:-:S03]  /*11650*/  UMOV UR4, 0xffffffff ;  /* 0xffffffff00047882 */ /* 0x000fc60000000000 */
[----:B------:R-:W-:Y:S05]  /*11660*/  BRA.DIV UR4, `(.L_x_2485) ;  /* 0x000001e604f07947 */ /* 0x000fea000b800000 */
.L_x_2740:
[----:B------:R-:W-:-:S03]  /*11670*/  UMOV UR4, 0xffffffff ;  /* 0xffffffff00047882 */ /* 0x000fc60000000000 */
[----:B------:R-:W-:Y:S05]  /*11680*/  BRA.DIV UR4, `(.L_x_2486) ;  /* 0x000001ea04107947 */ /* 0x000fea000b800000 */
.L_x_2743:
[----:B------:R-:W-:-:S03]  /*11690*/  UMOV UR4, 0xffffffff ;  /* 0xffffffff00047882 */ /* 0x000fc60000000000 */
[----:B------:R-:W-:Y:S05]  /*116a0*/  BRA.DIV UR4, `(.L_x_2487) ;  /* 0x000001ea04307947 */ /* 0x000fea000b800000 */
.L_x_2746:
[----:B------:R-:W-:-:S03]  /*116b0*/  UMOV UR4, 0xffffffff ;  /* 0xffffffff00047882 */ /* 0x000fc60000000000 */
[----:B------:R-:W-:Y:S05]  /*116c0*/  BRA.DIV UR4, `(.L_x_2488) ;  /* 0x000001ea04507947 */ /* 0x000fea000b800000 */
.L_x_2749:
[----:B------:R-:W-:-:S03]  /*116d0*/  UMOV UR4, 0xffffffff ;  /* 0xffffffff00047882 */ /* 0x000fc60000000000 */
[----:B------:R-:W-:Y:S05]  /*116e0*/  BRA.DIV UR4, `(.L_x_2489) ;  /* 0x000001ea04707947 */ /* 0x000fea000b800000 */
.L_x_2752:
[----:B------:R-:W-:-:S03]  /*116f0*/  UMOV UR4, 0xffffffff ;  /* 0xffffffff00047882 */ /* 0x000fc60000000000 */
[----:B------:R-:W-:Y:S05]  /*11700*/  BRA.DIV UR4, `(.L_x_2490) ;  /* 0x000001ea04907947 */ /* 0x000fea000b800000 */
.L_x_2755:
[----:B------:R-:W-:-:S03]  /*11710*/  UMOV UR4, 0xffffffff ;  /* 0xffffffff00047882 */ /* 0x000fc60000000000 */
[----:B------:R-:W-:Y:S05]  /*11720*/  BRA.DIV UR4, `(.L_x_2491) ;  /* 0x000001ea04b07947 */ /* 0x000fea000b800000 */
.L_x_2758:
[----:B------:R-:W-:-:S03]  /*11730*/  UMOV UR4, 0xffffffff ;  /* 0xffffffff00047882 */ /* 0x000fc60000000000 */
[----:B------:R-:W-:Y:S05]  /*11740*/  BRA.DIV UR4, `(.L_x_2492) ;  /* 0x000001ea04d07947 */ /* 0x000fea000b800000 */
.L_x_2761:
[----:B------:R-:W-:-:S03]  /*11750*/  UMOV UR4, 0xffffffff ;  /* 0xffffffff00047882 */ /* 0x000fc60000000000 */
[----:B------:R-:W-:Y:S05]  /*11760*/  BRA.DIV UR4, `(.L_x_2493) ;  /* 0x000001ea04f07947 */ /* 0x000fea000b800000 */
.L_x_2764:
[----:B------:R-:W-:Y:S01]  /*11770*/  UMOV UR4, 0xffffffff ;  /* 0xffffffff00047882 */ /* 0x000fe20000000000 */
[----:B------:R-:W-:Y:S02]  /*11780*/  LOP3.LUT R10, R10, 0xfffffffe, RZ, 0xc0, !PT ;  /* 0xfffffffe0a0a7812 */ /* 0x000fe400078ec0ff */
[----:B------:R-:W-:Y:S05]  /*11790*/  BRA.DIV UR4, `(.L_x_2494) ;  /* 0x000001ee040c7947 */ /* 0x000fea000b800000 */
.L_x_2767:
[----:B------:R-:W-:Y:S01]  /*117a0*/  UMOV UR4, 0xffffffff ;  /* 0xffffffff00047882 */ /* 0x000fe20000000000 */
[----:B------:R-:W-:Y:S02]  /*117b0*/  IMAD.IADD R9, R90, 0x1, -R10 ;  /* 0x000000015a097824 */ /* 0x000fe400078e0a0a */
[----:B------:R-:W-:Y:S05]  /*117c0*/  BRA.DIV UR4, `(.L_x_2495) ;  /* 0x000001ee04287947 */ /* 0x000fea000b800000 */
.L_x_2770:
[----:B------:R-:W-:Y:S01]  /*117d0*/  UMOV UR4, 0xffffffff ;  /* 0xffffffff00047882 */ /* 0x000fe20000000000 */
[----:B------:R-:W-:Y:S01]  /*117e0*/  SHF.L.U32 R9, R9, 0x1f, RZ ;  /* 0x0000001f09097819 */ /* 0x000fe200000006ff */
[----:B------:R-:W-:Y:S01]  /*117f0*/  IMAD.MOV.U32 R3, RZ, RZ, R83 ;  /* 0x000000ffff037224 */ /* 0x000fe200078e0053 */
[----:B------:R-:W-:Y:S06]  /*11800*/  BRA.DIV UR4, `(.L_x_2496) ;  /* 0x000001ee04407947 */ /* 0x000fec000b800000 */
.L_x_2773:
[----:B------:R-:W0:Y:S01]  /*11810*/  SYNCS.PHASECHK.TRANS64.TRYWAIT P4, [R16+URZ+0x38800], R9 ;  /* 0x03880009100075a7 */ /* 0x000e22000808017f */
[----:B------:R-:W-:Y:S01]  /*11820*/  PRMT R117, R3, 0x7610, R117 ;  /* 0x0000761003757816 */ /* 0x000fe20000000075 */
[----:B------:R-:W-:Y:S01]  /*11830*/  IMAD.MOV.U32 R3, RZ, RZ, R65 ;  /* 0x000000ffff037224 */ /* 0x000fe200078e0041 */
[----:B------:R-:W-:Y:S01]  /*11840*/  BSSY B1, `(.L_x_2497) ;  /* 0x0000022000017945 */ /* 0x000fe20003800000 */
        /* <DEDUP_REMOVED lines=27> */
[----:B------:R-:W-:Y:S02]  /*11a00*/  PRMT R90, R3, 0x7610, R90 ;  /* 0x00007610035a7816 */ /* 0x000fe4000000005a */
[----:B------:R-:W-:Y:S01]  /*11a10*/  PRMT R91, R8, 0x7610, R91 ;  /* 0x00007610085b7816 */ /* 0x000fe2000000005b */
[----:B------:R-:W-:Y:S01]  /*11a20*/  IMAD.MOV.U32 R8, RZ, RZ, R79 ;  /* 0x000000ffff087224 */ /* 0x000fe200078e004f */
[----:B------:R-:W-:Y:S02]  /*11a30*/  PRMT R92, R10, 0x7610, R92 ;  /* 0x000076100a5c7816 */ /* 0x000fe4000000005c */
[----:B------:R-:W-:Y:S01]  /*11a40*/  LEA.HI R3, R0, R19, RZ, 0x3 ;  /* 0x0000001300037211 */ /* 0x000fe200078f18ff */
[----:B0-----:R-:W-:Y:S06]  /*11a50*/  @!P4 BRA `(.L_x_2498) ;  /* 0x000001e800d4c947 */ /* 0x001fec0003800000 */
.L_x_2774:
[----:B------:R-:W-:Y:S05]  /*11a60*/  BSYNC B1 ;  /* 0x0000000000017941 */ /* 0x000fea0003800000 */
.L_x_2497:
[----:B------:R-:W-:Y:S01]  /*11a70*/  BSSY B1, `(.L_x_2499) ;  /* 0x00000da000017945 */ /* 0x000fe20003800000 */
[----:B------:R-:W-:Y:S02]  /*11a80*/  PRMT R93, R8, 0x7610, R93 ;  /* 0x00007610085d7816 */ /* 0x000fe4000000005d */
[----:B------:R-:W-:Y:S01]  /*11a90*/  SHF.R.S32.HI R20, RZ, 0x3, R3 ;  /* 0x00000003ff147819 */ /* 0x000fe20000011403 */
[----:B------:R-:W-:Y:S06]  /*11aa0*/  @P0 BRA `(.L_x_2500) ;  /* 0x0000000c00580947 */ /* 0x000fec0003800000 */
[----:B------:R-:W1:Y:S01]  /*11ab0*/  LDC R142, c[0x0][0x3d4] ;  /* 0x0000f500ff8e7b82 */ /* 0x000e620000000800 */
[----:B------:R-:W-:Y:S01]  /*11ac0*/  BSSY B2, `(.L_x_2501) ;  /* 0x000006b000027945 */ /* 0x000fe20003800000 */
[-C--:B-1----:R-:W-:Y:S02]  /*11ad0*/  ISETP.GE.AND P0, PT, R17, R142.reuse, PT ;  /* 0x0000008e1100720c */ /* 0x082fe40003f06270 */
[----:B------:R-:W-:-:S11]  /*11ae0*/  ISETP.GE.AND P4, PT, R19, R142, PT ;  /* 0x0000008e1300720c */ /* 0x000fd60003f86270 */
[----:B------:R-:W-:Y:S05]  /*11af0*/  @P0 BRA `(.L_x_2502) ;  /* 0x00000004009c0947 */ /* 0x000fea0003800000 */
[----:B------:R-:W-:Y:S02]  /*11b00*/  LEA.HI R8, R142, R21, RZ, 0x1d ;  /* 0x000000158e087211 */ /* 0x000fe400078fe8ff */
[----:B------:R-:W-:Y:S02]  /*11b10*/  SHF.R.U64 R150, R28, 0x10, R29 ;  /* 0x000000101c967819 */ /* 0x000fe4000000121d */
[----:B------:R-:W-:Y:S01]  /*11b20*/  SHF.R.S32.HI R11, RZ, 0x1f, R8 ;  /* 0x0000001fff0b7819 */ /* 0x000fe20000011408 */
[----:B0-----:R-:W-:Y:S01]  /*11b30*/  IMAD.SHL.U32 R9, R8, 0x8, RZ ;  /* 0x0000000808097824 */ /* 0x001fe200078e00ff */
[----:B------:R-:W-:Y:S02]  /*11b40*/  SHF.R.U64 R28, R4, 0x10, R5 ;  /* 0x00000010041c7819 */ /* 0x000fe40000001205 */
[----:B------:R-:W-:Y:S02]  /*11b50*/  LEA.HI R11, R11, R8, RZ, 0x3 ;  /* 0x000000080b0b7211 */ /* 0x000fe400078f18ff */
[----:B------:R-:W-:-:S02]  /*11b60*/  LOP3.LUT R9, R9, 0x38, RZ, 0xc0, !PT ;  /* 0x0000003809097812 */ /* 0x000fc400078ec0ff */
[----:B------:R-:W-:Y:S01]  /*11b70*/  SHF.R.U64 R30, R30, 0x10, R31 ;  /* 0x000000101e1e7819 */ /* 0x000fe2000000121f */
[----:B------:R-:W-:Y:S01]  /*11b80*/  IMAD.SHL.U32 R11, R11, 0x400, RZ ;  /* 0x000004000b0b7824 */ /* 0x000fe200078e00ff */
[----:B------:R-:W-:Y:S02]  /*11b90*/  LOP3.LUT R8, R9, 0x1c0, R234, 0xf8, !PT ;  /* 0x000001c009087812 */ /* 0x000fe400078ef8ea */
[----:B------:R-:W-:Y:S02]  /*11ba0*/  PRMT R147, R147, 0x5410, R28 ;  /* 0x0000541093937816 */ /* 0x000fe4000000001c */
[----:B------:R-:W-:Y:S02]  /*11bb0*/  LOP3.LUT R8, R8, R235, RZ, 0x3c, !PT ;  /* 0x000000eb08087212 */ /* 0x000fe400078e3cff */
[----:B------:R-:W-:Y:S01]  /*11bc0*/  LOP3.LUT R11, R11, 0x7fffe000, RZ, 0xc0, !PT ;  /* 0x7fffe0000b0b7812 */ /* 0x000fe200078ec0ff */
[----:B------:R-:W-:Y:S01]  /*11bd0*/  IMAD.U32 R154, R147, 0x10000, RZ ;  /* 0x00010000939a7824 */ /* 0x000fe200078e00ff */
[----:B------:R-:W-:-:S02]  /*11be0*/  SHF.R.U32.HI R151, RZ, 0x10, R29 ;  /* 0x00000010ff977819 */ /* 0x000fc4000001161d */
[----:B------:R-:W-:Y:S02]  /*11bf0*/  IADD3 R143, R8, R11, R236 ;  /* 0x0000000b088f7210 */ /* 0x000fe40007ffe0ec */
[----:B------:R-:W0:Y:S01]  /*11c00*/  LDS.128 R8, [R85] ;  /* 0x0000000055087984 */ /* 0x000e220000000c00 */
[----:B------:R-:W-:Y:S02]  /*11c10*/  SHF.R.U32.HI R29, RZ, 0x10, R5 ;  /* 0x00000010ff1d7819 */ /* 0x000fe40000011605 */
[----:B------:R-:W-:Y:S01]  /*11c20*/  IMAD R143, R143, 0x2, R16 ;  /* 0x000000028f8f7824 */ /* 0x000fe200078e0210 */
[--C-:B------:R-:W-:Y:S02]  /*11c30*/  SHF.R.U64 R6, R6, 0x10, R7.reuse ;  /* 0x0000001006067819 */ /* 0x100fe40000001207 */
[----:B------:R-:W-:Y:S02]  /*11c40*/  PRMT R5, R95, 0x5432, R150 ;  /* 0x000054325f057816 */ /* 0x000fe40000000096 */
[----:B------:R-:W1:Y:S01]  /*11c50*/  LDS.128 R12, [R143+0x14400] ;  /* 0x014400008f0c7984 */ /* 0x000e620000000c00 */
[----:B------:R-:W-:-:S02]  /*11c60*/  SHF.R.U32.HI R7, RZ, 0x10, R7 ;  /* 0x00000010ff077819 */ /* 0x000fc40000011607 */
[----:B------:R-:W-:Y:S02]  /*11c70*/  PRMT R149, R149, 0x5410, R30 ;  /* 0x0000541095957816 */ /* 0x000fe4000000001e */
[----:B------:R-:W-:Y:S02]  /*11c80*/  SHF.R.U32.HI R31, RZ, 0x10, R31 ;  /* 0x00000010ff1f7819 */ /* 0x000fe4000001161f */
[----:B------:R-:W-:Y:S02]  /*11c90*/  SHF.L.U32 R153, R5, 0x10, RZ ;  /* 0x0000001005997819 */ /* 0x000fe400000006ff */
[----:B------:R-:W-:Y:S02]  /*11ca0*/  PRMT R4, R94, 0x5432, R151 ;  /* 0x000054325e047816 */ /* 0x000fe40000000097 */
[----:B------:R-:W-:Y:S02]  /*11cb0*/  PRMT R146, R146, 0x5410, R29 ;  /* 0x0000541092927816 */ /* 0x000fe4000000001d */
[----:B------:R-:W-:-:S02]  /*11cc0*/  PRMT R145, R145, 0x5410, R6 ;  /* 0x0000541091917816 */ /* 0x000fc40000000006 */
[----:B------:R-:W-:Y:S01]  /*11cd0*/  PRMT R144, R144, 0x5410, R7 ;  /* 0x0000541090907816 */ /* 0x000fe20000000007 */
[----:B------:R-:W-:Y:S01]  /*11ce0*/  IMAD.U32 R155, R146, 0x10000, RZ ;  /* 0x00010000929b7824 */ /* 0x000fe200078e00ff */
[----:B------:R-:W-:Y:S02]  /*11cf0*/  PRMT R148, R148, 0x5410, R31 ;  /* 0x0000541094947816 */ /* 0x000fe4000000001f */
[----:B------:R-:W-:Y:S02]  /*11d00*/  LOP3.LUT R5, R5, 0xffff0000, RZ, 0xc0, !PT ;  /* 0xffff000005057812 */ /* 0x000fe400078ec0ff */
[----:B------:R-:W-:Y:S01]  /*11d10*/  LOP3.LUT R146, R146, 0xffff0000, RZ, 0xc0, !PT ;  /* 0xffff000092927812 */ /* 0x000fe200078ec0ff */
[----:B0-----:R-:W-:Y:S01]  /*11d20*/  IMAD.U32 R29, R8, 0x10000, RZ ;  /* 0x00010000081d7824 */ /* 0x001fe200078e00ff */
[C---:B------:R-:W-:Y:S01]  /*11d30*/  LOP3.LUT R6, R10.reuse, 0xffff0000, RZ, 0xc0, !PT ;  /* 0xffff00000a067812 */ /* 0x040fe200078ec0ff */
[----:B------:R-:W-:Y:S01]  /*11d40*/  IMAD.U32 R7, R10, 0x10000, RZ ;  /* 0x000100000a077824 */ /* 0x000fe200078e00ff */
[C---:B------:R-:W-:Y:S01]  /*11d50*/  LOP3.LUT R10, R11.reuse, 0xffff0000, RZ, 0xc0, !PT ;  /* 0xffff00000b0a7812 */ /* 0x040fe200078ec0ff */
[----:B------:R-:W-:Y:S01]  /*11d60*/  IMAD.U32 R31, R11, 0x10000, RZ ;  /* 0x000100000b1f7824 */ /* 0x000fe200078e00ff */
        /* <DEDUP_REMOVED lines=8> */
[C---:B------:R-:W-:Y:S01]  /*11df0*/  IMAD.U32 R152, R15.reuse, 0x10000, RZ ;  /* 0x000100000f987824 */ /* 0x040fe200078e00ff */
[----:B------:R-:W-:Y:S01]  /*11e00*/  LOP3.LUT R14, R15, 0xffff0000, RZ, 0xc0, !PT ;  /* 0xffff00000f0e7812 */ /* 0x000fe200078ec0ff */
[----:B------:R-:W-:Y:S01]  /*11e10*/  FMUL.FTZ R158, R30, R153 ;  /* 0x000000991e9e7220 */ /* 0x000fe20000410000 */
[----:B------:R-:W-:-:S02]  /*11e20*/  IMAD.U32 R151, R13, 0x10000, RZ ;  /* 0x000100000d977824 */ /* 0x000fc400078e00ff */
[C---:B------:R-:W-:Y:S01]  /*11e30*/  FFMA.FTZ R15, R29.reuse, R153, -R156 ;  /* 0x000000991d0f7223 */ /* 0x040fe2000001089c */
[----:B------:R-:W-:Y:S02]  /*11e40*/  IMAD.U32 R30, R4, 0x10000, RZ ;  /* 0x00010000041e7824 */ /* 0x000fe400078e00ff */
[----:B------:R-:W-:Y:S01]  /*11e50*/  FFMA.FTZ R29, R29, R154, R158 ;  /* 0x0000009a1d1d7223 */ /* 0x000fe2000001009e */
[----:B------:R-:W-:Y:S02]  /*11e60*/  IMAD.U32 R156, R144, 0x10000, RZ ;  /* 0x00010000909c7824 */ /* 0x000fe400078e00ff */
[C---:B------:R-:W-:Y:S01]  /*11e70*/  FMUL.FTZ R157, R151.reuse, R155 ;  /* 0x0000009b979d7220 */ /* 0x040fe20000410000 */
[----:B------:R-:W-:Y:S01]  /*11e80*/  FMUL.FTZ R159, R151, R30 ;  /* 0x0000001e979f7220 */ /* 0x000fe20000410000 */
[----:B------:R-:W-:Y:S02]  /*11e90*/  IMAD.U32 R153, R148, 0x10000, RZ ;  /* 0x0001000094997824 */ /* 0x000fe400078e00ff */
[----:B------:R-:W-:Y:S01]  /*11ea0*/  FMUL.FTZ R154, R152, R156 ;  /* 0x0000009c989a7220 */ /* 0x000fe20000410000 */
[----:B------:R-:W-:Y:S01]  /*11eb0*/  LOP3.LUT R151, R147, 0xffff0000, RZ, 0xc0, !PT ;  /* 0xffff000093977812 */ /* 0x000fe200078ec0ff */
[----:B------:R-:W-:Y:S01]  /*11ec0*/  FFMA.FTZ R30, R150, R30, -R157 ;  /* 0x0000001e961e7223 */ /* 0x000fe2000001089d */
[-C--:B------:R-:W-:Y:S01]  /*11ed0*/  FMUL.FTZ R157, R152, R153.reuse ;  /* 0x00000099989d7220 */ /* 0x080fe20000410000 */
[----:B------:R-:W-:Y:S01]  /*11ee0*/  FFMA.FTZ R147, R31, R153, -R154 ;  /* 0x000000991f937223 */ /* 0x000fe2000001089a */
[----:B------:R-:W-:Y:S01]  /*11ef0*/  LOP3.LUT R13, R13, 0xffff0000, RZ, 0xc0, !PT ;  /* 0xffff00000d0d7812 */ /* 0x000fe200078ec0ff */
[----:B------:R-:W-:Y:S01]  /*11f00*/  FFMA.FTZ R150, R150, R155, R159 ;  /* 0x0000009b96967223 */ /* 0x000fe2000001009f */
[----:B------:R-:W-:Y:S01]  /*11f10*/  FMUL.FTZ R153, R28, R151 ;  /* 0x000000971c997220 */ /* 0x000fe20000410000 */
[----:B------:R-:W-:Y:S01]  /*11f20*/  LOP3.LUT R152, R4, 0xffff0000, RZ, 0xc0, !PT ;  /* 0xffff000004987812 */ /* 0x000fe200078ec0ff */
[----:B------:R-:W-:Y:S01]  /*11f30*/  FMUL.FTZ R155, R28, R5 ;  /* 0x000000051c9b7220 */ /* 0x000fe20000410000 */
[----:B------:R-:W-:-:S02]  /*11f40*/  IMAD.U32 R28, R145, 0x10000, RZ ;  /* 0x00010000911c7824 */ /* 0x000fc400078e00ff */
[----:B------:R-:W-:Y:S01]  /*11f50*/  FFMA.FTZ R4, R8, R5, -R153 ;  /* 0x0000000508047223 */ /* 0x000fe20000010899 */
[----:B------:R-:W-:Y:S01]  /*11f60*/  FFMA.FTZ R31, R31, R156, R157 ;  /* 0x0000009c1f1f7223 */ /* 0x000fe2000001009d */
[----:B------:R-:W-:Y:S02]  /*11f70*/  IMAD.U32 R5, R149, 0x10000, RZ ;  /* 0x0001000095057824 */ /* 0x000fe400078e00ff */
[C---:B------:R-:W-:Y:S01]  /*11f80*/  FMUL.FTZ R154, R13.reuse, R146 ;  /* 0x000000920d9a7220 */ /* 0x040fe20000410000 */
[----:B------:R-:W-:Y:S01]  /*11f90*/  FMUL.FTZ R153, R13, R152 ;  /* 0x000000980d997220 */ /* 0x000fe20000410000 */
[C---:B------:R-:W-:Y:S01]  /*11fa0*/  FMUL.FTZ R156, R12.reuse, R28 ;  /* 0x0000001c0c9c7220 */ /* 0x040fe20000410000 */
[-C--:B------:R-:W-:Y:S01]  /*11fb0*/  FMUL.FTZ R12, R12, R5.reuse ;  /* 0x000000050c0c7220 */ /* 0x080fe20000410000 */
[C---:B------:R-:W-:Y:S01]  /*11fc0*/  FFMA.FTZ R13, R9.reuse, R152, -R154 ;  /* 0x00000098090d7223 */ /* 0x040fe2000001089a */
[----:B------:R-:W-:Y:S01]  /*11fd0*/  FFMA.FTZ R153, R9, R146, R153 ;  /* 0x0000009209997223 */ /* 0x000fe20000010099 */
[----:B------:R-:W-:Y:S01]  /*11fe0*/  LOP3.LUT R145, R145, 0xffff0000, RZ, 0xc0, !PT ;  /* 0xffff000091917812 */ /* 0x000fe200078ec0ff */
[----:B------:R-:W-:Y:S01]  /*11ff0*/  FFMA.FTZ R156, R7, R5, -R156 ;  /* 0x00000005079c7223 */ /* 0x000fe2000001089c */
[----:B------:R-:W-:Y:S01]  /*12000*/  LOP3.LUT R149, R149, 0xffff0000, RZ, 0xc0, !PT ;  /* 0xffff000095957812 */ /* 0x000fe200078ec0ff */
[----:B------:R-:W-:Y:S01]  /*12010*/  FFMA.FTZ R12, R7, R28, R12 ;  /* 0x0000001c070c7223 */ /* 0x000fe2000001000c */
[----:B------:R-:W-:Y:S01]  /*12020*/  LOP3.LUT R9, R144, 0xffff0000, RZ, 0xc0, !PT ;  /* 0xffff000090097812 */ /* 0x000fe200078ec0ff */
[C---:B------:R-:W-:Y:S01]  /*12030*/  FMUL.FTZ R7, R11.reuse, R145 ;  /* 0x000000910b077220 */ /* 0x040fe20000410000 */
[----:B------:R-:W-:Y:S01]  /*12040*/  LOP3.LUT R5, R148, 0xffff0000, RZ, 0xc0, !PT ;  /* 0xffff000094057812 */ /* 0x000fe200078ec0ff */
[----:B------:R-:W-:Y:S01]  /*12050*/  FMUL.FTZ R28, R11, R149 ;  /* 0x000000950b1c7220 */ /* 0x000fe20000410000 */
[----:B------:R-:W-:Y:S01]  /*12060*/  FFMA.FTZ R8, R8, R151, R155 ;  /* 0x0000009708087223 */ /* 0x000fe2000001009b */
        /* <DEDUP_REMOVED lines=16> */
.L_x_2502:
[----:B------:R-:W-:Y:S05]  /*12170*/  BSYNC B2 ;  /* 0x0000000000027941 */ /* 0x000fea0003800000 */
.L_x_2501:
[----:B------:R-:W-:Y:S05]  /*12180*/  @P4 BRA `(.L_x_2500) ;  /* 0x0000000400a04947 */ /* 0x000fea0003800000 */
[----:B-1----:R-:W2:Y:S01]  /*12190*/  LDL R85, [R1+0x88] ;  /* 0x0000880001557983 */ /* 0x002ea20000100800 */
[----:B------:R-:W-:Y:S02]  /*121a0*/  LEA.HI R142, R142, R20, RZ, 0x1d ;  /* 0x000000148e8e7211 */ /* 0x000fe400078fe8ff */
[----:B------:R-:W-:Y:S02]  /*121b0*/  SHF.R.U64 R15, R24, 0x10, R25 ;  /* 0x00000010180f7819 */ /* 0x000fe40000001219 */
[----:B------:R-:W-:Y:S01]  /*121c0*/  SHF.R.S32.HI R7, RZ, 0x1f, R142 ;  /* 0x0000001fff077819 */ /* 0x000fe2000001148e */
[----:B------:R-:W-:Y:S01]  /*121d0*/  IMAD.SHL.U32 R4, R142, 0x8, RZ ;  /* 0x000000088e047824 */ /* 0x000fe200078e00ff */
[----:B------:R-:W-:Y:S02]  /*121e0*/  SHF.R.U64 R31, R44, 0x10, R45 ;  /* 0x000000102c1f7819 */ /* 0x000fe4000000122d */
[----:B------:R-:W-:Y:S02]  /*121f0*/  LEA.HI R7, R7, R142, RZ, 0x3 ;  /* 0x0000008e07077211 */ /* 0x000fe400078f18ff */
[----:B------:R-:W-:-:S02]  /*12200*/  LOP3.LUT R5, R4, 0x38, RZ, 0xc0, !PT ;  /* 0x0000003804057812 */ /* 0x000fc400078ec0ff */
[----:B------:R-:W-:Y:S01]  /*12210*/  SHF.R.U64 R29, R46, 0x10, R47 ;  /* 0x000000102e1d7819 */ /* 0x000fe2000000122f */
[----:B------:R-:W-:Y:S01]  /*12220*/  IMAD.SHL.U32 R7, R7, 0x400, RZ ;  /* 0x0000040007077824 */ /* 0x000fe200078e00ff */
[----:B------:R-:W-:Y:S02]  /*12230*/  LOP3.LUT R4, R5, 0x1c0, R234, 0xf8, !PT ;  /* 0x000001c005047812 */ /* 0x000fe400078ef8ea */
[----:B------:R-:W-:Y:S02]  /*12240*/  SHF.R.U64 R13, R26, 0x10, R27 ;  /* 0x000000101a0d7819 */ /* 0x000fe4000000121b */
[----:B------:R-:W-:Y:S02]  /*12250*/  LOP3.LUT R4, R4, R235, RZ, 0x3c, !PT ;  /* 0x000000eb04047212 */ /* 0x000fe400078e3cff */
[----:B------:R-:W-:Y:S02]  /*12260*/  LOP3.LUT R7, R7, 0x7fffe000, RZ, 0xc0, !PT ;  /* 0x7fffe00007077812 */ /* 0x000fe400078ec0ff */
[----:B------:R-:W-:-:S02]  /*12270*/  SHF.R.U32.HI R24, RZ, 0x10, R25 ;  /* 0x00000010ff187819 */ /* 0x000fc40000011619 */
[----:B0-----:R-:W-:Y:S02]  /*12280*/  IADD3 R9, R4, R7, R236 ;  /* 0x0000000704097210 */ /* 0x001fe40007ffe0ec */
[----:B------:R-:W-:Y:S02]  /*12290*/  SHF.R.U32.HI R26, RZ, 0x10, R27 ;  /* 0x00000010ff1a7819 */ /* 0x000fe4000001161b */
[----:B------:R-:W-:Y:S01]  /*122a0*/  PRMT R134, R134, 0x5410, R15 ;  /* 0x0000541086867816 */ /* 0x000fe2000000000f */
[----:B------:R-:W-:Y:S01]  /*122b0*/  IMAD R12, R9, 0x2, R16 ;  /* 0x00000002090c7824 */ /* 0x000fe200078e0210 */
[----:B------:R-:W-:Y:S02]  /*122c0*/  PRMT R138, R138, 0x5410, R31 ;  /* 0x000054108a8a7816 */ /* 0x000fe4000000001f */
[----:B------:R-:W-:Y:S02]  /*122d0*/  SHF.R.U32.HI R44, RZ, 0x10, R45 ;  /* 0x00000010ff2c7819 */ /* 0x000fe4000001162d */
[----:B------:R-:W0:Y:S01]  /*122e0*/  LDS.128 R8, [R12+0x14400] ;  /* 0x014400000c087984 */ /* 0x000e220000000c00 */
[----:B------:R-:W-:-:S02]  /*122f0*/  PRMT R140, R140, 0x5410, R29 ;  /* 0x000054108c8c7816 */ /* 0x000fc4000000001d */
[----:B------:R-:W-:Y:S02]  /*12300*/  SHF.R.U32.HI R46, RZ, 0x10, R47 ;  /* 0x00000010ff2e7819 */ /* 0x000fe4000001162f */
[----:B------:R-:W-:Y:S02]  /*12310*/  PRMT R135, R135, 0x5410, R24 ;  /* 0x0000541087877816 */ /* 0x000fe40000000018 */
[----:B------:R-:W-:Y:S02]  /*12320*/  PRMT R137, R137, 0x5410, R26 ;  /* 0x0000541089897816 */ /* 0x000fe4000000001a */
[----:B------:R-:W-:Y:S02]  /*12330*/  PRMT R136, R136, 0x5410, R13 ;  /* 0x0000541088887816 */ /* 0x000fe4000000000d */
[----:B------:R-:W-:Y:S01]  /*12340*/  PRMT R139, R139, 0x5410, R44 ;  /* 0x000054108b8b7816 */ /* 0x000fe2000000002c */
[----:B------:R-:W-:Y:S01]  /*12350*/  IMAD.U32 R44, R135, 0x10000, RZ ;  /* 0x00010000872c7824 */ /* 0x000fe200078e00ff */
[----:B------:R-:W-:-:S02]  /*12360*/  PRMT R141, R141, 0x5410, R46 ;  /* 0x000054108d8d7816 */ /* 0x000fc4000000002e */
[----:B------:R-:W-:Y:S01]  /*12370*/  LOP3.LUT R135, R135, 0xffff0000, RZ, 0xc0, !PT ;  /* 0xffff000087877812 */ /* 0x000fe200078ec0ff */
[C---:B0-----:R-:W-:Y:S01]  /*12380*/  IMAD.U32 R28, R9.reuse, 0x10000, RZ ;  /* 0x00010000091c7824 */ /* 0x041fe200078e00ff */
[----:B------:R-:W-:Y:S01]  /*12390*/  LOP3.LUT R29, R9, 0xffff0000, RZ, 0xc0, !PT ;  /* 0xffff0000091d7812 */ /* 0x000fe200078ec0ff */
[C---:B------:R-:W-:Y:S01]  /*123a0*/  IMAD.U32 R26, R8.reuse, 0x10000, RZ ;  /* 0x00010000081a7824 */ /* 0x040fe200078e00ff */
[----:B------:R-:W-:Y:S01]  /*123b0*/  LOP3.LUT R27, R8, 0xffff0000, RZ, 0xc0, !PT ;  /* 0xffff0000081b7812 */ /* 0x000fe200078ec0ff */
[----:B------:R-:W-:Y:S02]  /*123c0*/  IMAD.U32 R9, R134, 0x10000, RZ ;  /* 0x0001000086097824 */ /* 0x000fe400078e00ff */
[----:B------:R-:W-:Y:S01]  /*123d0*/  FMUL.FTZ R142, R28, R44 ;  /* 0x0000002c1c8e7220 */ /* 0x000fe20000410000 */
[----:B------:R-:W-:Y:S01]  /*123e0*/  IMAD.U32 R8, R138, 0x10000, RZ ;  /* 0x000100008a087824 */ /* 0x000fe200078e00ff */
[----:B------:R-:W-:Y:S01]  /*123f0*/  LOP3.LUT R134, R134, 0xffff0000, RZ, 0xc0, !PT ;  /* 0xffff000086867812 */ /* 0x000fe200078ec0ff */
[----:B------:R-:W-:Y:S01]  /*12400*/  FMUL.FTZ R46, R26, R9 ;  /* 0x000000091a2e7220 */ /* 0x000fe20000410000 */
[----:B------:R-:W-:-:S02]  /*12410*/  IMAD.U32 R30, R10, 0x10000, RZ ;  /* 0x000100000a1e7824 */ /* 0x000fc400078e00ff */
[-C--:B------:R-:W-:Y:S01]  /*12420*/  FMUL.FTZ R26, R26, R8.reuse ;  /* 0x000000081a1a7220 */ /* 0x080fe20000410000 */
[----:B------:R-:W-:Y:S01]  /*12430*/  IMAD.U32 R31, R11, 0x10000, RZ ;  /* 0x000100000b1f7824 */ /* 0x000fe200078e00ff */
        /* <DEDUP_REMOVED lines=10> */
[----:B------:R-:W-:Y:S01]  /*124e0*/  FFMA.FTZ R8, R13, R8, -R46 ;  /* 0x000000080d087223 */ /* 0x000fe2000001082e */
[----:B------:R-:W-:Y:S01]  /*124f0*/  LOP3.LUT R7, R10, 0xffff0000, RZ, 0xc0, !PT ;  /* 0xffff00000a077812 */ /* 0x000fe200078ec0ff */
[----:B------:R-:W-:Y:S01]  /*12500*/  IMAD.U32 R46, R137, 0x10000, RZ ;  /* 0x00010000892e7824 */ /* 0x000fe200078e00ff */
[----:B------:R-:W-:Y:S01]  /*12510*/  LOP3.LUT R10, R11, 0xffff0000, RZ, 0xc0, !PT ;  /* 0xffff00000b0a7812 */ /* 0x000fe200078ec0ff */
[----:B------:R-:W-:-:S02]  /*12520*/  IMAD.U32 R11, R139, 0x10000, RZ ;  /* 0x000100008b0b7824 */ /* 0x000fc400078e00ff */
[----:B------:R-:W-:Y:S01]  /*12530*/  FFMA.FTZ R9, R13, R9, R26 ;  /* 0x000000090d097223 */ /* 0x000fe2000001001a */
[----:B------:R-:W-:Y:S02]  /*12540*/  IMAD.U32 R26, R141, 0x10000, RZ ;  /* 0x000100008d1a7824 */ /* 0x000fe400078e00ff */
[----:B------:R-:W-:Y:S01]  /*12550*/  FMUL.FTZ R13, R27, R134 ;  /* 0x000000861b0d7220 */ /* 0x000fe20000410000 */
[-C--:B------:R-:W-:Y:S01]  /*12560*/  FMUL.FTZ R28, R28, R11.reuse ;  /* 0x0000000b1c1c7220 */ /* 0x080fe20000410000 */
[----:B------:R-:W-:Y:S01]  /*12570*/  FFMA.FTZ R11, R15, R11, -R142 ;  /* 0x0000000b0f0b7223 */ /* 0x000fe2000001088e */
[C---:B------:R-:W-:Y:S01]  /*12580*/  FMUL.FTZ R142, R31.reuse, R46 ;  /* 0x0000002e1f8e7220 */ /* 0x040fe20000410000 */
[----:B------:R-:W-:Y:S01]  /*12590*/  FMUL.FTZ R31, R31, R26 ;  /* 0x0000001a1f1f7220 */ /* 0x000fe20000410000 */
[----:B------:R-:W-:Y:S01]  /*125a0*/  FFMA.FTZ R28, R15, R44, R28 ;  /* 0x0000002c0f1c7223 */ /* 0x000fe2000001001c */
[----:B------:R-:W-:Y:S02]  /*125b0*/  IMAD.U32 R15, R136, 0x10000, RZ ;  /* 0x00010000880f7824 */ /* 0x000fe400078e00ff */
[C---:B------:R-:W-:Y:S01]  /*125c0*/  FFMA.FTZ R142, R25.reuse, R26, -R142 ;  /* 0x0000001a198e7223 */ /* 0x040fe2000001088e */
[----:B------:R-:W-:Y:S01]  /*125d0*/  FFMA.FTZ R45, R25, R46, R31 ;  /* 0x0000002e192d7223 */ /* 0x000fe2000001001f */
[----:B------:R-:W-:Y:S01]  /*125e0*/  FFMA.FTZ R25, R14, R138, -R13 ;  /* 0x0000008a0e197223 */ /* 0x000fe2000001080d */
[----:B------:R-:W-:-:S02]  /*125f0*/  IMAD.U32 R13, R140, 0x10000, RZ ;  /* 0x000100008c0d7824 */ /* 0x000fc400078e00ff */
[----:B------:R-:W-:Y:S01]  /*12600*/  FMUL.FTZ R46, R30, R15 ;  /* 0x0000000f1e2e7220 */ /* 0x000fe20000410000 */
[----:B------:R-:W-:Y:S01]  /*12610*/  LOP3.LUT R136, R136, 0xffff0000, RZ, 0xc0, !PT ;  /* 0xffff000088887812 */ /* 0x000fe200078ec0ff */
[----:B------:R-:W-:Y:S01]  /*12620*/  FMUL.FTZ R27, R27, R138 ;  /* 0x0000008a1b1b7220 */ /* 0x000fe20000410000 */
[-C--:B------:R-:W-:Y:S01]  /*12630*/  FMUL.FTZ R30, R30, R13.reuse ;  /* 0x0000000d1e1e7220 */ /* 0x080fe20000410000 */
[----:B------:R-:W-:Y:S01]  /*12640*/  LOP3.LUT R139, R139, 0xffff0000, RZ, 0xc0, !PT ;  /* 0xffff00008b8b7812 */ /* 0x000fe200078ec0ff */
[----:B------:R-:W-:Y:S01]  /*12650*/  FFMA.FTZ R46, R5, R13, -R46 ;  /* 0x0000000d052e7223 */ /* 0x000fe2000001082e */
[----:B------:R-:W-:Y:S01]  /*12660*/  LOP3.LUT R137, R137, 0xffff0000, RZ, 0xc0, !PT ;  /* 0xffff000089897812 */ /* 0x000fe200078ec0ff */
[----:B------:R-:W-:Y:S01]  /*12670*/  FFMA.FTZ R30, R5, R15, R30 ;  /* 0x0000000f051e7223 */ /* 0x000fe2000001001e */
[----:B------:R-:W-:Y:S01]  /*12680*/  LOP3.LUT R140, R140, 0xffff0000, RZ, 0xc0, !PT ;  /* 0xffff00008c8c7812 */ /* 0x000fe200078ec0ff */
[----:B------:R-:W-:Y:S01]  /*12690*/  FMUL.FTZ R5, R7, R136 ;  /* 0x0000008807057220 */ /* 0x000fe20000410000 */
[----:B------:R-:W-:Y:S01]  /*126a0*/  LOP3.LUT R141, R141, 0xffff0000, RZ, 0xc0, !PT ;  /* 0xffff00008d8d7812 */ /* 0x000fe200078ec0ff */
[C---:B------:R-:W-:Y:S01]  /*126b0*/  FMUL.FTZ R31, R29.reuse, R135 ;  /* 0x000000871d1f7220 */ /* 0x040fe20000410000 */
[----:B------:R-:W-:Y:S01]  /*126c0*/  FMUL.FTZ R44, R29, R139 ;  /* 0x0000008b1d2c7220 */ /* 0x000fe20000410000 */
[C---:B------:R-:W-:Y:S01]  /*126d0*/  FMUL.FTZ R15, R10.reuse, R137 ;  /* 0x000000890a0f7220 */ /* 0x040fe20000410000 */
[-C--:B------:R-:W-:Y:S01]  /*126e0*/  FMUL.FTZ R13, R7, R140.reuse ;  /* 0x0000008c070d7220 */ /* 0x080fe20000410000 */
[----:B------:R-:W-:Y:S01]  /*126f0*/  FMUL.FTZ R10, R10, R141 ;  /* 0x0000008d0a0a7220 */ /* 0x000fe20000410000 */
[----:B------:R-:W-:Y:S01]  /*12700*/  FFMA.FTZ R7, R4, R140, -R5 ;  /* 0x0000008c04077223 */ /* 0x000fe20000010805 */
[----:B------:R-:W-:Y:S01]  /*12710*/  FFMA.FTZ R14, R14, R134, R27 ;  /* 0x000000860e0e7223 */ /* 0x000fe2000001001b */
[C---:B------:R-:W-:Y:S01]  /*12720*/  FFMA.FTZ R26, R24.reuse, R139, -R31 ;  /* 0x0000008b181a7223 */ /* 0x040fe2000001081f */
[----:B------:R-:W-:Y:S01]  /*12730*/  FFMA.FTZ R135, R24, R135, R44 ;  /* 0x0000008718877223 */ /* 0x000fe2000001002c */
        /* <DEDUP_REMOVED lines=13> */
.L_x_2500:
[----:B------:R-:W-:Y:S05]  /*12810*/  BSYNC B1 ;  /* 0x0000000000017941 */ /* 0x000fea0003800000 */
.L_x_2499:
[----:B------:R-:W-:Y:S04]  /*12820*/  BSSY B1, `(.L_x_2503) ;  /* 0x00000e2000017945 */ /* 0x000fe80003800000 */
[----:B------:R-:W-:Y:S05]  /*12830*/  @P1 BRA `(.L_x_2504) ;  /* 0x0000000c00801947 */ /* 0x000fea0003800000 */
[----:B------:R3:W5:Y:S01]  /*12840*/  LDL R44, [R1+0x7c] ;  /* 0x00007c00012c7983 */ /* 0x0007620000100800 */
[----:B--2---:R-:W2:Y:S01]  /*12850*/  LDC R12, c[0x0][0x3d4] ;  /* 0x0000f500ff0c7b82 */ /* 0x004ea20000000800 */
[----:B------:R-:W-:Y:S01]  /*12860*/  BSSY B2, `(.L_x_2505) ;  /* 0x000006e000027945 */ /* 0x000fe20003800000 */
[-C--:B--2---:R-:W-:Y:S02]  /*12870*/  ISETP.GE.AND P0, PT, R17, R12.reuse, PT ;  /* 0x0000000c1100720c */ /* 0x084fe40003f06270 */
[----:B------:R-:W-:-:S11]  /*12880*/  ISETP.GE.AND P1, PT, R19, R12, PT ;  /* 0x0000000c1300720c */ /* 0x000fd60003f26270 */
[----:B---3--:R-:W-:Y:S05]  /*12890*/  @P0 BRA `(.L_x_2506) ;  /* 0x0000000400a80947 */ /* 0x008fea0003800000 */
[----:B-1----:R-:W-:Y:S02]  /*128a0*/  LEA.HI R4, R12, R21, RZ, 0x1d ;  /* 0x000000150c047211 */ /* 0x002fe400078fe8ff */
[----:B-----5:R-:W-:Y:S02]  /*128b0*/  R2UR UR4, R44 ;  /* 0x000000002c0472ca */ /* 0x020fe400000e0000 */
[----:B------:R-:W-:Y:S01]  /*128c0*/  SHF.R.S32.HI R5, RZ, 0x1f, R4 ;  /* 0x0000001fff057819 */ /* 0x000fe20000011404 */
[----:B------:R-:W-:Y:S01]  /*128d0*/  IMAD.SHL.U32 R6, R4, 0x8, RZ ;  /* 0x0000000804067824 */ /* 0x000fe200078e00ff */
[----:B------:R-:W-:Y:S02]  /*128e0*/  LOP3.LUT R7, R229, 0x38, R17, 0xf8, !PT ;  /* 0x00000038e5077812 */ /* 0x000fe400078ef811 */
[----:B------:R-:W-:Y:S02]  /*128f0*/  LEA.HI R5, R5, R4, RZ, 0x3 ;  /* 0x0000000405057211 */ /* 0x000fe400078f18ff */
[----:B------:R-:W-:-:S02]  /*12900*/  LOP3.LUT R4, R229, 0x38, R6, 0xf8, !PT ;  /* 0x00000038e5047812 */ /* 0x000fc400078ef806 */
[----:B------:R-:W-:Y:S01]  /*12910*/  LOP3.LUT R7, R230, R7, R233, 0xf6, !PT ;  /* 0x00000007e6077212 */ /* 0x000fe200078ef6e9 */
[----:B------:R-:W-:Y:S01]  /*12920*/  IMAD.SHL.U32 R6, R5, 0x400, RZ ;  /* 0x0000040005067824 */ /* 0x000fe200078e00ff */
[----:B------:R-:W-:Y:S02]  /*12930*/  LOP3.LUT R5, R4, R233, RZ, 0x3c, !PT ;  /* 0x000000e904057212 */ /* 0x000fe400078e3cff */
[----:B------:R-:W-:Y:S02]  /*12940*/  LEA R13, R7, UR4, 0x1 ;  /* 0x00000004070d7c11 */ /* 0x000fe4000f8e08ff */
[----:B------:R-:W-:Y:S02]  /*12950*/  LOP3.LUT R6, R6, 0x7fffe000, RZ, 0xc0, !PT ;  /* 0x7fffe00006067812 */ /* 0x000fe400078ec0ff */
[----:B------:R-:W-:Y:S02]  /*12960*/  SHF.R.U64 R29, R40, 0x10, R41 ;  /* 0x00000010281d7819 */ /* 0x000fe40000001229 */
[----:B0-----:R-:W-:-:S02]  /*12970*/  IADD3 R9, R5, R6, R230 ;  /* 0x0000000605097210 */ /* 0x001fc40007ffe0e6 */
[----:B------:R-:W0:Y:S01]  /*12980*/  LDS.128 R4, [R13] ;  /* 0x000000000d047984 */ /* 0x000e220000000c00 */
[----:B------:R-:W-:Y:S02]  /*12990*/  SHF.R.U64 R25, R32, 0x10, R33 ;  /* 0x0000001020197819 */ /* 0x000fe40000001221 */
[----:B------:R-:W-:Y:S01]  /*129a0*/  IMAD R14, R9, 0x2, R16 ;  /* 0x00000002090e7824 */ /* 0x000fe200078e0210 */
[----:B------:R-:W-:Y:S02]  /*129b0*/  SHF.R.U64 R15, R34, 0x10, R35 ;  /* 0x00000010220f7819 */ /* 0x000fe40000001223 */
[----:B------:R-:W-:Y:S02]  /*129c0*/  SHF.R.U64 R27, R42, 0x10, R43 ;  /* 0x000000102a1b7819 */ /* 0x000fe4000000122b */
[----:B------:R-:W1:Y:S01]  /*129d0*/  LDS.128 R8, [R14+0x14400] ;  /* 0x014400000e087984 */ /* 0x000e620000000c00 */
[----:B------:R-:W-:Y:S02]  /*129e0*/  SHF.R.U32.HI R32, RZ, 0x10, R33 ;  /* 0x00000010ff207819 */ /* 0x000fe40000011621 */
[----:B------:R-:W-:-:S02]  /*129f0*/  SHF.R.U32.HI R34, RZ, 0x10, R35 ;  /* 0x00000010ff227819 */ /* 0x000fc40000011623 */
[----:B------:R-:W-:Y:S02]  /*12a00*/  PRMT R130, R130, 0x5410, R29 ;  /* 0x0000541082827816 */ /* 0x000fe4000000001d */
[----:B------:R-:W-:Y:S02]  /*12a10*/  PRMT R126, R126, 0x5410, R25 ;  /* 0x000054107e7e7816 */ /* 0x000fe40000000019 */
[----:B------:R-:W-:Y:S02]  /*12a20*/  SHF.R.U32.HI R40, RZ, 0x10, R41 ;  /* 0x00000010ff287819 */ /* 0x000fe40000011629 */
[----:B------:R-:W-:Y:S02]  /*12a30*/  SHF.R.U32.HI R42, RZ, 0x10, R43 ;  /* 0x00000010ff2a7819 */ /* 0x000fe4000001162b */
[----:B------:R-:W-:Y:S02]  /*12a40*/  PRMT R132, R132, 0x5410, R27 ;  /* 0x0000541084847816 */ /* 0x000fe4000000001b */
[----:B------:R-:W-:Y:S01]  /*12a50*/  PRMT R127, R127, 0x5410, R32 ;  /* 0x000054107f7f7816 */ /* 0x000fe20000000020 */
[----:B------:R-:W-:Y:S01]  /*12a60*/  IMAD.U32 R32, R130, 0x10000, RZ ;  /* 0x0001000082207824 */ /* 0x000fe200078e00ff */
[----:B------:R-:W-:Y:S01]  /*12a70*/  PRMT R129, R129, 0x5410, R34 ;  /* 0x0000541081817816 */ /* 0x000fe20000000022 */
[----:B------:R-:W-:Y:S01]  /*12a80*/  IMAD.U32 R34, R126, 0x10000, RZ ;  /* 0x000100007e227824 */ /* 0x000fe200078e00ff */
        /* <DEDUP_REMOVED lines=23> */
[----:B------:R-:W-:Y:S02]  /*12c00*/  IMAD.U32 R15, R133, 0x10000, RZ ;  /* 0x00010000850f7824 */ /* 0x000fe400078e00ff */
[C---:B------:R-:W-:Y:S01]  /*12c10*/  FMUL.FTZ R43, R30.reuse, R33 ;  /* 0x000000211e2b7220 */ /* 0x040fe20000410000 */
[----:B------:R-:W-:Y:S01]  /*12c20*/  IMAD.U32 R27, R131, 0x10000, RZ ;  /* 0x00010000831b7824 */ /* 0x000fe200078e00ff */
[----:B------:R-:W-:Y:S01]  /*12c30*/  LOP3.LUT R11, R11, 0xffff0000, RZ, 0xc0, !PT ;  /* 0xffff00000b0b7812 */ /* 0x000fe200078ec0ff */
[-C--:B------:R-:W-:Y:S01]  /*12c40*/  FMUL.FTZ R30, R30, R15.reuse ;  /* 0x0000000f1e1e7220 */ /* 0x080fe20000410000 */
[----:B------:R-:W-:Y:S01]  /*12c50*/  FFMA.FTZ R43, R26, R15, -R43 ;  /* 0x0000000f1a2b7223 */ /* 0x000fe2000001082b */
[-C--:B------:R-:W-:Y:S01]  /*12c60*/  FMUL.FTZ R41, R28, R27.reuse ;  /* 0x0000001b1c297220 */ /* 0x080fe20000410000 */
        /* <DEDUP_REMOVED lines=11> */
[----:B------:R-:W-:Y:S02]  /*12d20*/  IMAD.U32 R28, R128, 0x10000, RZ ;  /* 0x00010000801c7824 */ /* 0x000fe400078e00ff */
[C---:B------:R-:W-:Y:S01]  /*12d30*/  FFMA.FTZ R31, R4.reuse, R15, -R31 ;  /* 0x0000000f041f7223 */ /* 0x040fe2000001081f */
[----:B------:R-:W-:Y:S01]  /*12d40*/  FMUL.FTZ R9, R9, R24 ;  /* 0x0000001809097220 */ /* 0x000fe20000410000 */
[----:B------:R-:W-:Y:S01]  /*12d50*/  FFMA.FTZ R33, R4, R27, R33 ;  /* 0x0000001b04217223 */ /* 0x000fe20000010021 */
[----:B------:R-:W-:Y:S02]  /*12d60*/  IMAD.U32 R8, R132, 0x10000, RZ ;  /* 0x0001000084087824 */ /* 0x000fe400078e00ff */
[----:B------:R-:W-:Y:S01]  /*12d70*/  FMUL.FTZ R4, R29, R28 ;  /* 0x0000001c1d047220 */ /* 0x000fe20000410000 */
[C---:B------:R-:W-:Y:S01]  /*12d80*/  FFMA.FTZ R30, R5.reuse, R24, -R30 ;  /* 0x00000018051e7223 */ /* 0x040fe2000001081e */
[----:B------:R-:W-:Y:S01]  /*12d90*/  FFMA.FTZ R26, R5, R26, R9 ;  /* 0x0000001a051a7223 */ /* 0x000fe20000010009 */
[----:B------:R-:W-:Y:S01]  /*12da0*/  LOP3.LUT R10, R10, 0xffff0000, RZ, 0xc0, !PT ;  /* 0xffff00000a0a7812 */ /* 0x000fe200078ec0ff */
        /* <DEDUP_REMOVED lines=8> */
[-C--:B------:R-:W-:Y:S02]  /*12e30*/  FMUL.FTZ R28, R10, R5.reuse ;  /* 0x000000050a1c7220 */ /* 0x080fe40000410000 */
[C---:B------:R-:W-:Y:S01]  /*12e40*/  FMUL.FTZ R34, R11.reuse, R8 ;  /* 0x000000080b227220 */ /* 0x040fe20000410000 */
[C---:B------:R-:W-:Y:S01]  /*12e50*/  FFMA.FTZ R10, R6.reuse, R5, -R25 ;  /* 0x00000005060a7223 */ /* 0x040fe20000010819 */
[-C--:B------:R-:W-:Y:S01]  /*12e60*/  FMUL.FTZ R27, R11, R4.reuse ;  /* 0x000000040b1b7220 */ /* 0x080fe20000410000 */
        /* <DEDUP_REMOVED lines=13> */
.L_x_2506:
[----:B------:R-:W-:Y:S05]  /*12f40*/  BSYNC B2 ;  /* 0x0000000000027941 */ /* 0x000fea0003800000 */
.L_x_2505:
[----:B------:R-:W-:Y:S05]  /*12f50*/  @P1 BRA `(.L_x_2504) ;  /* 0x0000000400b81947 */ /* 0x000fea0003800000 */
[----:B------:R-:W-:Y:S02]  /*12f60*/  LEA.HI R12, R12, R20, RZ, 0x1d ;  /* 0x000000140c0c7211 */ /* 0x000fe400078fe8ff */
[----:B-12---:R-:W-:Y:S02]  /*12f70*/  LEA.HI R4, R0, R19, RZ, 0x6 ;  /* 0x0000001300047211 */ /* 0x006fe400078f30ff */
[----:B------:R-:W-:Y:S02]  /*12f80*/  SHF.R.S32.HI R5, RZ, 0x1f, R12 ;  /* 0x0000001fff057819 */ /* 0x000fe4000001140c */
[----:B-----5:R-:W-:Y:S01]  /*12f90*/  R2UR UR4, R44 ;  /* 0x000000002c0472ca */ /* 0x020fe200000e0000 */
[----:B------:R-:W-:Y:S01]  /*12fa0*/  IMAD.SHL.U32 R6, R4, 0x80, RZ ;  /* 0x0000008004067824 */ /* 0x000fe200078e00ff */
[----:B------:R-:W-:Y:S01]  /*12fb0*/  LEA.HI R5, R5, R12, RZ, 0x3 ;  /* 0x0000000c05057211 */ /* 0x000fe200078f18ff */
[----:B------:R-:W-:Y:S01]  /*12fc0*/  IMAD.SHL.U32 R4, R12, 0x8, RZ ;  /* 0x000000080c047824 */ /* 0x000fe200078e00ff */
[----:B------:R-:W-:-:S02]  /*12fd0*/  LOP3.LUT R8, R229, 0x38, R3, 0xf8, !PT ;  /* 0x00000038e5087812 */ /* 0x000fc400078ef803 */
[----:B------:R-:W-:Y:S01]  /*12fe0*/  LOP3.LUT R7, R6, 0xffffe000, RZ, 0xc0, !PT ;  /* 0xffffe00006077812 */ /* 0x000fe200078ec0ff */
[----:B------:R-:W-:Y:S01]  /*12ff0*/  IMAD.SHL.U32 R6, R5, 0x400, RZ ;  /* 0x0000040005067824 */ /* 0x000fe200078e00ff */
[----:B------:R-:W-:Y:S02]  /*13000*/  LOP3.LUT R4, R229, 0x38, R4, 0xf8, !PT ;  /* 0x00000038e5047812 */ /* 0x000fe400078ef804 */
[-C--:B------:R-:W-:Y:S02]  /*13010*/  LOP3.LUT R8, R8, R233.reuse, RZ, 0x3c, !PT ;  /* 0x000000e908087212 */ /* 0x080fe400078e3cff */
[----:B------:R-:W-:Y:S02]  /*13020*/  LOP3.LUT R5, R4, R233, RZ, 0x3c, !PT ;  /* 0x000000e904057212 */ /* 0x000fe400078e3cff */
[----:B------:R-:W-:Y:S02]  /*13030*/  LOP3.LUT R6, R6, 0x7fffe000, RZ, 0xc0, !PT ;  /* 0x7fffe00006067812 */ /* 0x000fe400078ec0ff */
[----:B------:R-:W-:-:S02]  /*13040*/  IADD3 R7, R8, R7, R230 ;  /* 0x0000000708077210 */ /* 0x000fc40007ffe0e6 */
[----:B------:R-:W-:Y:S02]  /*13050*/  IADD3 R13, R5, R6, R230 ;  /* 0x00000006050d7210 */ /* 0x000fe40007ffe0e6 */
[----:B------:R-:W-:Y:S02]  /*13060*/  LEA R12, R7, UR4, 0x1 ;  /* 0x00000004070c7c11 */ /* 0x000fe4000f8e08ff */
[----:B------:R-:W-:Y:S01]  /*13070*/  SHF.R.U64 R29, R48, 0x10, R49 ;  /* 0x00000010301d7819 */ /* 0x000fe20000001231 */
[----:B------:R-:W-:Y:S01]  /*13080*/  IMAD R13, R13, 0x2, R16 ;  /* 0x000000020d0d7824 */ /* 0x000fe200078e0210 */
[--C-:B------:R-:W-:Y:S01]  /*13090*/  SHF.R.U64 R25, R36, 0x10, R37.reuse ;  /* 0x0000001024197819 */ /* 0x100fe20000001225 */
[----:B------:R-:W1:Y:S01]  /*130a0*/  LDS.128 R4, [R12] ;  /* 0x000000000c047984 */ /* 0x000e620000000c00 */
[----:B------:R-:W-:Y:S02]  /*130b0*/  SHF.R.U32.HI R36, RZ, 0x10, R37 ;  /* 0x00000010ff247819 */ /* 0x000fe40000011625 */
[----:B------:R-:W-:Y:S01]  /*130c0*/  PRMT R122, R122, 0x5410, R29 ;  /* 0x000054107a7a7816 */ /* 0x000fe2000000001d */
[----:B0-----:R-:W0:Y:S01]  /*130d0*/  LDS.128 R8, [R13+0x14400] ;  /* 0x014400000d087984 */ /* 0x001e220000000c00 */
[----:B------:R-:W-:-:S02]  /*130e0*/  PRMT R118, R118, 0x5410, R25 ;  /* 0x0000541076767816 */ /* 0x000fc40000000019 */
[----:B------:R-:W-:Y:S01]  /*130f0*/  SHF.R.U32.HI R48, RZ, 0x10, R49 ;  /* 0x00000010ff307819 */ /* 0x000fe20000011631 */
[----:B------:R-:W-:Y:S01]  /*13100*/  IMAD.U32 R31, R122, 0x10000, RZ ;  /* 0x000100007a1f7824 */ /* 0x000fe200078e00ff */
[----:B------:R-:W-:Y:S01]  /*13110*/  SHF.R.U64 R27, R50, 0x10, R51 ;  /* 0x00000010321b7819 */ /* 0x000fe20000001233 */
[----:B------:R-:W-:Y:S01]  /*13120*/  IMAD.U32 R33, R118, 0x10000, RZ ;  /* 0x0001000076217824 */ /* 0x000fe200078e00ff */
[--C-:B------:R-:W-:Y:S02]  /*13130*/  SHF.R.U64 R15, R38, 0x10, R39.reuse ;  /* 0x00000010260f7819 */ /* 0x100fe40000001227 */
[----:B------:R-:W-:Y:S02]  /*13140*/  PRMT R119, R119, 0x5410, R36 ;  /* 0x0000541077777816 */ /* 0x000fe40000000024 */
[----:B------:R-:W-:Y:S02]  /*13150*/  SHF.R.U32.HI R38, RZ, 0x10, R39 ;  /* 0x00000010ff267819 */ /* 0x000fe40000011627 */
[----:B------:R-:W-:Y:S01]  /*13160*/  SHF.R.U32.HI R50, RZ, 0x10, R51 ;  /* 0x00000010ff327819 */ /* 0x000fe20000011633 */
[----:B------:R-:W-:Y:S01]  /*13170*/  IMAD.U32 R30, R119, 0x10000, RZ ;  /* 0x00010000771e7824 */ /* 0x000fe200078e00ff */
[----:B------:R-:W-:-:S02]  /*13180*/  PRMT R123, R123, 0x5410, R48 ;  /* 0x000054107b7b7816 */ /* 0x000fc40000000030 */
[----:B------:R-:W-:Y:S02]  /*13190*/  PRMT R124, R124, 0x5410, R27 ;  /* 0x000054107c7c7816 */ /* 0x000fe4000000001b */
[----:B------:R-:W-:Y:S02]  /*131a0*/  PRMT R121, R121, 0x5410, R38 ;  /* 0x0000541079797816 */ /* 0x000fe40000000026 */
[----:B------:R-:W-:Y:S02]  /*131b0*/  PRMT R125, R125, 0x5410, R50 ;  /* 0x000054107d7d7816 */ /* 0x000fe40000000032 */
[----:B------:R-:W-:Y:S01]  /*131c0*/  PRMT R120, R120, 0x5410, R15 ;  /* 0x0000541078787816 */ /* 0x000fe2000000000f */
[----:B------:R-:W-:Y:S02]  /*131d0*/  IMAD.U32 R32, R121, 0x10000, RZ ;  /* 0x0001000079207824 */ /* 0x000fe400078e00ff */
[C---:B-1----:R-:W-:Y:S01]  /*131e0*/  IMAD.U32 R14, R4.reuse, 0x10000, RZ ;  /* 0x00010000040e7824 */ /* 0x042fe200078e00ff */
[----:B------:R-:W-:Y:S01]  /*131f0*/  LOP3.LUT R4, R4, 0xffff0000, RZ, 0xc0, !PT ;  /* 0xffff000004047812 */ /* 0x000fe200078ec0ff */
[C---:B------:R-:W-:Y:S01]  /*13200*/  IMAD.U32 R15, R5.reuse, 0x10000, RZ ;  /* 0x00010000050f7824 */ /* 0x040fe200078e00ff */
[----:B------:R-:W-:Y:S01]  /*13210*/  LOP3.LUT R5, R5, 0xffff0000, RZ, 0xc0, !PT ;  /* 0xffff000005057812 */ /* 0x000fe200078ec0ff */
        /* <DEDUP_REMOVED lines=14> */
[----:B------:R-:W-:Y:S02]  /*13300*/  IMAD.U32 R25, R7, 0x10000, RZ ;  /* 0x0001000007197824 */ /* 0x000fe400078e00ff */
        /* <DEDUP_REMOVED lines=20> */
[----:B------:R-:W-:Y:S01]  /*13450*/  IMAD.U32 R24, R6, 0x10000, RZ ;  /* 0x0001000006187824 */ /* 0x000fe200078e00ff */
        /* <DEDUP_REMOVED lines=14> */
[----:B------:R-:W-:Y:S01]  /*13540*/  LOP3.LUT R7, R7, 0xffff0000, RZ, 0xc0, !PT ;  /* 0xffff000007077812 */ /* 0x000fe200078ec0ff */
[----:B------:R-:W-:-:S02]  /*13550*/  FMUL.FTZ R25, R11, R4 ;  /* 0x000000040b197220 */ /* 0x000fc40000410000 */
[C---:B------:R-:W-:Y:S01]  /*13560*/  FFMA.FTZ R10, R6.reuse, R5, -R15 ;  /* 0x00000005060a7223 */ /* 0x040fe2000001080f */
[----:B------:R-:W-:Y:S01]  /*13570*/  FFMA.FTZ R14, R6, R9, R14 ;  /* 0x00000009060e7223 */ /* 0x000fe2000001000e */
[C---:B------:R-:W-:Y:S01]  /*13580*/  FFMA.FTZ R11, R7.reuse, R4, -R24 ;  /* 0x00000004070b7223 */ /* 0x040fe20000010818 */
[----:B------:R-:W-:Y:S01]  /*13590*/  FFMA.FTZ R24, R7, R8, R25 ;  /* 0x0000000807187223 */ /* 0x000fe20000010019 */
[----:B------:R-:W-:Y:S02]  /*135a0*/  F2FP.BF16.F32.PACK_AB R4, R30, R35 ;  /* 0x000000231e04723e */ /* 0x000fe400000010ff */
        /* <DEDUP_REMOVED lines=9> */
.L_x_2504:
[----:B------:R-:W-:Y:S05]  /*13640*/  BSYNC B1 ;  /* 0x0000000000017941 */ /* 0x000fea0003800000 */
.L_x_2503:
[----:B------:R-:W-:Y:S04]  /*13650*/  BSSY B1, `(.L_x_2507) ;  /* 0x00000e2000017945 */ /* 0x000fe80003800000 */
[----:B------:R-:W-:Y:S05]  /*13660*/  @P2 BRA `(.L_x_2508) ;  /* 0x0000000c00802947 */ /* 0x000fea0003800000 */
[----:B------:R4:W5:Y:S01]  /*13670*/  LDL R39, [R1+0x7c] ;  /* 0x00007c0001277983 */ /* 0x0009620000100800 */
[----:B--23--:R-:W2:Y:S01]  /*13680*/  LDC R12, c[0x0][0x3d4] ;  /* 0x0000f500ff0c7b82 */ /* 0x00cea20000000800 */
[----:B------:R-:W-:Y:S01]  /*13690*/  BSSY B2, `(.L_x_2509) ;  /* 0x000006e000027945 */ /* 0x000fe20003800000 */
[-C--:B--2---:R-:W-:Y:S02]  /*136a0*/  ISETP.GE.AND P0, PT, R17, R12.reuse, PT ;  /* 0x0000000c1100720c */ /* 0x084fe40003f06270 */
[----:B------:R-:W-:-:S11]  /*136b0*/  ISETP.GE.AND P1, PT, R19, R12, PT ;  /* 0x0000000c1300720c */ /* 0x000fd60003f26270 */
[----:B----4-:R-:W-:Y:S05]  /*136c0*/  @P0 BRA `(.L_x_2510) ;  /* 0x0000000400a80947 */ /* 0x010fea0003800000 */
[----:B-1----:R-:W-:Y:S02]  /*136d0*/  LEA.HI R4, R12, R21, RZ, 0x1d ;  /* 0x000000150c047211 */ /* 0x002fe400078fe8ff */
[----:B-----5:R-:W-:Y:S02]  /*136e0*/  R2UR UR4, R39 ;  /* 0x00000000270472ca */ /* 0x020fe400000e0000 */
[----:B------:R-:W-:Y:S01]  /*136f0*/  SHF.R.S32.HI R7, RZ, 0x1f, R4 ;  /* 0x0000001fff077819 */ /* 0x000fe20000011404 */
[----:B------:R-:W-:Y:S01]  /*13700*/  IMAD.SHL.U32 R5, R4, 0x8, RZ ;  /* 0x0000000804057824 */ /* 0x000fe200078e00ff */
[C---:B------:R-:W-:Y:S02]  /*13710*/  LOP3.LUT R6, R228.reuse, 0x38, R17, 0xf8, !PT ;  /* 0x00000038e4067812 */ /* 0x040fe400078ef811 */
        /* <DEDUP_REMOVED lines=10> */
[--C-:B------:R-:W-:Y:S02]  /*137c0*/  SHF.R.U64 R26, R52, 0x10, R53.reuse ;  /* 0x00000010341a7819 */ /* 0x100fe40000001235 */
[----:B------:R-:W-:Y:S01]  /*137d0*/  IMAD R14, R9, 0x2, R16 ;  /* 0x00000002090e7824 */ /* 0x000fe200078e0210 */
[----:B------:R-:W-:Y:S02]  /*137e0*/  SHF.R.U32.HI R53, RZ, 0x10, R53 ;  /* 0x00000010ff357819 */ /* 0x000fe40000011635 */
[----:B------:R-:W-:Y:S02]  /*137f0*/  PRMT R113, R113, 0x5410, R30 ;  /* 0x0000541071717816 */ /* 0x000fe4000000001e */
[----:B------:R-:W1:Y:S01]  /*13800*/  LDS.128 R8, [R14+0x14400] ;  /* 0x014400000e087984 */ /* 0x000e620000000c00 */
[----:B------:R-:W-:Y:S02]  /*13810*/  PRMT R109, R109, 0x5410, R26 ;  /* 0x000054106d6d7816 */ /* 0x000fe4000000001a */
[----:B------:R-:W-:Y:S01]  /*13820*/  SHF.R.U32.HI R61, RZ, 0x10, R61 ;  /* 0x00000010ff3d7819 */ /* 0x000fe2000001163d */
[----:B------:R-:W-:Y:S01]  /*13830*/  IMAD.U32 R32, R113, 0x10000, RZ ;  /* 0x0001000071207824 */ /* 0x000fe200078e00ff */
[----:B------:R-:W-:Y:S01]  /*13840*/  SHF.R.U64 R28, R62, 0x10, R63 ;  /* 0x000000103e1c7819 */ /* 0x000fe2000000123f */
[----:B------:R-:W-:Y:S01]  /*13850*/  IMAD.U32 R34, R109, 0x10000, RZ ;  /* 0x000100006d227824 */ /* 0x000fe200078e00ff */
[----:B------:R-:W-:-:S02]  /*13860*/  SHF.R.U64 R24, R54, 0x10, R55 ;  /* 0x0000001036187819 */ /* 0x000fc40000001237 */
[----:B------:R-:W-:Y:S02]  /*13870*/  PRMT R110, R110, 0x5410, R53 ;  /* 0x000054106e6e7816 */ /* 0x000fe40000000035 */
[----:B------:R-:W-:Y:S02]  /*13880*/  SHF.R.U32.HI R55, RZ, 0x10, R55 ;  /* 0x00000010ff377819 */ /* 0x000fe40000011637 */
[----:B------:R-:W-:Y:S01]  /*13890*/  PRMT R114, R114, 0x5410, R61 ;  /* 0x0000541072727816 */ /* 0x000fe2000000003d */
[----:B------:R-:W-:Y:S01]  /*138a0*/  IMAD.U32 R31, R110, 0x10000, RZ ;  /* 0x000100006e1f7824 */ /* 0x000fe200078e00ff */
[----:B------:R-:W-:Y:S02]  /*138b0*/  PRMT R115, R115, 0x5410, R28 ;  /* 0x0000541073737816 */ /* 0x000fe4000000001c */
[----:B------:R-:W-:Y:S02]  /*138c0*/  SHF.R.U32.HI R63, RZ, 0x10, R63 ;  /* 0x00000010ff3f7819 */ /* 0x000fe4000001163f */
[----:B------:R-:W-:-:S02]  /*138d0*/  PRMT R112, R112, 0x5410, R55 ;  /* 0x0000541070707816 */ /* 0x000fc40000000037 */
[----:B------:R-:W-:Y:S02]  /*138e0*/  PRMT R111, R111, 0x5410, R24 ;  /* 0x000054106f6f7816 */ /* 0x000fe40000000018 */
[----:B------:R-:W-:Y:S01]  /*138f0*/  PRMT R116, R116, 0x5410, R63 ;  /* 0x0000541074747816 */ /* 0x000fe2000000003f */
[----:B------:R-:W-:Y:S01]  /*13900*/  IMAD.U32 R33, R112, 0x10000, RZ ;  /* 0x0001000070217824 */ /* 0x000fe200078e00ff */
[----:B------:R-:W-:Y:S02]  /*13910*/  LOP3.LUT R109, R109, 0xffff0000, RZ, 0xc0, !PT ;  /* 0xffff00006d6d7812 */ /* 0x000fe400078ec0ff */
[----:B------:R-:W-:Y:S02]  /*13920*/  LOP3.LUT R113, R113, 0xffff0000, RZ, 0xc0, !PT ;  /* 0xffff000071717812 */ /* 0x000fe400078ec0ff */
[----:B------:R-:W-:Y:S02]  /*13930*/  LOP3.LUT R110, R110, 0xffff0000, RZ, 0xc0, !PT ;  /* 0xffff00006e6e7812 */ /* 0x000fe400078ec0ff */
[----:B------:R-:W-:Y:S01]  /*13940*/  LOP3.LUT R112, R112, 0xffff0000, RZ, 0xc0, !PT ;  /* 0xffff000070707812 */ /* 0x000fe200078ec0ff */
[----:B0-----:R-:W-:Y:S01]  /*13950*/  IMAD.U32 R24, R5, 0x10000, RZ ;  /* 0x0001000005187824 */ /* 0x001fe200078e00ff */
[C---:B------:R-:W-:Y:S01]  /*13960*/  SHF.L.U32 R15, R4.reuse, 0x10, RZ ;  /* 0x00000010040f7819 */ /* 0x040fe200000006ff */
[----:B------:R-:W-:Y:S01]  /*13970*/  IMAD.U32 R26, R7, 0x10000, RZ ;  /* 0x00010000071a7824 */ /* 0x000fe200078e00ff */
[----:B------:R-:W-:Y:S01]  /*13980*/  LOP3.LUT R4, R4, 0xffff0000, RZ, 0xc0, !PT ;  /* 0xffff000004047812 */ /* 0x000fe200078ec0ff */
[----:B------:R-:W-:Y:S01]  /*13990*/  IMAD.U32 R25, R6, 0x10000, RZ ;  /* 0x0001000006197824 */ /* 0x000fe200078e00ff */
[----:B------:R-:W-:-:S02]  /*139a0*/  LOP3.LUT R5, R5, 0xffff0000, RZ, 0xc0, !PT ;  /* 0xffff000005057812 */ /* 0x000fc400078ec0ff */
[----:B------:R-:W-:Y:S01]  /*139b0*/  LOP3.LUT R6, R6, 0xffff0000, RZ, 0xc0, !PT ;  /* 0xffff000006067812 */ /* 0x000fe200078ec0ff */
[C---:B-1----:R-:W-:Y:S01]  /*139c0*/  IMAD.U32 R27, R8.reuse, 0x10000, RZ ;  /* 0x00010000081b7824 */ /* 0x042fe200078e00ff */
[----:B------:R-:W-:Y:S01]  /*139d0*/  LOP3.LUT R8, R8, 0xffff0000, RZ, 0xc0, !PT ;  /* 0xffff000008087812 */ /* 0x000fe200078ec0ff */
[C---:B------:R-:W-:Y:S01]  /*139e0*/  IMAD.U32 R28, R9.reuse, 0x10000, RZ ;  /* 0x00010000091c7824 */ /* 0x040fe200078e00ff */
[----:B------:R-:W-:Y:S01]  /*139f0*/  LOP3.LUT R9, R9, 0xffff0000, RZ, 0xc0, !PT ;  /* 0xffff000009097812 */ /* 0x000fe200078ec0ff */
[C---:B------:R-:W-:Y:S01]  /*13a00*/  FMUL.FTZ R36, R27.reuse, R34 ;  /* 0x000000221b247220 */ /* 0x040fe20000410000 */
[----:B------:R-:W-:Y:S01]  /*13a10*/  FMUL.FTZ R38, R27, R32 ;  /* 0x000000201b267220 */ /* 0x000fe20000410000 */
[----:B------:R-:W-:Y:S02]  /*13a20*/  IMAD.U32 R27, R114, 0x10000, RZ ;  /* 0x00010000721b7824 */ /* 0x000fe400078e00ff */
[----:B------:R-:W-:Y:S01]  /*13a30*/  FMUL.FTZ R35, R28, R31 ;  /* 0x0000001f1c237220 */ /* 0x000fe20000410000 */
[----:B------:R-:W-:-:S02]  /*13a40*/  IMAD.U32 R30, R11, 0x10000, RZ ;  /* 0x000100000b1e7824 */ /* 0x000fc400078e00ff */
[C---:B------:R-:W-:Y:S01]  /*13a50*/  FFMA.FTZ R36, R15.reuse, R32, -R36 ;  /* 0x000000200f247223 */ /* 0x040fe20000010824 */
[----:B------:R-:W-:Y:S01]  /*13a60*/  FFMA.FTZ R38, R15, R34, R38 ;  /* 0x000000220f267223 */ /* 0x000fe20000010026 */
[-C--:B------:R-:W-:Y:S01]  /*13a70*/  FMUL.FTZ R37, R28, R27.reuse ;  /* 0x0000001b1c257220 */ /* 0x080fe20000410000 */
[----:B------:R-:W-:Y:S01]  /*13a80*/  FFMA.FTZ R35, R24, R27, -R35 ;  /* 0x0000001b18237223 */ /* 0x000fe20000010823 */
[----:B------:R-:W-:Y:S02]  /*13a90*/  IMAD.U32 R15, R116, 0x10000, RZ ;  /* 0x00010000740f7824 */ /* 0x000fe400078e00ff */
[----:B------:R-:W-:Y:S01]  /*13aa0*/  FMUL.FTZ R27, R30, R33 ;  /* 0x000000211e1b7220 */ /* 0x000fe20000410000 */
[----:B------:R-:W-:Y:S01]  /*13ab0*/  FFMA.FTZ R37, R24, R31, R37 ;  /* 0x0000001f18257223 */ /* 0x000fe20000010025 */
[----:B------:R-:W-:Y:S01]  /*13ac0*/  LOP3.LUT R114, R114, 0xffff0000, RZ, 0xc0, !PT ;  /* 0xffff000072727812 */ /* 0x000fe200078ec0ff */
[-C--:B------:R-:W-:Y:S01]  /*13ad0*/  FMUL.FTZ R30, R30, R15.reuse ;  /* 0x0000000f1e1e7220 */ /* 0x080fe20000410000 */
[----:B------:R-:W-:Y:S01]  /*13ae0*/  FFMA.FTZ R31, R26, R15, -R27 ;  /* 0x0000000f1a1f7223 */ /* 0x000fe2000001081b */
[C---:B------:R-:W-:Y:S01]  /*13af0*/  FMUL.FTZ R15, R8.reuse, R109 ;  /* 0x0000006d080f7220 */ /* 0x040fe20000410000 */
[----:B------:R-:W-:Y:S01]  /*13b00*/  FMUL.FTZ R27, R8, R113 ;  /* 0x00000071081b7220 */ /* 0x000fe20000410000 */
[----:B------:R-:W-:-:S02]  /*13b10*/  IMAD.U32 R29, R10, 0x10000, RZ ;  /* 0x000100000a1d7824 */ /* 0x000fc400078e00ff */
[----:B------:R-:W-:Y:S01]  /*13b20*/  FFMA.FTZ R33, R26, R33, R30 ;  /* 0x000000211a217223 */ /* 0x000fe2000001001e */
[----:B------:R-:W-:Y:S02]  /*13b30*/  IMAD.U32 R24, R111, 0x10000, RZ ;  /* 0x000100006f187824 */ /* 0x000fe400078e00ff */
[C---:B------:R-:W-:Y:S01]  /*13b40*/  FFMA.FTZ R15, R4.reuse, R113, -R15 ;  /* 0x00000071040f7223 */ /* 0x040fe2000001080f */
[----:B------:R-:W-:Y:S01]  /*13b50*/  FMUL.FTZ R26, R9, R110 ;  /* 0x0000006e091a7220 */ /* 0x000fe20000410000 */
[----:B------:R-:W-:Y:S01]  /*13b60*/  FFMA.FTZ R27, R4, R109, R27 ;  /* 0x0000006d041b7223 */ /* 0x000fe2000001001b */
[----:B------:R-:W-:Y:S01]  /*13b70*/  LOP3.LUT R10, R10, 0xffff0000, RZ, 0xc0, !PT ;  /* 0xffff00000a0a7812 */ /* 0x000fe200078ec0ff */
[----:B------:R-:W-:Y:S01]  /*13b80*/  IMAD.U32 R8, R115, 0x10000, RZ ;  /* 0x0001000073087824 */ /* 0x000fe200078e00ff */
[----:B------:R-:W-:Y:S01]  /*13b90*/  LOP3.LUT R11, R11, 0xffff0000, RZ, 0xc0, !PT ;  /* 0xffff00000b0b7812 */ /* 0x000fe200078ec0ff */
[----:B------:R-:W-:Y:S01]  /*13ba0*/  FMUL.FTZ R9, R9, R114 ;  /* 0x0000007209097220 */ /* 0x000fe20000410000 */
        /* <DEDUP_REMOVED lines=9> */
[----:B------:R-:W-:Y:S01]  /*13c40*/  FMUL.FTZ R4, R11, R112 ;  /* 0x000000700b047220 */ /* 0x000fe20000410000 */
        /* <DEDUP_REMOVED lines=18> */
.L_x_2510:
[----:B------:R-:W-:Y:S05]  /*13d70*/  BSYNC B2 ;  /* 0x0000000000027941 */ /* 0x000fea0003800000 */
.L_x_2509:
        /* <DEDUP_REMOVED lines=16> */
[----:B0-----:R-:W-:Y:S02]  /*13e80*/  IADD3 R9, R4, R6, R231 ;  /* 0x0000000604097210 */ /* 0x001fe40007ffe0e7 */
[----:B------:R-:W-:Y:S02]  /*13e90*/  LEA R38, R7, UR4, 0x1 ;  /* 0x0000000407267c11 */ /* 0x000fe4000f8e08ff */
[----:B------:R-:W-:Y:S01]  /*13ea0*/  SHF.R.U64 R27, R80, 0x10, R81 ;  /* 0x00000010501b7819 */ /* 0x000fe20000001251 */
[----:B------:R-:W-:Y:S01]  /*13eb0*/  IMAD R12, R9, 0x2, R16 ;  /* 0x00000002090c7824 */ /* 0x000fe200078e0210 */
[----:B------:R-:W-:Y:S01]  /*13ec0*/  SHF.R.U64 R15, R56, 0x10, R57 ;  /* 0x00000010380f7819 */ /* 0x000fe20000001239 */
[----:B------:R-:W0:Y:S01]  /*13ed0*/  LDS.128 R4, [R38] ;  /* 0x0000000026047984 */ /* 0x000e220000000c00 */
[----:B------:R-:W-:Y:S02]  /*13ee0*/  SHF.R.U64 R25, R82, 0x10, R83 ;  /* 0x0000001052197819 */ /* 0x000fe40000001253 */
[----:B------:R-:W-:Y:S01]  /*13ef0*/  PRMT R108, R108, 0x5410, R27 ;  /* 0x000054106c6c7816 */ /* 0x000fe2000000001b */
[----:B------:R-:W1:Y:S01]  /*13f00*/  LDS.128 R8, [R12+0x14400] ;  /* 0x014400000c087984 */ /* 0x000e620000000c00 */
[----:B------:R-:W-:-:S02]  /*13f10*/  PRMT R94, R94, 0x5410, R15 ;  /* 0x000054105e5e7816 */ /* 0x000fc4000000000f */
[----:B------:R-:W-:Y:S01]  /*13f20*/  SHF.R.U64 R13, R58, 0x10, R59 ;  /* 0x000000103a0d7819 */ /* 0x000fe2000000123b */
[----:B------:R-:W-:Y:S01]  /*13f30*/  IMAD.U32 R30, R108, 0x10000, RZ ;  /* 0x000100006c1e7824 */ /* 0x000fe200078e00ff */
[----:B------:R-:W-:Y:S01]  /*13f40*/  SHF.R.U32.HI R56, RZ, 0x10, R57 ;  /* 0x00000010ff387819 */ /* 0x000fe20000011639 */
[----:B------:R-:W-:Y:S01]  /*13f50*/  IMAD.U32 R32, R94, 0x10000, RZ ;  /* 0x000100005e207824 */ /* 0x000fe200078e00ff */
[----:B------:R-:W-:Y:S02]  /*13f60*/  SHF.R.U32.HI R58, RZ, 0x10, R59 ;  /* 0x00000010ff3a7819 */ /* 0x000fe4000001163b */
[----:B------:R-:W-:Y:S02]  /*13f70*/  PRMT R106, R106, 0x5410, R25 ;  /* 0x000054106a6a7816 */ /* 0x000fe40000000019 */
        /* <DEDUP_REMOVED lines=27> */
[----:B------:R-:W-:Y:S02]  /*14130*/  IMAD.U32 R25, R107, 0x10000, RZ ;  /* 0x000100006b197824 */ /* 0x000fe400078e00ff */
[-C--:B------:R-:W-:Y:S01]  /*14140*/  FMUL.FTZ R28, R28, R13.reuse ;  /* 0x0000000d1c1c7220 */ /* 0x080fe20000410000 */
[----:B------:R-:W-:Y:S01]  /*14150*/  FFMA.FTZ R37, R24, R13, -R37 ;  /* 0x0000000d18257223 */ /* 0x000fe20000010825 */
[----:B------:R-:W-:Y:S01]  /*14160*/  LOP3.LUT R13, R108, 0xffff0000, RZ, 0xc0, !PT ;  /* 0xffff00006c0d7812 */ /* 0x000fe200078ec0ff */
[-C--:B------:R-:W-:Y:S01]  /*14170*/  FMUL.FTZ R35, R26, R25.reuse ;  /* 0x000000191a237220 */ /* 0x080fe20000410000 */
[----:B------:R-:W-:Y:S01]  /*14180*/  FFMA.FTZ R33, R14, R25, -R33 ;  /* 0x000000190e217223 */ /* 0x000fe20000010821 */
[----:B------:R-:W-:Y:S01]  /*14190*/  LOP3.LUT R25, R94, 0xffff0000, RZ, 0xc0, !PT ;  /* 0xffff00005e197812 */ /* 0x000fe200078ec0ff */
[----:B------:R-:W-:Y:S01]  /*141a0*/  FFMA.FTZ R30, R24, R31, R28 ;  /* 0x0000001f181e7223 */ /* 0x000fe2000001001c */
        /* <DEDUP_REMOVED lines=13> */
[----:B------:R-:W-:Y:S02]  /*14280*/  IMAD.U32 R8, R106, 0x10000, RZ ;  /* 0x000100006a087824 */ /* 0x000fe400078e00ff */
        /* <DEDUP_REMOVED lines=30> */
.L_x_2508:
[----:B------:R-:W-:Y:S05]  /*14470*/  BSYNC B1 ;  /* 0x0000000000017941 */ /* 0x000fea0003800000 */
.L_x_2507:
[----:B------:R-:W-:Y:S05]  /*14480*/  @P3 BRA `(.L_x_2466) ;  /* 0x0000000c009c3947 */ /* 0x000fea0003800000 */
[----:B------:R0:W5:Y:S01]  /*14490*/  LDL R42, [R1+0x7c] ;  /* 0x00007c00012a7983 */ /* 0x0001620000100800 */
[----:B----4-:R-:W4:Y:S01]  /*144a0*/  LDC R38, c[0x0][0x3d4] ;  /* 0x0000f500ff267b82 */ /* 0x010f220000000800 */
[----:B-123--:R-:W-:Y:S01]  /*144b0*/  SHF.R.S32.HI R5, RZ, 0x1f, R84 ;  /* 0x0000001fff057819 */ /* 0x00efe20000011454 */
[----:B------:R-:W-:Y:S01]  /*144c0*/  IMAD.SHL.U32 R4, R84, 0x40, RZ ;  /* 0x0000004054047824 */ /* 0x000fe200078e00ff */
[----:B------:R-:W-:Y:S02]  /*144d0*/  BSSY B1, `(.L_x_2511) ;  /* 0x0000073000017945 */ /* 0x000fe40003800000 */
[----:B------:R-:W-:Y:S02]  /*144e0*/  LEA.HI R5, R5, R84, RZ, 0x3 ;  /* 0x0000005405057211 */ /* 0x000fe400078f18ff */
[----:B------:R-:W-:-:S03]  /*144f0*/  LOP3.LUT R37, R4, 0x1c0, RZ, 0xc0, !PT ;  /* 0x000001c004257812 */ /* 0x000fc600078ec0ff */
[----:B------:R-:W-:Y:S01]  /*14500*/  IMAD.SHL.U32 R5, R5, 0x40, RZ ;  /* 0x0000004005057824 */ /* 0x000fe200078e00ff */
[----:B-----5:R-:W-:-:S04]  /*14510*/  SHF.R.U32.HI R39, RZ, 0x3, R37 ;  /* 0x00000003ff277819 */ /* 0x020fc80000011625 */
[----:B------:R-:W-:Y:S02]  /*14520*/  LOP3.LUT R40, R5, 0xfffffe00, RZ, 0xc0, !PT ;  /* 0xfffffe0005287812 */ /* 0x000fe400078ec0ff */
[-C--:B----4-:R-:W-:Y:S02]  /*14530*/  ISETP.GE.AND P0, PT, R17, R38.reuse, PT ;  /* 0x000000261100720c */ /* 0x090fe40003f06270 */
[----:B------:R-:W-:-:S11]  /*14540*/  ISETP.GE.AND P1, PT, R19, R38, PT ;  /* 0x000000261300720c */ /* 0x000fd60003f26270 */
[----:B0-----:R-:W-:Y:S05]  /*14550*/  @P0 BRA `(.L_x_2512) ;  /* 0x0000000400a80947 */ /* 0x001fea0003800000 */
[----:B------:R-:W-:Y:S02]  /*14560*/  LEA.HI R21, R38, R21, RZ, 0x1d ;  /* 0x0000001526157211 */ /* 0x000fe400078fe8ff */
[----:B------:R-:W-:Y:S02]  /*14570*/  R2UR UR4, R42 ;  /* 0x000000002a0472ca */ /* 0x000fe400000e0000 */
        /* <DEDUP_REMOVED lines=11> */
[----:B------:R-:W-:-:S02]  /*14630*/  IADD3 R9, R4, R9, R40 ;  /* 0x0000000904097210 */ /* 0x000fc40007ffe028 */
[----:B------:R-:W0:Y:S01]  /*14640*/  LDS.128 R4, [R41] ;  /* 0x0000000029047984 */ /* 0x000e220000000c00 */
[----:B------:R-:W-:Y:S02]  /*14650*/  SHF.R.U64 R25, R72, 0x10, R73 ;  /* 0x0000001048197819 */ /* 0x000fe40000001249 */
        /* <DEDUP_REMOVED lines=9> */
[----:B------:R-:W-:-:S02]  /*146f0*/  PRMT R99, R99, 0x5410, R64 ;  /* 0x0000541063637816 */ /* 0x000fc40000000040 */
[----:B------:R-:W-:Y:S02]  /*14700*/  SHF.R.U64 R21, R74, 0x10, R75 ;  /* 0x000000104a157819 */ /* 0x000fe4000000124b */
[----:B------:R-:W-:Y:S01]  /*14710*/  SHF.R.U32.HI R66, RZ, 0x10, R67 ;  /* 0x00000010ff427819 */ /* 0x000fe20000011643 */
[----:B------:R-:W-:Y:S01]  /*14720*/  IMAD.U32 R30, R99, 0x10000, RZ ;  /* 0x00010000631e7824 */ /* 0x000fe200078e00ff */
[----:B------:R-:W-:Y:S02]  /*14730*/  SHF.R.U32.HI R74, RZ, 0x10, R75 ;  /* 0x00000010ff4a7819 */ /* 0x000fe4000001164b */
[----:B------:R-:W-:Y:S02]  /*14740*/  PRMT R103, R103, 0x5410, R72 ;  /* 0x0000541067677816 */ /* 0x000fe40000000048 */
[----:B------:R-:W-:Y:S02]  /*14750*/  PRMT R100, R100, 0x5410, R13 ;  /* 0x0000541064647816 */ /* 0x000fe4000000000d */
[----:B------:R-:W-:-:S02]  /*14760*/  PRMT R101, R101, 0x5410, R66 ;  /* 0x0000541065657816 */ /* 0x000fc40000000042 */
[----:B------:R-:W-:Y:S02]  /*14770*/  PRMT R105, R105, 0x5410, R74 ;  /* 0x0000541069697816 */ /* 0x000fe4000000004a */
        /* <DEDUP_REMOVED lines=19> */
[----:B------:R-:W-:Y:S01]  /*148b0*/  FFMA.FTZ R34, R13, R29, R34 ;  /* 0x0000001d0d227223 */ /* 0x000fe20000010022 */
[----:B------:R-:W-:Y:S02]  /*148c0*/  IMAD.U32 R32, R101, 0x10000, RZ ;  /* 0x0001000065207824 */ /* 0x000fe400078e00ff */
[-C--:B------:R-:W-:Y:S01]  /*148d0*/  FMUL.FTZ R13, R25, R24.reuse ;  /* 0x00000018190d7220 */ /* 0x080fe20000410000 */
[----:B------:R-:W-:Y:S02]  /*148e0*/  IMAD.U32 R28, R105, 0x10000, RZ ;  /* 0x00010000691c7824 */ /* 0x000fe400078e00ff */
        /* <DEDUP_REMOVED lines=8> */
[----:B------:R-:W-:Y:S01]  /*14970*/  FMUL.FTZ R21, R8, R25 ;  /* 0x0000001908157220 */ /* 0x000fe20000410000 */
[----:B------:R-:W-:Y:S01]  /*14980*/  LOP3.LUT R24, R99, 0xffff0000, RZ, 0xc0, !PT ;  /* 0xffff000063187812 */ /* 0x000fe200078ec0ff */
[----:B------:R-:W-:Y:S01]  /*14990*/  IMAD.U32 R26, R10, 0x10000, RZ ;  /* 0x000100000a1a7824 */ /* 0x000fe200078e00ff */
[----:B------:R-:W-:Y:S01]  /*149a0*/  LOP3.LUT R14, R103, 0xffff0000, RZ, 0xc0, !PT ;  /* 0xffff0000670e7812 */ /* 0x000fe200078ec0ff */
[-C--:B------:R-:W-:Y:S01]  /*149b0*/  FMUL.FTZ R27, R8, R13.reuse ;  /* 0x0000000d081b7220 */ /* 0x080fe20000410000 */
[----:B------:R-:W-:Y:S01]  /*149c0*/  FFMA.FTZ R28, R4, R13, -R21 ;  /* 0x0000000d041c7223 */ /* 0x000fe20000010815 */
[----:B------:R-:W-:-:S02]  /*149d0*/  IMAD.U32 R13, R100, 0x10000, RZ ;  /* 0x00010000640d7824 */ /* 0x000fc400078e00ff */
[C---:B------:R-:W-:Y:S01]  /*149e0*/  FMUL.FTZ R32, R9.reuse, R24 ;  /* 0x0000001809207220 */ /* 0x040fe20000410000 */
[-C--:B------:R-:W-:Y:S01]  /*149f0*/  FMUL.FTZ R9, R9, R14.reuse ;  /* 0x0000000e09097220 */ /* 0x080fe20000410000 */
        /* <DEDUP_REMOVED lines=13> */
[----:B------:R-:W-:Y:S02]  /*14ad0*/  LOP3.LUT R8, R101, 0xffff0000, RZ, 0xc0, !PT ;  /* 0xffff000065087812 */ /* 0x000fe400078ec0ff */
[----:B------:R-:W-:Y:S01]  /*14ae0*/  LOP3.LUT R4, R105, 0xffff0000, RZ, 0xc0, !PT ;  /* 0xffff000069047812 */ /* 0x000fe200078ec0ff */
[-C--:B------:R-:W-:Y:S01]  /*14af0*/  FMUL.FTZ R10, R10, R5.reuse ;  /* 0x000000050a0a7220 */ /* 0x080fe20000410000 */
[----:B------:R-:W-:Y:S01]  /*14b00*/  FFMA.FTZ R13, R6, R5, -R13 ;  /* 0x00000005060d7223 */ /* 0x000fe2000001080d */
[C---:B------:R-:W-:Y:S01]  /*14b10*/  FMUL.FTZ R24, R11.reuse, R8 ;  /* 0x000000080b187220 */ /* 0x040fe20000410000 */
[----:B------:R-:W-:Y:S01]  /*14b20*/  F2FP.BF16.F32.PACK_AB R5, R32, R33 ;  /* 0x000000212005723e */ /* 0x000fe200000010ff */
[-C--:B------:R-:W-:Y:S01]  /*14b30*/  FMUL.FTZ R15, R11, R4.reuse ;  /* 0x000000040b0f7220 */ /* 0x080fe20000410000 */
[----:B------:R-:W-:Y:S01]  /*14b40*/  FFMA.FTZ R11, R6, R9, R10 ;  /* 0x00000009060b7223 */ /* 0x000fe2000001000a */
[C---:B------:R-:W-:Y:S01]  /*14b50*/  FFMA.FTZ R24, R7.reuse, R4, -R24 ;  /* 0x0000000407187223 */ /* 0x040fe20000010818 */
        /* <DEDUP_REMOVED lines=10> */
.L_x_2512:
[----:B------:R-:W-:Y:S05]  /*14c00*/  BSYNC B1 ;  /* 0x0000000000017941 */ /* 0x000fea0003800000 */
.L_x_2511:
[----:B------:R-:W-:Y:S05]  /*14c10*/  @P1 BRA `(.L_x_2466) ;  /* 0x0000000400b81947 */ /* 0x000fea0003800000 */
[----:B------:R-:W-:Y:S02]  /*14c20*/  LEA.HI R20, R38, R20, RZ, 0x1d ;  /* 0x0000001426147211 */ /* 0x000fe400078fe8ff */
[----:B------:R-:W-:Y:S02]  /*14c30*/  LEA.HI R0, R0, R19, RZ, 0x6 ;  /* 0x0000001300007211 */ /* 0x000fe400078f30ff */
[----:B0-----:R-:W-:Y:S02]  /*14c40*/  LOP3.LUT R6, R37, 0x38, R3, 0xf8, !PT ;  /* 0x0000003825067812 */ /* 0x001fe400078ef803 */
[----:B------:R-:W-:Y:S01]  /*14c50*/  SHF.R.S32.HI R3, RZ, 0x1f, R20 ;  /* 0x0000001fff037819 */ /* 0x000fe20000011414 */
[----:B------:R-:W-:Y:S01]  /*14c60*/  IMAD.SHL.U32 R4, R0, 0x80, RZ ;  /* 0x0000008000047824 */ /* 0x000fe200078e00ff */
[----:B------:R-:W-:Y:S01]  /*14c70*/  R2UR UR4, R42 ;  /* 0x000000002a0472ca */ /* 0x000fe200000e0000 */
[----:B------:R-:W-:Y:S01]  /*14c80*/  IMAD.SHL.U32 R0, R20, 0x8, RZ ;  /* 0x0000000814007824 */ /* 0x000fe200078e00ff */
[----:B------:R-:W-:-:S02]  /*14c90*/  LEA.HI R3, R3, R20, RZ, 0x3 ;  /* 0x0000001403037211 */ /* 0x000fc400078f18ff */
[-C--:B------:R-:W-:Y:S02]  /*14ca0*/  LOP3.LUT R6, R6, R39.reuse, RZ, 0x3c, !PT ;  /* 0x0000002706067212 */ /* 0x080fe400078e3cff */
[----:B------:R-:W-:Y:S01]  /*14cb0*/  LOP3.LUT R0, R37, 0x38, R0, 0xf8, !PT ;  /* 0x0000003825007812 */ /* 0x000fe200078ef800 */
[----:B------:R-:W-:Y:S01]  /*14cc0*/  IMAD.SHL.U32 R3, R3, 0x400, RZ ;  /* 0x0000040003037824 */ /* 0x000fe200078e00ff */
[----:B------:R-:W-:Y:S02]  /*14cd0*/  LOP3.LUT R5, R4, 0xffffe000, RZ, 0xc0, !PT ;  /* 0xffffe00004057812 */ /* 0x000fe400078ec0ff */
[----:B------:R-:W-:Y:S02]  /*14ce0*/  LOP3.LUT R0, R0, R39, RZ, 0x3c, !PT ;  /* 0x0000002700007212 */ /* 0x000fe400078e3cff */
[----:B------:R-:W-:Y:S02]  /*14cf0*/  LOP3.LUT R3, R3, 0x7fffe000, RZ, 0xc0, !PT ;  /* 0x7fffe00003037812 */ /* 0x000fe400078ec0ff */
[----:B------:R-:W-:-:S02]  /*14d00*/  IADD3 R5, R6, R5, R40 ;  /* 0x0000000506057210 */ /* 0x000fc40007ffe028 */
[----:B------:R-:W-:Y:S02]  /*14d10*/  IADD3 R3, R0, R3, R40 ;  /* 0x0000000300037210 */ /* 0x000fe40007ffe028 */
[----:B------:R-:W-:Y:S02]  /*14d20*/  LEA R32, R5, UR4, 0x1 ;  /* 0x0000000405207c11 */ /* 0x000fe4000f8e08ff */
[----:B------:R-:W-:Y:S01]  /*14d30*/  SHF.R.U64 R25, R76, 0x10, R77 ;  /* 0x000000104c197819 */ /* 0x000fe2000000124d */
[----:B------:R-:W-:Y:S01]  /*14d40*/  IMAD R3, R3, 0x2, R16 ;  /* 0x0000000203037824 */ /* 0x000fe200078e0210 */
[----:B------:R-:W-:Y:S01]  /*14d50*/  SHF.R.U64 R15, R68, 0x10, R69 ;  /* 0x00000010440f7819 */ /* 0x000fe20000001245 */
[----:B------:R-:W0:Y:S01]  /*14d60*/  LDS.128 R4, [R32] ;  /* 0x0000000020047984 */ /* 0x000e220000000c00 */
[----:B------:R-:W-:Y:S02]  /*14d70*/  SHF.R.U32.HI R76, RZ, 0x10, R77 ;  /* 0x00000010ff4c7819 */ /* 0x000fe4000001164d */
[----:B------:R-:W-:Y:S01]  /*14d80*/  SHF.R.U32.HI R68, RZ, 0x10, R69 ;  /* 0x00000010ff447819 */ /* 0x000fe20000011645 */
[----:B------:R-:W1:Y:S01]  /*14d90*/  LDS.128 R8, [R3+0x14400] ;  /* 0x0144000003087984 */ /* 0x000e620000000c00 */
[----:B------:R-:W-:-:S02]  /*14da0*/  PRMT R91, R91, 0x5410, R76 ;  /* 0x000054105b5b7816 */ /* 0x000fc4000000004c */
[----:B------:R-:W-:Y:S02]  /*14db0*/  PRMT R87, R87, 0x5410, R68 ;  /* 0x0000541057577816 */ /* 0x000fe40000000044 */
[----:B------:R-:W-:Y:S01]  /*14dc0*/  PRMT R90, R90, 0x5410, R25 ;  /* 0x000054105a5a7816 */ /* 0x000fe20000000019 */
[----:B------:R-:W-:Y:S01]  /*14dd0*/  IMAD.U32 R25, R91, 0x10000, RZ ;  /* 0x000100005b197824 */ /* 0x000fe200078e00ff */
[----:B------:R-:W-:Y:S01]  /*14de0*/  SHF.R.U64 R21, R78, 0x10, R79 ;  /* 0x000000104e157819 */ /* 0x000fe2000000124f */
[----:B------:R-:W-:Y:S01]  /*14df0*/  IMAD.U32 R27, R87, 0x10000, RZ ;  /* 0x00010000571b7824 */ /* 0x000fe200078e00ff */
[----:B------:R-:W-:Y:S02]  /*14e00*/  SHF.R.U64 R13, R70, 0x10, R71 ;  /* 0x00000010460d7819 */ /* 0x000fe40000001247 */
[----:B------:R-:W-:Y:S02]  /*14e10*/  SHF.R.U32.HI R78, RZ, 0x10, R79 ;  /* 0x00000010ff4e7819 */ /* 0x000fe4000001164f */
[----:B------:R-:W-:-:S02]  /*14e20*/  SHF.R.U32.HI R70, RZ, 0x10, R71 ;  /* 0x00000010ff467819 */ /* 0x000fc40000011647 */
[----:B------:R-:W-:Y:S02]  /*14e30*/  PRMT R93, R93, 0x5410, R78 ;  /* 0x000054105d5d7816 */ /* 0x000fe4000000004e */
[----:B------:R-:W-:Y:S02]  /*14e40*/  PRMT R89, R89, 0x5410, R70 ;  /* 0x0000541059597816 */ /* 0x000fe40000000046 */
[----:B------:R-:W-:Y:S02]  /*14e50*/  PRMT R88, R88, 0x5410, R13 ;  /* 0x0000541058587816 */ /* 0x000fe4000000000d */
        /* <DEDUP_REMOVED lines=9> */
[----:B------:R-:W-:Y:S01]  /*14ef0*/  IMAD.U32 R24, R11, 0x10000, RZ ;  /* 0x000100000b187824 */ /* 0x000fe200078e00ff */
[----:B------:R-:W-:Y:S01]  /*14f00*/  SHF.L.U32 R21, R10, 0x10, RZ ;  /* 0x000000100a157819 */ /* 0x000fe200000006ff */
[C---:B------:R-:W-:Y:S01]  /*14f10*/  FMUL.FTZ R31, R20.reuse, R27 ;  /* 0x0000001b141f7220 */ /* 0x040fe20000410000 */
[----:B------:R-:W-:Y:S01]  /*14f20*/  FMUL.FTZ R33, R20, R25 ;  /* 0x0000001914217220 */ /* 0x000fe20000410000 */
[----:B------:R-:W-:Y:S01]  /*14f30*/  LOP3.LUT R20, R87, 0xffff0000, RZ, 0xc0, !PT ;  /* 0xffff000057147812 */ /* 0x000fe200078ec0ff */
[----:B------:R-:W-:Y:S01]  /*14f40*/  FMUL.FTZ R35, R24, R29 ;  /* 0x0000001d18237220 */ /* 0x000fe20000410000 */
[C---:B------:R-:W-:Y:S01]  /*14f50*/  FFMA.FTZ R31, R12.reuse, R25, -R31 ;  /* 0x000000190c1f7223 */ /* 0x040fe2000001081f */
[----:B------:R-:W-:Y:S01]  /*14f60*/  FFMA.FTZ R33, R12, R27, R33 ;  /* 0x0000001b0c217223 */ /* 0x000fe20000010021 */
[----:B------:R-:W-:Y:S01]  /*14f70*/  LOP3.LUT R12, R91, 0xffff0000, RZ, 0xc0, !PT ;  /* 0xffff00005b0c7812 */ /* 0x000fe200078ec0ff */
[----:B------:R-:W-:-:S02]  /*14f80*/  IMAD.U32 R25, R93, 0x10000, RZ ;  /* 0x000100005d197824 */ /* 0x000fc400078e00ff */
[C---:B------:R-:W-:Y:S01]  /*14f90*/  FMUL.FTZ R26, R9.reuse, R20 ;  /* 0x00000014091a7220 */ /* 0x040fe20000410000 */
[----:B------:R-:W-:Y:S01]  /*14fa0*/  LOP3.LUT R10, R10, 0xffff0000, RZ, 0xc0, !PT ;  /* 0xffff00000a0a7812 */ /* 0x000fe200078ec0ff */
[----:B------:R-:W-:Y:S02]  /*14fb0*/  IMAD.U32 R13, R6, 0x10000, RZ ;  /* 0x00010000060d7824 */ /* 0x000fe400078e00ff */
[-C--:B------:R-:W-:Y:S01]  /*14fc0*/  FMUL.FTZ R9, R9, R12.reuse ;  /* 0x0000000c09097220 */ /* 0x080fe20000410000 */
[-C--:B------:R-:W-:Y:S01]  /*14fd0*/  FMUL.FTZ R27, R24, R25.reuse ;  /* 0x00000019181b7220 */ /* 0x080fe20000410000 */
[----:B------:R-:W-:Y:S02]  /*14fe0*/  IMAD.U32 R24, R88, 0x10000, RZ ;  /* 0x0001000058187824 */ /* 0x000fe400078e00ff */
[C---:B------:R-:W-:Y:S01]  /*14ff0*/  FFMA.FTZ R26, R5.reuse, R12, -R26 ;  /* 0x0000000c051a7223 */ /* 0x040fe2000001081a */
[----:B------:R-:W-:Y:S01]  /*15000*/  FFMA.FTZ R20, R5, R20, R9 ;  /* 0x0000001405147223 */ /* 0x000fe20000010009 */
        /* <DEDUP_REMOVED lines=8> */
[----:B------:R-:W-:Y:S01]  /*15090*/  FFMA.FTZ R21, R13, R12, -R14 ;  /* 0x0000000c0d157223 */ /* 0x000fe2000001080e */
[C---:B------:R-:W-:Y:S01]  /*150a0*/  FMUL.FTZ R25, R10.reuse, R9 ;  /* 0x000000090a197220 */ /* 0x040fe20000410000 */
[----:B------:R-:W-:Y:S01]  /*150b0*/  LOP3.LUT R11, R11, 0xffff0000, RZ, 0xc0, !PT ;  /* 0xffff00000b0b7812 */ /* 0x000fe200078ec0ff */
[-C--:B------:R-:W-:Y:S01]  /*150c0*/  FMUL.FTZ R10, R10, R5.reuse ;  /* 0x000000050a0a7220 */ /* 0x080fe20000410000 */
[----:B------:R-:W-:Y:S01]  /*150d0*/  LOP3.LUT R14, R89, 0xffff0000, RZ, 0xc0, !PT ;  /* 0xffff0000590e7812 */ /* 0x000fe200078ec0ff */
[----:B------:R-:W-:Y:S01]  /*150e0*/  FFMA.FTZ R28, R13, R24, R28 ;  /* 0x000000180d1c7223 */ /* 0x000fe2000001001c */
[----:B------:R-:W-:Y:S01]  /*150f0*/  LOP3.LUT R12, R93, 0xffff0000, RZ, 0xc0, !PT ;  /* 0xffff00005d0c7812 */ /* 0x000fe200078ec0ff */
[C---:B------:R-:W-:Y:S01]  /*15100*/  FFMA.FTZ R24, R6.reuse, R5, -R25 ;  /* 0x0000000506187223 */ /* 0x040fe20000010819 */
[----:B------:R-:W-:Y:S01]  /*15110*/  FFMA.FTZ R25, R6, R9, R10 ;  /* 0x0000000906197223 */ /* 0x000fe2000001000a */
[----:B------:R-:W-:-:S02]  /*15120*/  IMAD.U32 R15, R8, 0x10000, RZ ;  /* 0x00010000080f7824 */ /* 0x000fc400078e00ff */
[C---:B------:R-:W-:Y:S01]  /*15130*/  FMUL.FTZ R30, R11.reuse, R14 ;  /* 0x0000000e0b1e7220 */ /* 0x040fe20000410000 */
[-C--:B------:R-:W-:Y:S01]  /*15140*/  FMUL.FTZ R10, R11, R12.reuse ;  /* 0x0000000c0b0a7220 */ /* 0x080fe20000410000 */
[----:B------:R-:W-:Y:S01]  /*15150*/  LOP3.LUT R8, R8, 0xffff0000, RZ, 0xc0, !PT ;  /* 0xffff000008087812 */ /* 0x000fe200078ec0ff */
[C---:B------:R-:W-:Y:S01]  /*15160*/  IMAD.U32 R6, R86.reuse, 0x10000, RZ ;  /* 0x0001000056067824 */ /* 0x040fe200078e00ff */
[----:B------:R-:W-:Y:S01]  /*15170*/  LOP3.LUT R11, R86, 0xffff0000, RZ, 0xc0, !PT ;  /* 0xffff0000560b7812 */ /* 0x000fe200078ec0ff */
[C---:B------:R-:W-:Y:S01]  /*15180*/  IMAD.U32 R5, R90.reuse, 0x10000, RZ ;  /* 0x000100005a057824 */ /* 0x040fe200078e00ff */
[----:B------:R-:W-:Y:S01]  /*15190*/  LOP3.LUT R9, R90, 0xffff0000, RZ, 0xc0, !PT ;  /* 0xffff00005a097812 */ /* 0x000fe200078ec0ff */
[C---:B------:R-:W-:Y:S02]  /*151a0*/  IMAD.U32 R0, R4.reuse, 0x10000, RZ ;  /* 0x0001000004007824 */ /* 0x040fe400078e00ff */
[C---:B------:R-:W-:Y:S01]  /*151b0*/  FFMA.FTZ R30, R7.reuse, R12, -R30 ;  /* 0x0000000c071e7223 */ /* 0x040fe2000001081e */
[----:B------:R-:W-:Y:S01]  /*151c0*/  FFMA.FTZ R14, R7, R14, R10 ;  /* 0x0000000e070e7223 */ /* 0x000fe2000001000a */
[----:B------:R-:W-:Y:S01]  /*151d0*/  LOP3.LUT R4, R4, 0xffff0000, RZ, 0xc0, !PT ;  /* 0xffff000004047812 */ /* 0x000fe200078ec0ff */
        /* <DEDUP_REMOVED lines=18> */
.L_x_2466:
[----:B------:R-:W-:Y:S05]  /*15300*/  BSYNC B0 ;  /* 0x0000000000007941 */ /* 0x000fea0003800000 */
.L_x_2414:
        /* <DEDUP_REMOVED lines=8> */
.L_x_2412:
[----:B------:R-:W2:Y:S02]  /*15390*/  LDL R0, [R1+0x60] ;  /* 0x0000600001007983 */ /* 0x000ea40000100800 */
[----:B--2---:R-:W-:-:S13]  /*153a0*/  R2UR UR4, R0 ;  /* 0x00000000000472ca */ /* 0x004fda00000e0000 */
[----:B------:R-:W-:-:S05]  /*153b0*/  IMAD.U32 R0, RZ, RZ, UR4 ;  /* 0x00000004ff007e24 */ /* 0x000fca000f8e00ff */
[----:B------:R-:W-:-:S13]  /*153c0*/  ISETP.NE.AND P0, PT, R0, 0x3, PT ;  /* 0x000000030000780c */ /* 0x000fda0003f05270 */
[----:B------:R-:W-:Y:S05]  /*153d0*/  @!P0 BRA `(.L_x_2513) ;  /* 0x0000000000048947 */ /* 0x000fea0003800000 */
[----:B------:R-:W-:Y:S01]  /*153e0*/  BPT.TRAP 0x1 ;  /* 0x000000040000795c */ /* 0x000fe20000300000 */
.L_x_2513:
[----:B------:R-:W-:Y:S01]  /*153f0*/  IMAD R0, R214, 0x8, R16 ;  /* 0x00000008d6007824 */ /* 0x000fe200078e0210 */
[----:B01----:R-:W-:-:S04]  /*15400*/  SHF.L.U32 R3, R219, 0x1f, RZ ;  /* 0x0000001fdb037819 */ /* 0x003fc800000006ff */
[----:B------:R0:W1:Y:S01]  /*15410*/  SYNCS.PHASECHK.TRANS64.TRYWAIT P2, [R0+URZ+0x38830], R3 ;  /* 0x03883003000075a7 */ /* 0x000062000804017f */
[----:B------:R-:W-:Y:S05]  /*15420*/  @!P0 BRA `(.L_x_2514) ;  /* 0x0000000000048947 */ /* 0x000fea0003800000 */
[----:B------:R-:W-:Y:S01]  /*15430*/  BPT.TRAP 0x1 ;  /* 0x000000040000795c */ /* 0x000fe20000300000 */
.L_x_2514:
[----:B---34-:R-:W2:Y:S01]  /*15440*/  S2R R4, SR_TID.X ;  /* 0x0000000000047919 */ /* 0x018ea20000002100 */
[----:B------:R-:W-:Y:S01]  /*15450*/  IMAD.MOV.U32 R151, RZ, RZ, RZ ;  /* 0x000000ffff977224 */ /* 0x000fe200078e00ff */
[----:B--2---:R-:W-:-:S04]  /*15460*/  LOP3.LUT R4, R4, 0x7f, RZ, 0xc0, !PT ;  /* 0x0000007f04047812 */ /* 0x004fc800078ec0ff */
[----:B------:R-:W-:Y:S01]  /*15470*/  ISETP.NE.AND P1, PT, R4, RZ, PT ;  /* 0x000000ff0400720c */ /* 0x000fe20003f25270 */
[----:B-1----:R-:W-:-:S12]  /*15480*/  @P2 BRA `(.L_x_2515) ;  /* 0x0000000000082947 */ /* 0x002fd80003800000 */
[----:B------:R-:W1:Y:S02]  /*15490*/  SYNCS.PHASECHK.TRANS64.TRYWAIT P2, [R0+URZ+0x38830], R3 ;  /* 0x03883003000075a7 */ /* 0x000e64000804017f */
[----:B-1----:R-:W-:Y:S05]  /*154a0*/  @!P2 BRA `(.L_x_2516) ;  /* 0x000001b00054a947 */ /* 0x002fea0003800000 */
.L_x_2515:
[----:B------:R-:W-:Y:S05]  /*154b0*/  WARPSYNC.ALL ;  /* 0x0000000000007948 */ /* 0x000fea0003800000 */
[----:B01----:R-:W-:Y:S01]  /*154c0*/  VIADD R3, R16, 0x24400 ;  /* 0x0002440010037836 */ /* 0x003fe20000000000 */
[----:B------:R-:W-:Y:S01]  /*154d0*/  R2UR UR20, R2 ;  /* 0x00000000021472ca */ /* 0x000fe200000e0000 */
[----:B------:R-:W-:Y:S01]  /*154e0*/  IMAD.MOV.U32 R5, RZ, RZ, 0x40000040 ;  /* 0x40000040ff057424 */ /* 0x000fe200078e00ff */
[----:B------:R-:W-:Y:S01]  /*154f0*/  WARPGROUP.ARRIVE ;  /* 0x00000000000079c5 */ /* 0x000fe20000000000 */
[----:B------:R-:W-:Y:S01]  /*15500*/  UMOV UR5, 0x40000040 ;  /* 0x4000004000057882 */ /* 0x000fe20000000000 */
[----:B------:R-:W-:Y:S01]  /*15510*/  SHF.R.U32.HI R3, RZ, 0x4, R3 ;  /* 0x00000004ff037819 */ /* 0x000fe20000011603 */
[----:B------:R-:W-:Y:S01]  /*15520*/  UMOV UR17, UR5 ;  /* 0x0000000500117c82 */ /* 0x000fe20008000000 */
[----:B------:R-:W-:Y:S01]  /*15530*/  R2UR UR7, R5 ;  /* 0x00000000050772ca */ /* 0x000fe200000e0000 */
[----:B------:R-:W-:Y:S01]  /*15540*/  IMAD.U32 R11, RZ, RZ, UR5 ;  /* 0x00000005ff0b7e24 */ /* 0x000fe2000f8e00ff */
[----:B------:R-:W-:Y:S01]  /*15550*/  LOP3.LUT R3, R3, 0x3fff, RZ, 0xc0, !PT ;  /* 0x00003fff03037812 */ /* 0x000fe200078ec0ff */
[----:B------:R-:W-:Y:S01]  /*15560*/  IMAD.MOV.U32 R7, RZ, RZ, 0x40000040 ;  /* 0x40000040ff077424 */ /* 0x000fe200078e00ff */
[----:B------:R-:W-:Y:S01]  /*15570*/  UMOV UR9, UR17 ;  /* 0x0000001100097c82 */ /* 0x000fe20008000000 */
[----:B------:R-:W-:Y:S01]  /*15580*/  UMOV UR13, UR17 ;  /* 0x00000011000d7c82 */ /* 0x000fe20008000000 */
[----:B------:R-:W-:Y:S01]  /*15590*/  LOP3.LUT R222, R3, 0x10000, RZ, 0xfc, !PT ;  /* 0x0001000003de7812 */ /* 0x000fe200078efcff */
[----:B------:R-:W-:Y:S01]  /*155a0*/  ULOP3.LUT UR20, UR20, 0x10000, URZ, 0xfc, !UPT ;  /* 0x0001000014147892 */ /* 0x000fe2000f8efc3f */
[----:B------:R-:W-:Y:S01]  /*155b0*/  IMAD.MOV.U32 R3, RZ, RZ, 0x40000040 ;  /* 0x40000040ff037424 */ /* 0x000fe200078e00ff */
[----:B------:R-:W-:Y:S01]  /*155c0*/  R2UR UR11, R7 ;  /* 0x00000000070b72ca */ /* 0x000fe200000e0000 */
[----:B------:R-:W-:Y:S01]  /*155d0*/  IMAD.MOV.U32 R7, RZ, RZ, 0x40000040 ;  /* 0x40000040ff077424 */ /* 0x000fe200078e00ff */
[----:B------:R-:W-:Y:S01]  /*155e0*/  UMOV UR25, 0x40000040 ;  /* 0x4000004000197882 */ /* 0x000fe20000000000 */
[----:B------:R-:W-:-:S02]  /*155f0*/  IMAD R4, R214, 0xa00, R222 ;  /* 0x00000a00d6047824 */ /* 0x000fc400078e02de */
[----:B------:R-:W-:Y:S01]  /*15600*/  UMOV UR4, UR20 ;  /* 0x0000001400047c82 */ /* 0x000fe20008000000 */
[----:B------:R-:W-:Y:S01]  /*15610*/  R2UR UR19, R7 ;  /* 0x00000000071372ca */ /* 0x000fe200000e0000 */
[C---:B------:R-:W-:Y:S01]  /*15620*/  VIADD R2, R4.reuse, 0x80 ;  /* 0x0000008004027836 */ /* 0x040fe20000000000 */
[C---:B------:R-:W-:Y:S01]  /*15630*/  R2UR UR6, R4.reuse ;  /* 0x00000000040672ca */ /* 0x040fe200000e0000 */
[----:B------:R-:W-:Y:S01]  /*15640*/  UMOV UR16, UR4 ;  /* 0x0000000400107c82 */ /* 0x000fe20008000000 */
[----:B------:R-:W-:Y:S01]  /*15650*/  IMAD.U32 R10, RZ, RZ, UR4 ;  /* 0x00000004ff0a7e24 */ /* 0x000fe2000f8e00ff */
[----:B------:R-:W-:Y:S01]  /*15660*/  UMOV UR8, UR16 ;  /* 0x0000001000087c82 */ /* 0x000fe20008000000 */
[C---:B------:R-:W-:Y:S01]  /*15670*/  VIADD R6, R4.reuse, 0x100 ;  /* 0x0000010004067836 */ /* 0x040fe20000000000 */
[----:B------:R-:W-:Y:S01]  /*15680*/  UMOV UR12, UR16 ;  /* 0x00000010000c7c82 */ /* 0x000fe20008000000 */
[----:B------:R-:W-:Y:S01]  /*15690*/  VIADD R8, R4, 0x2 ;  /* 0x0000000204087836 */ /* 0x000fe20000000000 */
[----:B------:R0:W-:Y:S01]  /*156a0*/  STL.64 [R1+0x48], R10 ;  /* 0x0000480a01007387 */ /* 0x0001e20000100a00 */
[----:B------:R-:W-:Y:S01]  /*156b0*/  IMAD.MOV.U32 R9, RZ, RZ, 0x40000040 ;  /* 0x40000040ff097424 */ /* 0x000fe200078e00ff */
[----:B------:R-:W-:Y:S01]  /*156c0*/  R2UR UR10, R6 ;  /* 0x00000000060a72ca */ /* 0x000fe200000e0000 */
[----:B------:R-:W-:Y:S01]  /*156d0*/  VIADD R6, R4, 0x200 ;  /* 0x0000020004067836 */ /* 0x000fe20000000000 */
[----:B------:R-:W-:Y:S01]  /*156e0*/  R2UR UR26, R8 ;  /* 0x00000000081a72ca */ /* 0x000fe200000e0000 */
[----:B------:R-:W-:Y:S01]  /*156f0*/  IMAD.MOV.U32 R7, RZ, RZ, 0x40000040 ;  /* 0x40000040ff077424 */ /* 0x000fe200078e00ff */
        /* <DEDUP_REMOVED lines=13> */
[----:B------:R-:W-:-:S02]  /*157d0*/  IMAD.MOV.U32 R3, RZ, RZ, 0x40000040 ;  /* 0x40000040ff037424 */ /* 0x000fc400078e00ff */
[----:B------:R-:W-:Y:S02]  /*157e0*/  VIADD R8, R4, 0x4 ;  /* 0x0000000404087836 */ /* 0x000fe40000000000 */
[----:B------:R-:W-:Y:S02]  /*157f0*/  IMAD.MOV.U32 R9, RZ, RZ, 0x40000040 ;  /* 0x40000040ff097424 */ /* 0x000fe400078e00ff */
[----:B0-----:R-:W-:Y:S01]  /*15800*/  IMAD.U32 R11, RZ, RZ, UR25 ;  /* 0x00000019ff0b7e24 */ /* 0x001fe2000f8e00ff */
[----:B------:R-:W-:Y:S02]  /*15810*/  WARPGROUP.DEPBAR.LE gsb0, 0x0 ;  /* 0x00008000000079c5 */ /* 0x000fe40000010000 */
[----:B------:R-:W-:-:S06]  /*15820*/  WARPGROUP.ARRIVE ;  /* 0x00000000000079c5 */ /* 0x000fcc0000000000 */
[----:B------:R-:W-:Y:S01]  /*15830*/  HGMMA.64x16x16.F32.BF16 R48, gdesc[UR4], RZ, !UPT, gsb0 ;  /* 0x00200000043079f0 */ /* 0x000fe2000c0018ff */
[----:B------:R-:W-:-:S07]  /*15840*/  UIADD3 UR4, UR20, 0x2, URZ ;  /* 0x0000000214047890 */ /* 0x000fce000fffe03f */
[----:B------:R-:W-:Y:S02]  /*15850*/  UMOV UR24, UR4 ;  /* 0x0000000400187c82 */ /* 0x000fe40008000000 */
[----:B------:R-:W-:-:S05]  /*15860*/  IMAD.U32 R10, RZ, RZ, UR24 ;  /* 0x00000018ff0a7e24 */ /* 0x000fca000f8e00ff */
[----:B------:R0:W-:Y:S01]  /*15870*/  STL.64 [R1+0x40], R10 ;  /* 0x0000400a01007387 */ /* 0x0001e20000100a00 */
[----:B------:R-:W-:Y:S02]  /*15880*/  WARPGROUP.DEPBAR.LE gsb0, 0x0 ;  /* 0x00008000000079c5 */ /* 0x000fe40000010000 */
[----:B-----5:R-:W-:-:S06]  /*15890*/  WARPGROUP.ARRIVE ;  /* 0x00000000000079c5 */ /* 0x020fcc0000000000 */
[----:B------:R-:W-:Y:S01]  /*158a0*/  HGMMA.64x16x16.F32.BF16 R40, gdesc[UR8], RZ, !UPT, gsb0 ;  /* 0x00200000082879f0 */ /* 0x000fe2000c0018ff */
[----:B------:R-:W-:Y:S01]  /*158b0*/  UMOV UR8, UR24 ;  /* 0x0000001800087c82 */ /* 0x000fe20008000000 */
[----:B------:R-:W-:Y:S01]  /*158c0*/  UMOV UR9, UR25 ;  /* 0x0000001900097c82 */ /* 0x000fe20008000000 */
[----:B------:R-:W-:Y:S01]  /*158d0*/  UMOV UR4, UR8 ;  /* 0x0000000800047c82 */ /* 0x000fe20008000000 */
[----:B------:R-:W-:Y:S01]  /*158e0*/  UMOV UR5, UR9 ;  /* 0x0000000900057c82 */ /* 0x000fe20008000000 */
[----:B------:R-:W-:Y:S02]  /*158f0*/  WARPGROUP.DEPBAR.LE gsb0, 0x0 ;  /* 0x00008000000079c5 */ /* 0x000fe40000010000 */
[----:B------:R-:W-:-:S06]  /*15900*/  WARPGROUP.ARRIVE ;  /* 0x00000000000079c5 */ /* 0x000fcc0000000000 */
[----:B------:R-:W-:Y:S01]  /*15910*/  HGMMA.64x16x16.F32.BF16 R32, gdesc[UR12], RZ, !UPT, gsb0 ;  /* 0x002000000c2079f0 */ /* 0x000fe2000c0018ff */
        /* <DEDUP_REMOVED lines=337> */
[----:B------:R-:W-:Y:S02]  /*16e30*/  R2UR UR6, R2 ;  /* 0x00000000020672ca */ /* 0x000fe400000e0000 */
[----:B------:R-:W-:-:S04]  /*16e40*/  R2UR UR7, R3 ;  /* 0x00000000030772ca */ /* 0x000fc800000e0000 */
[----:B------:R-:W-:Y:S02]  /*16e50*/  UMOV UR24, UR4 ;  /* 0x0000000400187c82 */ /* 0x000fe40008000000 */
[----:B------:R-:W-:Y:S01]  /*16e60*/  IMAD.U32 R10, RZ, RZ, UR24 ;  /* 0x00000018ff0a7e24 */ /* 0x000fe2000f8e00ff */
[----:B------:R-:W-:Y:S02]  /*16e70*/  WARPGROUP.DEPBAR.LE gsb0, 0x0 ;  /* 0x00008000000079c5 */ /* 0x000fe40000010000 */
[----:B------:R-:W-:Y:S01]  /*16e80*/  WARPGROUP.ARRIVE ;  /* 0x00000000000079c5 */ /* 0x000fe20000000000 */
[----:B------:R-:W-:Y:S01]  /*16e90*/  VIADD R2, R4, 0x582 ;  /* 0x0000058204027836 */ /* 0x000fe20000000000 */
[----:B------:R-:W-:Y:S01]  /*16ea0*/  UIADD3 UR56, UR20, 0x804, URZ ;  /* 0x0000080414387890 */ /* 0x000fe2000fffe03f */
[----:B------:R-:W-:Y:S01]  /*16eb0*/  IMAD.MOV.U32 R3, RZ, RZ, 0x40000040 ;  /* 0x40000040ff037424 */ /* 0x000fe200078e00ff */
[----:B------:R-:W-:Y:S01]  /*16ec0*/  UMOV UR57, 0x40000040 ;  /* 0x4000004000397882 */ /* 0x000fe20000000000 */
[----:B------:R-:W-:Y:S01]  /*16ed0*/  UIADD3 UR52, UR20, 0x806, URZ ;  /* 0x0000080614347890 */ /* 0x000fe2000fffe03f */
[----:B------:R-:W-:Y:S01]  /*16ee0*/  HGMMA.64x16x16.F32.BF16 R32, gdesc[UR8], R32, gsb0 ;  /* 0x00200000082079f0 */ /* 0x000fe20008001820 */
[----:B------:R-:W-:Y:S01]  /*16ef0*/  UMOV UR8, UR24 ;  /* 0x0000001800087c82 */ /* 0x000fe20008000000 */
[----:B------:R-:W-:Y:S01]  /*16f00*/  UMOV UR9, UR25 ;  /* 0x0000001900097c82 */ /* 0x000fe20008000000 */
[----:B------:R-:W-:Y:S01]  /*16f10*/  UMOV UR16, UR8 ;  /* 0x0000000800107c82 */ /* 0x000fe20008000000 */
[----:B------:R-:W-:Y:S01]  /*16f20*/  UMOV UR17, UR9 ;  /* 0x0000000900117c82 */ /* 0x000fe20008000000 */
[----:B------:R-:W-:Y:S01]  /*16f30*/  UMOV UR4, UR8 ;  /* 0x0000000800047c82 */ /* 0x000fe20008000000 */
[----:B------:R-:W-:Y:S01]  /*16f40*/  UMOV UR5, UR9 ;  /* 0x0000000900057c82 */ /* 0x000fe20008000000 */
[----:B------:R-:W-:Y:S01]  /*16f50*/  UMOV UR53, 0x40000040 ;  /* 0x4000004000357882 */ /* 0x000fe20000000000 */
[----:B------:R-:W-:Y:S01]  /*16f60*/  UIADD3 UR48, UR20, 0xc00, URZ ;  /* 0x00000c0014307890 */ /* 0x000fe2000fffe03f */
[----:B------:R0:W-:Y:S01]  /*16f70*/  STL.64 [R1+0x8], R10 ;  /* 0x0000080a01007387 */ /* 0x0001e20000100a00 */
[----:B------:R-:W-:Y:S01]  /*16f80*/  UMOV UR49, 0x40000040 ;  /* 0x4000004000317882 */ /* 0x000fe20000000000 */
[----:B------:R-:W-:Y:S01]  /*16f90*/  UIADD3 UR44, UR20, 0xc02, URZ ;  /* 0x00000c02142c7890 */ /* 0x000fe2000fffe03f */
[----:B------:R-:W-:Y:S01]  /*16fa0*/  UMOV UR45, 0x40000040 ;  /* 0x40000040002d7882 */ /* 0x000fe20000000000 */
[----:B------:R-:W-:Y:S01]  /*16fb0*/  UIADD3 UR40, UR20, 0xc04, URZ ;  /* 0x00000c0414287890 */ /* 0x000fe2000fffe03f */
[----:B------:R-:W2:Y:S01]  /*16fc0*/  LDL R13, [R1+0x68] ;  /* 0x00006800010d7983 */ /* 0x000ea20000100800 */
[----:B------:R-:W-:-:S03]  /*16fd0*/  UMOV UR41, 0x40000040 ;  /* 0x4000004000297882 */ /* 0x000fc60000000000 */
[----:B0-----:R-:W3:Y:S01]  /*16fe0*/  LDL R11, [R1+0x64] ;  /* 0x00006400010b7983 */ /* 0x001ee20000100800 */
        /* <DEDUP_REMOVED lines=9> */
[----:B------:R-:W-:Y:S02]  /*17080*/  R2UR UR10, R6 ;  /* 0x00000000060a72ca */ /* 0x000fe400000e0000 */
[----:B------:R-:W-:Y:S01]  /*17090*/  R2UR UR11, R7 ;  /* 0x00000000070b72ca */ /* 0x000fe200000e0000 */
[----:B------:R-:W-:Y:S02]  /*170a0*/  WARPGROUP.DEPBAR.LE gsb0, 0x0 ;  /* 0x00008000000079c5 */ /* 0x000fe40000010000 */
[----:B------:R-:W-:-:S06]  /*170b0*/  WARPGROUP.ARRIVE ;  /* 0x00000000000079c5 */ /* 0x000fcc0000000000 */
[----:B------:R-:W-:Y:S01]  /*170c0*/  HGMMA.64x16x16.F32.BF16 R56, gdesc[UR24], R56, gsb0 ;  /* 0x00200000183879f0 */ /* 0x000fe20008001838 */
[----:B------:R-:W-:Y:S01]  /*170d0*/  R2UR UR26, R8 ;  /* 0x00000000081a72ca */ /* 0x000fe200000e0000 */
[----:B------:R-:W-:Y:S01]  /*170e0*/  UMOV UR25, 0x40000040 ;  /* 0x4000004000197882 */ /* 0x000fe20000000000 */
[----:B------:R-:W-:Y:S01]  /*170f0*/  R2UR UR27, R9 ;  /* 0x00000000091b72ca */ /* 0x000fe200000e0000 */
[----:B------:R-:W-:Y:S02]  /*17100*/  WARPGROUP.DEPBAR.LE gsb0, 0x0 ;  /* 0x00008000000079c5 */ /* 0x000fe40000010000 */
[----:B------:R-:W-:Y:S01]  /*17110*/  WARPGROUP.ARRIVE ;  /* 0x00000000000079c5 */ /* 0x000fe20000000000 */
[C---:B------:R-:W-:Y:S02]  /*17120*/  VIADD R6, R4.reuse, 0x602 ;  /* 0x0000060204067836 */ /* 0x040fe40000000000 */
[----:B------:R-:W-:Y:S02]  /*17130*/  IMAD.MOV.U32 R7, RZ, RZ, 0x40000040 ;  /* 0x40000040ff077424 */ /* 0x000fe400078e00ff */
[----:B------:R-:W-:Y:S01]  /*17140*/  VIADD R8, R4, 0x504 ;  /* 0x0000050404087836 */ /* 0x000fe20000000000 */
[----:B------:R-:W-:Y:S01]  /*17150*/  HGMMA.64x16x16.F32.BF16 R48, gdesc[UR16], R48, gsb0 ;  /* 0x00200000103079f0 */ /* 0x000fe20008001830 */
[----:B------:R-:W-:Y:S01]  /*17160*/  UIADD3 UR36, UR20, 0xc06, URZ ;  /* 0x00000c0614247890 */ /* 0x000fe2000fffe03f */
[----:B------:R-:W-:Y:S01]  /*17170*/  IMAD.U32 R15, RZ, RZ, UR25 ;  /* 0x00000019ff0f7e24 */ /* 0x000fe2000f8e00ff */
[----:B------:R-:W-:-:S02]  /*17180*/  WARPGROUP.DEPBAR.LE gsb0, 0x0 ;  /* 0x00008000000079c5 */ /* 0x000fc40000010000 */
[----:B------:R-:W-:-:S06]  /*17190*/  WARPGROUP.ARRIVE ;  /* 0x00000000000079c5 */ /* 0x000fcc0000000000 */
[----:B------:R-:W-:Y:S01]  /*171a0*/  HGMMA.64x16x16.F32.BF16 R40, gdesc[UR12], R40, gsb0 ;  /* 0x002000000c2879f0 */ /* 0x000fe20008001828 */
[----:B------:R-:W-:-:S07]  /*171b0*/  UIADD3 UR12, UR20, 0x802, URZ ;  /* 0x00000802140c7890 */ /* 0x000fce000fffe03f */
[----:B------:R-:W-:Y:S01]  /*171c0*/  UMOV UR24, UR12 ;  /* 0x0000000c00187c82 */ /* 0x000fe20008000000 */
[----:B------:R-:W-:Y:S01]  /*171d0*/  R2UR UR18, R2 ;  /* 0x00000000021272ca */ /* 0x000fe200000e0000 */
[----:B------:R-:W-:Y:S02]  /*171e0*/  WARPGROUP.DEPBAR.LE gsb0, 0x0 ;  /* 0x00008000000079c5 */ /* 0x000fe40000010000 */
[----:B------:R-:W-:Y:S01]  /*171f0*/  WARPGROUP.ARRIVE ;  /* 0x00000000000079c5 */ /* 0x000fe20000000000 */
[----:B------:R-:W-:Y:S01]  /*17200*/  R2UR UR19, R3 ;  /* 0x00000000031372ca */ /* 0x000fe200000e0000 */
[----:B------:R-:W-:Y:S01]  /*17210*/  IMAD.MOV.U32 R9, RZ, RZ, 0x40000040 ;  /* 0x40000040ff097424 */ /* 0x000fe200078e00ff */
[----:B------:R-:W-:Y:S01]  /*17220*/  R2UR UR14, R6 ;  /* 0x00000000060e72ca */ /* 0x000fe200000e0000 */
[----:B------:R-:W-:Y:S01]  /*17230*/  UMOV UR37, 0x40000040 ;  /* 0x4000004000257882 */ /* 0x000fe20000000000 */
[----:B------:R-:W-:Y:S01]  /*17240*/  R2UR UR15, R7 ;  /* 0x00000000070f72ca */ /* 0x000fe200000e0000 */
[----:B------:R-:W-:Y:S01]  /*17250*/  HGMMA.64x16x16.F32.BF16 R32, gdesc[UR4], R32, gsb0 ;  /* 0x00200000042079f0 */ /* 0x000fe20008001820 */
[----:B------:R-:W-:Y:S01]  /*17260*/  R2UR UR58, R8 ;  /* 0x00000000083a72ca */ /* 0x000fe200000e0000 */
[----:B------:R-:W-:Y:S01]  /*17270*/  IMAD.U32 R14, RZ, RZ, UR24 ;  /* 0x00000018ff0e7e24 */ /* 0x000fe2000f8e00ff */
[----:B------:R-:W-:-:S02]  /*17280*/  WARPGROUP.DEPBAR.LE gsb0, 0x0 ;  /* 0x00008000000079c5 */ /* 0x000fc40000010000 */
        /* <DEDUP_REMOVED lines=12> */
[----:B------:R-:W-:Y:S01]  /*17350*/  UMOV UR12, UR4 ;  /* 0x00000004000c7c82 */ /* 0x000fe20008000000 */
[----:B------:R-:W-:Y:S01]  /*17360*/  UMOV UR13, UR5 ;  /* 0x00000005000d7c82 */ /* 0x000fe20008000000 */
[----:B------:R-:W-:Y:S01]  /*17370*/  VIADD R2, R4, 0x682 ;  /* 0x0000068204027836 */ /* 0x000fe20000000000 */
[----:B------:R-:W-:Y:S02]  /*17380*/  WARPGROUP.DEPBAR.LE gsb0, 0x0 ;  /* 0x00008000000079c5 */ /* 0x000fe40000010000 */
[----:B------:R-:W-:-:S06]  /*17390*/  WARPGROUP.ARRIVE ;  /* 0x00000000000079c5 */ /* 0x000fcc0000000000 */
[----:B------:R-:W-:Y:S01]  /*173a0*/  HGMMA.64x16x16.F32.BF16 R40, gdesc[UR12], R40, gsb0 ;  /* 0x002000000c2879f0 */ /* 0x000fe20008001828 */
[----:B------:R-:W-:Y:S01]  /*173b0*/  IMAD.MOV.U32 R3, RZ, RZ, 0x40000040 ;  /* 0x40000040ff037424 */ /* 0x000fe200078e00ff */
[----:B------:R-:W-:-:S04]  /*173c0*/  R2UR UR10, R2 ;  /* 0x00000000020a72ca */ /* 0x000fc800000e0000 */
        /* <DEDUP_REMOVED lines=13> */
[----:B------:R-:W-:Y:S01]  /*174a0*/  R2UR UR59, R9 ;  /* 0x00000000093b72ca */ /* 0x000fe200000e0000 */
[----:B------:R-:W-:Y:S02]  /*174b0*/  VIADD R2, R4, 0x584 ;  /* 0x0000058404027836 */ /* 0x000fe40000000000 */
[----:B------:R-:W-:Y:S01]  /*174c0*/  IMAD.MOV.U32 R3, RZ, RZ, 0x40000040 ;  /* 0x40000040ff037424 */ /* 0x000fe200078e00ff */
[----:B------:R-:W-:Y:S02]  /*174d0*/  WARPGROUP.DEPBAR.LE gsb0, 0x0 ;  /* 0x00008000000079c5 */ /* 0x000fe40000010000 */
[----:B------:R-:W-:-:S07]  /*174e0*/  WARPGROUP.ARRIVE ;  /* 0x00000000000079c5 */ /* 0x000fce0000000000 */
[----:B------:R-:W-:Y:S01]  /*174f0*/  HGMMA.64x16x16.F32.BF16 R56, gdesc[UR56], R56, gsb0 ;  /* 0x00200000383879f0 */ /* 0x000fe20008001838 */
        /* <DEDUP_REMOVED lines=172> */
[----:B------:R-:W-:Y:S01]  /*17fc0*/  UMOV UR16, UR40 ;  /* 0x0000002800107c82 */ /* 0x000fe20008000000 */
[----:B------:R-:W-:Y:S01]  /*17fd0*/  UMOV UR17, UR41 ;  /* 0x0000002900117c82 */ /* 0x000fe20008000000 */
[----:B------:R-:W-:Y:S01]  /*17fe0*/  R2UR UR18, R2 ;  /* 0x00000000021272ca */ /* 0x000fe200000e0000 */
[C---:B------:R-:W-:Y:S01]  /*17ff0*/  VIADD R6, R4.reuse, 0x884 ;  /* 0x0000088404067836 */ /* 0x040fe20000000000 */
[----:B------:R-:W-:Y:S01]  /*18000*/  R2UR UR19, R3 ;  /* 0x00000000031372ca */ /* 0x000fe200000e0000 */
[----:B------:R-:W-:Y:S01]  /*18010*/  IMAD.MOV.U32 R7, RZ, RZ, 0x40000040 ;  /* 0x40000040ff077424 */ /* 0x000fe200078e00ff */
[----:B------:R-:W-:Y:S01]  /*18020*/  UMOV UR12, UR40 ;  /* 0x00000028000c7c82 */ /* 0x000fe20008000000 */
[----:B------:R-:W-:Y:S01]  /*18030*/  UMOV UR13, UR41 ;  /* 0x00000029000d7c82 */ /* 0x000fe20008000000 */
[----:B------:R-:W-:Y:S01]  /*18040*/  UMOV UR8, UR40 ;  /* 0x0000002800087c82 */ /* 0x000fe20008000000 */
[----:B------:R-:W-:Y:S01]  /*18050*/  UMOV UR9, UR41 ;  /* 0x0000002900097c82 */ /* 0x000fe20008000000 */
[----:B------:R-:W-:Y:S01]  /*18060*/  UMOV UR4, UR40 ;  /* 0x0000002800047c82 */ /* 0x000fe20008000000 */
[----:B------:R-:W-:Y:S01]  /*18070*/  UMOV UR5, UR41 ;  /* 0x0000002900057c82 */ /* 0x000fe20008000000 */
[----:B------:R-:W-:-:S02]  /*18080*/  VIADD R8, R4, 0x786 ;  /* 0x0000078604087836 */ /* 0x000fc40000000000 */
[----:B--2---:R-:W-:Y:S01]  /*18090*/  IMAD R13, R225, 0x80, R13 ;  /* 0x00000080e10d7824 */ /* 0x004fe200078e020d */
[----:B------:R0:W-:Y:S01]  /*180a0*/  STL.64 [R1], R14 ;  /* 0x0000000e01007387 */ /* 0x0001e20000100a00 */
[----:B------:R-:W-:Y:S01]  /*180b0*/  IMAD.MOV.U32 R9, RZ, RZ, 0x40000040 ;  /* 0x40000040ff097424 */ /* 0x000fe200078e00ff */
[----:B------:R-:W-:Y:S01]  /*180c0*/  ULDC UR42, c[0x0][0x988] ;  /* 0x00026200002a7ab9 */ /* 0x000fe20000000800 */
[----:B------:R-:W-:Y:S01]  /*180d0*/  @!P1 VIADD R0, R0, 0x38840 ;  /* 0x0003884000009836 */ /* 0x000fe20000000000 */
[----:B------:R-:W-:Y:S01]  /*180e0*/  ULDC UR43, c[0x0][0x988] ;  /* 0x00026200002b7ab9 */ /* 0x000fe20000000800 */
[----:B------:R-:W-:Y:S02]  /*180f0*/  WARPGROUP.DEPBAR.LE gsb0, 0x0 ;  /* 0x00008000000079c5 */ /* 0x000fe40000010000 */
[----:B------:R-:W-:-:S06]  /*18100*/  WARPGROUP.ARRIVE ;  /* 0x00000000000079c5 */ /* 0x000fcc0000000000 */
[----:B------:R-:W-:Y:S01]  /*18110*/  HGMMA.64x16x16.F32.BF16 R48, gdesc[UR16], R48, gsb0 ;  /* 0x00200000103079f0 */ /* 0x000fe20008001830 */
[----:B------:R-:W-:Y:S02]  /*18120*/  R2UR UR14, R6 ;  /* 0x00000000060e72ca */ /* 0x000fe400000e0000 */
[----:B------:R-:W-:Y:S01]  /*18130*/  R2UR UR15, R7 ;  /* 0x00000000070f72ca */ /* 0x000fe200000e0000 */
[----:B------:R-:W-:Y:S01]  /*18140*/  VIADD R2, R4, 0x904 ;  /* 0x0000090404027836 */ /* 0x000fe20000000000 */
[----:B------:R-:W-:Y:S02]  /*18150*/  WARPGROUP.DEPBAR.LE gsb0, 0x0 ;  /* 0x00008000000079c5 */ /* 0x000fe40000010000 */
[----:B------:R-:W-:-:S09]  /*18160*/  WARPGROUP.ARRIVE ;  /* 0x00000000000079c5 */ /* 0x000fd20000000000 */
[----:B------:R-:W-:Y:S01]  /*18170*/  HGMMA.64x16x16.F32.BF16 R40, gdesc[UR12], R40, gsb0 ;  /* 0x002000000c2879f0 */ /* 0x000fe20008001828 */
[----:B------:R-:W-:Y:S01]  /*18180*/  IMAD.MOV.U32 R3, RZ, RZ, 0x40000040 ;  /* 0x40000040ff037424 */ /* 0x000fe200078e00ff */
[----:B------:R-:W-:-:S04]  /*18190*/  R2UR UR10, R2 ;  /* 0x00000000020a72ca */ /* 0x000fc800000e0000 */
[----:B------:R-:W-:Y:S01]  /*181a0*/  R2UR UR11, R3 ;  /* 0x00000000030b72ca */ /* 0x000fe200000e0000 */
[----:B------:R-:W-:Y:S02]  /*181b0*/  WARPGROUP.DEPBAR.LE gsb0, 0x0 ;  /* 0x00008000000079c5 */ /* 0x000fe40000010000 */
[----:B------:R-:W-:-:S10]  /*181c0*/  WARPGROUP.ARRIVE ;  /* 0x00000000000079c5 */ /* 0x000fd40000000000 */
[----:B------:R-:W-:Y:S01]  /*181d0*/  HGMMA.64x16x16.F32.BF16 R32, gdesc[UR8], R32, gsb0 ;  /* 0x00200000082079f0 */ /* 0x000fe20008001820 */
[----:B------:R-:W-:Y:S01]  /*181e0*/  VIADD R6, R4, 0x984 ;  /* 0x0000098404067836 */ /* 0x000fe20000000000 */
[----:B------:R-:W-:Y:S01]  /*181f0*/  R2UR UR38, R8 ;  /* 0x00000000082672ca */ /* 0x000fe200000e0000 */
[----:B------:R-:W-:Y:S01]  /*18200*/  IMAD.MOV.U32 R7, RZ, RZ, 0x40000040 ;  /* 0x40000040ff077424 */ /* 0x000fe200078e00ff */
[----:B------:R-:W-:Y:S01]  /*18210*/  R2UR UR39, R9 ;  /* 0x00000000092772ca */ /* 0x000fe200000e0000 */
[----:B------:R-:W-:Y:S01]  /*18220*/  VIADD R2, R4, 0x806 ;  /* 0x0000080604027836 */ /* 0x000fe20000000000 */
[----:B------:R-:W-:Y:S01]  /*18230*/  R2UR UR6, R6 ;  /* 0x00000000060672ca */ /* 0x000fe200000e0000 */
[----:B------:R-:W-:Y:S01]  /*18240*/  IMAD.MOV.U32 R3, RZ, RZ, 0x40000040 ;  /* 0x40000040ff037424 */ /* 0x000fe200078e00ff */
[----:B------:R-:W-:Y:S01]  /*18250*/  R2UR UR7, R7 ;  /* 0x00000000070772ca */ /* 0x000fe200000e0000 */
[----:B------:R-:W-:Y:S01]  /*18260*/  ULDC UR8, c[0x0][0x9d8] ;  /* 0x0002760000087ab9 */ /* 0x000fe20000000800 */
[----:B------:R-:W-:-:S02]  /*18270*/  WARPGROUP.DEPBAR.LE gsb0, 0x0 ;  /* 0x00008000000079c5 */ /* 0x000fc40000010000 */
[----:B------:R-:W-:-:S09]  /*18280*/  WARPGROUP.ARRIVE ;  /* 0x00000000000079c5 */ /* 0x000fd20000000000 */
        /* <DEDUP_REMOVED lines=8> */
[C---:B------:R-:W-:Y:S01]  /*18310*/  VIADD R6, R4.reuse, 0x886 ;  /* 0x0000088604067836 */ /* 0x040fe20000000000 */
[----:B------:R-:W-:Y:S01]  /*18320*/  @!P1 PRMT R0, RZ, 0x654, R0 ;  /* 0x00000654ff009816 */ /* 0x000fe20000000000 */
[----:B------:R-:W-:Y:S01]  /*18330*/  IMAD.MOV.U32 R7, RZ, RZ, 0x40000040 ;  /* 0x40000040ff077424 */ /* 0x000fe200078e00ff */
[----:B------:R-:W-:Y:S01]  /*18340*/  ULDC UR38, c[0x0][0x9d8] ;  /* 0x0002760000267ab9 */ /* 0x000fe20000000800 */
[----:B------:R-:W-:Y:S01]  /*18350*/  VIADD R8, R4, 0x906 ;  /* 0x0000090604087836 */ /* 0x000fe20000000000 */
[----:B------:R-:W-:Y:S01]  /*18360*/  ULDC UR39, c[0x0][0x9d8] ;  /* 0x0002760000277ab9 */ /* 0x000fe20000000800 */
[----:B------:R-:W-:-:S02]  /*18370*/  WARPGROUP.DEPBAR.LE gsb0, 0x0 ;  /* 0x00008000000079c5 */ /* 0x000fc40000010000 */
[----:B------:R-:W-:-:S06]  /*18380*/  WARPGROUP.ARRIVE ;  /* 0x00000000000079c5 */ /* 0x000fcc0000000000 */
        /* <DEDUP_REMOVED lines=20> */
[----:B------:R-:W-:Y:S01]  /*184d0*/  IMAD R3, R177, -0x50, R227 ;  /* 0xffffffb0b1037824 */ /* 0x000fe200078e02e3 */
[----:B------:R-:W-:Y:S01]  /*184e0*/  UMOV UR4, UR36 ;  /* 0x0000002400047c82 */ /* 0x000fe20008000000 */
[----:B------:R-:W-:Y:S01]  /*184f0*/  UMOV UR5, UR37 ;  /* 0x0000002500057c82 */ /* 0x000fe20008000000 */
[----:B------:R-:W-:Y:S01]  /*18500*/  FMUL.FTZ R58, R58, UR8 ;  /* 0x000000083a3a7c20 */ /* 0x000fe20008410000 */
[----:B------:R-:W-:Y:S01]  /*18510*/  FMUL.FTZ R59, R59, UR8 ;  /* 0x000000083b3b7c20 */ /* 0x000fe20008410000 */
[----:B------:R-:W-:Y:S01]  /*18520*/  IADD3 R4, -R224, 0x51, R3 ;  /* 0x00000051e0047810 */ /* 0x000fe20007ffe103 */
[----:B------:R-:W-:Y:S01]  /*18530*/  FMUL.FTZ R62, R62, UR8 ;  /* 0x000000083e3e7c20 */ /* 0x000fe20008410000 */
[----:B------:R-:W-:-:S02]  /*18540*/  VIADD R3, R3, 0x50 ;  /* 0x0000005003037836 */ /* 0x000fc40000000000 */
[----:B------:R-:W1:Y:S01]  /*18550*/  MUFU.TANH R58, R58 ;  /* 0x0000003a003a7308 */ /* 0x000e620000002400 */
[----:B---3--:R-:W-:Y:S02]  /*18560*/  IMAD R64, R11, -0x2, R4 ;  /* 0xfffffffe0b407824 */ /* 0x008fe400078e0204 */
[----:B------:R-:W-:Y:S01]  /*18570*/  FMUL.FTZ R63, R63, UR8 ;  /* 0x000000083f3f7c20 */ /* 0x000fe20008410000 */
[----:B------:R-:W-:-:S04]  /*18580*/  IMAD R11, R11, -0x2, R3 ;  /* 0xfffffffe0b0b7824 */ /* 0x000fc800078e0203 */
[----:B------:R-:W2:Y:S01]  /*18590*/  MUFU.TANH R59, R59 ;  /* 0x0000003b003b7308 */ /* 0x000ea20000002400 */
[----:B------:R-:W-:Y:S01]  /*185a0*/  IADD3 R4, R64, 0x8, R13 ;  /* 0x0000000840047810 */ /* 0x000fe20007ffe00d */
[----:B------:R-:W-:Y:S01]  /*185b0*/  FMUL.FTZ R50, R50, UR8 ;  /* 0x0000000832327c20 */ /* 0x000fe20008410000 */
[----:B------:R-:W-:Y:S02]  /*185c0*/  WARPGROUP.DEPBAR.LE gsb0, 0x0 ;  /* 0x00008000000079c5 */ /* 0x000fe40000010000 */
[----:B------:R-:W-:-:S06]  /*185d0*/  WARPGROUP.ARRIVE ;  /* 0x00000000000079c5 */ /* 0x000fcc0000000000 */
[----:B------:R-:W-:Y:S01]  /*185e0*/  HGMMA.64x16x16.F32.BF16 R24, gdesc[UR4], R24, gsb0 ;  /* 0x00200000041879f0 */ /* 0x000fe20008001818 */
[----:B------:R-:W3:Y:S01]  /*185f0*/  MUFU.TANH R62, R62 ;  /* 0x0000003e003e7308 */ /* 0x000ee20000002400 */
[----:B0-----:R-:W-:Y:S01]  /*18600*/  VIMNMX R15, R11, R4, PT ;  /* 0x000000040b0f7248 */ /* 0x001fe20003fe0100 */
[----:B------:R-:W-:-:S06]  /*18610*/  FMUL.FTZ R51, R51, UR8 ;  /* 0x0000000833337c20 */ /* 0x000fcc0008410000 */
[----:B------:R-:W0:Y:S01]  /*18620*/  MUFU.TANH R14, R63 ;  /* 0x0000003f000e7308 */ /* 0x000e220000002400 */
[C---:B------:R-:W-:Y:S01]  /*18630*/  ISETP.GT.AND P2, PT, R15.reuse, RZ, PT ;  /* 0x000000ff0f00720c */ /* 0x040fe20003f44270 */
[----:B------:R-:W-:Y:S01]  /*18640*/  FMUL.FTZ R54, R54, UR8 ;  /* 0x0000000836367c20 */ /* 0x000fe20008410000 */
[----:B------:R-:W-:-:S05]  /*18650*/  ISETP.GT.AND P3, PT, R15, 0x1, PT ;  /* 0x000000010f00780c */ /* 0x000fca0003f64270 */
[----:B------:R-:W4:Y:S01]  /*18660*/  MUFU.TANH R12, R50 ;  /* 0x00000032000c7308 */ /* 0x000f220000002400 */
[----:B------:R-:W-:Y:S01]  /*18670*/  ISETP.GT.AND P4, PT, R15, 0x8, PT ;  /* 0x000000080f00780c */ /* 0x000fe20003f84270 */
[----:B------:R-:W-:Y:S01]  /*18680*/  FMUL.FTZ R55, R55, UR8 ;  /* 0x0000000837377c20 */ /* 0x000fe20008410000 */
[----:B-1----:R-:W-:Y:S01]  /*18690*/  FSEL R72, R58, -INF , P2 ;  /* 0xff8000003a487808 */ /* 0x002fe20001000000 */
[----:B------:R-:W-:Y:S01]  /*186a0*/  FMUL.FTZ R42, R42, UR8 ;  /* 0x000000082a2a7c20 */ /* 0x000fe20008410000 */
[----:B--2---:R-:W-:Y:S01]  /*186b0*/  FSEL R59, R59, -INF , P3 ;  /* 0xff8000003b3b7808 */ /* 0x004fe20001800000 */
[----:B------:R-:W-:Y:S01]  /*186c0*/  FMUL.FTZ R43, R43, UR8 ;  /* 0x000000082b2b7c20 */ /* 0x000fe20008410000 */
[----:B------:R-:W-:Y:S01]  /*186d0*/  FMUL.FTZ R46, R46, UR8 ;  /* 0x000000082e2e7c20 */ /* 0x000fe20008410000 */
[----:B------:R-:W1:Y:S01]  /*186e0*/  MUFU.TANH R10, R51 ;  /* 0x00000033000a7308 */ /* 0x000e620000002400 */
[----:B------:R-:W-:Y:S01]  /*186f0*/  ISETP.GT.AND P2, PT, R15, 0x9, PT ;  /* 0x000000090f00780c */ /* 0x000fe20003f44270 */
[----:B------:R-:W-:Y:S01]  /*18700*/  FMUL.FTZ R47, R47, UR8 ;  /* 0x000000082f2f7c20 */ /* 0x000fe20008410000 */
[----:B---3--:R-:W-:Y:S01]  /*18710*/  FSEL R76, R62, -INF , P4 ;  /* 0xff8000003e4c7808 */ /* 0x008fe20002000000 */
[----:B------:R-:W-:Y:S01]  /*18720*/  FMUL.FTZ R34, R34, UR8 ;  /* 0x0000000822227c20 */ /* 0x000fe20008410000 */
[----:B------:R-:W-:Y:S01]  /*18730*/  FMNMX.FTZ R9, R72, R59, !PT ;  /* 0x0000003b48097209 */ /* 0x000fe20007810000 */
[----:B------:R-:W-:Y:S01]  /*18740*/  FMUL.FTZ R35, R35, UR8 ;  /* 0x0000000823237c20 */ /* 0x000fe20008410000 */
[----:B------:R-:W-:Y:S01]  /*18750*/  FMUL.FTZ R38, R38, UR8 ;  /* 0x0000000826267c20 */ /* 0x000fe20008410000 */
[----:B------:R-:W2:Y:S01]  /*18760*/  MUFU.TANH R54, R54 ;  /* 0x0000003600367308 */ /* 0x000ea20000002400 */
[----:B------:R-:W-:Y:S01]  /*18770*/  ISETP.GT.AND P3, PT, R15, 0x10, PT ;  /* 0x000000100f00780c */ /* 0x000fe20003f64270 */
[----:B------:R-:W-:Y:S01]  /*18780*/  FMUL.FTZ R39, R39, UR8 ;  /* 0x0000000827277c20 */ /* 0x000fe20008410000 */
[----:B0-----:R-:W-:Y:S01]  /*18790*/  FSEL R14, R14, -INF , P2 ;  /* 0xff8000000e0e7808 */ /* 0x001fe20001000000 */
[----:B------:R-:W-:Y:S01]  /*187a0*/  FMUL.FTZ R2, R56, UR8 ;  /* 0x0000000838027c20 */ /* 0x000fe20008410000 */
[----:B------:R-:W-:Y:S01]  /*187b0*/  FMNMX.FTZ R9, R76, R9, !PT ;  /* 0x000000094c097209 */ /* 0x000fe20007810000 */
[----:B------:R-:W-:Y:S01]  /*187c0*/  FMUL.FTZ R7, R60, UR8 ;  /* 0x000000083c077c20 */ /* 0x000fe20008410000 */
[----:B------:R-:W-:Y:S01]  /*187d0*/  FMUL.FTZ R5, R57, UR8 ;  /* 0x0000000839057c20 */ /* 0x000fe20008410000 */
[----:B------:R-:W0:Y:S01]  /*187e0*/  MUFU.TANH R20, R55 ;  /* 0x0000003700147308 */ /* 0x000e220000002400 */
[----:B------:R-:W-:Y:S01]  /*187f0*/  ISETP.GT.AND P2, PT, R15, 0x11, PT ;  /* 0x000000110f00780c */ /* 0x000fe20003f44270 */
[----:B------:R-:W-:Y:S01]  /*18800*/  FMUL.FTZ R6, R61, UR8 ;  /* 0x000000083d067c20 */ /* 0x000fe20008410000 */
[----:B----4-:R-:W-:Y:S01]  /*18810*/  FSEL R12, R12, -INF , P3 ;  /* 0xff8000000c0c7808 */ /* 0x010fe20001800000 */
[----:B------:R-:W-:Y:S01]  /*18820*/  FMUL.FTZ R49, R49, UR8 ;  /* 0x0000000831317c20 */ /* 0x000fe20008410000 */
[----:B------:R-:W-:Y:S01]  /*18830*/  FMNMX.FTZ R9, R14, R9, !PT ;  /* 0x000000090e097209 */ /* 0x000fe20007810000 */
[----:B------:R-:W-:Y:S01]  /*18840*/  FMUL.FTZ R52, R52, UR8 ;  /* 0x0000000834347c20 */ /* 0x000fe20008410000 */
[----:B------:R-:W-:Y:S01]  /*18850*/  FMUL.FTZ R53, R53, UR8 ;  /* 0x0000000835357c20 */ /* 0x000fe20008410000 */
[----:B------:R-:W3:Y:S01]  /*18860*/  MUFU.TANH R42, R42 ;  /* 0x0000002a002a7308 */ /* 0x000ee20000002400 */
[----:B------:R-:W-:Y:S01]  /*18870*/  ISETP.GT.AND P3, PT, R15, 0x18, PT ;  /* 0x000000180f00780c */ /* 0x000fe20003f64270 */
[----:B------:R-:W-:Y:S01]  /*18880*/  FMUL.FTZ R40, R40, UR8 ;  /* 0x0000000828287c20 */ /* 0x000fe20008410000 */
[----:B-1----:R-:W-:Y:S01]  /*18890*/  FSEL R10, R10, -INF , P2 ;  /* 0xff8000000a0a7808 */ /* 0x002fe20001000000 */
[----:B------:R-:W-:Y:S01]  /*188a0*/  FMUL.FTZ R41, R41, UR8 ;  /* 0x0000000829297c20 */ /* 0x000fe20008410000 */
[----:B------:R-:W-:Y:S01]  /*188b0*/  FMNMX.FTZ R9, R12, R9, !PT ;  /* 0x000000090c097209 */ /* 0x000fe20007810000 */
[----:B------:R-:W-:Y:S01]  /*188c0*/  FMUL.FTZ R44, R44, UR8 ;  /* 0x000000082c2c7c20 */ /* 0x000fe20008410000 */
[----:B------:R-:W-:Y:S01]  /*188d0*/  ULDC UR4, c[0x0][0x988] ;  /* 0x0002620000047ab9 */ /* 0x000fe20000000800 */
[----:B------:R-:W1:Y:S01]  /*188e0*/  MUFU.TANH R43, R43 ;  /* 0x0000002b002b7308 */ /* 0x000e620000002400 */
[----:B------:R-:W-:-:S02]  /*188f0*/  ISETP.GT.AND P2, PT, R15, 0x19, PT ;  /* 0x000000190f00780c */ /* 0x000fc40003f44270 */
[----:B--2---:R-:W-:Y:S02]  /*18900*/  FSEL R8, R54, -INF , P3 ;  /* 0xff80000036087808 */ /* 0x004fe40001800000 */
[----:B------:R-:W-:-:S03]  /*18910*/  FMNMX.FTZ R9, R10, R9, !PT ;  /* 0x000000090a097209 */ /* 0x000fc60007810000 */
[----:B------:R-:W-:Y:S01]  /*18920*/  MUFU.TANH R46, R46 ;  /* 0x0000002e002e7308 */ /* 0x000fe20000002400 */
[----:B------:R-:W-:Y:S02]  /*18930*/  ISETP.GT.AND P3, PT, R15, 0x20, PT ;  /* 0x000000200f00780c */ /* 0x000fe40003f64270 */
[----:B0-----:R-:W-:Y:S02]  /*18940*/  FSEL R20, R20, -INF , P2 ;  /* 0xff80000014147808 */ /* 0x001fe40001000000 */
[----:B------:R-:W-:-:S03]  /*18950*/  FMNMX.FTZ R9, R8, R9, !PT ;  /* 0x0000000908097209 */ /* 0x000fc60007810000 */
[----:B------:R-:W0:Y:S01]  /*18960*/  MUFU.TANH R47, R47 ;  /* 0x0000002f002f7308 */ /* 0x000e220000002400 */
[----:B------:R-:W-:Y:S02]  /*18970*/  WARPGROUP.DEPBAR.LE gsb0, 0x0 ;  /* 0x00008000000079c5 */ /* 0x000fe40000010000 */
[----:B------:R-:W-:Y:S01]  /*18980*/  FMUL.FTZ R4, R26, UR8 ;  /* 0x000000081a047c20 */ /* 0x000fe20008410000 */
[----:B------:R-:W-:Y:S01]  /*18990*/  ISETP.GT.AND P2, PT, R15, 0x21, PT ;  /* 0x000000210f00780c */ /* 0x000fe20003f44270 */
[----:B------:R-:W-:Y:S01]  /*189a0*/  FMUL.FTZ R45, R45, UR8 ;  /* 0x000000082d2d7c20 */ /* 0x000fe20008410000 */
[----:B---3--:R-:W-:Y:S01]  /*189b0*/  FSEL R26, R42, -INF , P3 ;  /* 0xff8000002a1a7808 */ /* 0x008fe20001800000 */
[----:B------:R-:W-:Y:S01]  /*189c0*/  FMUL.FTZ R32, R32, UR8 ;  /* 0x0000000820207c20 */ /* 0x000fe20008410000 */
[----:B------:R1:W2:Y:S01]  /*189d0*/  MUFU.TANH R3, R34 ;  /* 0x0000002200037308 */ /* 0x0002a20000002400 */
[----:B------:R-:W-:Y:S01]  /*189e0*/  FMNMX.FTZ R9, R20, R9, !PT ;  /* 0x0000000914097209 */ /* 0x000fe20007810000 */
[----:B------:R-:W-:Y:S01]  /*189f0*/  FMUL.FTZ R33, R33, UR8 ;  /* 0x0000000821217c20 */ /* 0x000fe20008410000 */
[----:B------:R-:W-:Y:S01]  /*18a00*/  ISETP.GT.AND P3, PT, R15, 0x28, PT ;  /* 0x000000280f00780c */ /* 0x000fe20003f64270 */
[----:B------:R-:W-:Y:S01]  /*18a10*/  FMUL.FTZ R36, R36, UR8 ;  /* 0x0000000824247c20 */ /* 0x000fe20008410000 */
[----:B------:R-:W-:Y:S01]  /*18a20*/  FMNMX.FTZ R9, R26, R9, !PT ;  /* 0x000000091a097209 */ /* 0x000fe20007810000 */
[----:B------:R-:W-:Y:S01]  /*18a30*/  FMUL.FTZ R37, R37, UR8 ;  /* 0x0000000825257c20 */ /* 0x000fe20008410000 */
[----:B------:R-:W-:Y:S01]  /*18a40*/  VIADDMNMX R11, R13, R64, R11, PT ;  /* 0x000000400d0b7246 */ /* 0x000fe2000380010b */
[----:B------:R-:W3:Y:S01]  /*18a50*/  MUFU.TANH R35, R35 ;  /* 0x0000002300237308 */ /* 0x000ee20000002400 */
[----:B-1----:R-:W-:Y:S01]  /*18a60*/  FSEL R34, R43, -INF , P2 ;  /* 0xff8000002b227808 */ /* 0x002fe20001000000 */
[----:B------:R1:W-:Y:S01]  /*18a70*/  @!P1 SYNCS.ARRIVE.TRANS64.RED.A1T0 RZ, [R0+URZ], RZ ;  /* 0x000000ff00ff99a7 */ /* 0x0003e2000810043f */
[----:B------:R-:W-:-:S02]  /*18a80*/  ISETP.GT.AND P2, PT, R15, 0x29, PT ;  /* 0x000000290f00780c */ /* 0x000fc40003f44270 */
[----:B------:R-:W-:-:S03]  /*18a90*/  FMNMX.FTZ R9, R34, R9, !PT ;  /* 0x0000000922097209 */ /* 0x000fc60007810000 */
[----:B------:R4:W1:Y:S01]  /*18aa0*/  MUFU.TANH R50, R38 ;  /* 0x0000002600327308 */ /* 0x0008620000002400 */
[----:B0-----:R-:W-:Y:S01]  /*18ab0*/  FSEL R42, R47, -INF , P2 ;  /* 0xff8000002f2a7808 */ /* 0x001fe20001000000 */
[----:B------:R-:W-:Y:S01]  /*18ac0*/  FMUL.FTZ R27, R27, UR8 ;  /* 0x000000081b1b7c20 */ /* 0x000fe20008410000 */
[----:B----4-:R-:W-:-:S05]  /*18ad0*/  FSEL R38, R46, -INF , P3 ;  /* 0xff8000002e267808 */ /* 0x010fca0001800000 */
[----:B------:R-:W0:Y:S01]  /*18ae0*/  MUFU.TANH R39, R39 ;  /* 0x0000002700277308 */ /* 0x000e220000002400 */
[C---:B------:R-:W-:Y:S02]  /*18af0*/  ISETP.GT.AND P3, PT, R15.reuse, 0x30, PT ;  /* 0x000000300f00780c */ /* 0x040fe40003f64270 */
[----:B------:R-:W-:Y:S01]  /*18b00*/  FMNMX.FTZ R21, R38, R9, !PT ;  /* 0x0000000926157209 */ /* 0x000fe20007810000 */
[----:B------:R-:W-:Y:S01]  /*18b10*/  FMUL.FTZ R9, R30, UR8 ;  /* 0x000000081e097c20 */ /* 0x000fe20008410000 */
[----:B------:R-:W-:Y:S02]  /*18b20*/  ISETP.GT.AND P2, PT, R15, 0x31, PT ;  /* 0x000000310f00780c */ /* 0x000fe40003f44270 */
[----:B--2---:R-:W-:Y:S01]  /*18b30*/  FSEL R30, R3, -INF , P3 ;  /* 0xff800000031e7808 */ /* 0x004fe20001800000 */
[----:B------:R-:W2:Y:S01]  /*18b40*/  MUFU.TANH R4, R4 ;  /* 0x0000000400047308 */ /* 0x000ea20000002400 */
[----:B------:R-:W-:Y:S01]  /*18b50*/  FMNMX.FTZ R21, R42, R21, !PT ;  /* 0x000000152a157209 */ /* 0x000fe20007810000 */
[----:B------:R-:W-:Y:S01]  /*18b60*/  FMUL.FTZ R31, R31, UR8 ;  /* 0x000000081f1f7c20 */ /* 0x000fe20008410000 */
[----:B------:R-:W-:-:S02]  /*18b70*/  ISETP.GT.AND P3, PT, R15, 0x38, PT ;  /* 0x000000380f00780c */ /* 0x000fc40003f64270 */
[----:B---3--:R-:W-:Y:S02]  /*18b80*/  FSEL R46, R35, -INF , P2 ;  /* 0xff800000232e7808 */ /* 0x008fe40001000000 */
[----:B------:R-:W-:Y:S01]  /*18b90*/  FMNMX.FTZ R21, R30, R21, !PT ;  /* 0x000000151e157209 */ /* 0x000fe20007810000 */
[----:B------:R-:W3:Y:S01]  /*18ba0*/  MUFU.TANH R27, R27 ;  /* 0x0000001b001b7308 */ /* 0x000ee20000002400 */
[----:B------:R-:W-:Y:S02]  /*18bb0*/  ISETP.GT.AND P2, PT, R15, 0x39, PT ;  /* 0x000000390f00780c */ /* 0x000fe40003f44270 */
[----:B-1----:R-:W-:Y:S02]  /*18bc0*/  FSEL R50, R50, -INF , P3 ;  /* 0xff80000032327808 */ /* 0x002fe40001800000 */
[----:B------:R-:W-:-:S03]  /*18bd0*/  FMNMX.FTZ R21, R46, R21, !PT ;  /* 0x000000152e157209 */ /* 0x000fc60007810000 */
[----:B------:R-:W1:Y:S01]  /*18be0*/  MUFU.TANH R58, R9 ;  /* 0x00000009003a7308 */ /* 0x000e620000002400 */
[----:B------:R-:W-:Y:S02]  /*18bf0*/  ISETP.GT.AND P3, PT, R15, 0x40, PT ;  /* 0x000000400f00780c */ /* 0x000fe40003f64270 */
[----:B0-----:R-:W-:Y:S02]  /*18c00*/  FSEL R54, R39, -INF , P2 ;  /* 0xff80000027367808 */ /* 0x001fe40001000000 */
[----:B------:R-:W-:-:S03]  /*18c10*/  FMNMX.FTZ R21, R50, R21, !PT ;  /* 0x0000001532157209 */ /* 0x000fc60007810000 */
[----:B------:R-:W0:Y:S01]  /*18c20*/  MUFU.TANH R31, R31 ;  /* 0x0000001f001f7308 */ /* 0x000e220000002400 */
[----:B------:R-:W-:Y:S01]  /*18c30*/  FMUL.FTZ R3, R48, UR8 ;  /* 0x0000000830037c20 */ /* 0x000fe20008410000 */
[C---:B------:R-:W-:Y:S02]  /*18c40*/  ISETP.GT.AND P2, PT, R15.reuse, 0x41, PT ;  /* 0x000000410f00780c */ /* 0x040fe40003f44270 */
[----:B--2---:R-:W-:Y:S02]  /*18c50*/  FSEL R48, R4, -INF , P3 ;  /* 0xff80000004307808 */ /* 0x004fe40001800000 */
[----:B------:R-:W-:Y:S02]  /*18c60*/  FMNMX.FTZ R21, R54, R21, !PT ;  /* 0x0000001536157209 */ /* 0x000fe40007810000 */
[----:B------:R-:W-:Y:S02]  /*18c70*/  ISETP.GT.AND P3, PT, R15, 0x48, PT ;  /* 0x000000480f00780c */ /* 0x000fe40003f64270 */
[----:B---3--:R-:W-:-:S02]  /*18c80*/  FSEL R56, R27, -INF , P2 ;  /* 0xff8000001b387808 */ /* 0x008fc40001000000 */
[----:B------:R-:W-:Y:S02]  /*18c90*/  FMNMX.FTZ R21, R48, R21, !PT ;  /* 0x0000001530157209 */ /* 0x000fe40007810000 */
[----:B------:R-:W-:Y:S02]  /*18ca0*/  ISETP.GT.AND P2, PT, R15, 0x49, PT ;  /* 0x000000490f00780c */ /* 0x000fe40003f44270 */
[----:B-1----:R-:W-:Y:S02]  /*18cb0*/  FSEL R58, R58, -INF , P3 ;  /* 0xff8000003a3a7808 */ /* 0x002fe40001800000 */
[----:B------:R-:W-:Y:S02]  /*18cc0*/  FMNMX.FTZ R21, R56, R21, !PT ;  /* 0x0000001538157209 */ /* 0x000fe40007810000 */
[----:B0-----:R-:W-:Y:S02]  /*18cd0*/  FSEL R60, R31, -INF , P2 ;  /* 0xff8000001f3c7808 */ /* 0x001fe40001000000 */
[----:B------:R-:W-:-:S04]  /*18ce0*/  FMNMX.FTZ R21, R58, R21, !PT ;  /* 0x000000153a157209 */ /* 0x000fc80007810000 */
[----:B------:R-:W-:-:S05]  /*18cf0*/  FMNMX.FTZ R21, R60, R21, !PT ;  /* 0x000000153c157209 */ /* 0x000fca0007810000 */
[----:B------:R-:W0:Y:S01]  /*18d00*/  SHFL.BFLY PT, R4, R21, 0x2, 0x1f ;  /* 0x0c401f0015047f89 */ /* 0x000e2200000e0000 */
[----:B------:R-:W1:Y:S08]  /*18d10*/  MUFU.TANH R2, R2 ;  /* 0x0000000200027308 */ /* 0x000e700000002400 */
[----:B------:R-:W2:Y:S08]  /*18d20*/  MUFU.TANH R5, R5 ;  /* 0x0000000500057308 */ /* 0x000eb00000002400 */
[----:B------:R-:W3:Y:S01]  /*18d30*/  MUFU.TANH R7, R7 ;  /* 0x0000000700077308 */ /* 0x000ee20000002400 */
[----:B0-----:R-:W-:-:S07]  /*18d40*/  FMNMX.FTZ R4, R21, R4, !PT ;  /* 0x0000000415047209 */ /* 0x001fce0007810000 */
[----:B------:R-:W0:Y:S01]  /*18d50*/  MUFU.TANH R6, R6 ;  /* 0x0000000600067308 */ /* 0x000e220000002400 */
[C---:B------:R-:W-:Y:S02]  /*18d60*/  ISETP.GT.AND P2, PT, R11.reuse, RZ, PT ;  /* 0x000000ff0b00720c */ /* 0x040fe40003f44270 */
[----:B------:R-:W-:-:S05]  /*18d70*/  ISETP.GT.AND P3, PT, R11, 0x1, PT ;  /* 0x000000010b00780c */ /* 0x000fca0003f64270 */
[----:B------:R4:W0:Y:S01]  /*18d80*/  MUFU.TANH R9, R3 ;  /* 0x0000000300097308 */ /* 0x0008220000002400 */
[----:B------:R-:W-:Y:S01]  /*18d90*/  ISETP.GT.AND P4, PT, R11, 0x8, PT ;  /* 0x000000080b00780c */ /* 0x000fe20003f84270 */
[----:B----4-:R-:W4:Y:S06]  /*18da0*/  SHFL.BFLY PT, R3, R4, 0x1, 0x1f ;  /* 0x0c201f0004037f89 */ /* 0x010f2c00000e0000 */
[----:B------:R-:W4:Y:S01]  /*18db0*/  MUFU.TANH R49, R49 ;  /* 0x0000003100317308 */ /* 0x000f220000002400 */
[----:B-1----:R-:W-:Y:S02]  /*18dc0*/  FSEL R62, R2, -INF , P2 ;  /* 0xff800000023e7808 */ /* 0x002fe40001000000 */
[----:B--2---:R-:W-:-:S02]  /*18dd0*/  FSEL R13, R5, -INF , P3 ;  /* 0xff800000050d7808 */ /* 0x004fc40001800000 */
[----:B------:R-:W-:Y:S02]  /*18de0*/  ISETP.GT.AND P5, PT, R11, 0x9, PT ;  /* 0x000000090b00780c */ /* 0x000fe40003fa4270 */
[----:B---3--:R-:W-:Y:S01]  /*18df0*/  FSEL R64, R7, -INF , P4 ;  /* 0xff80000007407808 */ /* 0x008fe20002000000 */
[----:B------:R-:W1:Y:S01]  /*18e00*/  MUFU.TANH R52, R52 ;  /* 0x0000003400347308 */ /* 0x000e620000002400 */
[----:B------:R-:W-:Y:S02]  /*18e10*/  FMNMX.FTZ R5, R62, R13, !PT ;  /* 0x0000000d3e057209 */ /* 0x000fe40007810000 */
[C---:B------:R-:W-:Y:S02]  /*18e20*/  ISETP.GT.AND P2, PT, R11.reuse, 0x10, PT ;  /* 0x000000100b00780c */ /* 0x040fe40003f44270 */
[----:B0-----:R-:W-:Y:S02]  /*18e30*/  FSEL R6, R6, -INF , P5 ;  /* 0xff80000006067808 */ /* 0x001fe40002800000 */
[----:B------:R-:W-:Y:S01]  /*18e40*/  FMNMX.FTZ R5, R64, R5, !PT ;  /* 0x0000000540057209 */ /* 0x000fe20007810000 */
[----:B------:R-:W0:Y:S01]  /*18e50*/  MUFU.TANH R53, R53 ;  /* 0x0000003500357308 */ /* 0x000e220000002400 */
[----:B------:R-:W-:-:S02]  /*18e60*/  ISETP.GT.AND P3, PT, R11, 0x11, PT ;  /* 0x000000110b00780c */ /* 0x000fc40003f64270 */
[----:B------:R-:W-:Y:S02]  /*18e70*/  FSEL R66, R9, -INF , P2 ;  /* 0xff80000009427808 */ /* 0x000fe40001000000 */
[----:B------:R-:W-:-:S03]  /*18e80*/  FMNMX.FTZ R5, R6, R5, !PT ;  /* 0x0000000506057209 */ /* 0x000fc60007810000 */
[----:B------:R-:W2:Y:S01]  /*18e90*/  MUFU.TANH R40, R40 ;  /* 0x0000002800287308 */ /* 0x000ea20000002400 */
[----:B----4-:R-:W-:Y:S01]  /*18ea0*/  FMNMX.FTZ R4, R4, R3, !PT ;  /* 0x0000000304047209 */ /* 0x010fe20007810000 */
[----:B------:R-:W-:Y:S01]  /*18eb0*/  IMAD.U32 R3, RZ, RZ, UR4 ;  /* 0x00000004ff037e24 */ /* 0x000fe2000f8e00ff */
[----:B------:R-:W-:Y:S02]  /*18ec0*/  ISETP.GT.AND P5, PT, R11, 0x18, PT ;  /* 0x000000180b00780c */ /* 0x000fe40003fa4270 */
[----:B------:R-:W-:Y:S02]  /*18ed0*/  FSEL R68, R49, -INF , P3 ;  /* 0xff80000031447808 */ /* 0x000fe40001800000 */
[----:B------:R-:W-:Y:S01]  /*18ee0*/  FMNMX.FTZ R5, R66, R5, !PT ;  /* 0x0000000542057209 */ /* 0x000fe20007810000 */
[----:B------:R-:W3:Y:S01]  /*18ef0*/  MUFU.TANH R41, R41 ;  /* 0x0000002900297308 */ /* 0x000ee20000002400 */
[----:B------:R-:W-:Y:S01]  /*18f00*/  ISETP.GT.AND P4, PT, R11, 0x19, PT ;  /* 0x000000190b00780c */ /* 0x000fe20003f84270 */
[----:B------:R-:W-:Y:S01]  /*18f10*/  FMUL.FTZ R2, R4, R3 ;  /* 0x0000000304027220 */ /* 0x000fe20000410000 */
[----:B-1----:R-:W-:-:S02]  /*18f20*/  FSEL R52, R52, -INF , P5 ;  /* 0xff80000034347808 */ /* 0x002fc40002800000 */
[----:B------:R-:W-:-:S03]  /*18f30*/  FMNMX.FTZ R5, R68, R5, !PT ;  /* 0x0000000544057209 */ /* 0x000fc60007810000 */
[----:B------:R-:W1:Y:S01]  /*18f40*/  MUFU.TANH R44, R44 ;  /* 0x0000002c002c7308 */ /* 0x000e620000002400 */
[----:B------:R-:W-:Y:S02]  /*18f50*/  FSETP.NEU.FTZ.AND P3, PT, R4, -INF , PT ;  /* 0xff8000000400780b */ /* 0x000fe40003f7d000 */
[----:B------:R-:W-:Y:S02]  /*18f60*/  ISETP.GT.AND P2, PT, R11, 0x20, PT ;  /* 0x000000200b00780c */ /* 0x000fe40003f44270 */
[----:B0-----:R-:W-:Y:S02]  /*18f70*/  FSEL R70, R53, -INF , P4 ;  /* 0xff80000035467808 */ /* 0x001fe40002000000 */
[----:B------:R-:W-:Y:S01]  /*18f80*/  FMNMX.FTZ R5, R52, R5, !PT ;  /* 0x0000000534057209 */ /* 0x000fe20007810000 */
[----:B------:R-:W0:Y:S01]  /*18f90*/  MUFU.TANH R45, R45 ;  /* 0x0000002d002d7308 */ /* 0x000e220000002400 */
[----:B------:R-:W-:Y:S02]  /*18fa0*/  FSEL R9, R2, RZ, P3 ;  /* 0x000000ff02097208 */ /* 0x000fe40001800000 */
[----:B------:R-:W-:-:S02]  /*18fb0*/  ISETP.GT.AND P3, PT, R11, 0x21, PT ;  /* 0x000000210b00780c */ /* 0x000fc40003f64270 */
[----:B--2---:R-:W-:Y:S02]  /*18fc0*/  FSEL R40, R40, -INF , P2 ;  /* 0xff80000028287808 */ /* 0x004fe40001000000 */
[----:B------:R-:W-:Y:S01]  /*18fd0*/  FMNMX.FTZ R5, R70, R5, !PT ;  /* 0x0000000546057209 */ /* 0x000fe20007810000 */
[----:B------:R-:W2:Y:S01]  /*18fe0*/  MUFU.TANH R32, R32 ;  /* 0x0000002000207308 */ /* 0x000ea20000002400 */
[----:B------:R-:W-:Y:S01]  /*18ff0*/  FFMA.FTZ R209, R72, R3, -R9 ;  /* 0x0000000348d17223 */ /* 0x000fe20000010809 */
[----:B------:R-:W-:Y:S02]  /*19000*/  ISETP.GT.AND P2, PT, R11, 0x28, PT ;  /* 0x000000280b00780c */ /* 0x000fe40003f44270 */
[----:B---3--:R-:W-:Y:S02]  /*19010*/  FSEL R72, R41, -INF , P3 ;  /* 0xff80000029487808 */ /* 0x008fe40001800000 */
[----:B------:R-:W-:Y:S02]  /*19020*/  FMNMX.FTZ R5, R40, R5, !PT ;  /* 0x0000000528057209 */ /* 0x000fe40007810000 */
[----:B------:R-:W3:Y:S01]  /*19030*/  MUFU.TANH R33, R33 ;  /* 0x0000002100217308 */ /* 0x000ee20000002400 */
[----:B------:R-:W-:Y:S01]  /*19040*/  ISETP.GT.AND P3, PT, R11, 0x29, PT ;  /* 0x000000290b00780c */ /* 0x000fe20003f64270 */
[----:B------:R-:W-:Y:S01]  /*19050*/  FMUL.FTZ R24, R24, UR8 ;  /* 0x0000000818187c20 */ /* 0x000fe20008410000 */
[----:B-1----:R-:W-:-:S02]  /*19060*/  FSEL R44, R44, -INF , P2 ;  /* 0xff8000002c2c7808 */ /* 0x002fc40001000000 */
[----:B------:R-:W-:-:S03]  /*19070*/  FMNMX.FTZ R5, R72, R5, !PT ;  /* 0x0000000548057209 */ /* 0x000fc60007810000 */
[----:B------:R-:W1:Y:S01]  /*19080*/  MUFU.TANH R36, R36 ;  /* 0x0000002400247308 */ /* 0x000e620000002400 */
[----:B------:R-:W-:Y:S01]  /*19090*/  ISETP.GT.AND P2, PT, R11, 0x30, PT ;  /* 0x000000300b00780c */ /* 0x000fe20003f44270 */
[----:B------:R-:W-:Y:S01]  /*190a0*/  FMUL.FTZ R25, R25, UR8 ;  /* 0x0000000819197c20 */ /* 0x000fe20008410000 */
[----:B0-----:R-:W-:Y:S02]  /*190b0*/  FSEL R74, R45, -INF , P3 ;  /* 0xff8000002d4a7808 */ /* 0x001fe40001800000 */
[----:B------:R-:W-:-:S03]  /*190c0*/  FMNMX.FTZ R5, R44, R5, !PT ;  /* 0x000000052c057209 */ /* 0x000fc60007810000 */
[----:B------:R-:W0:Y:S01]  /*190d0*/  MUFU.TANH R37, R37 ;  /* 0x0000002500257308 */ /* 0x000e220000002400 */
[----:B------:R-:W-:Y:S01]  /*190e0*/  ISETP.GT.AND P3, PT, R11, 0x31, PT ;  /* 0x000000310b00780c */ /* 0x000fe20003f64270 */
[----:B------:R-:W-:Y:S01]  /*190f0*/  FMUL.FTZ R28, R28, UR8 ;  /* 0x000000081c1c7c20 */ /* 0x000fe20008410000 */
[----:B--2---:R-:W-:Y:S02]  /*19100*/  FSEL R32, R32, -INF , P2 ;  /* 0xff80000020207808 */ /* 0x004fe40001000000 */
[----:B------:R-:W-:-:S03]  /*19110*/  FMNMX.FTZ R5, R74, R5, !PT ;  /* 0x000000054a057209 */ /* 0x000fc60007810000 */
[----:B------:R-:W2:Y:S01]  /*19120*/  MUFU.TANH R24, R24 ;  /* 0x0000001800187308 */ /* 0x000ea20000002400 */
[----:B------:R-:W-:Y:S01]  /*19130*/  FFMA.FTZ R211, R76, R3, -R9 ;  /* 0x000000034cd37223 */ /* 0x000fe20000010809 */
[----:B------:R-:W-:Y:S01]  /*19140*/  ISETP.GT.AND P2, PT, R11, 0x38, PT ;  /* 0x000000380b00780c */ /* 0x000fe20003f44270 */
[----:B------:R-:W-:Y:S01]  /*19150*/  FMUL.FTZ R29, R29, UR8 ;  /* 0x000000081d1d7c20 */ /* 0x000fe20008410000 */
[----:B---3--:R-:W-:Y:S02]  /*19160*/  FSEL R76, R33, -INF , P3 ;  /* 0xff800000214c7808 */ /* 0x008fe40001800000 */
[----:B------:R-:W-:Y:S02]  /*19170*/  FMNMX.FTZ R5, R32, R5, !PT ;  /* 0x0000000520057209 */ /* 0x000fe40007810000 */
[----:B------:R-:W3:Y:S01]  /*19180*/  MUFU.TANH R25, R25 ;  /* 0x0000001900197308 */ /* 0x000ee20000002400 */
[----:B------:R-:W-:Y:S02]  /*19190*/  ISETP.GT.AND P3, PT, R11, 0x39, PT ;  /* 0x000000390b00780c */ /* 0x000fe40003f64270 */
[----:B-1----:R-:W-:-:S02]  /*191a0*/  FSEL R36, R36, -INF , P2 ;  /* 0xff80000024247808 */ /* 0x002fc40001000000 */
[----:B------:R-:W-:-:S03]  /*191b0*/  FMNMX.FTZ R5, R76, R5, !PT ;  /* 0x000000054c057209 */ /* 0x000fc60007810000 */
[----:B------:R-:W1:Y:S01]  /*191c0*/  MUFU.TANH R28, R28 ;  /* 0x0000001c001c7308 */ /* 0x000e620000002400 */
[----:B------:R-:W-:Y:S01]  /*191d0*/  FFMA.FTZ R7, R14, R3, -R9 ;  /* 0x000000030e077223 */ /* 0x000fe20000010809 */
[----:B------:R-:W-:Y:S02]  /*191e0*/  ISETP.GT.AND P2, PT, R11, 0x40, PT ;  /* 0x000000400b00780c */ /* 0x000fe40003f44270 */
[----:B0-----:R-:W-:Y:S02]  /*191f0*/  FSEL R14, R37, -INF , P3 ;  /* 0xff800000250e7808 */ /* 0x001fe40001800000 */
[----:B------:R-:W-:Y:S02]  /*19200*/  FMNMX.FTZ R5, R36, R5, !PT ;  /* 0x0000000524057209 */ /* 0x000fe40007810000 */
[----:B------:R-:W0:Y:S01]  /*19210*/  MUFU.TANH R29, R29 ;  /* 0x0000001d001d7308 */ /* 0x000e220000002400 */
[----:B------:R-:W-:Y:S02]  /*19220*/  ISETP.GT.AND P3, PT, R11, 0x41, PT ;  /* 0x000000410b00780c */ /* 0x000fe40003f64270 */
[----:B--2---:R-:W-:-:S02]  /*19230*/  FSEL R24, R24, -INF , P2 ;  /* 0xff80000018187808 */ /* 0x004fc40001000000 */
[----:B------:R-:W-:Y:S01]  /*19240*/  FMNMX.FTZ R5, R14, R5, !PT ;  /* 0x000000050e057209 */ /* 0x000fe20007810000 */
[----:B------:R-:W-:Y:S01]  /*19250*/  FFMA.FTZ R15, R12, R3, -R9 ;  /* 0x000000030c0f7223 */ /* 0x000fe20000010809 */
[----:B------:R-:W-:Y:S02]  /*19260*/  ISETP.GT.AND P2, PT, R11, 0x48, PT ;  /* 0x000000480b00780c */ /* 0x000fe40003f44270 */
[----:B---3--:R-:W-:Y:S02]  /*19270*/  FSEL R12, R25, -INF , P3 ;  /* 0xff800000190c7808 */ /* 0x008fe40001800000 */
[----:B------:R-:W-:Y:S02]  /*19280*/  FMNMX.FTZ R5, R24, R5, !PT ;  /* 0x0000000518057209 */ /* 0x000fe40007810000 */
[----:B------:R-:W-:Y:S02]  /*19290*/  ISETP.GT.AND P3, PT, R11, 0x49, PT ;  /* 0x000000490b00780c */ /* 0x000fe40003f64270 */
[----:B-1----:R-:W-:-:S02]  /*192a0*/  FSEL R28, R28, -INF , P2 ;  /* 0xff8000001c1c7808 */ /* 0x002fc40001000000 */
[----:B------:R-:W-:Y:S01]  /*192b0*/  FMNMX.FTZ R5, R12, R5, !PT ;  /* 0x000000050c057209 */ /* 0x000fe20007810000 */
[----:B------:R1:W-:Y:S03]  /*192c0*/  MUFU.EX2 R78, R7 ;  /* 0x00000007004e7308 */ /* 0x0003e60000000800 */
[----:B------:R-:W-:Y:S01]  /*192d0*/  FMNMX.FTZ R5, R28, R5, !PT ;  /* 0x000000051c057209 */ /* 0x000fe20007810000 */
[----:B-1----:R-:W-:Y:S01]  /*192e0*/  FFMA.FTZ R7, R10, R3, -R9 ;  /* 0x000000030a077223 */ /* 0x002fe20000010809 */
[----:B0-----:R-:W-:-:S04]  /*192f0*/  FSEL R10, R29, -INF , P3 ;  /* 0xff8000001d0a7808 */ /* 0x001fc80001800000 */
[----:B------:R-:W-:Y:S01]  /*19300*/  FMNMX.FTZ R5, R10, R5, !PT ;  /* 0x000000050a057209 */ /* 0x000fe20007810000 */
[----:B------:R-:W-:-:S04]  /*19310*/  FFMA.FTZ R11, R8, R3, -R9 ;  /* 0x00000003080b7223 */ /* 0x000fc80000010809 */
[----:B------:R-:W0:Y:S02]  /*19320*/  SHFL.BFLY PT, R8, R5, 0x2, 0x1f ;  /* 0x0c401f0005087f89 */ /* 0x000e2400000e0000 */
[----:B0-----:R-:W-:-:S05]  /*19330*/  FMNMX.FTZ R8, R5, R8, !PT ;  /* 0x0000000805087209 */ /* 0x001fca0007810000 */
[----:B------:R-:W0:Y:S01]  /*19340*/  SHFL.BFLY PT, R5, R8, 0x1, 0x1f ;  /* 0x0c201f0008057f89 */ /* 0x000e2200000e0000 */
[----:B------:R-:W-:Y:S01]  /*19350*/  FFMA.FTZ R2, R59, R3, -R9 ;  /* 0x000000033b027223 */ /* 0x000fe20000010809 */
[----:B------:R1:W-:Y:S08]  /*19360*/  MUFU.EX2 R80, R7 ;  /* 0x0000000700507308 */ /* 0x0003f00000000800 */
[----:B------:R-:W-:Y:S01]  /*19370*/  MUFU.EX2 R209, R209 ;  /* 0x000000d100d17308 */ /* 0x000fe20000000800 */
[----:B0-----:R-:W-:-:S07]  /*19380*/  FMNMX.FTZ R5, R8, R5, !PT ;  /* 0x0000000508057209 */ /* 0x001fce0007810000 */
[----:B------:R-:W0:Y:S01]  /*19390*/  MUFU.EX2 R2, R2 ;  /* 0x0000000200027308 */ /* 0x000e220000000800 */
[C---:B------:R-:W-:Y:S01]  /*193a0*/  FSETP.NEU.FTZ.AND P2, PT, R5.reuse, -INF , PT ;  /* 0xff8000000500780b */ /* 0x040fe20003f5d000 */
[----:B-1----:R-:W-:-:S05]  /*193b0*/  FMUL.FTZ R7, R5, R3 ;  /* 0x0000000305077220 */ /* 0x002fca0000410000 */
[----:B------:R-:W-:Y:S01]  /*193c0*/  FSEL R7, R7, RZ, P2 ;  /* 0x000000ff07077208 */ /* 0x000fe20001000000 */
[----:B------:R-:W1:Y:S04]  /*193d0*/  MUFU.EX2 R211, R211 ;  /* 0x000000d300d37308 */ /* 0x000e680000000800 */
[-CC-:B------:R-:W-:Y:S01]  /*193e0*/  FFMA.FTZ R62, R62, R3.reuse, -R7.reuse ;  /* 0x000000033e3e7223 */ /* 0x180fe20000010807 */
[-CC-:B------:R-:W-:Y:S01]  /*193f0*/  FFMA.FTZ R13, R13, R3.reuse, -R7.reuse ;  /* 0x000000030d0d7223 */ /* 0x180fe20000010807 */
[-CC-:B------:R-:W-:Y:S01]  /*19400*/  FFMA.FTZ R64, R64, R3.reuse, -R7.reuse ;  /* 0x0000000340407223 */ /* 0x180fe20000010807 */
[-C--:B------:R-:W-:Y:S01]  /*19410*/  FFMA.FTZ R6, R6, R3.reuse, -R7 ;  /* 0x0000000306067223 */ /* 0x080fe20000010807 */
[----:B------:R-:W2:Y:S01]  /*19420*/  MUFU.EX2 R205, R15 ;  /* 0x0000000f00cd7308 */ /* 0x000ea20000000800 */
[-CC-:B------:R-:W-:Y:S01]  /*19430*/  FFMA.FTZ R20, R20, R3.reuse, -R9.reuse ;  /* 0x0000000314147223 */ /* 0x180fe20000010809 */
[-CC-:B------:R-:W-:Y:S01]  /*19440*/  FFMA.FTZ R26, R26, R3.reuse, -R9.reuse ;  /* 0x000000031a1a7223 */ /* 0x180fe20000010809 */
[-CC-:B------:R-:W-:Y:S01]  /*19450*/  FFMA.FTZ R34, R34, R3.reuse, -R9.reuse ;  /* 0x0000000322227223 */ /* 0x180fe20000010809 */
[-CC-:B------:R-:W-:Y:S01]  /*19460*/  FFMA.FTZ R38, R38, R3.reuse, -R9.reuse ;  /* 0x0000000326267223 */ /* 0x180fe20000010809 */
[-CC-:B------:R-:W-:Y:S01]  /*19470*/  FFMA.FTZ R42, R42, R3.reuse, -R9.reuse ;  /* 0x000000032a2a7223 */ /* 0x180fe20000010809 */
[----:B------:R-:W-:-:S02]  /*19480*/  FFMA.FTZ R30, R30, R3, -R9 ;  /* 0x000000031e1e7223 */ /* 0x000fc40000010809 */
[----:B------:R-:W-:Y:S01]  /*19490*/  MUFU.EX2 R62, R62 ;  /* 0x0000003e003e7308 */ /* 0x000fe20000000800 */
[-CC-:B------:R-:W-:Y:S01]  /*194a0*/  FFMA.FTZ R46, R46, R3.reuse, -R9.reuse ;  /* 0x000000032e2e7223 */ /* 0x180fe20000010809 */
[-CC-:B------:R-:W-:Y:S01]  /*194b0*/  FFMA.FTZ R50, R50, R3.reuse, -R9.reuse ;  /* 0x0000000332327223 */ /* 0x180fe20000010809 */
[-CC-:B------:R-:W-:Y:S01]  /*194c0*/  FFMA.FTZ R54, R54, R3.reuse, -R9.reuse ;  /* 0x0000000336367223 */ /* 0x180fe20000010809 */
[-CC-:B------:R-:W-:Y:S01]  /*194d0*/  FFMA.FTZ R48, R48, R3.reuse, -R9.reuse ;  /* 0x0000000330307223 */ /* 0x180fe20000010809 */
[-CC-:B------:R-:W-:Y:S01]  /*194e0*/  FFMA.FTZ R56, R56, R3.reuse, -R9.reuse ;  /* 0x0000000338387223 */ /* 0x180fe20000010809 */
[-CC-:B------:R-:W-:Y:S02]  /*194f0*/  FFMA.FTZ R58, R58, R3.reuse, -R9.reuse ;  /* 0x000000033a3a7223 */ /* 0x180fe40000010809 */
[----:B------:R-:W3:Y:S01]  /*19500*/  MUFU.EX2 R13, R13 ;  /* 0x0000000d000d7308 */ /* 0x000ee20000000800 */
[-C--:B------:R-:W-:Y:S01]  /*19510*/  FFMA.FTZ R60, R60, R3.reuse, -R9 ;  /* 0x000000033c3c7223 */ /* 0x080fe20000010809 */
[----:B------:R-:W-:-:S06]  /*19520*/  FFMA.FTZ R66, R66, R3, -R7 ;  /* 0x0000000342427223 */ /* 0x000fcc0000010807 */
[----:B------:R0:W-:Y:S01]  /*19530*/  MUFU.EX2 R9, R6 ;  /* 0x0000000600097308 */ /* 0x0001e20000000800 */
[----:B------:R-:W-:-:S07]  /*19540*/  IMAD.IADD R8, R227, 0x1, -R224 ;  /* 0x00000001e3087824 */ /* 0x000fce00078e0ae0 */
[----:B------:R-:W4:Y:S01]  /*19550*/  MUFU.EX2 R64, R64 ;  /* 0x0000004000407308 */ /* 0x000f220000000800 */
[----:B0-----:R-:W-:-:S04]  /*19560*/  FADD.FTZ R6, R209, R2 ;  /* 0x00000002d1067221 */ /* 0x001fc80000010000 */
[----:B-1----:R-:W-:-:S03]  /*19570*/  FADD.FTZ R27, R211, R6 ;  /* 0x00000006d31b7221 */ /* 0x002fc60000010000 */
[----:B------:R-:W0:Y:S01]  /*19580*/  MUFU.EX2 R207, R11 ;  /* 0x0000000b00cf7308 */ /* 0x000e220000000800 */
[-C--:B------:R-:W-:Y:S01]  /*19590*/  FFMA.FTZ R68, R68, R3.reuse, -R7 ;  /* 0x0000000344447223 */ /* 0x080fe20000010807 */
[----:B------:R-:W-:Y:S01]  /*195a0*/  FADD.FTZ R6, R78, R27 ;  /* 0x0000001b4e067221 */ /* 0x000fe20000010000 */
[----:B------:R-:W-:Y:S01]  /*195b0*/  FFMA.FTZ R52, R52, R3, -R7 ;  /* 0x0000000334347223 */ /* 0x000fe20000010807 */
[----:B------:R-:W-:-:S04]  /*195c0*/  IMAD R8, R225, 0x80, R8 ;  /* 0x00000080e1087824 */ /* 0x000fc800078e0208 */
[----:B------:R-:W1:Y:S01]  /*195d0*/  MUFU.EX2 R20, R20 ;  /* 0x0000001400147308 */ /* 0x000e620000000800 */
[----:B--2---:R-:W-:Y:S01]  /*195e0*/  FADD.FTZ R29, R205, R6 ;  /* 0x00000006cd1d7221 */ /* 0x004fe20000010000 */
[----:B---3--:R-:W-:-:S06]  /*195f0*/  FADD.FTZ R27, R62, R13 ;  /* 0x0000000d3e1b7221 */ /* 0x008fcc0000010000 */
[----:B------:R-:W2:Y:S01]  /*19600*/  MUFU.EX2 R66, R66 ;  /* 0x0000004200427308 */ /* 0x000ea20000000800 */
[----:B------:R-:W-:-:S04]  /*19610*/  IMAD.HI R223, R8, 0x66666667, RZ ;  /* 0x6666666708df7827 */ /* 0x000fc800078e02ff */
[-C--:B------:R-:W-:Y:S01]  /*19620*/  FFMA.FTZ R70, R70, R3.reuse, -R7 ;  /* 0x0000000346467223 */ /* 0x080fe20000010807 */
[----:B------:R-:W-:Y:S02]  /*19630*/  FADD.FTZ R8, R80, R29 ;  /* 0x0000001d50087221 */ /* 0x000fe40000010000 */
[----:B------:R-:W3:Y:S01]  /*19640*/  MUFU.EX2 R26, R26 ;  /* 0x0000001a001a7308 */ /* 0x000ee20000000800 */
[----:B----4-:R-:W-:Y:S01]  /*19650*/  FADD.FTZ R6, R64, R27 ;  /* 0x0000001b40067221 */ /* 0x010fe20000010000 */
[----:B------:R-:W-:-:S06]  /*19660*/  FFMA.FTZ R40, R40, R3, -R7 ;  /* 0x0000000328287223 */ /* 0x000fcc0000010807 */
[----:B------:R-:W4:Y:S01]  /*19670*/  MUFU.EX2 R11, R68 ;  /* 0x00000044000b7308 */ /* 0x000f220000000800 */
[----:B0-----:R-:W-:Y:S01]  /*19680*/  FADD.FTZ R31, R207, R8 ;  /* 0x00000008cf1f7221 */ /* 0x001fe20000010000 */
[----:B------:R-:W-:-:S06]  /*19690*/  FADD.FTZ R29, R9, R6 ;  /* 0x00000006091d7221 */ /* 0x000fcc0000010000 */
[----:B------:R-:W0:Y:S08]  /*196a0*/  MUFU.EX2 R201, R34 ;  /* 0x0000002200c97308 */ /* 0x000e300000000800 */
[----:B------:R-:W0:Y:S01]  /*196b0*/  MUFU.EX2 R52, R52 ;  /* 0x0000003400347308 */ /* 0x000e220000000800 */
[----:B------:R-:W-:Y:S01]  /*196c0*/  FFMA.FTZ R72, R72, R3, -R7 ;  /* 0x0000000348487223 */ /* 0x000fe20000010807 */
[----:B-1----:R-:W-:-:S06]  /*196d0*/  FADD.FTZ R31, R20, R31 ;  /* 0x0000001f141f7221 */ /* 0x002fcc0000010000 */
[----:B------:R-:W1:Y:S01]  /*196e0*/  MUFU.EX2 R38, R38 ;  /* 0x0000002600267308 */ /* 0x000e620000000800 */
[----:B--2---:R-:W-:Y:S01]  /*196f0*/  FADD.FTZ R6, R66, R29 ;  /* 0x0000001d42067221 */ /* 0x004fe20000010000 */
[----:B------:R-:W-:-:S06]  /*19700*/  FFMA.FTZ R44, R44, R3, -R7 ;  /* 0x000000032c2c7223 */ /* 0x000fcc0000010807 */
[----:B------:R-:W2:Y:S01]  /*19710*/  MUFU.EX2 R15, R70 ;  /* 0x00000046000f7308 */ /* 0x000ea20000000800 */
[----:B---3--:R-:W-:Y:S01]  /*19720*/  FADD.FTZ R8, R26, R31 ;  /* 0x0000001f1a087221 */ /* 0x008fe20000010000 */
[----:B----4-:R-:W-:-:S06]  /*19730*/  FADD.FTZ R29, R11, R6 ;  /* 0x000000060b1d7221 */ /* 0x010fcc0000010000 */
[----:B------:R-:W3:Y:S08]  /*19740*/  MUFU.EX2 R203, R42 ;  /* 0x0000002a00cb7308 */ /* 0x000ef00000000800 */
[----:B------:R-:W4:Y:S01]  /*19750*/  MUFU.EX2 R40, R40 ;  /* 0x0000002800287308 */ /* 0x000f220000000800 */
[----:B------:R-:W-:Y:S01]  /*19760*/  FFMA.FTZ R74, R74, R3, -R7 ;  /* 0x000000034a4a7223 */ /* 0x000fe20000010807 */
[----:B0-----:R-:W-:-:S06]  /*19770*/  FADD.FTZ R31, R201, R8 ;  /* 0x00000008c91f7221 */ /* 0x001fcc0000010000 */
[----:B------:R-:W0:Y:S01]  /*19780*/  MUFU.EX2 R30, R30 ;  /* 0x0000001e001e7308 */ /* 0x000e220000000800 */
[----:B------:R-:W-:Y:S01]  /*19790*/  FADD.FTZ R6, R52, R29 ;  /* 0x0000001d34067221 */ /* 0x000fe20000010000 */
[----:B------:R-:W-:-:S06]  /*197a0*/  FFMA.FTZ R32, R32, R3, -R7 ;  /* 0x0000000320207223 */ /* 0x000fcc0000010807 */
[----:B------:R-:W0:Y:S01]  /*197b0*/  MUFU.EX2 R21, R72 ;  /* 0x0000004800157308 */ /* 0x000e220000000800 */
[----:B-1----:R-:W-:Y:S01]  /*197c0*/  FADD.FTZ R0, R38, R31 ;  /* 0x0000001f26007221 */ /* 0x002fe20000010000 */
[----:B--2---:R-:W-:-:S06]  /*197d0*/  FADD.FTZ R31, R15, R6 ;  /* 0x000000060f1f7221 */ /* 0x004fcc0000010000 */
[----:B------:R-:W1:Y:S08]  /*197e0*/  MUFU.EX2 R197, R46 ;  /* 0x0000002e00c57308 */ /* 0x000e700000000800 */
[----:B------:R-:W2:Y:S01]  /*197f0*/  MUFU.EX2 R44, R44 ;  /* 0x0000002c002c7308 */ /* 0x000ea20000000800 */
[----:B------:R-:W-:Y:S01]  /*19800*/  FFMA.FTZ R76, R76, R3, -R7 ;  /* 0x000000034c4c7223 */ /* 0x000fe20000010807 */
[----:B---3--:R-:W-:-:S06]  /*19810*/  FADD.FTZ R33, R203, R0 ;  /* 0x00000000cb217221 */ /* 0x008fcc0000010000 */
[----:B------:R-:W3:Y:S01]  /*19820*/  MUFU.EX2 R50, R50 ;  /* 0x0000003200327308 */ /* 0x000ee20000000800 */
[----:B----4-:R-:W-:Y:S01]  /*19830*/  FADD.FTZ R0, R40, R31 ;  /* 0x0000001f28007221 */ /* 0x010fe20000010000 */
[----:B------:R-:W-:-:S06]  /*19840*/  FFMA.FTZ R36, R36, R3, -R7 ;  /* 0x0000000324247223 */ /* 0x000fcc0000010807 */
[----:B------:R-:W4:Y:S01]  /*19850*/  MUFU.EX2 R25, R74 ;  /* 0x0000004a00197308 */ /* 0x000f220000000800 */
[----:B0-----:R-:W-:Y:S01]  /*19860*/  FADD.FTZ R6, R30, R33 ;  /* 0x000000211e067221 */ /* 0x001fe20000010000 */
[----:B------:R-:W-:-:S06]  /*19870*/  FADD.FTZ R31, R21, R0 ;  /* 0x00000000151f7221 */ /* 0x000fcc0000010000 */
[----:B------:R-:W0:Y:S01]  /*19880*/  MUFU.EX2 R199, R54 ;  /* 0x0000003600c77308 */ /* 0x000e220000000800 */
[----:B------:R-:W-:-:S07]  /*19890*/  FFMA.FTZ R14, R14, R3, -R7 ;  /* 0x000000030e0e7223 */ /* 0x000fce0000010807 */
[----:B------:R-:W0:Y:S01]  /*198a0*/  MUFU.EX2 R32, R32 ;  /* 0x0000002000207308 */ /* 0x000e220000000800 */
[-CC-:B------:R-:W-:Y:S01]  /*198b0*/  FFMA.FTZ R24, R24, R3.reuse, -R7.reuse ;  /* 0x0000000318187223 */ /* 0x180fe20000010807 */
[-CC-:B------:R-:W-:Y:S01]  /*198c0*/  FFMA.FTZ R12, R12, R3.reuse, -R7.reuse ;  /* 0x000000030c0c7223 */ /* 0x180fe20000010807 */
[-CC-:B------:R-:W-:Y:S01]  /*198d0*/  FFMA.FTZ R28, R28, R3.reuse, -R7.reuse ;  /* 0x000000031c1c7223 */ /* 0x180fe20000010807 */
[----:B------:R-:W-:-:S04]  /*198e0*/  FFMA.FTZ R10, R10, R3, -R7 ;  /* 0x000000030a0a7223 */ /* 0x000fc80000010807 */
[----:B------:R-:W0:Y:S01]  /*198f0*/  MUFU.EX2 R48, R48 ;  /* 0x0000003000307308 */ /* 0x000e220000000800 */
[----:B-1----:R-:W-:Y:S01]  /*19900*/  FADD.FTZ R7, R197, R6 ;  /* 0x00000006c5077221 */ /* 0x002fe20000010000 */
[----:B--2---:R-:W-:-:S06]  /*19910*/  FADD.FTZ R0, R44, R31 ;  /* 0x0000001f2c007221 */ /* 0x004fcc0000010000 */
[----:B------:R-:W1:Y:S01]  /*19920*/  MUFU.EX2 R27, R76 ;  /* 0x0000004c001b7308 */ /* 0x000e620000000800 */
[----:B------:R-:W-:Y:S01]  /*19930*/  F2FP.BF16.F32.PACK_AB R209, R2, R209 ;  /* 0x000000d102d1723e */ /* 0x000fe200000010ff */
[----:B---3--:R-:W-:-:S06]  /*19940*/  FADD.FTZ R2, R50, R7 ;  /* 0x0000000732027221 */ /* 0x008fcc0000010000 */
[----:B------:R-:W2:Y:S01]  /*19950*/  MUFU.EX2 R193, R56 ;  /* 0x0000003800c17308 */ /* 0x000ea20000000800 */
[----:B----4-:R-:W-:-:S07]  /*19960*/  FADD.FTZ R31, R25, R0 ;  /* 0x00000000191f7221 */ /* 0x010fce0000010000 */
[----:B------:R-:W3:Y:S01]  /*19970*/  MUFU.EX2 R36, R36 ;  /* 0x0000002400247308 */ /* 0x000ee20000000800 */
[----:B0-----:R-:W-:Y:S01]  /*19980*/  FADD.FTZ R33, R199, R2 ;  /* 0x00000002c7217221 */ /* 0x001fe20000010000 */
[----:B------:R-:W-:-:S06]  /*19990*/  FADD.FTZ R0, R32, R31 ;  /* 0x0000001f20007221 */ /* 0x000fcc0000010000 */
[----:B------:R-:W0:Y:S01]  /*199a0*/  MUFU.EX2 R58, R58 ;  /* 0x0000003a003a7308 */ /* 0x000e220000000800 */
[----:B------:R-:W-:-:S07]  /*199b0*/  SHF.R.U32.HI R34, RZ, 0x1f, R223 ;  /* 0x0000001fff227819 */ /* 0x000fce00000116df */
[----:B------:R0:W4:Y:S01]  /*199c0*/  MUFU.EX2 R29, R14 ;  /* 0x0000000e001d7308 */ /* 0x0001220000000800 */
[----:B------:R-:W-:Y:S01]  /*199d0*/  FADD.FTZ R2, R48, R33 ;  /* 0x0000002130027221 */ /* 0x000fe20000010000 */
[----:B-1----:R-:W-:-:S06]  /*199e0*/  FADD.FTZ R31, R27, R0 ;  /* 0x000000001b1f7221 */ /* 0x002fcc0000010000 */
[----:B------:R-:W1:Y:S01]  /*199f0*/  MUFU.EX2 R24, R24 ;  /* 0x0000001800187308 */ /* 0x000e620000000800 */
[----:B------:R-:W-:Y:S01]  /*19a00*/  LEA.HI.SX32 R223, R223, R34, 0x1b ;  /* 0x00000022dfdf7211 */ /* 0x000fe200078fdaff */
[----:B--2---:R-:W-:Y:S01]  /*19a10*/  FADD.FTZ R33, R193, R2 ;  /* 0x00000002c1217221 */ /* 0x004fe20000010000 */
[----:B---3--:R-:W-:-:S05]  /*19a20*/  FADD.FTZ R0, R36, R31 ;  /* 0x0000001f24007221 */ /* 0x008fca0000010000 */
[----:B------:R-:W2:Y:S01]  /*19a30*/  MUFU.EX2 R7, R12 ;  /* 0x0000000c00077308 */ /* 0x000ea20000000800 */
[----:B------:R-:W-:Y:S01]  /*19a40*/  VIADD R8, R177, 0xfffffffe ;  /* 0xfffffffeb1087836 */ /* 0x000fe20000000000 */
[----:B------:R-:W-:Y:S01]  /*19a50*/  VIMNMX R223, RZ, R223, !PT ;  /* 0x000000dfffdf7248 */ /* 0x000fe20007fe0100 */
[----:B0-----:R-:W-:-:S05]  /*19a60*/  FADD.FTZ R14, R58, R33 ;  /* 0x000000213a0e7221 */ /* 0x001fca0000010000 */
[----:B------:R-:W0:Y:S01]  /*19a70*/  MUFU.EX2 R28, R28 ;  /* 0x0000001c001c7308 */ /* 0x000e220000000800 */
[----:B----4-:R-:W-:Y:S01]  /*19a80*/  FADD.FTZ R33, R29, R0 ;  /* 0x000000001d217221 */ /* 0x010fe20000010000 */
[----:B------:R-:W-:-:S06]  /*19a90*/  ISETP.GE.AND P2, PT, R8, R223, PT ;  /* 0x000000df0800720c */ /* 0x000fcc0003f46270 */
[----:B------:R-:W3:Y:S01]  /*19aa0*/  MUFU.EX2 R195, R60 ;  /* 0x0000003c00c37308 */ /* 0x000ee20000000800 */
[----:B-1----:R-:W-:-:S07]  /*19ab0*/  FADD.FTZ R0, R24, R33 ;  /* 0x0000002118007221 */ /* 0x002fce0000010000 */
[----:B------:R-:W1:Y:S01]  /*19ac0*/  MUFU.EX2 R31, R10 ;  /* 0x0000000a001f7308 */ /* 0x000e620000000800 */
[----:B------:R-:W-:Y:S01]  /*19ad0*/  F2FP.BF16.F32.PACK_AB R210, R9, R64 ;  /* 0x0000004009d2723e */ /* 0x000fe200000010ff */
[----:B--2---:R-:W-:Y:S01]  /*19ae0*/  FADD.FTZ R9, R7, R0 ;  /* 0x0000000007097221 */ /* 0x004fe20000010000 */
[----:B------:R-:W-:Y:S03]  /*19af0*/  BSSY B0, `(.L_x_2517) ;  /* 0x0000612000007945 */ /* 0x000fe60003800000 */
[----:B0-----:R-:W-:Y:S01]  /*19b00*/  FADD.FTZ R0, R28, R9 ;  /* 0x000000091c007221 */ /* 0x001fe20000010000 */
[----:B------:R-:W-:Y:S01]  /*19b10*/  F2FP.BF16.F32.PACK_AB R206, R15, R52 ;  /* 0x000000340fce723e */ /* 0x000fe200000010ff */
[----:B---3--:R-:W-:Y:S01]  /*19b20*/  FADD.FTZ R14, R195, R14 ;  /* 0x0000000ec30e7221 */ /* 0x008fe20000010000 */
[----:B------:R-:W-:Y:S01]  /*19b30*/  F2FP.BF16.F32.PACK_AB R211, R78, R211 ;  /* 0x000000d34ed3723e */ /* 0x000fe200000010ff */
[----:B------:R-:W-:Y:S01]  /*19b40*/  IMAD.MOV.U32 R2, RZ, RZ, 0x3f800000 ;  /* 0x3f800000ff027424 */ /* 0x000fe200078e00ff */
[----:B------:R-:W-:Y:S01]  /*19b50*/  F2FP.BF16.F32.PACK_AB R205, R80, R205 ;  /* 0x000000cd50cd723e */ /* 0x000fe200000010ff */
[--C-:B------:R-:W-:Y:S01]  /*19b60*/  IMAD.MOV.U32 R150, RZ, RZ, R151.reuse ;  /* 0x000000ffff967224 */ /* 0x100fe200078e0097 */
[----:B------:R-:W-:Y:S01]  /*19b70*/  F2FP.BF16.F32.PACK_AB R201, R201, R26 ;  /* 0x0000001ac9c9723e */ /* 0x000fe200000010ff */
[--C-:B------:R-:W-:Y:S01]  /*19b80*/  IMAD.MOV.U32 R149, RZ, RZ, R151.reuse ;  /* 0x000000ffff957224 */ /* 0x100fe200078e0097 */
[----:B------:R-:W-:Y:S01]  /*19b90*/  F2FP.BF16.F32.PACK_AB R203, R203, R38 ;  /* 0x00000026cbcb723e */ /* 0x000fe200000010ff */
[----:B-1----:R-:W-:Y:S01]  /*19ba0*/  FADD.FTZ R15, R31, R0 ;  /* 0x000000001f0f7221 */ /* 0x002fe20000010000 */
[----:B------:R-:W-:Y:S01]  /*19bb0*/  F2FP.BF16.F32.PACK_AB R197, R197, R30 ;  /* 0x0000001ec5c5723e */ /* 0x000fe200000010ff */
[----:B------:R-:W-:Y:S01]  /*19bc0*/  IMAD.MOV.U32 R0, RZ, RZ, 0x3f800000 ;  /* 0x3f800000ff007424 */ /* 0x000fe200078e00ff */
[----:B------:R-:W-:Y:S01]  /*19bd0*/  F2FP.BF16.F32.PACK_AB R199, R199, R50 ;  /* 0x00000032c7c7723e */ /* 0x000fe200000010ff */
[--C-:B------:R-:W-:Y:S01]  /*19be0*/  IMAD.MOV.U32 R148, RZ, RZ, R151.reuse ;  /* 0x000000ffff947224 */ /* 0x100fe200078e0097 */
        /* <DEDUP_REMOVED lines=134> */
[----:B------:R-:W-:Y:S01]  /*1a450*/  IMAD.MOV.U32 R24, RZ, RZ, R151 ;  /* 0x000000ffff187224 */ /* 0x000fe200078e0097 */
[----:B------:R-:W-:Y:S06]  /*1a460*/  @!P2 BRA `(.L_x_2518) ;  /* 0x0000005400e8a947 */ /* 0x000fec0003800000 */
[----:B------:R-:W-:Y:S01]  /*1a470*/  BSSY B1, `(.L_x_2518) ;  /* 0x0000579000017945 */ /* 0x000fe20003800000 */
[----:B------:R-:W-:Y:S01]  /*1a480*/  IMAD.MOV.U32 R6, RZ, RZ, R4 ;  /* 0x000000ffff067224 */ /* 0x000fe200078e0004 */
[----:B------:R-:W-:Y:S01]  /*1a490*/  CS2R R150, SRZ ;  /* 0x0000000000967805 */ /* 0x000fe2000001ff00 */
[----:B------:R-:W-:Y:S01]  /*1a4a0*/  IMAD.MOV.U32 R7, RZ, RZ, R5 ;  /* 0x000000ffff077224 */ /* 0x000fe200078e0005 */
[----:B------:R-:W-:Y:S01]  /*1a4b0*/  CS2R R146, SRZ ;  /* 0x0000000000927805 */ /* 0x000fe2000001ff00 */
[----:B------:R-:W-:Y:S01]  /*1a4c0*/  IMAD.MOV.U32 R9, RZ, RZ, R219 ;  /* 0x000000ffff097224 */ /* 0x000fe200078e00db */
[----:B------:R-:W-:Y:S01]  /*1a4d0*/  CS2R R142, SRZ ;  /* 0x00000000008e7805 */ /* 0x000fe2000001ff00 */
[----:B------:R-:W-:Y:S01]  /*1a4e0*/  IMAD.MOV.U32 R10, RZ, RZ, R214 ;  /* 0x000000ffff0a7224 */ /* 0x000fe200078e00d6 */
[----:B------:R-:W-:Y:S01]  /*1a4f0*/  CS2R R138, SRZ ;  /* 0x00000000008a7805 */ /* 0x000fe2000001ff00 */
[----:B------:R-:W-:Y:S01]  /*1a500*/  IMAD.MOV.U32 R2, RZ, RZ, 0x3f800000 ;  /* 0x3f800000ff027424 */ /* 0x000fe200078e00ff */
        /* <DEDUP_REMOVED lines=60> */
.L_x_2529:
[----:B------:R-:W-:-:S05]  /*1a8d0*/  VIADD R3, R10, 0x1 ;  /* 0x000000010a037836 */ /* 0x000fca0000000000 */
[----:B------:R-:W-:-:S04]  /*1a8e0*/  ISETP.NE.AND P2, PT, R3, 0x2, PT ;  /* 0x000000020300780c */ /* 0x000fc80003f45270 */
[----:B------:R-:W-:Y:S02]  /*1a8f0*/  SEL R4, RZ, 0x1, P2 ;  /* 0x00000001ff047807 */ /* 0x000fe40001000000 */
[----:B------:R-:W-:Y:S02]  /*1a900*/  SEL R214, R3, RZ, P2 ;  /* 0x000000ff03d67207 */ /* 0x000fe40001000000 */
[----:B------:R-:W-:Y:S01]  /*1a910*/  LOP3.LUT R219, R9, R4, RZ, 0x3c, !PT ;  /* 0x0000000409db7212 */ /* 0x000fe200078e3cff */
[----:B------:R-:W-:Y:S06]  /*1a920*/  @!P0 BRA `(.L_x_2519) ;  /* 0x0000000000048947 */ /* 0x000fec0003800000 */
[----:B------:R-:W-:Y:S01]  /*1a930*/  BPT.TRAP 0x1 ;  /* 0x000000040000795c */ /* 0x000fe20000300000 */
.L_x_2519:
[----:B------:R-:W-:Y:S01]  /*1a940*/  IMAD R11, R214, 0x8, R16 ;  /* 0x00000008d60b7824 */ /* 0x000fe200078e0210 */
[----:B------:R-:W-:-:S04]  /*1a950*/  SHF.L.U32 R12, R219, 0x1f, RZ ;  /* 0x0000001fdb0c7819 */ /* 0x000fc800000006ff */
[----:B------:R0:W1:Y:S01]  /*1a960*/  SYNCS.PHASECHK.TRANS64.TRYWAIT P2, [R11+URZ+0x38830], R12 ;  /* 0x0388300c0b0075a7 */ /* 0x000062000804017f */
[----:B------:R-:W-:Y:S05]  /*1a970*/  @!P0 BRA `(.L_x_2520) ;  /* 0x0000000000048947 */ /* 0x000fea0003800000 */
[----:B------:R-:W-:Y:S01]  /*1a980*/  BPT.TRAP 0x1 ;  /* 0x000000040000795c */ /* 0x000fe20000300000 */
.L_x_2520:
[----:B------:R-:W-:Y:S01]  /*1a990*/  IMAD R4, R214, 0xa00, R222 ;  /* 0x00000a00d6047824 */ /* 0x000fe200078e02de */
[----:B------:R-:W-:Y:S01]  /*1a9a0*/  BSSY B2, `(.L_x_2521) ;  /* 0x0000006000027945 */ /* 0x000fe20003800000 */
[----:B------:R-:W-:Y:S02]  /*1a9b0*/  IMAD.MOV.U32 R5, RZ, RZ, 0x40000040 ;  /* 0x40000040ff057424 */ /* 0x000fe400078e00ff */
[----:B------:R-:W-:Y:S01]  /*1a9c0*/  VIADD R152, R4, 0x80 ;  /* 0x0000008004987836 */ /* 0x000fe20000000000 */
[----:B-1----:R-:W-:Y:S06]  /*1a9d0*/  @P2 BRA `(.L_x_2522) ;  /* 0x0000000000082947 */ /* 0x002fec0003800000 */
[----:B------:R-:W1:Y:S02]  /*1a9e0*/  SYNCS.PHASECHK.TRANS64.TRYWAIT P2, [R11+URZ+0x38830], R12 ;  /* 0x0388300c0b0075a7 */ /* 0x000e64000804017f */
[----:B-1----:R-:W-:Y:S05]  /*1a9f0*/  @!P2 BRA `(.L_x_2523) ;  /* 0x0000015c0014a947 */ /* 0x002fea0003800000 */
.L_x_2522:
[----:B------:R-:W-:Y:S05]  /*1aa00*/  BSYNC B2 ;  /* 0x0000000000027941 */ /* 0x000fea0003800000 */
.L_x_2521:
[----:B------:R-:W2:Y:S04]  /*1aa10*/  LDL.64 R154, [R1+0x40] ;  /* 0x00004000019a7983 */ /* 0x000ea80000100a00 */
[----:B------:R-:W3:Y:S01]  /*1aa20*/  LDL.64 R156, [R1+0x48] ;  /* 0x00004800019c7983 */ /* 0x000ee20000100a00 */
[----:B------:R-:W-:Y:S02]  /*1aa30*/  R2UR UR18, R4 ;  /* 0x00000000041272ca */ /* 0x000fe400000e0000 */
[----:B------:R-:W-:Y:S01]  /*1aa40*/  R2UR UR19, R5 ;  /* 0x00000000051372ca */ /* 0x000fe200000e0000 */
[----:B------:R-:W-:Y:S01]  /*1aa50*/  WARPGROUP.ARRIVE ;  /* 0x00000000000079c5 */ /* 0x000fe20000000000 */
[----:B------:R-:W-:Y:S01]  /*1aa60*/  IMAD.MOV.U32 R153, RZ, RZ, 0x40000040 ;  /* 0x40000040ff997424 */ /* 0x000fe200078e00ff */
[----:B------:R-:W-:-:S04]  /*1aa70*/  R2UR UR6, R152 ;  /* 0x00000000980672ca */ /* 0x000fc800000e0000 */
[----:B------:R-:W-:Y:S01]  /*1aa80*/  R2UR UR7, R153 ;  /* 0x00000000990772ca */ /* 0x000fe200000e0000 */
[----:B01----:R-:W-:Y:S02]  /*1aa90*/  VIADD R12, R4, 0x100 ;  /* 0x00000100040c7836 */ /* 0x003fe40000000000 */
[----:B------:R-:W-:-:S03]  /*1aaa0*/  IMAD.MOV.U32 R13, RZ, RZ, 0x40000040 ;  /* 0x40000040ff0d7424 */ /* 0x000fc600078e00ff */
[----:B------:R-:W-:Y:S02]  /*1aab0*/  R2UR UR10, R12 ;  /* 0x000000000c0a72ca */ /* 0x000fe400000e0000 */
[----:B------:R-:W-:Y:S01]  /*1aac0*/  R2UR UR11, R13 ;  /* 0x000000000d0b72ca */ /* 0x000fe200000e0000 */
[----:B------:R-:W-:Y:S02]  /*1aad0*/  VIADD R20, R4, 0x180 ;  /* 0x0000018004147836 */ /* 0x000fe40000000000 */
[----:B------:R-:W-:-:S03]  /*1aae0*/  IMAD.MOV.U32 R21, RZ, RZ, 0x40000040 ;  /* 0x40000040ff157424 */ /* 0x000fc600078e00ff */
[----:B------:R-:W-:Y:S02]  /*1aaf0*/  R2UR UR14, R20 ;  /* 0x00000000140e72ca */ /* 0x000fe400000e0000 */
[----:B------:R-:W-:Y:S02]  /*1ab00*/  R2UR UR15, R21 ;  /* 0x00000000150f72ca */ /* 0x000fe400000e0000 */
[----:B--2---:R-:W-:Y:S02]  /*1ab10*/  R2UR UR24, R154 ;  /* 0x000000009a1872ca */ /* 0x004fe400000e0000 */
[----:B------:R-:W-:Y:S02]  /*1ab20*/  R2UR UR25, R155 ;  /* 0x000000009b1972ca */ /* 0x000fe400000e0000 */
[----:B------:R-:W2:Y:S01]  /*1ab30*/  LDL.64 R154, [R1+0x38] ;  /* 0x00003800019a7983 */ /* 0x000ea20000100a00 */
[----:B---3--:R-:W-:Y:S02]  /*1ab40*/  R2UR UR20, R156 ;  /* 0x000000009c1472ca */ /* 0x008fe400000e0000 */
[----:B------:R-:W-:-:S11]  /*1ab50*/  R2UR UR21, R157 ;  /* 0x000000009d1572ca */ /* 0x000fd600000e0000 */
[----:B------:R-:W-:Y:S02]  /*1ab60*/  UMOV UR16, UR20 ;  /* 0x0000001400107c82 */ /* 0x000fe40008000000 */
        /* <DEDUP_REMOVED lines=14> */
[----:B------:R-:W-:Y:S01]  /*1ac50*/  VIADD R12, R4, 0x200 ;  /* 0x00000200040c7836 */ /* 0x000fe20000000000 */
[----:B------:R-:W-:Y:S02]  /*1ac60*/  WARPGROUP.DEPBAR.LE gsb0, 0x0 ;  /* 0x00008000000079c5 */ /* 0x000fe40000010000 */
[----:B------:R-:W-:-:S06]  /*1ac70*/  WARPGROUP.ARRIVE ;  /* 0x00000000000079c5 */ /* 0x000fcc0000000000 */
[----:B------:R-:W-:Y:S01]  /*1ac80*/  HGMMA.64x16x16.F32.BF16 R160, gdesc[UR12], RZ, !UPT, gsb0 ;  /* 0x002000000ca079f0 */ /* 0x000fe2000c0018ff */
[----:B------:R-:W-:Y:S01]  /*1ac90*/  IMAD.MOV.U32 R13, RZ, RZ, 0x40000040 ;  /* 0x40000040ff0d7424 */ /* 0x000fe200078e00ff */
[----:B------:R-:W-:Y:S01]  /*1aca0*/  R2UR UR18, R12 ;  /* 0x000000000c1272ca */ /* 0x000fe200000e0000 */
[----:B------:R-:W-:Y:S02]  /*1acb0*/  VIADD R152, R4, 0x82 ;  /* 0x0000008204987836 */ /* 0x000fe40000000000 */
[----:B------:R-:W-:Y:S01]  /*1acc0*/  IMAD.MOV.U32 R153, RZ, RZ, 0x40000040 ;  /* 0x40000040ff997424 */ /* 0x000fe200078e00ff */
[----:B------:R-:W-:Y:S02]  /*1acd0*/  R2UR UR19, R13 ;  /* 0x000000000d1372ca */ /* 0x000fe400000e0000 */
[----:B------:R-:W-:Y:S02]  /*1ace0*/  R2UR UR22, R152 ;  /* 0x00000000981672ca */ /* 0x000fe400000e0000 */
[----:B------:R-:W-:Y:S01]  /*1acf0*/  R2UR UR23, R153 ;  /* 0x00000000991772ca */ /* 0x000fe200000e0000 */
[----:B------:R-:W-:Y:S01]  /*1ad00*/  UMOV UR16, UR20 ;  /* 0x0000001400107c82 */ /* 0x000fe20008000000 */
[----:B------:R-:W-:Y:S01]  /*1ad10*/  UMOV UR17, UR21 ;  /* 0x0000001500117c82 */ /* 0x000fe20008000000 */
[----:B------:R-:W-:-:S02]  /*1ad20*/  WARPGROUP.DEPBAR.LE gsb0, 0x0 ;  /* 0x00008000000079c5 */ /* 0x000fc40000010000 */
[----:B------:R-:W-:Y:S01]  /*1ad30*/  VIADD R20, R4, 0x2 ;  /* 0x0000000204147836 */ /* 0x000fe20000000000 */
[----:B--2---:R-:W-:Y:S02]  /*1ad40*/  R2UR UR26, R154 ;  /* 0x000000009a1a72ca */ /* 0x004fe400000e0000 */
[----:B------:R-:W-:Y:S02]  /*1ad50*/  R2UR UR27, R155 ;  /* 0x000000009b1b72ca */ /* 0x000fe400000e0000 */
[----:B------:R-:W-:-:S06]  /*1ad60*/  WARPGROUP.ARRIVE ;  /* 0x00000000000079c5 */ /* 0x000fcc0000000000 */
[----:B------:R-:W-:Y:S01]  /*1ad70*/  HGMMA.64x16x16.F32.BF16 R152, gdesc[UR16], RZ, !UPT, gsb0 ;  /* 0x00200000109879f0 */ /* 0x000fe2000c0018ff */
[----:B------:R-:W-:Y:S01]  /*1ad80*/  IMAD.MOV.U32 R21, RZ, RZ, 0x40000040 ;  /* 0x40000040ff157424 */ /* 0x000fe200078e00ff */
[----:B------:R-:W-:-:S04]  /*1ad90*/  R2UR UR6, R20 ;  /* 0x00000000140672ca */ /* 0x000fc800000e0000 */
[----:B------:R-:W-:Y:S01]  /*1ada0*/  R2UR UR7, R21 ;  /* 0x00000000150772ca */ /* 0x000fe200000e0000 */
[----:B------:R-:W-:Y:S01]  /*1adb0*/  UMOV UR4, UR24 ;  /* 0x0000001800047c82 */ /* 0x000fe20008000000 */
[----:B------:R-:W-:Y:S01]  /*1adc0*/  UMOV UR5, UR25 ;  /* 0x0000001900057c82 */ /* 0x000fe20008000000 */
        /* <DEDUP_REMOVED lines=12> */
[----:B------:R-:W2:Y:S01]  /*1ae90*/  LDL.64 R20, [R1+0x30] ;  /* 0x0000300001147983 */ /* 0x000ea20000100a00 */
[----:B------:R-:W-:Y:S03]  /*1aea0*/  HGMMA.64x16x16.F32.BF16 R184, gdesc[UR4], R184, gsb0 ;  /* 0x0020000004b879f0 */ /* 0x000fe600080018b8 */
        /* <DEDUP_REMOVED lines=64> */
[----:B--2---:R-:W-:Y:S02]  /*1b2b0*/  R2UR UR24, R20 ;  /* 0x00000000141872ca */ /* 0x004fe400000e0000 */
[----:B------:R-:W-:Y:S02]  /*1b2c0*/  R2UR UR25, R21 ;  /* 0x00000000151972ca */ /* 0x000fe400000e0000 */
[----:B------:R-:W2:Y:S01]  /*1b2d0*/  LDL.64 R20, [R1+0x28] ;  /* 0x0000280001147983 */ /* 0x000ea20000100a00 */
[----:B------:R-:W-:-:S02]  /*1b2e0*/  WARPGROUP.DEPBAR.LE gsb0, 0x0 ;  /* 0x00008000000079c5 */ /* 0x000fc40000010000 */
        /* <DEDUP_REMOVED lines=143> */
[----:B--2---:R-:W-:Y:S02]  /*1bbe0*/  R2UR UR26, R20 ;  /* 0x00000000141a72ca */ /* 0x004fe400000e0000 */
[----:B------:R-:W-:Y:S02]  /*1bbf0*/  R2UR UR27, R21 ;  /* 0x00000000151b72ca */ /* 0x000fe400000e0000 */
[----:B------:R-:W2:Y:S01]  /*1bc00*/  LDL.64 R20, [R1+0x10] ;  /* 0x0000100001147983 */ /* 0x000ea20000100a00 */
[----:B------:R-:W-:Y:S02]  /*1bc10*/  VIADD R12, R4, 0x284 ;  /* 0x00000284040c7836 */ /* 0x000fe40000000000 */
[----:B------:R-:W-:-:S03]  /*1bc20*/  IMAD.MOV.U32 R13, RZ, RZ, 0x40000040 ;  /* 0x40000040ff0d7424 */ /* 0x000fc600078e00ff */
[----:B------:R-:W-:Y:S02]  /*1bc30*/  R2UR UR6, R12 ;  /* 0x000000000c0672ca */ /* 0x000fe400000e0000 */
[----:B------:R-:W-:Y:S01]  /*1bc40*/  R2UR UR7, R13 ;  /* 0x000000000d0772ca */ /* 0x000fe200000e0000 */
[----:B------:R-:W-:Y:S02]  /*1bc50*/  UMOV UR4, UR26 ;  /* 0x0000001a00047c82 */ /* 0x000fe40008000000 */
[----:B------:R-:W-:Y:S01]  /*1bc60*/  UMOV UR5, UR27 ;  /* 0x0000001b00057c82 */ /* 0x000fe20008000000 */
[----:B------:R-:W-:Y:S02]  /*1bc70*/  WARPGROUP.DEPBAR.LE gsb0, 0x0 ;  /* 0x00008000000079c5 */ /* 0x000fe40000010000 */
[----:B------:R-:W-:-:S07]  /*1bc80*/  WARPGROUP.ARRIVE ;  /* 0x00000000000079c5 */ /* 0x000fce0000000000 */
        /* <DEDUP_REMOVED lines=89> */
[----:B------:R-:W2:Y:S01]  /*1c220*/  LDL.64 R20, [R1] ;  /* 0x0000000001147983 */ /* 0x000ea20000100a00 */
[----:B------:R-:W-:Y:S02]  /*1c230*/  R2UR UR6, R12 ;  /* 0x000000000c0672ca */ /* 0x000fe400000e0000 */
[----:B------:R-:W-:-:S06]  /*1c240*/  R2UR UR7, R13 ;  /* 0x000000000d0772ca */ /* 0x000fcc00000e0000 */
        /* <DEDUP_REMOVED lines=44> */
[----:B------:R-:W-:Y:S02]  /*1c510*/  R2UR UR7, R13 ;  /* 0x000000000d0772ca */ /* 0x000fe400000e0000 */
[----:B--2---:R-:W-:Y:S02]  /*1c520*/  R2UR UR24, R20 ;  /* 0x00000000141872ca */ /* 0x004fe400000e0000 */
[----:B------:R-:W-:-:S11]  /*1c530*/  R2UR UR25, R21 ;  /* 0x00000000151972ca */ /* 0x000fd600000e0000 */
        /* <DEDUP_REMOVED lines=442> */
.L_x_2524:
[----:B------:R-:W-:Y:S01]  /*1e0e0*/  SHF.L.U32 R0, R9, 0x1f, RZ ;  /* 0x0000001f09007819 */ /* 0x000fe200000006ff */
[----:B------:R-:W-:-:S04]  /*1e0f0*/  IMAD R9, R10, 0x8, R16 ;  /* 0x000000080a097824 */ /* 0x000fc800078e0210 */
[----:B------:R0:W1:Y:S01]  /*1e100*/  SYNCS.PHASECHK.TRANS64.TRYWAIT P2, [R9+URZ+0x38850], R0 ;  /* 0x03885000090075a7 */ /* 0x000062000804017f */
[----:B------:R-:W-:Y:S05]  /*1e110*/  @!P0 BRA `(.L_x_2525) ;  /* 0x0000000000048947 */ /* 0x000fea0003800000 */
[----:B------:R-:W-:Y:S01]  /*1e120*/  BPT.TRAP 0x1 ;  /* 0x000000040000795c */ /* 0x000fe20000300000 */
.L_x_2525:
[----:B------:R-:W-:Y:S04]  /*1e130*/  BSSY B2, `(.L_x_2526) ;  /* 0x0000004000027945 */ /* 0x000fe80003800000 */
[----:B-1----:R-:W-:Y:S05]  /*1e140*/  @P2 BRA `(.L_x_2527) ;  /* 0x0000000000082947 */ /* 0x002fea0003800000 */
[----:B------:R-:W1:Y:S02]  /*1e150*/  SYNCS.PHASECHK.TRANS64.TRYWAIT P2, [R9+URZ+0x38850], R0 ;  /* 0x03885000090075a7 */ /* 0x000e64000804017f */
[----:B-1----:R-:W-:Y:S05]  /*1e160*/  @!P2 BRA `(.L_x_2528) ;  /* 0x00000124004ca947 */ /* 0x002fea0003800000 */
.L_x_2527:
[----:B------:R-:W-:Y:S05]  /*1e170*/  BSYNC B2 ;  /* 0x0000000000027941 */ /* 0x000fea0003800000 */
.L_x_2526:
[----:B01----:R-:W-:Y:S01]  /*1e180*/  VIADD R0, R16, 0x400 ;  /* 0x0000040010007836 */ /* 0x003fe20000000000 */
[----:B------:R-:W2:Y:S01]  /*1e190*/  LDL R226, [R1+0x68] ;  /* 0x0000680001e27983 */ /* 0x000ea20000100800 */
[----:B------:R-:W-:Y:S01]  /*1e1a0*/  IMAD.MOV.U32 R3, RZ, RZ, 0x40000040 ;  /* 0x40000040ff037424 */ /* 0x000fe200078e00ff */
[----:B------:R-:W-:Y:S02]  /*1e1b0*/  WARPGROUP.ARRIVE ;  /* 0x00000000000079c5 */ /* 0x000fe40000000000 */
[----:B------:R-:W-:Y:S02]  /*1e1c0*/  SHF.R.U32.HI R0, RZ, 0x4, R0 ;  /* 0x00000004ff007819 */ /* 0x000fe40000011600 */
[----:B------:R-:W-:Y:S02]  /*1e1d0*/  R2UR UR7, R3 ;  /* 0x00000000030772ca */ /* 0x000fe400000e0000 */
[----:B------:R-:W-:-:S04]  /*1e1e0*/  LOP3.LUT R0, R0, 0x3fff, RZ, 0xc0, !PT ;  /* 0x00003fff00007812 */ /* 0x000fc800078ec0ff */
[----:B------:R-:W-:-:S05]  /*1e1f0*/  LOP3.LUT R0, R0, 0x2800000, RZ, 0xfc, !PT ;  /* 0x0280000000007812 */ /* 0x000fca00078efcff */
[----:B------:R-:W-:-:S05]  /*1e200*/  IMAD R2, R10, 0xa00, R0 ;  /* 0x00000a000a027824 */ /* 0x000fca00078e0200 */
[----:B------:R-:W-:-:S13]  /*1e210*/  R2UR UR6, R2 ;  /* 0x00000000020672ca */ /* 0x000fda00000e0000 */
[----:B------:R-:W-:Y:S01]  /*1e220*/  HGMMA.64x256x16.F32.BF16 R24, R208, gdesc[UR4].tnspB, R24, gsb0 ;  /* 0x43e00004d0187df0 */ /* 0x000fe20008001818 */
[----:B------:R-:W-:Y:S02]  /*1e230*/  VIADD R4, R2, 0x80 ;  /* 0x0000008002047836 */ /* 0x000fe40000000000 */
[----:B------:R-:W-:-:S03]  /*1e240*/  IMAD.MOV.U32 R5, RZ, RZ, 0x40000040 ;  /* 0x40000040ff057424 */ /* 0x000fc600078e00ff */
[----:B------:R-:W-:Y:S02]  /*1e250*/  R2UR UR6, R4 ;  /* 0x00000000040672ca */ /* 0x000fe400000e0000 */
[----:B------:R-:W-:Y:S01]  /*1e260*/  R2UR UR7, R5 ;  /* 0x00000000050772ca */ /* 0x000fe200000e0000 */
[----:B------:R-:W-:Y:S02]  /*1e270*/  VIADD R4, R2, 0x100 ;  /* 0x0000010002047836 */ /* 0x000fe40000000000 */
[----:B------:R-:W-:Y:S01]  /*1e280*/  IMAD.MOV.U32 R5, RZ, RZ, 0x40000040 ;  /* 0x40000040ff057424 */ /* 0x000fe200078e00ff */
[----:B------:R-:W-:Y:S02]  /*1e290*/  WARPGROUP.DEPBAR.LE gsb0, 0x0 ;  /* 0x00008000000079c5 */ /* 0x000fe40000010000 */
[----:B------:R-:W-:Y:S01]  /*1e2a0*/  WARPGROUP.ARRIVE ;  /* 0x00000000000079c5 */ /* 0x000fe20000000000 */
[----:B------:R-:W3:Y:S01]  /*1e2b0*/  LDL R211, [R1+0x64] ;  /* 0x0000640001d37983 */ /* 0x000ee20000100800 */
[----:B------:R-:W-:-:S02]  /*1e2c0*/  IMAD.MOV.U32 R3, RZ, RZ, 0x40000040 ;  /* 0x40000040ff037424 */ /* 0x000fc400078e00ff */
[----:B------:R-:W-:Y:S01]  /*1e2d0*/  FMUL.FTZ R21, R185, UR39 ;  /* 0x00000027b9157c20 */ /* 0x000fe20008410000 */
[----:B------:R-:W-:Y:S01]  /*1e2e0*/  FMUL.FTZ R185, R189, UR39 ;  /* 0x00000027bdb97c20 */ /* 0x000fe20008410000 */
[----:B------:R-:W-:-:S08]  /*1e2f0*/  FMUL.FTZ R176, R176, UR39 ;  /* 0x00000027b0b07c20 */ /* 0x000fd00008410000 */
        /* <DEDUP_REMOVED lines=23> */
[----:B------:R-:W-:-:S02]  /*1e470*/  VIADD R2, R2, 0x200 ;  /* 0x0000020002027836 */ /* 0x000fc40000000000 */
        /* <DEDUP_REMOVED lines=14> */
[----:B------:R-:W-:-:S02]  /*1e560*/  @!P1 VIADD R11, R11, 0x38840 ;  /* 0x000388400b0b9836 */ /* 0x000fc40000000000 */
[----:B------:R-:W-:-:S03]  /*1e570*/  @!P1 VIADD R9, R9, 0x38860 ;  /* 0x0003886009099836 */ /* 0x000fc60000000000 */
[----:B------:R-:W-:Y:S02]  /*1e580*/  @!P1 PRMT R11, RZ, 0x654, R11 ;  /* 0x00000654ff0b9816 */ /* 0x000fe4000000000b */
[----:B------:R-:W-:Y:S01]  /*1e590*/  MUFU.TANH R178, R178 ;  /* 0x000000b200b27308 */ /* 0x000fe20000002400 */
[----:B------:R-:W-:-:S07]  /*1e5a0*/  @!P1 PRMT R9, RZ, 0x654, R9 ;  /* 0x00000654ff099816 */ /* 0x000fce0000000009 */
        /* <DEDUP_REMOVED lines=23> */
[----:B------:R-:W-:Y:S01]  /*1e720*/  FMUL.FTZ R4, R190, UR39 ;  /* 0x00000027be047c20 */ /* 0x000fe20008410000 */
[----:B------:R-:W-:Y:S01]  /*1e730*/  R2UR UR7, R5 ;  /* 0x00000000050772ca */ /* 0x000fe200000e0000 */
[----:B------:R-:W-:Y:S01]  /*1e740*/  FMUL.FTZ R5, R184, UR39 ;  /* 0x00000027b8057c20 */ /* 0x000fe20008410000 */
[----:B------:R-:W-:-:S03]  /*1e750*/  FMUL.FTZ R184, R188, UR39 ;  /* 0x00000027bcb87c20 */ /* 0x000fc60008410000 */
[----:B------:R-:W-:Y:S08]  /*1e760*/  MUFU.TANH R4, R4 ;  /* 0x0000000400047308 */ /* 0x000ff00000002400 */
[----:B------:R-:W0:Y:S08]  /*1e770*/  MUFU.TANH R5, R5 ;  /* 0x0000000500057308 */ /* 0x000e300000002400 */
[----:B------:R-:W1:Y:S01]  /*1e780*/  MUFU.TANH R184, R184 ;  /* 0x000000b800b87308 */ /* 0x000e620000002400 */
[----:B------:R-:W-:-:S02]  /*1e790*/  WARPGROUP.DEPBAR.LE gsb0, 0x0 ;  /* 0x00008000000079c5 */ /* 0x000fc40000010000 */
[----:B------:R-:W-:-:S06]  /*1e7a0*/  WARPGROUP.ARRIVE ;  /* 0x00000000000079c5 */ /* 0x000fcc0000000000 */
[----:B------:R-:W-:Y:S01]  /*1e7b0*/  HGMMA.64x256x16.F32.BF16 R24, R196, gdesc[UR4].tnspB, R24, gsb0 ;  /* 0x43e00004c4187df0 */ /* 0x000fe20008001818 */
[----:B------:R-:W-:Y:S01]  /*1e7c0*/  R2UR UR7, R3 ;  /* 0x00000000030772ca */ /* 0x000fe200000e0000 */
[----:B------:R-:W-:Y:S01]  /*1e7d0*/  IMAD.SHL.U32 R3, R225, 0x80, RZ ;  /* 0x00000080e1037824 */ /* 0x000fe200078e00ff */
[----:B------:R-:W-:Y:S01]  /*1e7e0*/  R2UR UR6, R2 ;  /* 0x00000000020672ca */ /* 0x000fe200000e0000 */
[----:B------:R-:W-:Y:S02]  /*1e7f0*/  FMUL.FTZ R2, R187, UR39 ;  /* 0x00000027bb027c20 */ /* 0x000fe40008410000 */
[----:B------:R-:W-:-:S04]  /*1e800*/  IMAD R3, R8, -0x50, R3 ;  /* 0xffffffb008037824 */ /* 0x000fc800078e0203 */
[----:B------:R-:W-:Y:S01]  /*1e810*/  MUFU.TANH R2, R2 ;  /* 0x0000000200027308 */ /* 0x000fe20000002400 */
[----:B------:R-:W-:-:S05]  /*1e820*/  IADD3 R3, R3, 0x1, R227 ;  /* 0x0000000103037810 */ /* 0x000fca0007ffe0e3 */
[----:B------:R-:W-:-:S04]  /*1e830*/  IMAD.IADD R3, R3, 0x1, -R224 ;  /* 0x0000000103037824 */ /* 0x000fc800078e0ae0 */
[----:B---3--:R-:W-:-:S04]  /*1e840*/  IMAD R3, R211, -0x2, R3 ;  /* 0xfffffffed3037824 */ /* 0x008fc800078e0203 */
[----:B--2---:R-:W-:-:S05]  /*1e850*/  IMAD.IADD R3, R226, 0x1, R3 ;  /* 0x00000001e2037824 */ /* 0x004fca00078e0203 */
[C---:B------:R-:W-:Y:S02]  /*1e860*/  ISETP.GT.AND P2, PT, R3.reuse, RZ, PT ;  /* 0x000000ff0300720c */ /* 0x040fe40003f44270 */
[----:B------:R-:W-:Y:S02]  /*1e870*/  ISETP.GT.AND P3, PT, R3, 0x1, PT ;  /* 0x000000010300780c */ /* 0x000fe40003f64270 */
[----:B0-----:R-:W-:Y:S02]  /*1e880*/  FSEL R160, R5, -INF , P2 ;  /* 0xff80000005a07808 */ /* 0x001fe40001000000 */
[----:B------:R-:W-:Y:S01]  /*1e890*/  ISETP.GT.AND P2, PT, R3, 0x8, PT ;  /* 0x000000080300780c */ /* 0x000fe20003f44270 */
[----:B------:R1:W0:Y:S01]  /*1e8a0*/  MUFU.TANH R5, R168 ;  /* 0x000000a800057308 */ /* 0x0002220000002400 */
[----:B------:R-:W-:Y:S02]  /*1e8b0*/  FSEL R21, R21, -INF , P3 ;  /* 0xff80000015157808 */ /* 0x000fe40001800000 */
[----:B------:R-:W-:-:S02]  /*1e8c0*/  FMNMX.FTZ R169, R160, R7, !PT ;  /* 0x00000007a0a97209 */ /* 0x000fc40007810000 */
[----:B------:R-:W-:Y:S02]  /*1e8d0*/  ISETP.GT.AND P3, PT, R3, 0x9, PT ;  /* 0x000000090300780c */ /* 0x000fe40003f64270 */
[----:B------:R-:W-:Y:S02]  /*1e8e0*/  FMNMX.FTZ R169, R21, R169, !PT ;  /* 0x000000a915a97209 */ /* 0x000fe40007810000 */
[----:B-1----:R-:W-:Y:S02]  /*1e8f0*/  FSEL R168, R184, -INF , P2 ;  /* 0xff800000b8a87808 */ /* 0x002fe40001000000 */
[----:B------:R1:W2:Y:S01]  /*1e900*/  MUFU.TANH R184, R161 ;  /* 0x000000a100b87308 */ /* 0x0002a20000002400 */
[----:B------:R-:W-:Y:S02]  /*1e910*/  ISETP.GT.AND P2, PT, R3, 0x10, PT ;  /* 0x000000100300780c */ /* 0x000fe40003f44270 */
[----:B------:R-:W-:Y:S02]  /*1e920*/  FMNMX.FTZ R172, R168, R169, !PT ;  /* 0x000000a9a8ac7209 */ /* 0x000fe40007810000 */
[----:B------:R-:W-:-:S02]  /*1e930*/  FSEL R169, R176, -INF , P2 ;  /* 0xff800000b0a97808 */ /* 0x000fc40001000000 */
[----:B------:R-:W-:Y:S02]  /*1e940*/  ISETP.GT.AND P2, PT, R3, 0x18, PT ;  /* 0x000000180300780c */ /* 0x000fe40003f44270 */
[----:B-1----:R-:W-:Y:S01]  /*1e950*/  FSEL R161, R185, -INF , P3 ;  /* 0xff800000b9a17808 */ /* 0x002fe20001800000 */
[----:B------:R-:W-:Y:S01]  /*1e960*/  FMUL.FTZ R185, R164, UR39 ;  /* 0x00000027a4b97c20 */ /* 0x000fe20008410000 */
[----:B------:R-:W-:Y:S02]  /*1e970*/  ISETP.GT.AND P3, PT, R3, 0x11, PT ;  /* 0x000000110300780c */ /* 0x000fe40003f64270 */
[----:B------:R-:W-:Y:S02]  /*1e980*/  FMNMX.FTZ R172, R161, R172, !PT ;  /* 0x000000aca1ac7209 */ /* 0x000fe40007810000 */
[----:B------:R-:W-:Y:S01]  /*1e990*/  FSEL R164, R177, -INF , P3 ;  /* 0xff800000b1a47808 */ /* 0x000fe20001800000 */
[----:B------:R-:W1:Y:S01]  /*1e9a0*/  MUFU.TANH R185, R185 ;  /* 0x000000b900b97308 */ /* 0x000e620000002400 */
[----:B------:R-:W-:-:S02]  /*1e9b0*/  FMNMX.FTZ R172, R169, R172, !PT ;  /* 0x000000aca9ac7209 */ /* 0x000fc40007810000 */
[----:B------:R-:W-:Y:S02]  /*1e9c0*/  ISETP.GT.AND P3, PT, R3, 0x19, PT ;  /* 0x000000190300780c */ /* 0x000fe40003f64270 */
[----:B------:R-:W-:Y:S02]  /*1e9d0*/  FSEL R165, R179, -INF , P2 ;  /* 0xff800000b3a57808 */ /* 0x000fe40001000000 */
[----:B------:R-:W-:Y:S01]  /*1e9e0*/  FMNMX.FTZ R176, R164, R172, !PT ;  /* 0x000000aca4b07209 */ /* 0x000fe20007810000 */
[----:B------:R3:W4:Y:S01]  /*1e9f0*/  MUFU.TANH R179, R173 ;  /* 0x000000ad00b37308 */ /* 0x0007220000002400 */
[----:B------:R-:W-:Y:S02]  /*1ea00*/  ISETP.GT.AND P2, PT, R3, 0x20, PT ;  /* 0x000000200300780c */ /* 0x000fe40003f44270 */
[----:B------:R-:W-:Y:S02]  /*1ea10*/  FSEL R172, R178, -INF , P3 ;  /* 0xff800000b2ac7808 */ /* 0x000fe40001800000 */
[----:B------:R-:W-:-:S02]  /*1ea20*/  FMNMX.FTZ R176, R165, R176, !PT ;  /* 0x000000b0a5b07209 */ /* 0x000fc40007810000 */
[C---:B------:R-:W-:Y:S02]  /*1ea30*/  ISETP.GT.AND P3, PT, R3.reuse, 0x21, PT ;  /* 0x000000210300780c */ /* 0x040fe40003f64270 */
[----:B---3--:R-:W-:Y:S02]  /*1ea40*/  FSEL R173, R180, -INF , P2 ;  /* 0xff800000b4ad7808 */ /* 0x008fe40001000000 */
[----:B------:R-:W-:Y:S01]  /*1ea50*/  FMNMX.FTZ R176, R172, R176, !PT ;  /* 0x000000b0acb07209 */ /* 0x000fe20007810000 */
[----:B------:R3:W5:Y:S01]  /*1ea60*/  MUFU.TANH R180, R152 ;  /* 0x0000009800b47308 */ /* 0x0007620000002400 */
[----:B------:R-:W-:Y:S02]  /*1ea70*/  ISETP.GT.AND P2, PT, R3, 0x28, PT ;  /* 0x000000280300780c */ /* 0x000fe40003f44270 */
[----:B------:R-:W-:Y:S02]  /*1ea80*/  FMNMX.FTZ R176, R173, R176, !PT ;  /* 0x000000b0adb07209 */ /* 0x000fe40007810000 */
[----:B---3--:R-:W-:Y:S01]  /*1ea90*/  FSEL R152, R181, -INF , P3 ;  /* 0xff800000b5987808 */ /* 0x008fe20001800000 */
[----:B------:R-:W-:Y:S01]  /*1eaa0*/  FMUL.FTZ R181, R153, UR39 ;  /* 0x0000002799b57c20 */ /* 0x000fe20008410000 */
[----:B------:R-:W-:-:S02]  /*1eab0*/  ISETP.GT.AND P3, PT, R3, 0x29, PT ;  /* 0x000000290300780c */ /* 0x000fc40003f64270 */
[----:B------:R-:W-:Y:S01]  /*1eac0*/  FSEL R153, R182, -INF , P2 ;  /* 0xff800000b6997808 */ /* 0x000fe20001000000 */
[----:B------:R-:W-:Y:S01]  /*1ead0*/  FMUL.FTZ R182, R156, UR39 ;  /* 0x000000279cb67c20 */ /* 0x000fe20008410000 */
[----:B------:R-:W-:Y:S01]  /*1eae0*/  FMNMX.FTZ R177, R152, R176, !PT ;  /* 0x000000b098b17209 */ /* 0x000fe20007810000 */
[----:B------:R-:W3:Y:S01]  /*1eaf0*/  MUFU.TANH R181, R181 ;  /* 0x000000b500b57308 */ /* 0x000ee20000002400 */
[----:B------:R-:W-:Y:S02]  /*1eb00*/  ISETP.GT.AND P2, PT, R3, 0x30, PT ;  /* 0x000000300300780c */ /* 0x000fe40003f44270 */
[----:B------:R-:W-:Y:S02]  /*1eb10*/  FSEL R176, R186, -INF , P3 ;  /* 0xff800000bab07808 */ /* 0x000fe40001800000 */
[----:B------:R-:W-:Y:S02]  /*1eb20*/  FMNMX.FTZ R178, R153, R177, !PT ;  /* 0x000000b199b27209 */ /* 0x000fe40007810000 */
[----:B------:R-:W-:Y:S01]  /*1eb30*/  ISETP.GT.AND P3, PT, R3, 0x31, PT ;  /* 0x000000310300780c */ /* 0x000fe20003f64270 */
[----:B------:R-:W3:Y:S01]  /*1eb40*/  MUFU.TANH R182, R182 ;  /* 0x000000b600b67308 */ /* 0x000ee20000002400 */
[----:B0-----:R-:W-:Y:S01]  /*1eb50*/  FSEL R177, R5, -INF , P2 ;  /* 0xff80000005b17808 */ /* 0x001fe20001000000 */
[----:B------:R-:W-:Y:S01]  /*1eb60*/  FMUL.FTZ R5, R157, UR39 ;  /* 0x000000279d057c20 */ /* 0x000fe20008410000 */
[----:B------:R-:W-:-:S02]  /*1eb70*/  FMNMX.FTZ R178, R176, R178, !PT ;  /* 0x000000b2b0b27209 */ /* 0x000fc40007810000 */
[----:B------:R-:W-:Y:S02]  /*1eb80*/  ISETP.GT.AND P2, PT, R3, 0x38, PT ;  /* 0x000000380300780c */ /* 0x000fe40003f44270 */
[----:B--2---:R-:W-:Y:S01]  /*1eb90*/  FSEL R156, R184, -INF , P3 ;  /* 0xff800000b89c7808 */ /* 0x004fe20001800000 */
[----:B------:R-:W0:Y:S01]  /*1eba0*/  MUFU.TANH R5, R5 ;  /* 0x0000000500057308 */ /* 0x000e220000002400 */
[----:B------:R-:W-:Y:S02]  /*1ebb0*/  FMNMX.FTZ R178, R177, R178, !PT ;  /* 0x000000b2b1b27209 */ /* 0x000fe40007810000 */
[----:B------:R-:W-:Y:S02]  /*1ebc0*/  ISETP.GT.AND P3, PT, R3, 0x39, PT ;  /* 0x000000390300780c */ /* 0x000fe40003f64270 */
[----:B-1----:R-:W-:Y:S01]  /*1ebd0*/  FSEL R157, R185, -INF , P2 ;  /* 0xff800000b99d7808 */ /* 0x002fe20001000000 */
[----:B------:R-:W-:Y:S01]  /*1ebe0*/  VIADD R185, R3, 0x8 ;  /* 0x0000000803b97836 */ /* 0x000fe20000000000 */
[----:B------:R-:W-:-:S02]  /*1ebf0*/  FMNMX.FTZ R184, R156, R178, !PT ;  /* 0x000000b29cb87209 */ /* 0x000fc40007810000 */
[----:B------:R-:W-:Y:S02]  /*1ec00*/  ISETP.GT.AND P2, PT, R3, 0x40, PT ;  /* 0x000000400300780c */ /* 0x000fe40003f44270 */
[----:B----4-:R-:W-:Y:S01]  /*1ec10*/  FSEL R178, R179, -INF , P3 ;  /* 0xff800000b3b27808 */ /* 0x010fe20001800000 */
[----:B------:R-:W-:Y:S01]  /*1ec20*/  FMUL.FTZ R179, R183, UR39 ;  /* 0x00000027b7b37c20 */ /* 0x000fe20008410000 */
[----:B------:R-:W-:Y:S01]  /*1ec30*/  FMNMX.FTZ R184, R157, R184, !PT ;  /* 0x000000b89db87209 */ /* 0x000fe20007810000 */
[----:B------:R-:W-:Y:S01]  /*1ec40*/  FMUL.FTZ R183, R170, UR39 ;  /* 0x00000027aab77c20 */ /* 0x000fe20008410000 */
[----:B------:R-:W-:Y:S02]  /*1ec50*/  ISETP.GT.AND P3, PT, R3, 0x41, PT ;  /* 0x000000410300780c */ /* 0x000fe40003f64270 */
[----:B-----5:R-:W-:Y:S01]  /*1ec60*/  FSEL R180, R180, -INF , P2 ;  /* 0xff800000b4b47808 */ /* 0x020fe20001000000 */
[----:B------:R-:W1:Y:S01]  /*1ec70*/  MUFU.TANH R179, R179 ;  /* 0x000000b300b37308 */ /* 0x000e620000002400 */
[----:B------:R-:W-:-:S02]  /*1ec80*/  FMNMX.FTZ R184, R178, R184, !PT ;  /* 0x000000b8b2b87209 */ /* 0x000fc40007810000 */
[----:B------:R-:W-:Y:S02]  /*1ec90*/  ISETP.GT.AND P2, PT, R3, 0x48, PT ;  /* 0x000000480300780c */ /* 0x000fe40003f44270 */
[----:B---3--:R-:W-:Y:S02]  /*1eca0*/  FSEL R181, R181, -INF , P3 ;  /* 0xff800000b5b57808 */ /* 0x008fe40001800000 */
[----:B------:R-:W-:Y:S01]  /*1ecb0*/  FMNMX.FTZ R184, R180, R184, !PT ;  /* 0x000000b8b4b87209 */ /* 0x000fe20007810000 */
[----:B------:R-:W2:Y:S01]  /*1ecc0*/  MUFU.TANH R183, R183 ;  /* 0x000000b700b77308 */ /* 0x000ea20000002400 */
[----:B------:R-:W-:Y:S01]  /*1ecd0*/  ISETP.GT.AND P3, PT, R3, 0x49, PT ;  /* 0x000000490300780c */ /* 0x000fe20003f64270 */
[----:B------:R-:W-:Y:S01]  /*1ece0*/  IMAD.U32 R3, RZ, RZ, UR43 ;  /* 0x0000002bff037e24 */ /* 0x000fe2000f8e00ff */
[----:B------:R-:W-:Y:S02]  /*1ecf0*/  FSEL R182, R182, -INF , P2 ;  /* 0xff800000b6b67808 */ /* 0x000fe40001000000 */
[----:B------:R-:W-:-:S02]  /*1ed00*/  FMNMX.FTZ R184, R181, R184, !PT ;  /* 0x000000b8b5b87209 */ /* 0x000fc40007810000 */
[----:B0-----:R-:W-:Y:S02]  /*1ed10*/  FSEL R170, R5, -INF , P3 ;  /* 0xff80000005aa7808 */ /* 0x001fe40001800000 */
[----:B------:R-:W-:Y:S02]  /*1ed20*/  FMNMX.FTZ R5, R182, R184, !PT ;  /* 0x000000b8b6057209 */ /* 0x000fe40007810000 */
[C---:B------:R-:W-:Y:S02]  /*1ed30*/  ISETP.GT.AND P5, PT, R185.reuse, RZ, PT ;  /* 0x000000ffb900720c */ /* 0x040fe40003fa4270 */
[----:B------:R-:W-:Y:S02]  /*1ed40*/  FMNMX.FTZ R5, R170, R5, !PT ;  /* 0x00000005aa057209 */ /* 0x000fe40007810000 */
[C---:B------:R-:W-:Y:S02]  /*1ed50*/  ISETP.GT.AND P3, PT, R185.reuse, 0x1, PT ;  /* 0x00000001b900780c */ /* 0x040fe40003f64270 */
[----:B------:R-:W-:Y:S01]  /*1ed60*/  ISETP.GT.AND P2, PT, R185, 0x8, PT ;  /* 0x00000008b900780c */ /* 0x000fe20003f44270 */
[----:B------:R-:W0:Y:S01]  /*1ed70*/  SHFL.BFLY PT, R184, R5, 0x2, 0x1f ;  /* 0x0c401f0005b87f89 */ /* 0x000e2200000e0000 */
[----:B------:R-:W-:-:S02]  /*1ed80*/  FSEL R2, R2, -INF , P3 ;  /* 0xff80000002027808 */ /* 0x000fc40001800000 */
[----:B------:R-:W-:Y:S02]  /*1ed90*/  FSEL R186, R4, -INF , P2 ;  /* 0xff80000004ba7808 */ /* 0x000fe40001000000 */
[C---:B------:R-:W-:Y:S02]  /*1eda0*/  ISETP.GT.AND P4, PT, R185.reuse, 0x9, PT ;  /* 0x00000009b900780c */ /* 0x040fe40003f84270 */
[C---:B------:R-:W-:Y:S02]  /*1edb0*/  ISETP.GT.AND P6, PT, R185.reuse, 0x10, PT ;  /* 0x00000010b900780c */ /* 0x040fe40003fc4270 */
[----:B------:R-:W-:Y:S02]  /*1edc0*/  FSEL R10, R10, -INF , P4 ;  /* 0xff8000000a0a7808 */ /* 0x000fe40002000000 */
[----:B------:R-:W-:Y:S02]  /*1edd0*/  FSEL R12, R12, -INF , P6 ;  /* 0xff8000000c0c7808 */ /* 0x000fe40003000000 */
[----:B------:R-:W-:-:S02]  /*1ede0*/  ISETP.GT.AND P3, PT, R185, 0x18, PT ;  /* 0x00000018b900780c */ /* 0x000fc40003f64270 */
[C---:B------:R-:W-:Y:S02]  /*1edf0*/  ISETP.GT.AND P4, PT, R185.reuse, 0x19, PT ;  /* 0x00000019b900780c */ /* 0x040fe40003f84270 */
[----:B------:R-:W-:Y:S02]  /*1ee00*/  FSEL R20, R20, -INF , P3 ;  /* 0xff80000014147808 */ /* 0x000fe40001800000 */
[----:B------:R-:W-:Y:S02]  /*1ee10*/  ISETP.GT.AND P6, PT, R185, 0x20, PT ;  /* 0x00000020b900780c */ /* 0x000fe40003fc4270 */
[----:B-1----:R-:W-:Y:S02]  /*1ee20*/  FSEL R179, R179, -INF , P4 ;  /* 0xff800000b3b37808 */ /* 0x002fe40002000000 */
[----:B--2---:R-:W-:Y:S02]  /*1ee30*/  FSEL R183, R183, -INF , P6 ;  /* 0xff800000b7b77808 */ /* 0x004fe40003000000 */
[----:B0-----:R-:W-:-:S02]  /*1ee40*/  FMNMX.FTZ R5, R5, R184, !PT ;  /* 0x000000b805057209 */ /* 0x001fc40007810000 */
[C---:B------:R-:W-:Y:S02]  /*1ee50*/  ISETP.GT.AND P3, PT, R185.reuse, 0x28, PT ;  /* 0x00000028b900780c */ /* 0x040fe40003f64270 */
[C---:B------:R-:W-:Y:S01]  /*1ee60*/  ISETP.GT.AND P4, PT, R185.reuse, 0x29, PT ;  /* 0x00000029b900780c */ /* 0x040fe20003f84270 */
[----:B------:R-:W0:Y:S01]  /*1ee70*/  SHFL.BFLY PT, R184, R5, 0x1, 0x1f ;  /* 0x0c201f0005b87f89 */ /* 0x000e2200000e0000 */
[----:B------:R-:W-:Y:S02]  /*1ee80*/  FSEL R174, R174, -INF , P3 ;  /* 0xff800000aeae7808 */ /* 0x000fe40001800000 */
[----:B------:R-:W-:Y:S02]  /*1ee90*/  ISETP.GT.AND P6, PT, R185, 0x30, PT ;  /* 0x00000030b900780c */ /* 0x000fe40003fc4270 */
[----:B------:R-:W-:Y:S02]  /*1eea0*/  FSEL R175, R175, -INF , P4 ;  /* 0xff800000afaf7808 */ /* 0x000fe40002000000 */
[----:B------:R-:W-:-:S02]  /*1eeb0*/  FSEL R162, R162, -INF , P6 ;  /* 0xff800000a2a27808 */ /* 0x000fc40003000000 */
[C---:B------:R-:W-:Y:S02]  /*1eec0*/  ISETP.GT.AND P3, PT, R185.reuse, 0x38, PT ;  /* 0x00000038b900780c */ /* 0x040fe40003f64270 */
[C---:B------:R-:W-:Y:S02]  /*1eed0*/  ISETP.GT.AND P4, PT, R185.reuse, 0x39, PT ;  /* 0x00000039b900780c */ /* 0x040fe40003f84270 */
[----:B------:R-:W-:Y:S02]  /*1eee0*/  FSEL R166, R166, -INF , P3 ;  /* 0xff800000a6a67808 */ /* 0x000fe40001800000 */
[----:B------:R-:W-:Y:S02]  /*1eef0*/  ISETP.GT.AND P6, PT, R185, 0x40, PT ;  /* 0x00000040b900780c */ /* 0x000fe40003fc4270 */
[----:B------:R-:W-:Y:S02]  /*1ef00*/  FSEL R167, R167, -INF , P4 ;  /* 0xff800000a7a77808 */ /* 0x000fe40002000000 */
[----:B------:R-:W-:-:S02]  /*1ef10*/  ISETP.GT.AND P3, PT, R185, 0x48, PT ;  /* 0x00000048b900780c */ /* 0x000fc40003f64270 */
[----:B------:R-:W-:Y:S02]  /*1ef20*/  ISETP.GT.AND P4, PT, R185, 0x49, PT ;  /* 0x00000049b900780c */ /* 0x000fe40003f84270 */
[----:B0-----:R-:W-:Y:S02]  /*1ef30*/  FMNMX.FTZ R5, R5, R184, !PT ;  /* 0x000000b805057209 */ /* 0x001fe40007810000 */
[----:B------:R0:W1:Y:S02]  /*1ef40*/  MUFU.TANH R184, R159 ;  /* 0x0000009f00b87308 */ /* 0x0000640000002400 */
[----:B------:R-:W-:Y:S02]  /*1ef50*/  FSETP.NEU.FTZ.AND P2, PT, R5, -INF , PT ;  /* 0xff8000000500780b */ /* 0x000fe40003f5d000 */
[----:B0-----:R-:W-:Y:S02]  /*1ef60*/  FSEL R159, R0, -INF , P5 ;  /* 0xff800000009f7808 */ /* 0x001fe40002800000 */
[----:B------:R-:W-:-:S02]  /*1ef70*/  ISETP.GT.AND P5, PT, R185, 0x11, PT ;  /* 0x00000011b900780c */ /* 0x000fc40003fa4270 */
[----:B------:R-:W-:Y:S02]  /*1ef80*/  FMNMX.FTZ R0, R159, R6, !PT ;  /* 0x000000069f007209 */ /* 0x000fe40007810000 */
[----:B------:R-:W-:Y:S02]  /*1ef90*/  FSEL R13, R13, -INF , P5 ;  /* 0xff8000000d0d7808 */ /* 0x000fe40002800000 */
[----:B------:R-:W-:Y:S01]  /*1efa0*/  FMNMX.FTZ R4, R2, R0, !PT ;  /* 0x0000000002047209 */ /* 0x000fe20007810000 */
[----:B------:R-:W-:Y:S01]  /*1efb0*/  FMUL.FTZ R0, R5, R3 ;  /* 0x0000000305007220 */ /* 0x000fe20000410000 */
[----:B------:R-:W-:Y:S02]  /*1efc0*/  ISETP.GT.AND P5, PT, R185, 0x21, PT ;  /* 0x00000021b900780c */ /* 0x000fe40003fa4270 */
[----:B------:R-:W-:Y:S02]  /*1efd0*/  FMNMX.FTZ R4, R186, R4, !PT ;  /* 0x00000004ba047209 */ /* 0x000fe40007810000 */
[----:B------:R-:W-:-:S02]  /*1efe0*/  FSEL R171, R171, -INF , P5 ;  /* 0xff800000abab7808 */ /* 0x000fc40002800000 */
[----:B------:R-:W-:Y:S02]  /*1eff0*/  FMNMX.FTZ R4, R10, R4, !PT ;  /* 0x000000040a047209 */ /* 0x000fe40007810000 */
[----:B------:R-:W-:Y:S02]  /*1f000*/  ISETP.GT.AND P5, PT, R185, 0x31, PT ;  /* 0x00000031b900780c */ /* 0x000fe40003fa4270 */
[----:B------:R-:W-:Y:S02]  /*1f010*/  FMNMX.FTZ R4, R12, R4, !PT ;  /* 0x000000040c047209 */ /* 0x000fe40007810000 */
[----:B------:R-:W-:Y:S02]  /*1f020*/  FSEL R163, R163, -INF , P5 ;  /* 0xff800000a3a37808 */ /* 0x000fe40002800000 */
[----:B------:R-:W-:Y:S02]  /*1f030*/  FMNMX.FTZ R4, R13, R4, !PT ;  /* 0x000000040d047209 */ /* 0x000fe40007810000 */
[----:B------:R-:W-:-:S02]  /*1f040*/  FSEL R0, R0, RZ, P2 ;  /* 0x000000ff00007208 */ /* 0x000fc40001000000 */
[----:B------:R-:W-:Y:S02]  /*1f050*/  FMNMX.FTZ R4, R20, R4, !PT ;  /* 0x0000000414047209 */ /* 0x000fe40007810000 */
[----:B------:R-:W-:Y:S01]  /*1f060*/  ISETP.GT.AND P5, PT, R185, 0x41, PT ;  /* 0x00000041b900780c */ /* 0x000fe20003fa4270 */
[-CC-:B------:R-:W-:Y:S01]  /*1f070*/  FFMA.FTZ R208, R160, R3.reuse, -R0.reuse ;  /* 0x00000003a0d07223 */ /* 0x180fe20000010800 */
[----:B------:R-:W-:Y:S01]  /*1f080*/  FMNMX.FTZ R4, R179, R4, !PT ;  /* 0x00000004b3047209 */ /* 0x000fe20007810000 */
[-CC-:B------:R-:W-:Y:S01]  /*1f090*/  FFMA.FTZ R160, R161, R3.reuse, -R0.reuse ;  /* 0x00000003a1a07223 */ /* 0x180fe20000010800 */
[----:B------:R-:W-:Y:S01]  /*1f0a0*/  FSEL R161, R154, -INF , P6 ;  /* 0xff8000009aa17808 */ /* 0x000fe20003000000 */
[-CC-:B------:R-:W-:Y:S01]  /*1f0b0*/  FFMA.FTZ R164, R164, R3.reuse, -R0.reuse ;  /* 0x00000003a4a47223 */ /* 0x180fe20000010800 */
[----:B------:R-:W-:Y:S01]  /*1f0c0*/  FMNMX.FTZ R4, R183, R4, !PT ;  /* 0x00000004b7047209 */ /* 0x000fe20007810000 */
[-CC-:B------:R-:W-:Y:S01]  /*1f0d0*/  FFMA.FTZ R206, R165, R3.reuse, -R0.reuse ;  /* 0x00000003a5ce7223 */ /* 0x180fe20000010800 */
[----:B------:R-:W-:Y:S01]  /*1f0e0*/  FSEL R155, R155, -INF , P5 ;  /* 0xff8000009b9b7808 */ /* 0x000fe20002800000 */
[----:B------:R0:W-:Y:S01]  /*1f0f0*/  MUFU.EX2 R154, R164 ;  /* 0x000000a4009a7308 */ /* 0x0001e20000000800 */
[----:B------:R-:W-:Y:S01]  /*1f100*/  FMNMX.FTZ R4, R171, R4, !PT ;  /* 0x00000004ab047209 */ /* 0x000fe20007810000 */
[-CC-:B------:R-:W-:Y:S01]  /*1f110*/  FFMA.FTZ R210, R168, R3.reuse, -R0.reuse ;  /* 0x00000003a8d27223 */ /* 0x180fe20000010800 */
[----:B-1----:R-:W-:Y:S01]  /*1f120*/  FSEL R184, R184, -INF , P4 ;  /* 0xff800000b8b87808 */ /* 0x002fe20002000000 */
[-CC-:B------:R-:W-:Y:S01]  /*1f130*/  FFMA.FTZ R202, R153, R3.reuse, -R0.reuse ;  /* 0x0000000399ca7223 */ /* 0x180fe20000010800 */
[----:B------:R-:W-:Y:S01]  /*1f140*/  FMNMX.FTZ R4, R174, R4, !PT ;  /* 0x00000004ae047209 */ /* 0x000fe20007810000 */
[----:B------:R-:W-:Y:S01]  /*1f150*/  FFMA.FTZ R21, R21, R3, -R0 ;  /* 0x0000000315157223 */ /* 0x000fe20000010800 */
[----:B------:R-:W-:-:S02]  /*1f160*/  WARPGROUP.DEPBAR.LE gsb0, 0x0 ;  /* 0x00008000000079c5 */ /* 0x000fc40000010000 */
[----:B------:R-:W-:Y:S01]  /*1f170*/  WARPGROUP.ARRIVE ;  /* 0x00000000000079c5 */ /* 0x000fe20000000000 */
[----:B------:R-:W-:Y:S01]  /*1f180*/  FMNMX.FTZ R4, R175, R4, !PT ;  /* 0x00000004af047209 */ /* 0x000fe20007810000 */
[-CC-:B------:R-:W-:Y:S01]  /*1f190*/  FFMA.FTZ R198, R157, R3.reuse, -R0.reuse ;  /* 0x000000039dc67223 */ /* 0x180fe20000010800 */
[----:B0-----:R-:W-:Y:S01]  /*1f1a0*/  FSEL R164, R158, -INF , P3 ;  /* 0xff8000009ea47808 */ /* 0x001fe20001800000 */
[-CC-:B------:R-:W-:Y:S01]  /*1f1b0*/  FFMA.FTZ R204, R169, R3.reuse, -R0.reuse ;  /* 0x00000003a9cc7223 */ /* 0x180fe20000010800 */
[----:B------:R-:W-:Y:S01]  /*1f1c0*/  FMNMX.FTZ R4, R162, R4, !PT ;  /* 0x00000004a2047209 */ /* 0x000fe20007810000 */
[----:B------:R-:W-:Y:S01]  /*1f1d0*/  HGMMA.64x256x16.F32.BF16 R24, R192, gdesc[UR4].tnspB, R24, gsb0 ;  /* 0x43e00004c0187df0 */ /* 0x000fe20008001818 */
[-CC-:B------:R-:W-:Y:S01]  /*1f1e0*/  FFMA.FTZ R158, R172, R3.reuse, -R0.reuse ;  /* 0x00000003ac9e7223 */ /* 0x180fe20000010800 */
[-CC-:B------:R-:W-:Y:S01]  /*1f1f0*/  FFMA.FTZ R200, R173, R3.reuse, -R0.reuse ;  /* 0x00000003adc87223 */ /* 0x180fe20000010800 */
[----:B------:R-:W-:Y:S01]  /*1f200*/  FMNMX.FTZ R4, R163, R4, !PT ;  /* 0x00000004a3047209 */ /* 0x000fe20007810000 */
[-CC-:B------:R-:W-:Y:S01]  /*1f210*/  FFMA.FTZ R152, R152, R3.reuse, -R0.reuse ;  /* 0x0000000398987223 */ /* 0x180fe20000010800 */
[-CC-:B------:R-:W-:Y:S01]  /*1f220*/  FFMA.FTZ R153, R176, R3.reuse, -R0.reuse ;  /* 0x00000003b0997223 */ /* 0x180fe20000010800 */
[-CC-:B------:R-:W-:Y:S01]  /*1f230*/  FFMA.FTZ R196, R177, R3.reuse, -R0.reuse ;  /* 0x00000003b1c47223 */ /* 0x180fe20000010800 */
[----:B------:R-:W-:Y:S01]  /*1f240*/  FMNMX.FTZ R4, R166, R4, !PT ;  /* 0x00000004a6047209 */ /* 0x000fe20007810000 */
[-CC-:B------:R-:W-:Y:S01]  /*1f250*/  FFMA.FTZ R156, R156, R3.reuse, -R0.reuse ;  /* 0x000000039c9c7223 */ /* 0x180fe20000010800 */
[-CC-:B------:R-:W-:Y:S01]  /*1f260*/  FFMA.FTZ R157, R178, R3.reuse, -R0.reuse ;  /* 0x00000003b29d7223 */ /* 0x180fe20000010800 */
[----:B------:R-:W-:Y:S01]  /*1f270*/  FFMA.FTZ R170, R170, R3, -R0 ;  /* 0x00000003aaaa7223 */ /* 0x000fe20000010800 */
[----:B------:R-:W-:Y:S01]  /*1f280*/  FMNMX.FTZ R4, R167, R4, !PT ;  /* 0x00000004a7047209 */ /* 0x000fe20007810000 */
[----:B------:R-:W-:Y:S03]  /*1f290*/  MUFU.EX2 R208, R208 ;  /* 0x000000d000d07308 */ /* 0x000fe60000000800 */
[----:B------:R-:W-:-:S04]  /*1f2a0*/  FMNMX.FTZ R4, R161, R4, !PT ;  /* 0x00000004a1047209 */ /* 0x000fc80007810000 */
[----:B------:R-:W-:Y:S01]  /*1f2b0*/  FMNMX.FTZ R4, R155, R4, !PT ;  /* 0x000000049b047209 */ /* 0x000fe20007810000 */
[----:B------:R-:W-:Y:S03]  /*1f2c0*/  MUFU.EX2 R21, R21 ;  /* 0x0000001500157308 */ /* 0x000fe60000000800 */
[----:B------:R-:W-:-:S04]  /*1f2d0*/  FMNMX.FTZ R4, R164, R4, !PT ;  /* 0x00000004a4047209 */ /* 0x000fc80007810000 */
[----:B------:R-:W-:Y:S01]  /*1f2e0*/  FMNMX.FTZ R4, R184, R4, !PT ;  /* 0x00000004b8047209 */ /* 0x000fe20007810000 */
[----:B------:R-:W-:Y:S04]  /*1f2f0*/  MUFU.EX2 R210, R210 ;  /* 0x000000d200d27308 */ /* 0x000fe80000000800 */
[----:B------:R-:W0:Y:S04]  /*1f300*/  SHFL.BFLY PT, R165, R4, 0x2, 0x1f ;  /* 0x0c401f0004a57f89 */ /* 0x000e2800000e0000 */
[----:B------:R-:W-:Y:S08]  /*1f310*/  MUFU.EX2 R160, R160 ;  /* 0x000000a000a07308 */ /* 0x000ff00000000800 */
[----:B------:R-:W-:Y:S08]  /*1f320*/  MUFU.EX2 R204, R204 ;  /* 0x000000cc00cc7308 */ /* 0x000ff00000000800 */
[----:B------:R-:W-:Y:S01]  /*1f330*/  MUFU.EX2 R206, R206 ;  /* 0x000000ce00ce7308 */ /* 0x000fe20000000800 */
[----:B0-----:R-:W-:Y:S01]  /*1f340*/  FMNMX.FTZ R4, R4, R165, !PT ;  /* 0x000000a504047209 */ /* 0x001fe20007810000 */
[----:B------:R-:W-:-:S06]  /*1f350*/  FFMA.FTZ R165, R181, R3, -R0 ;  /* 0x00000003b5a57223 */ /* 0x000fcc0000010800 */
[----:B------:R-:W-:Y:S01]  /*1f360*/  MUFU.EX2 R158, R158 ;  /* 0x0000009e009e7308 */ /* 0x000fe20000000800 */
[----:B------:R-:W0:Y:S07]  /*1f370*/  SHFL.BFLY PT, R168, R4, 0x1, 0x1f ;  /* 0x0c201f0004a87f89 */ /* 0x000e2e00000e0000 */
[----:B------:R-:W-:Y:S08]  /*1f380*/  MUFU.EX2 R200, R200 ;  /* 0x000000c800c87308 */ /* 0x000ff00000000800 */
[----:B------:R-:W-:Y:S08]  /*1f390*/  MUFU.EX2 R152, R152 ;  /* 0x0000009800987308 */ /* 0x000ff00000000800 */
[----:B------:R-:W-:Y:S01]  /*1f3a0*/  MUFU.EX2 R202, R202 ;  /* 0x000000ca00ca7308 */ /* 0x000fe20000000800 */
[----:B0-----:R-:W-:-:S02]  /*1f3b0*/  FMNMX.FTZ R4, R4, R168, !PT ;  /* 0x000000a804047209 */ /* 0x001fc40007810000 */
[----:B------:R-:W-:Y:S02]  /*1f3c0*/  FSEL R168, R5, RZ, P2 ;  /* 0x000000ff05a87208 */ /* 0x000fe40001000000 */
[----:B------:R-:W-:-:S03]  /*1f3d0*/  FSETP.NEU.FTZ.AND P2, PT, R4, -INF , PT ;  /* 0xff8000000400780b */ /* 0x000fc60003f5d000 */
[----:B------:R-:W-:Y:S01]  /*1f3e0*/  FADD.FTZ R169, -R168, R7 ;  /* 0x00000007a8a97221 */ /* 0x000fe20000010100 */
[----:B------:R-:W-:Y:S03]  /*1f3f0*/  MUFU.EX2 R153, R153 ;  /* 0x0000009900997308 */ /* 0x000fe60000000800 */
[----:B------:R-:W-:-:S05]  /*1f400*/  FMUL.FTZ R169, R169, R3 ;  /* 0x00000003a9a97220 */ /* 0x000fca0000410000 */
[----:B------:R-:W-:Y:S08]  /*1f410*/  MUFU.EX2 R196, R196 ;  /* 0x000000c400c47308 */ /* 0x000ff00000000800 */
[----:B------:R-:W-:Y:S08]  /*1f420*/  MUFU.EX2 R156, R156 ;  /* 0x0000009c009c7308 */ /* 0x000ff00000000800 */
[----:B------:R-:W-:Y:S08]  /*1f430*/  MUFU.EX2 R198, R198 ;  /* 0x000000c600c67308 */ /* 0x000ff00000000800 */
[----:B------:R-:W-:Y:S08]  /*1f440*/  MUFU.EX2 R157, R157 ;  /* 0x0000009d009d7308 */ /* 0x000ff00000000800 */
[----:B------:R-:W-:Y:S08]  /*1f450*/  MUFU.EX2 R165, R165 ;  /* 0x000000a500a57308 */ /* 0x000ff00000000800 */
[----:B------:R-:W-:Y:S01]  /*1f460*/  MUFU.EX2 R7, R170 ;  /* 0x000000aa00077308 */ /* 0x000fe20000000800 */
[----:B------:R-:W-:-:S02]  /*1f470*/  WARPGROUP.DEPBAR.LE gsb0, 0x0 ;  /* 0x00008000000079c5 */ /* 0x000fc40000010000 */
[-CC-:B------:R-:W-:Y:S01]  /*1f480*/  FFMA.FTZ R192, R180, R3.reuse, -R0.reuse ;  /* 0x00000003b4c07223 */ /* 0x180fe20000010800 */
[-C--:B------:R-:W-:Y:S01]  /*1f490*/  FFMA.FTZ R194, R182, R3.reuse, -R0 ;  /* 0x00000003b6c27223 */ /* 0x080fe20000010800 */
[-C--:B------:R-:W-:Y:S01]  /*1f4a0*/  FMUL.FTZ R0, R4, R3.reuse ;  /* 0x0000000304007220 */ /* 0x080fe20000410000 */
[----:B------:R-:W-:Y:S03]  /*1f4b0*/  @!P1 SYNCS.ARRIVE.TRANS64.RED.A1T0 RZ, [R11+URZ], RZ ;  /* 0x000000ff0bff99a7 */ /* 0x000fe6000810043f */
[----:B------:R-:W-:Y:S01]  /*1f4c0*/  MUFU.EX2 R192, R192 ;  /* 0x000000c000c07308 */ /* 0x000fe20000000800 */
[----:B------:R-:W-:Y:S01]  /*1f4d0*/  FSEL R168, R0, RZ, P2 ;  /* 0x000000ff00a87208 */ /* 0x000fe20001000000 */
[----:B------:R0:W-:Y:S04]  /*1f4e0*/  @!P1 SYNCS.ARRIVE.TRANS64.RED.A1T0 RZ, [R9+URZ], RZ ;  /* 0x000000ff09ff99a7 */ /* 0x0001e8000810043f */
[-CC-:B------:R-:W-:Y:S01]  /*1f4f0*/  FFMA.FTZ R209, R159, R3.reuse, -R168.reuse ;  /* 0x000000039fd17223 */ /* 0x180fe200000108a8 */
[-CC-:B------:R-:W-:Y:S01]  /*1f500*/  FFMA.FTZ R159, R2, R3.reuse, -R168.reuse ;  /* 0x00000003029f7223 */ /* 0x180fe200000108a8 */
[----:B------:R-:W-:Y:S01]  /*1f510*/  FSEL R2, R4, RZ, P2 ;  /* 0x000000ff04027208 */ /* 0x000fe20001000000 */
[----:B------:R-:W1:Y:S01]  /*1f520*/  MUFU.EX2 R0, R169 ;  /* 0x000000a900007308 */ /* 0x000e620000000800 */
[-CC-:B------:R-:W-:Y:S01]  /*1f530*/  FFMA.FTZ R211, R186, R3.reuse, -R168.reuse ;  /* 0x00000003bad37223 */ /* 0x180fe200000108a8 */
[-CC-:B------:R-:W-:Y:S01]  /*1f540*/  FFMA.FTZ R10, R10, R3.reuse, -R168.reuse ;  /* 0x000000030a0a7223 */ /* 0x180fe200000108a8 */
[-C--:B------:R-:W-:Y:S01]  /*1f550*/  FFMA.FTZ R205, R12, R3.reuse, -R168 ;  /* 0x000000030ccd7223 */ /* 0x080fe200000108a8 */
[----:B------:R-:W-:Y:S01]  /*1f560*/  FADD.FTZ R2, -R2, R6 ;  /* 0x0000000602027221 */ /* 0x000fe20000010100 */
[-CC-:B------:R-:W-:Y:S01]  /*1f570*/  FFMA.FTZ R12, R13, R3.reuse, -R168.reuse ;  /* 0x000000030d0c7223 */ /* 0x180fe200000108a8 */
[-CC-:B------:R-:W-:Y:S01]  /*1f580*/  FFMA.FTZ R207, R20, R3.reuse, -R168.reuse ;  /* 0x0000000314cf7223 */ /* 0x180fe200000108a8 */
[-CC-:B------:R-:W-:Y:S01]  /*1f590*/  FFMA.FTZ R13, R179, R3.reuse, -R168.reuse ;  /* 0x00000003b30d7223 */ /* 0x180fe200000108a8 */
[-C--:B------:R-:W-:Y:S01]  /*1f5a0*/  FMUL.FTZ R2, R2, R3.reuse ;  /* 0x0000000302027220 */ /* 0x080fe20000410000 */
[----:B------:R-:W-:Y:S01]  /*1f5b0*/  MUFU.EX2 R209, R209 ;  /* 0x000000d100d17308 */ /* 0x000fe20000000800 */
[-CC-:B------:R-:W-:Y:S01]  /*1f5c0*/  FFMA.FTZ R201, R183, R3.reuse, -R168.reuse ;  /* 0x00000003b7c97223 */ /* 0x180fe200000108a8 */
[-CC-:B------:R-:W-:Y:S01]  /*1f5d0*/  FFMA.FTZ R171, R171, R3.reuse, -R168.reuse ;  /* 0x00000003abab7223 */ /* 0x180fe200000108a8 */
[-CC-:B------:R-:W-:Y:S01]  /*1f5e0*/  FFMA.FTZ R203, R174, R3.reuse, -R168.reuse ;  /* 0x00000003aecb7223 */ /* 0x180fe200000108a8 */
[-CC-:B------:R-:W-:Y:S01]  /*1f5f0*/  FFMA.FTZ R20, R175, R3.reuse, -R168.reuse ;  /* 0x00000003af147223 */ /* 0x180fe200000108a8 */
[-CC-:B------:R-:W-:Y:S01]  /*1f600*/  FFMA.FTZ R197, R162, R3.reuse, -R168.reuse ;  /* 0x00000003a2c57223 */ /* 0x180fe200000108a8 */
[-CC-:B------:R-:W-:Y:S01]  /*1f610*/  FFMA.FTZ R193, R161, R3.reuse, -R168.reuse ;  /* 0x00000003a1c17223 */ /* 0x180fe200000108a8 */
[----:B------:R-:W-:Y:S01]  /*1f620*/  FFMA.FTZ R163, R163, R3, -R168 ;  /* 0x00000003a3a37223 */ /* 0x000fe200000108a8 */
[----:B------:R-:W2:Y:S01]  /*1f630*/  MUFU.EX2 R2, R2 ;  /* 0x0000000200027308 */ /* 0x000ea20000000800 */
[----:B-1----:R-:W-:Y:S01]  /*1f640*/  FFMA.FTZ R15, R0, R15, R208 ;  /* 0x0000000f000f7223 */ /* 0x002fe200000100d0 */
[-CC-:B------:R-:W-:Y:S01]  /*1f650*/  FFMA.FTZ R199, R166, R3.reuse, -R168.reuse ;  /* 0x00000003a6c77223 */ /* 0x180fe200000108a8 */
[-CC-:B0-----:R-:W-:Y:S01]  /*1f660*/  FFMA.FTZ R9, R167, R3.reuse, -R168.reuse ;  /* 0x00000003a7097223 */ /* 0x181fe200000108a8 */
[----:B------:R-:W-:Y:S01]  /*1f670*/  FFMA.FTZ R195, R164, R3, -R168 ;  /* 0x00000003a4c37223 */ /* 0x000fe200000108a8 */
[C---:B------:R-:W-:Y:S01]  /*1f680*/  FADD.FTZ R15, R21.reuse, R15 ;  /* 0x0000000f150f7221 */ /* 0x040fe20000010000 */
[C---:B------:R-:W-:Y:S01]  /*1f690*/  ISETP.GT.AND P2, PT, R8.reuse, R223, PT ;  /* 0x000000df0800720c */ /* 0x040fe20003f44270 */
[----:B------:R-:W-:Y:S01]  /*1f6a0*/  VIADD R8, R8, 0xffffffff ;  /* 0xffffffff08087836 */ /* 0x000fe20000000000 */
[----:B------:R-:W0:Y:S01]  /*1f6b0*/  MUFU.EX2 R159, R159 ;  /* 0x0000009f009f7308 */ /* 0x000e220000000800 */
[----:B------:R-:W-:Y:S01]  /*1f6c0*/  FADD.FTZ R15, R210, R15 ;  /* 0x0000000fd20f7221 */ /* 0x000fe20000010000 */
[----:B------:R-:W-:-:S02]  /*1f6d0*/  F2FP.BF16.F32.PACK_AB R208, R21, R208 ;  /* 0x000000d015d0723e */ /* 0x000fc400000010ff */
[C---:B------:R-:W-:Y:S01]  /*1f6e0*/  F2FP.BF16.F32.PACK_AB R210, R160.reuse, R210 ;  /* 0x000000d2a0d2723e */ /* 0x040fe200000010ff */
[----:B------:R-:W-:-:S03]  /*1f6f0*/  FADD.FTZ R15, R160, R15 ;  /* 0x0000000fa00f7221 */ /* 0x000fc60000010000 */
[----:B------:R-:W1:Y:S01]  /*1f700*/  MUFU.EX2 R211, R211 ;  /* 0x000000d300d37308 */ /* 0x000e620000000800 */
[----:B--2---:R-:W-:Y:S01]  /*1f710*/  FFMA.FTZ R14, R2, R14, R209 ;  /* 0x0000000e020e7223 */ /* 0x004fe200000100d1 */
[----:B------:R-:W-:Y:S01]  /*1f720*/  FADD.FTZ R15, R204, R15 ;  /* 0x0000000fcc0f7221 */ /* 0x000fe20000010000 */
[----:B------:R-:W-:-:S03]  /*1f730*/  F2FP.BF16.F32.PACK_AB R204, R154, R204 ;  /* 0x000000cc9acc723e */ /* 0x000fc600000010ff */
[----:B------:R-:W-:Y:S02]  /*1f740*/  FADD.FTZ R15, R154, R15 ;  /* 0x0000000f9a0f7221 */ /* 0x000fe40000010000 */
[----:B------:R-:W2:Y:S01]  /*1f750*/  MUFU.EX2 R10, R10 ;  /* 0x0000000a000a7308 */ /* 0x000ea20000000800 */
[C---:B0-----:R-:W-:Y:S01]  /*1f760*/  FADD.FTZ R14, R159.reuse, R14 ;  /* 0x0000000e9f0e7221 */ /* 0x041fe20000010000 */
[----:B------:R-:W-:Y:S01]  /*1f770*/  FADD.FTZ R15, R206, R15 ;  /* 0x0000000fce0f7221 */ /* 0x000fe20000010000 */
[C---:B------:R-:W-:Y:S02]  /*1f780*/  F2FP.BF16.F32.PACK_AB R206, R158.reuse, R206 ;  /* 0x000000ce9ece723e */ /* 0x040fe400000010ff */
[----:B------:R-:W-:Y:S01]  /*1f790*/  F2FP.BF16.F32.PACK_AB R209, R159, R209 ;  /* 0x000000d19fd1723e */ /* 0x000fe200000010ff */
[----:B------:R-:W-:Y:S02]  /*1f7a0*/  FADD.FTZ R15, R158, R15 ;  /* 0x0000000f9e0f7221 */ /* 0x000fe40000010000 */
[----:B------:R-:W0:Y:S01]  /*1f7b0*/  MUFU.EX2 R205, R205 ;  /* 0x000000cd00cd7308 */ /* 0x000e220000000800 */
[----:B-1----:R-:W-:Y:S01]  /*1f7c0*/  FADD.FTZ R14, R211, R14 ;  /* 0x0000000ed30e7221 */ /* 0x002fe20000010000 */
[----:B------:R-:W-:Y:S01]  /*1f7d0*/  FADD.FTZ R15, R200, R15 ;  /* 0x0000000fc80f7221 */ /* 0x000fe20000010000 */
[----:B------:R-:W-:-:S03]  /*1f7e0*/  F2FP.BF16.F32.PACK_AB R200, R152, R200 ;  /* 0x000000c898c8723e */ /* 0x000fc600000010ff */
[----:B------:R-:W-:Y:S02]  /*1f7f0*/  FADD.FTZ R15, R152, R15 ;  /* 0x0000000f980f7221 */ /* 0x000fe40000010000 */
[----:B------:R-:W1:Y:S01]  /*1f800*/  MUFU.EX2 R12, R12 ;  /* 0x0000000c000c7308 */ /* 0x000e620000000800 */
[----:B--2---:R-:W-:Y:S01]  /*1f810*/  FADD.FTZ R14, R10, R14 ;  /* 0x0000000e0a0e7221 */ /* 0x004fe20000010000 */
[----:B------:R-:W-:Y:S01]  /*1f820*/  FADD.FTZ R15, R202, R15 ;  /* 0x0000000fca0f7221 */ /* 0x000fe20000010000 */
[----:B------:R-:W-:Y:S01]  /*1f830*/  F2FP.BF16.F32.PACK_AB R211, R10, R211 ;  /* 0x000000d30ad3723e */ /* 0x000fe200000010ff */
[----:B------:R-:W-:Y:S01]  /*1f840*/  IMAD.MOV.U32 R10, RZ, RZ, R214 ;  /* 0x000000ffff0a7224 */ /* 0x000fe200078e00d6 */
[C---:B------:R-:W-:Y:S01]  /*1f850*/  F2FP.BF16.F32.PACK_AB R202, R153.reuse, R202 ;  /* 0x000000ca99ca723e */ /* 0x040fe200000010ff */
[----:B------:R-:W-:Y:S02]  /*1f860*/  FADD.FTZ R15, R153, R15 ;  /* 0x0000000f990f7221 */ /* 0x000fe40000010000 */
[----:B------:R-:W2:Y:S01]  /*1f870*/  MUFU.EX2 R207, R207 ;  /* 0x000000cf00cf7308 */ /* 0x000ea20000000800 */
[----:B0-----:R-:W-:Y:S01]  /*1f880*/  FADD.FTZ R14, R205, R14 ;  /* 0x0000000ecd0e7221 */ /* 0x001fe20000010000 */
[----:B------:R-:W-:Y:S01]  /*1f890*/  FADD.FTZ R15, R196, R15 ;  /* 0x0000000fc40f7221 */ /* 0x000fe20000010000 */
[----:B------:R-:W-:-:S03]  /*1f8a0*/  F2FP.BF16.F32.PACK_AB R196, R156, R196 ;  /* 0x000000c49cc4723e */ /* 0x000fc600000010ff */
[----:B------:R-:W-:Y:S02]  /*1f8b0*/  FADD.FTZ R15, R156, R15 ;  /* 0x0000000f9c0f7221 */ /* 0x000fe40000010000 */
[----:B------:R-:W0:Y:S01]  /*1f8c0*/  MUFU.EX2 R13, R13 ;  /* 0x0000000d000d7308 */ /* 0x000e220000000800 */
[----:B-1----:R-:W-:Y:S01]  /*1f8d0*/  FADD.FTZ R14, R12, R14 ;  /* 0x0000000e0c0e7221 */ /* 0x002fe20000010000 */
[----:B------:R-:W-:Y:S01]  /*1f8e0*/  FADD.FTZ R15, R198, R15 ;  /* 0x0000000fc60f7221 */ /* 0x000fe20000010000 */
[C---:B------:R-:W-:Y:S02]  /*1f8f0*/  F2FP.BF16.F32.PACK_AB R198, R157.reuse, R198 ;  /* 0x000000c69dc6723e */ /* 0x040fe400000010ff */
[----:B------:R-:W-:Y:S01]  /*1f900*/  F2FP.BF16.F32.PACK_AB R205, R12, R205 ;  /* 0x000000cd0ccd723e */ /* 0x000fe200000010ff */
[----:B------:R-:W-:Y:S02]  /*1f910*/  FADD.FTZ R15, R157, R15 ;  /* 0x0000000f9d0f7221 */ /* 0x000fe40000010000 */
[----:B------:R-:W1:Y:S01]  /*1f920*/  MUFU.EX2 R201, R201 ;  /* 0x000000c900c97308 */ /* 0x000e620000000800 */
[----:B--2---:R-:W-:Y:S01]  /*1f930*/  FADD.FTZ R14, R207, R14 ;  /* 0x0000000ecf0e7221 */ /* 0x004fe20000010000 */
[----:B------:R-:W-:Y:S01]  /*1f940*/  FADD.FTZ R15, R192, R15 ;  /* 0x0000000fc00f7221 */ /* 0x000fe20000010000 */
[----:B------:R-:W-:-:S03]  /*1f950*/  F2FP.BF16.F32.PACK_AB R192, R165, R192 ;  /* 0x000000c0a5c0723e */ /* 0x000fc600000010ff */
[----:B------:R-:W-:Y:S02]  /*1f960*/  FADD.FTZ R15, R165, R15 ;  /* 0x0000000fa50f7221 */ /* 0x000fe40000010000 */
[----:B------:R-:W2:Y:S01]  /*1f970*/  MUFU.EX2 R6, R171 ;  /* 0x000000ab00067308 */ /* 0x000ea20000000800 */
[----:B0-----:R-:W-:Y:S01]  /*1f980*/  FADD.FTZ R161, R13, R14 ;  /* 0x0000000e0da17221 */ /* 0x001fe20000010000 */
[-CC-:B------:R-:W-:Y:S01]  /*1f990*/  FFMA.FTZ R14, R155, R3.reuse, -R168.reuse ;  /* 0x000000039b0e7223 */ /* 0x180fe200000108a8 */
[----:B------:R-:W-:Y:S01]  /*1f9a0*/  FFMA.FTZ R168, R184, R3, -R168 ;  /* 0x00000003b8a87223 */ /* 0x000fe200000108a8 */
[----:B------:R-:W-:-:S04]  /*1f9b0*/  F2FP.BF16.F32.PACK_AB R207, R13, R207 ;  /* 0x000000cf0dcf723e */ /* 0x000fc800000010ff */
        /* <DEDUP_REMOVED lines=19> */
[----:B------:R-:W-:Y:S01]  /*1faf0*/  F2FP.BF16.F32.PACK_AB R199, R9, R199 ;  /* 0x000000c709c7723e */ /* 0x000fe200000010ff */
[----:B------:R-:W-:-:S05]  /*1fb00*/  IMAD.MOV.U32 R9, RZ, RZ, R219 ;  /* 0x000000ffff097224 */ /* 0x000fca00078e00db */
[----:B------:R-:W2:Y:S01]  /*1fb10*/  MUFU.EX2 R14, R14 ;  /* 0x0000000e000e7308 */ /* 0x000ea20000000800 */
[----:B0-----:R-:W-:-:S07]  /*1fb20*/  FADD.FTZ R161, R193, R161 ;  /* 0x000000a1c1a17221 */ /* 0x001fce0000010000 */
[----:B------:R-:W0:Y:S01]  /*1fb30*/  MUFU.EX2 R195, R195 ;  /* 0x000000c300c37308 */ /* 0x000e220000000800 */
[----:B-1----:R-:W-:Y:S01]  /*1fb40*/  FADD.FTZ R15, R194, R15 ;  /* 0x0000000fc20f7221 */ /* 0x002fe20000010000 */
[----:B------:R-:W-:-:S03]  /*1fb50*/  F2FP.BF16.F32.PACK_AB R194, R7, R194 ;  /* 0x000000c207c2723e */ /* 0x000fc600000010ff */
[----:B------:R-:W-:-:S03]  /*1fb60*/  FADD.FTZ R15, R7, R15 ;  /* 0x0000000f070f7221 */ /* 0x000fc60000010000 */
[----:B------:R-:W1:Y:S01]  /*1fb70*/  MUFU.EX2 R168, R168 ;  /* 0x000000a800a87308 */ /* 0x000e620000000800 */
[C---:B--2---:R-:W-:Y:S01]  /*1fb80*/  FADD.FTZ R6, R14.reuse, R161 ;  /* 0x000000a10e067221 */ /* 0x044fe20000010000 */
[----:B------:R-:W-:-:S03]  /*1fb90*/  F2FP.BF16.F32.PACK_AB R193, R14, R193 ;  /* 0x000000c10ec1723e */ /* 0x000fc600000010ff */
[----:B0-----:R-:W-:Y:S01]  /*1fba0*/  FADD.FTZ R7, R195, R6 ;  /* 0x00000006c3077221 */ /* 0x001fe20000010000 */
[----:B------:R-:W-:-:S03]  /*1fbb0*/  IMAD.MOV.U32 R6, RZ, RZ, R4 ;  /* 0x000000ffff067224 */ /* 0x000fc600078e0004 */
[C---:B-1----:R-:W-:Y:S01]  /*1fbc0*/  FADD.FTZ R14, R168.reuse, R7 ;  /* 0x00000007a80e7221 */ /* 0x042fe20000010000 */
[----:B------:R-:W-:Y:S01]  /*1fbd0*/  F2FP.BF16.F32.PACK_AB R195, R168, R195 ;  /* 0x000000c3a8c3723e */ /* 0x000fe200000010ff */
[----:B------:R-:W-:Y:S01]  /*1fbe0*/  IMAD.MOV.U32 R7, RZ, RZ, R5 ;  /* 0x000000ffff077224 */ /* 0x000fe200078e0005 */
[----:B------:R-:W-:Y:S06]  /*1fbf0*/  @P2 BRA `(.L_x_2529) ;  /* 0xffffffac00342947 */ /* 0x000fec000383ffff */
[----:B------:R-:W-:Y:S05]  /*1fc00*/  BSYNC B1 ;  /* 0x0000000000017941 */ /* 0x000fea0003800000 */
.L_x_2518:
[----:B------:R-:W-:Y:S05]  /*1fc10*/  BSYNC B0 ;  /* 0x0000000000007941 */ /* 0x000fea0003800000 */
.L_x_2517:
[----:B------:R-:W-:Y:S01]  /*1fc20*/  ISETP.GE.AND P2, PT, R8, RZ, PT ;  /* 0x000000ff0800720c */ /* 0x000fe20003f46270 */
[----:B------:R-:W-:-:S12]  /*1fc30*/  BSSY B0, `(.L_x_2530) ;  /* 0x00004dd000007945 */ /* 0x000fd80003800000 */
[----:B------:R-:W-:Y:S05]  /*1fc40*/  @!P2 BRA `(.L_x_2531) ;  /* 0x0000004c006ca947 */ /* 0x000fea0003800000 */
[----:B------:R-:W-:Y:S02]  /*1fc50*/  IMAD.MOV.U32 R6, RZ, RZ, R4 ;  /* 0x000000ffff067224 */ /* 0x000fe400078e0004 */
[----:B------:R-:W-:Y:S02]  /*1fc60*/  IMAD.MOV.U32 R7, RZ, RZ, R5 ;  /* 0x000000ffff077224 */ /* 0x000fe400078e0005 */
[----:B------:R-:W-:Y:S02]  /*1fc70*/  IMAD.MOV.U32 R9, RZ, RZ, R219 ;  /* 0x000000ffff097224 */ /* 0x000fe400078e00db */
[----:B------:R-:W-:-:S07]  /*1fc80*/  IMAD.MOV.U32 R10, RZ, RZ, R214 ;  /* 0x000000ffff0a7224 */ /* 0x000fce00078e00d6 */
.L_x_2542:
        /* <DEDUP_REMOVED lines=8> */
.L_x_2532:
[----:B------:R-:W-:Y:S01]  /*1fd10*/  IMAD R3, R214, 0x8, R16 ;  /* 0x00000008d6037824 */ /* 0x000fe200078e0210 */
[----:B------:R-:W-:-:S04]  /*1fd20*/  SHF.L.U32 R12, R219, 0x1f, RZ ;  /* 0x0000001fdb0c7819 */ /* 0x000fc800000006ff */
[----:B------:R0:W1:Y:S01]  /*1fd30*/  SYNCS.PHASECHK.TRANS64.TRYWAIT P2, [R3+URZ+0x38830], R12 ;  /* 0x0388300c030075a7 */ /* 0x000062000804017f */
[----:B------:R-:W-:Y:S05]  /*1fd40*/  @!P0 BRA `(.L_x_2533) ;  /* 0x0000000000048947 */ /* 0x000fea0003800000 */
[----:B------:R-:W-:Y:S01]  /*1fd50*/  BPT.TRAP 0x1 ;  /* 0x000000040000795c */ /* 0x000fe20000300000 */
.L_x_2533:
[----:B------:R-:W-:Y:S01]  /*1fd60*/  IMAD R4, R214, 0xa00, R222 ;  /* 0x00000a00d6047824 */ /* 0x000fe200078e02de */
[----:B------:R-:W-:Y:S01]  /*1fd70*/  BSSY B1, `(.L_x_2534) ;  /* 0x0000006000017945 */ /* 0x000fe20003800000 */
[----:B------:R-:W-:Y:S02]  /*1fd80*/  IMAD.MOV.U32 R5, RZ, RZ, 0x40000040 ;  /* 0x40000040ff057424 */ /* 0x000fe400078e00ff */
[----:B------:R-:W-:Y:S01]  /*1fd90*/  VIADD R152, R4, 0x80 ;  /* 0x0000008004987836 */ /* 0x000fe20000000000 */
[----:B-1----:R-:W-:Y:S06]  /*1fda0*/  @P2 BRA `(.L_x_2535) ;  /* 0x0000000000082947 */ /* 0x002fec0003800000 */
[----:B------:R-:W1:Y:S02]  /*1fdb0*/  SYNCS.PHASECHK.TRANS64.TRYWAIT P2, [R3+URZ+0x38830], R12 ;  /* 0x0388300c030075a7 */ /* 0x000e64000804017f */
[----:B-1----:R-:W-:Y:S05]  /*1fdc0*/  @!P2 BRA `(.L_x_2536) ;  /* 0x000001080048a947 */ /* 0x002fea0003800000 */
.L_x_2535:
[----:B------:R-:W-:Y:S05]  /*1fdd0*/  BSYNC B1 ;  /* 0x0000000000017941 */ /* 0x000fea0003800000 */
.L_x_2534:
[----:B------:R-:W2:Y:S04]  /*1fde0*/  LDL.64 R154, [R1+0x40] ;  /* 0x00004000019a7983 */ /* 0x000ea80000100a00 */
[----:B------:R-:W3:Y:S01]  /*1fdf0*/  LDL.64 R156, [R1+0x48] ;  /* 0x00004800019c7983 */ /* 0x000ee20000100a00 */
[----:B------:R-:W-:Y:S02]  /*1fe00*/  R2UR UR18, R4 ;  /* 0x00000000041272ca */ /* 0x000fe400000e0000 */
[----:B------:R-:W-:Y:S01]  /*1fe10*/  R2UR UR19, R5 ;  /* 0x00000000051372ca */ /* 0x000fe200000e0000 */
[----:B------:R-:W-:Y:S01]  /*1fe20*/  WARPGROUP.ARRIVE ;  /* 0x00000000000079c5 */ /* 0x000fe20000000000 */
[----:B------:R-:W-:Y:S01]  /*1fe30*/  IMAD.MOV.U32 R153, RZ, RZ, 0x40000040 ;  /* 0x40000040ff997424 */ /* 0x000fe200078e00ff */
[----:B------:R-:W-:Y:S01]  /*1fe40*/  R2UR UR6, R152 ;  /* 0x00000000980672ca */ /* 0x000fe200000e0000 */
[----:B01----:R-:W-:Y:S01]  /*1fe50*/  VIADD R12, R4, 0x100 ;  /* 0x00000100040c7836 */ /* 0x003fe20000000000 */
[----:B------:R-:W4:Y:S02]  /*1fe60*/  LDL.64 R226, [R1+0x30] ;  /* 0x0000300001e27983 */ /* 0x000f240000100a00 */
[----:B------:R-:W-:Y:S01]  /*1fe70*/  R2UR UR7, R153 ;  /* 0x00000000990772ca */ /* 0x000fe200000e0000 */
[----:B------:R-:W-:Y:S01]  /*1fe80*/  IMAD.MOV.U32 R13, RZ, RZ, 0x40000040 ;  /* 0x40000040ff0d7424 */ /* 0x000fe200078e00ff */
[----:B------:R-:W-:Y:S01]  /*1fe90*/  R2UR UR10, R12 ;  /* 0x000000000c0a72ca */ /* 0x000fe200000e0000 */
[----:B------:R-:W-:Y:S01]  /*1fea0*/  VIADD R20, R4, 0x180 ;  /* 0x0000018004147836 */ /* 0x000fe20000000000 */
[----:B------:R-:W5:Y:S02]  /*1feb0*/  LDL.64 R224, [R1+0x28] ;  /* 0x0000280001e07983 */ /* 0x000f640000100a00 */
[----:B------:R-:W-:Y:S01]  /*1fec0*/  R2UR UR11, R13 ;  /* 0x000000000d0b72ca */ /* 0x000fe200000e0000 */
[----:B------:R-:W-:Y:S01]  /*1fed0*/  IMAD.MOV.U32 R21, RZ, RZ, 0x40000040 ;  /* 0x40000040ff157424 */ /* 0x000fe200078e00ff */
[----:B------:R-:W-:-:S04]  /*1fee0*/  R2UR UR14, R20 ;  /* 0x00000000140e72ca */ /* 0x000fc800000e0000 */
        /* <DEDUP_REMOVED lines=128> */
[----:B----4-:R-:W-:Y:S02]  /*206f0*/  R2UR UR24, R226 ;  /* 0x00000000e21872ca */ /* 0x010fe400000e0000 */
        /* <DEDUP_REMOVED lines=46> */
[----:B-----5:R-:W-:Y:S02]  /*209e0*/  R2UR UR26, R224 ;  /* 0x00000000e01a72ca */ /* 0x020fe400000e0000 */
        /* <DEDUP_REMOVED lines=684> */
.L_x_2537:
[----:B------:R-:W-:Y:S01]  /*234b0*/  SHF.L.U32 R0, R9, 0x1f, RZ ;  /* 0x0000001f09007819 */ /* 0x000fe200000006ff */
[----:B------:R-:W-:-:S04]  /*234c0*/  IMAD R9, R10, 0x8, R16 ;  /* 0x000000080a097824 */ /* 0x000fc800078e0210 */
[----:B------:R0:W1:Y:S01]  /*234d0*/  SYNCS.PHASECHK.TRANS64.TRYWAIT P2, [R9+URZ+0x38850], R0 ;  /* 0x03885000090075a7 */ /* 0x000062000804017f */
[----:B------:R-:W-:Y:S05]  /*234e0*/  @!P0 BRA `(.L_x_2538) ;  /* 0x0000000000048947 */ /* 0x000fea0003800000 */
[----:B------:R-:W-:Y:S01]  /*234f0*/  BPT.TRAP 0x1 ;  /* 0x000000040000795c */ /* 0x000fe20000300000 */
.L_x_2538:
[----:B------:R-:W-:Y:S04]  /*23500*/  BSSY B1, `(.L_x_2539) ;  /* 0x0000004000017945 */ /* 0x000fe80003800000 */
[----:B-1----:R-:W-:Y:S05]  /*23510*/  @P2 BRA `(.L_x_2540) ;  /* 0x0000000000082947 */ /* 0x002fea0003800000 */
[----:B------:R-:W1:Y:S02]  /*23520*/  SYNCS.PHASECHK.TRANS64.TRYWAIT P2, [R9+URZ+0x38850], R0 ;  /* 0x03885000090075a7 */ /* 0x000e64000804017f */
[----:B-1----:R-:W-:Y:S05]  /*23530*/  @!P2 BRA `(.L_x_2541) ;  /* 0x000000d00080a947 */ /* 0x002fea0003800000 */
.L_x_2540:
[----:B------:R-:W-:Y:S05]  /*23540*/  BSYNC B1 ;  /* 0x0000000000017941 */ /* 0x000fea0003800000 */
.L_x_2539:
        /* <DEDUP_REMOVED lines=18> */
[----:B------:R-:W-:Y:S01]  /*23670*/  IMAD R2, R10, 0xa00, R0 ;  /* 0x00000a000a027824 */ /* 0x000fe200078e0200 */
[----:B------:R-:W-:Y:S01]  /*23680*/  MUFU.TANH R21, R21 ;  /* 0x0000001500157308 */ /* 0x000fe20000002400 */
[----:B------:R-:W-:Y:S01]  /*23690*/  FMUL.FTZ R10, R186, UR38 ;  /* 0x00000026ba0a7c20 */ /* 0x000fe20008410000 */
[----:B------:R-:W-:Y:S01]  /*236a0*/  FMUL.FTZ R186, R176, UR38 ;  /* 0x00000026b0ba7c20 */ /* 0x000fe20008410000 */
[C---:B------:R-:W-:Y:S01]  /*236b0*/  VIADD R4, R2.reuse, 0x80 ;  /* 0x0000008002047836 */ /* 0x040fe20000000000 */
[----:B------:R-:W-:Y:S01]  /*236c0*/  R2UR UR6, R2 ;  /* 0x00000000020672ca */ /* 0x000fe200000e0000 */
[----:B------:R-:W-:Y:S01]  /*236d0*/  FMUL.FTZ R160, R160, UR38 ;  /* 0x00000026a0a07c20 */ /* 0x000fe20008410000 */
[----:B------:R-:W-:Y:S01]  /*236e0*/  FMUL.FTZ R152, R152, UR38 ;  /* 0x0000002698987c20 */ /* 0x000fe20008410000 */
[----:B------:R-:W-:Y:S01]  /*236f0*/  FMUL.FTZ R153, R153, UR38 ;  /* 0x0000002699997c20 */ /* 0x000fe20008410000 */
[----:B------:R-:W-:Y:S01]  /*23700*/  MUFU.TANH R186, R186 ;  /* 0x000000ba00ba7308 */ /* 0x000fe20000002400 */
[----:B------:R-:W-:Y:S01]  /*23710*/  FMUL.FTZ R156, R156, UR38 ;  /* 0x000000269c9c7c20 */ /* 0x000fe20008410000 */
[----:B------:R-:W-:-:S02]  /*23720*/  IMAD.MOV.U32 R3, RZ, RZ, 0x40000040 ;  /* 0x40000040ff037424 */ /* 0x000fc400078e00ff */
[----:B------:R-:W-:Y:S01]  /*23730*/  FMUL.FTZ R13, R187, UR38 ;  /* 0x00000026bb0d7c20 */ /* 0x000fe20008410000 */
[----:B------:R-:W-:Y:S01]  /*23740*/  FMUL.FTZ R20, R190, UR38 ;  /* 0x00000026be147c20 */ /* 0x000fe20008410000 */
[----:B------:R-:W-:Y:S01]  /*23750*/  FMUL.FTZ R185, R191, UR38 ;  /* 0x00000026bfb97c20 */ /* 0x000fe20008410000 */
[----:B------:R-:W-:Y:S01]  /*23760*/  FMUL.FTZ R176, R178, UR38 ;  /* 0x00000026b2b07c20 */ /* 0x000fe20008410000 */
[----:B------:R-:W-:Y:S01]  /*23770*/  FMUL.FTZ R178, R179, UR38 ;  /* 0x00000026b3b27c20 */ /* 0x000fe20008410000 */
[----:B------:R-:W-:Y:S01]  /*23780*/  MUFU.TANH R177, R177 ;  /* 0x000000b100b17308 */ /* 0x000fe20000002400 */
[----:B------:R-:W-:Y:S01]  /*23790*/  HGMMA.64x256x16.F32.BF16 R24, R208, gdesc[UR4].tnspB, R24, gsb0 ;  /* 0x43e00004d0187df0 */ /* 0x000fe20008001818 */
[----:B------:R-:W-:Y:S01]  /*237a0*/  R2UR UR6, R4 ;  /* 0x00000000040672ca */ /* 0x000fe200000e0000 */
[----:B------:R-:W-:Y:S01]  /*237b0*/  VIADD R4, R2, 0x100 ;  /* 0x0000010002047836 */ /* 0x000fe20000000000 */
[----:B------:R-:W-:Y:S01]  /*237c0*/  R2UR UR7, R5 ;  /* 0x00000000050772ca */ /* 0x000fe200000e0000 */
[----:B------:R-:W-:-:S02]  /*237d0*/  IMAD.MOV.U32 R5, RZ, RZ, 0x40000040 ;  /* 0x40000040ff057424 */ /* 0x000fc400078e00ff */
        /* <DEDUP_REMOVED lines=15> */
[----:B------:R-:W-:Y:S01]  /*238d0*/  @!P1 IMAD R11, R11, 0x8, R16 ;  /* 0x000000080b0b9824 */ /* 0x000fe200078e0210 */
[----:B------:R-:W-:Y:S01]  /*238e0*/  ISETP.GT.AND P2, PT, R8, RZ, PT ;  /* 0x000000ff0800720c */ /* 0x000fe20003f44270 */
[----:B------:R-:W-:Y:S01]  /*238f0*/  @!P1 VIADD R9, R9, 0x38860 ;  /* 0x0003886009099836 */ /* 0x000fe20000000000 */
[----:B------:R-:W-:Y:S01]  /*23900*/  MUFU.TANH R168, R168 ;  /* 0x000000a800a87308 */ /* 0x000fe20000002400 */
[----:B------:R-:W-:-:S02]  /*23910*/  @!P1 VIADD R11, R11, 0x38840 ;  /* 0x000388400b0b9836 */ /* 0x000fc40000000000 */
[----:B------:R-:W-:Y:S01]  /*23920*/  VIADD R8, R8, 0xffffffff ;  /* 0xffffffff08087836 */ /* 0x000fe20000000000 */
[----:B------:R-:W-:-:S04]  /*23930*/  @!P1 PRMT R9, RZ, 0x654, R9 ;  /* 0x00000654ff099816 */ /* 0x000fc80000000009 */
        /* <DEDUP_REMOVED lines=31> */
[----:B------:R-:W-:Y:S02]  /*23b30*/  IMAD.MOV.U32 R5, RZ, RZ, 0x40000040 ;  /* 0x40000040ff057424 */ /* 0x000fe400078e00ff */
[----:B------:R-:W-:Y:S01]  /*23b40*/  VIADD R2, R2, 0x200 ;  /* 0x0000020002027836 */ /* 0x000fe20000000000 */
[----:B------:R-:W-:Y:S02]  /*23b50*/  WARPGROUP.DEPBAR.LE gsb0, 0x0 ;  /* 0x00008000000079c5 */ /* 0x000fe40000010000 */
[----:B------:R-:W-:-:S15]  /*23b60*/  WARPGROUP.ARRIVE ;  /* 0x00000000000079c5 */ /* 0x000fde0000000000 */
[----:B------:R-:W-:-:S04]  /*23b70*/  NOP ;  /* 0x0000000000007918 */ /* 0x000fc80000000000 */
[----:B------:R-:W-:Y:S01]  /*23b80*/  HGMMA.64x256x16.F32.BF16 R24, R200, gdesc[UR4].tnspB, R24, gsb0 ;  /* 0x43e00004c8187df0 */ /* 0x000fe20008001818 */
[----:B------:R-:W-:Y:S01]  /*23b90*/  R2UR UR6, R4 ;  /* 0x00000000040672ca */ /* 0x000fe200000e0000 */
[----:B------:R-:W-:Y:S01]  /*23ba0*/  FMUL.FTZ R4, R184, UR38 ;  /* 0x00000026b8047c20 */ /* 0x000fe20008410000 */
[----:B------:R-:W-:Y:S01]  /*23bb0*/  R2UR UR7, R5 ;  /* 0x00000000050772ca */ /* 0x000fe200000e0000 */
[----:B------:R-:W-:-:S04]  /*23bc0*/  FMUL.FTZ R184, R189, UR38 ;  /* 0x00000026bdb87c20 */ /* 0x000fc80008410000 */
[----:B------:R-:W0:Y:S08]  /*23bd0*/  MUFU.TANH R4, R4 ;  /* 0x0000000400047308 */ /* 0x000e300000002400 */
[----:B------:R-:W1:Y:S01]  /*23be0*/  MUFU.TANH R184, R184 ;  /* 0x000000b800b87308 */ /* 0x000e620000002400 */
[----:B0-----:R-:W-:-:S04]  /*23bf0*/  FMNMX.FTZ R0, R4, R7, !PT ;  /* 0x0000000704007209 */ /* 0x001fc80007810000 */
[----:B------:R-:W-:-:S04]  /*23c00*/  FMNMX.FTZ R0, R12, R0, !PT ;  /* 0x000000000c007209 */ /* 0x000fc80007810000 */
[----:B------:R-:W-:-:S04]  /*23c10*/  FMNMX.FTZ R0, R21, R0, !PT ;  /* 0x0000000015007209 */ /* 0x000fc80007810000 */
[----:B-1----:R-:W-:-:S04]  /*23c20*/  FMNMX.FTZ R0, R184, R0, !PT ;  /* 0x00000000b8007209 */ /* 0x002fc80007810000 */
[----:B------:R-:W-:-:S04]  /*23c30*/  FMNMX.FTZ R0, R186, R0, !PT ;  /* 0x00000000ba007209 */ /* 0x000fc80007810000 */
[----:B------:R-:W-:-:S04]  /*23c40*/  FMNMX.FTZ R0, R177, R0, !PT ;  /* 0x00000000b1007209 */ /* 0x000fc80007810000 */
[----:B------:R-:W-:-:S04]  /*23c50*/  FMNMX.FTZ R0, R180, R0, !PT ;  /* 0x00000000b4007209 */ /* 0x000fc80007810000 */
[----:B------:R-:W-:-:S04]  /*23c60*/  FMNMX.FTZ R0, R181, R0, !PT ;  /* 0x00000000b5007209 */ /* 0x000fc80007810000 */
[----:B------:R-:W-:-:S04]  /*23c70*/  FMNMX.FTZ R0, R168, R0, !PT ;  /* 0x00000000a8007209 */ /* 0x000fc80007810000 */
[----:B------:R-:W-:-:S04]  /*23c80*/  FMNMX.FTZ R0, R169, R0, !PT ;  /* 0x00000000a9007209 */ /* 0x000fc80007810000 */
[----:B------:R-:W-:-:S04]  /*23c90*/  FMNMX.FTZ R0, R172, R0, !PT ;  /* 0x00000000ac007209 */ /* 0x000fc80007810000 */
[----:B------:R-:W-:Y:S01]  /*23ca0*/  FMNMX.FTZ R0, R173, R0, !PT ;  /* 0x00000000ad007209 */ /* 0x000fe20007810000 */
[----:B------:R-:W-:Y:S02]  /*23cb0*/  WARPGROUP.DEPBAR.LE gsb0, 0x0 ;  /* 0x00008000000079c5 */ /* 0x000fe40000010000 */
[----:B------:R-:W-:-:S06]  /*23cc0*/  WARPGROUP.ARRIVE ;  /* 0x00000000000079c5 */ /* 0x000fcc0000000000 */
[----:B------:R-:W-:Y:S01]  /*23cd0*/  HGMMA.64x256x16.F32.BF16 R24, R196, gdesc[UR4].tnspB, R24, gsb0 ;  /* 0x43e00004c4187df0 */ /* 0x000fe20008001818 */
[----:B------:R-:W-:Y:S02]  /*23ce0*/  R2UR UR6, R2 ;  /* 0x00000000020672ca */ /* 0x000fe400000e0000 */
[----:B------:R0:W1:Y:S01]  /*23cf0*/  MUFU.TANH R2, R160 ;  /* 0x000000a000027308 */ /* 0x0000620000002400 */
[----:B------:R-:W-:Y:S02]  /*23d00*/  R2UR UR7, R3 ;  /* 0x00000000030772ca */ /* 0x000fe400000e0000 */
[----:B------:R-:W-:Y:S01]  /*23d10*/  FMNMX.FTZ R3, R10, R6, !PT ;  /* 0x000000060a037209 */ /* 0x000fe20007810000 */
[----:B0-----:R-:W-:Y:S01]  /*23d20*/  FMUL.FTZ R160, R161, UR38 ;  /* 0x00000026a1a07c20 */ /* 0x001fe20008410000 */
[----:B------:R-:W-:Y:S01]  /*23d30*/  FMUL.FTZ R161, R164, UR38 ;  /* 0x00000026a4a17c20 */ /* 0x000fe20008410000 */
[----:B------:R-:W-:Y:S01]  /*23d40*/  FMUL.FTZ R164, R165, UR38 ;  /* 0x00000026a5a47c20 */ /* 0x000fe20008410000 */
[----:B------:R-:W-:Y:S01]  /*23d50*/  FMUL.FTZ R165, R157, UR38 ;  /* 0x000000269da57c20 */ /* 0x000fe20008410000 */
[----:B------:R-:W-:-:S02]  /*23d60*/  FMUL.FTZ R157, R183, UR38 ;  /* 0x00000026b79d7c20 */ /* 0x000fc40008410000 */
[----:B------:R-:W0:Y:S01]  /*23d70*/  MUFU.TANH R160, R160 ;  /* 0x000000a000a07308 */ /* 0x000e220000002400 */
[----:B-1----:R-:W-:-:S07]  /*23d80*/  FMNMX.FTZ R0, R2, R0, !PT ;  /* 0x0000000002007209 */ /* 0x002fce0007810000 */
[----:B------:R-:W1:Y:S08]  /*23d90*/  MUFU.TANH R161, R161 ;  /* 0x000000a100a17308 */ /* 0x000e700000002400 */
[----:B------:R-:W2:Y:S01]  /*23da0*/  MUFU.TANH R164, R164 ;  /* 0x000000a400a47308 */ /* 0x000ea20000002400 */
[----:B0-----:R-:W-:-:S07]  /*23db0*/  FMNMX.FTZ R0, R160, R0, !PT ;  /* 0x00000000a0007209 */ /* 0x001fce0007810000 */
[----:B------:R-:W0:Y:S01]  /*23dc0*/  MUFU.TANH R165, R165 ;  /* 0x000000a500a57308 */ /* 0x000e220000002400 */
[----:B-1----:R-:W-:-:S07]  /*23dd0*/  FMNMX.FTZ R0, R161, R0, !PT ;  /* 0x00000000a1007209 */ /* 0x002fce0007810000 */
[----:B------:R-:W1:Y:S01]  /*23de0*/  MUFU.TANH R157, R157 ;  /* 0x0000009d009d7308 */ /* 0x000e620000002400 */
[----:B--2---:R-:W-:-:S04]  /*23df0*/  FMNMX.FTZ R0, R164, R0, !PT ;  /* 0x00000000a4007209 */ /* 0x004fc80007810000 */
[----:B------:R-:W-:-:S04]  /*23e00*/  FMNMX.FTZ R0, R152, R0, !PT ;  /* 0x0000000098007209 */ /* 0x000fc80007810000 */
[----:B------:R-:W-:-:S04]  /*23e10*/  FMNMX.FTZ R0, R153, R0, !PT ;  /* 0x0000000099007209 */ /* 0x000fc80007810000 */
[----:B------:R-:W-:-:S04]  /*23e20*/  FMNMX.FTZ R0, R156, R0, !PT ;  /* 0x000000009c007209 */ /* 0x000fc80007810000 */
[----:B0-----:R-:W-:-:S05]  /*23e30*/  FMNMX.FTZ R5, R165, R0, !PT ;  /* 0x00000000a5057209 */ /* 0x001fca0007810000 */
[----:B------:R-:W0:Y:S02]  /*23e40*/  SHFL.BFLY PT, R0, R5, 0x2, 0x1f ;  /* 0x0c401f0005007f89 */ /* 0x000e2400000e0000 */
[----:B0-----:R-:W-:-:S05]  /*23e50*/  FMNMX.FTZ R5, R5, R0, !PT ;  /* 0x0000000005057209 */ /* 0x001fca0007810000 */
[----:B------:R-:W0:Y:S02]  /*23e60*/  SHFL.BFLY PT, R0, R5, 0x1, 0x1f ;  /* 0x0c201f0005007f89 */ /* 0x000e2400000e0000 */
[----:B0-----:R-:W-:Y:S02]  /*23e70*/  FMNMX.FTZ R5, R5, R0, !PT ;  /* 0x0000000005057209 */ /* 0x001fe40007810000 */
[----:B------:R-:W-:Y:S01]  /*23e80*/  FMNMX.FTZ R0, R13, R3, !PT ;  /* 0x000000030d007209 */ /* 0x000fe20007810000 */
[----:B------:R-:W-:Y:S02]  /*23e90*/  IMAD.U32 R3, RZ, RZ, UR42 ;  /* 0x0000002aff037e24 */ /* 0x000fe4000f8e00ff */
[----:B------:R-:W-:Y:S01]  /*23ea0*/  FADD.FTZ R7, -R5, R7 ;  /* 0x0000000705077221 */ /* 0x000fe20000010100 */
[----:B------:R-:W-:-:S03]  /*23eb0*/  FMNMX.FTZ R182, R20, R0, !PT ;  /* 0x0000000014b67209 */ /* 0x000fc60007810000 */
[-C--:B------:R-:W-:Y:S01]  /*23ec0*/  FMUL.FTZ R0, R7, R3.reuse ;  /* 0x0000000307007220 */ /* 0x080fe20000410000 */
[----:B------:R-:W-:Y:S01]  /*23ed0*/  FMNMX.FTZ R182, R185, R182, !PT ;  /* 0x000000b6b9b67209 */ /* 0x000fe20007810000 */
[----:B------:R-:W-:-:S03]  /*23ee0*/  FMUL.FTZ R7, R5, R3 ;  /* 0x0000000305077220 */ /* 0x000fc60000410000 */
[----:B------:R-:W-:Y:S01]  /*23ef0*/  FMNMX.FTZ R182, R176, R182, !PT ;  /* 0x000000b6b0b67209 */ /* 0x000fe20007810000 */
[-CC-:B------:R-:W-:Y:S01]  /*23f00*/  FFMA.FTZ R208, R4, R3.reuse, -R7.reuse ;  /* 0x0000000304d07223 */ /* 0x180fe20000010807 */
        /* <DEDUP_REMOVED lines=10> */
[----:B-1----:R-:W-:Y:S01]  /*23fb0*/  FMNMX.FTZ R182, R157, R182, !PT ;  /* 0x000000b69db67209 */ /* 0x002fe20007810000 */
[-CC-:B------:R-:W-:Y:S01]  /*23fc0*/  FFMA.FTZ R177, R181, R3.reuse, -R7.reuse ;  /* 0x00000003b5b17223 */ /* 0x180fe20000010807 */
[-CC-:B------:R-:W-:Y:S01]  /*23fd0*/  FFMA.FTZ R202, R172, R3.reuse, -R7.reuse ;  /* 0x00000003acca7223 */ /* 0x180fe20000010807 */
[-CC-:B------:R-:W-:Y:S01]  /*23fe0*/  FFMA.FTZ R169, R173, R3.reuse, -R7.reuse ;  /* 0x00000003ada97223 */ /* 0x180fe20000010807 */
[----:B------:R-:W-:Y:S01]  /*23ff0*/  FMNMX.FTZ R182, R170, R182, !PT ;  /* 0x000000b6aab67209 */ /* 0x000fe20007810000 */
[----:B------:R-:W-:Y:S01]  /*24000*/  FFMA.FTZ R160, R160, R3, -R7 ;  /* 0x00000003a0a07223 */ /* 0x000fe20000010807 */
[----:B------:R-:W-:Y:S02]  /*24010*/  MUFU.EX2 R0, R0 ;  /* 0x0000000000007308 */ /* 0x000fe40000000800 */
[----:B------:R-:W-:-:S04]  /*24020*/  FMNMX.FTZ R182, R171, R182, !PT ;  /* 0x000000b6abb67209 */ /* 0x000fc80007810000 */
[----:B------:R-:W-:Y:S02]  /*24030*/  FMNMX.FTZ R182, R174, R182, !PT ;  /* 0x000000b6aeb67209 */ /* 0x000fe40007810000 */
[----:B------:R-:W0:Y:S02]  /*24040*/  MUFU.EX2 R208, R208 ;  /* 0x000000d000d07308 */ /* 0x000e240000000800 */
[----:B------:R-:W-:-:S04]  /*24050*/  FMNMX.FTZ R4, R175, R182, !PT ;  /* 0x000000b6af047209 */ /* 0x000fc80007810000 */
[----:B------:R-:W-:Y:S02]  /*24060*/  FMNMX.FTZ R4, R162, R4, !PT ;  /* 0x00000004a2047209 */ /* 0x000fe40007810000 */
[----:B------:R-:W1:Y:S02]  /*24070*/  MUFU.EX2 R12, R12 ;  /* 0x0000000c000c7308 */ /* 0x000e640000000800 */
[----:B------:R-:W-:-:S04]  /*24080*/  FMNMX.FTZ R4, R163, R4, !PT ;  /* 0x00000004a3047209 */ /* 0x000fc80007810000 */
[----:B------:R-:W-:Y:S02]  /*24090*/  FMNMX.FTZ R4, R166, R4, !PT ;  /* 0x00000004a6047209 */ /* 0x000fe40007810000 */
[----:B------:R-:W2:Y:S01]  /*240a0*/  MUFU.EX2 R210, R210 ;  /* 0x000000d200d27308 */ /* 0x000ea20000000800 */
[----:B0-----:R-:W-:Y:S01]  /*240b0*/  FFMA.FTZ R15, R0, R15, R208 ;  /* 0x0000000f000f7223 */ /* 0x001fe200000100d0 */
[----:B------:R-:W-:-:S04]  /*240c0*/  FMNMX.FTZ R4, R167, R4, !PT ;  /* 0x00000004a7047209 */ /* 0x000fc80007810000 */
[----:B------:R-:W-:Y:S02]  /*240d0*/  FMNMX.FTZ R4, R154, R4, !PT ;  /* 0x000000049a047209 */ /* 0x000fe40007810000 */
[----:B------:R-:W0:Y:S01]  /*240e0*/  MUFU.EX2 R182, R184 ;  /* 0x000000b800b67308 */ /* 0x000e220000000800 */
[C---:B-1----:R-:W-:Y:S01]  /*240f0*/  FADD.FTZ R15, R12.reuse, R15 ;  /* 0x0000000f0c0f7221 */ /* 0x042fe20000010000 */
[----:B------:R-:W-:Y:S02]  /*24100*/  FMNMX.FTZ R4, R155, R4, !PT ;  /* 0x000000049b047209 */ /* 0x000fe40007810000 */
[----:B------:R-:W-:Y:S02]  /*24110*/  F2FP.BF16.F32.PACK_AB R208, R12, R208 ;  /* 0x000000d00cd0723e */ /* 0x000fe400000010ff */
[----:B------:R-:W-:Y:S02]  /*24120*/  FMNMX.FTZ R4, R158, R4, !PT ;  /* 0x000000049e047209 */ /* 0x000fe40007810000 */
[----:B------:R-:W1:Y:S01]  /*24130*/  MUFU.EX2 R204, R204 ;  /* 0x000000cc00cc7308 */ /* 0x000e620000000800 */
[----:B--2---:R-:W-:Y:S01]  /*24140*/  FADD.FTZ R15, R210, R15 ;  /* 0x0000000fd20f7221 */ /* 0x004fe20000010000 */
[----:B------:R-:W-:-:S05]  /*24150*/  FMNMX.FTZ R4, R159, R4, !PT ;  /* 0x000000049f047209 */ /* 0x000fca0007810000 */
[----:B------:R-:W2:Y:S01]  /*24160*/  SHFL.BFLY PT, R180, R4, 0x2, 0x1f ;  /* 0x0c401f0004b47f89 */ /* 0x000ea200000e0000 */
[----:B------:R-:W3:Y:S01]  /*24170*/  MUFU.EX2 R21, R21 ;  /* 0x0000001500157308 */ /* 0x000ee20000000800 */
[C---:B0-----:R-:W-:Y:S01]  /*24180*/  FADD.FTZ R15, R182.reuse, R15 ;  /* 0x0000000fb60f7221 */ /* 0x041fe20000010000 */
[----:B------:R-:W-:-:S06]  /*24190*/  F2FP.BF16.F32.PACK_AB R210, R182, R210 ;  /* 0x000000d2b6d2723e */ /* 0x000fcc00000010ff */
[----:B------:R-:W0:Y:S01]  /*241a0*/  MUFU.EX2 R206, R206 ;  /* 0x000000ce00ce7308 */ /* 0x000e220000000800 */
[----:B-1----:R-:W-:-:S07]  /*241b0*/  FADD.FTZ R15, R204, R15 ;  /* 0x0000000fcc0f7221 */ /* 0x002fce0000010000 */
[----:B------:R-:W1:Y:S01]  /*241c0*/  MUFU.EX2 R177, R177 ;  /* 0x000000b100b17308 */ /* 0x000e620000000800 */
[C---:B---3--:R-:W-:Y:S01]  /*241d0*/  FADD.FTZ R15, R21.reuse, R15 ;  /* 0x0000000f150f7221 */ /* 0x048fe20000010000 */
[----:B------:R-:W-:Y:S02]  /*241e0*/  F2FP.BF16.F32.PACK_AB R204, R21, R204 ;  /* 0x000000cc15cc723e */ /* 0x000fe400000010ff */
[----:B--2---:R-:W-:-:S04]  /*241f0*/  FMNMX.FTZ R4, R4, R180, !PT ;  /* 0x000000b404047209 */ /* 0x004fc80007810000 */
        /* <DEDUP_REMOVED lines=10> */
[----:B------:R-:W-:Y:S01]  /*242a0*/  MUFU.EX2 R160, R160 ;  /* 0x000000a000a07308 */ /* 0x000fe20000000800 */
[----:B-1----:R-:W-:Y:S01]  /*242b0*/  FADD.FTZ R15, R202, R15 ;  /* 0x0000000fca0f7221 */ /* 0x002fe20000010000 */
[----:B------:R-:W-:Y:S02]  /*242c0*/  WARPGROUP.DEPBAR.LE gsb0, 0x0 ;  /* 0x00008000000079c5 */ /* 0x000fe40000010000 */
[----:B------:R-:W-:Y:S01]  /*242d0*/  WARPGROUP.ARRIVE ;  /* 0x00000000000079c5 */ /* 0x000fe20000000000 */
[-CC-:B------:R-:W-:Y:S01]  /*242e0*/  FFMA.FTZ R196, R2, R3.reuse, -R7.reuse ;  /* 0x0000000302c47223 */ /* 0x180fe20000010807 */
[-CC-:B------:R-:W-:Y:S01]  /*242f0*/  FFMA.FTZ R198, R161, R3.reuse, -R7.reuse ;  /* 0x00000003a1c67223 */ /* 0x180fe20000010807 */
[----:B------:R-:W0:Y:S01]  /*24300*/  SHFL.BFLY PT, R2, R4, 0x1, 0x1f ;  /* 0x0c201f0004027f89 */ /* 0x000e2200000e0000 */
[----:B------:R-:W-:Y:S01]  /*24310*/  FFMA.FTZ R161, R164, R3, -R7 ;  /* 0x00000003a4a17223 */ /* 0x000fe20000010807 */
[C---:B--2---:R-:W-:Y:S01]  /*24320*/  FADD.FTZ R15, R169.reuse, R15 ;  /* 0x0000000fa90f7221 */ /* 0x044fe20000010000 */
[----:B------:R-:W-:Y:S01]  /*24330*/  HGMMA.64x256x16.F32.BF16 R24, R192, gdesc[UR4].tnspB, R24, gsb0 ;  /* 0x43e00004c0187df0 */ /* 0x000fe20008001818 */
[----:B------:R-:W1:Y:S01]  /*24340*/  MUFU.EX2 R196, R196 ;  /* 0x000000c400c47308 */ /* 0x000e620000000800 */
[----:B------:R-:W-:-:S07]  /*24350*/  F2FP.BF16.F32.PACK_AB R202, R169, R202 ;  /* 0x000000caa9ca723e */ /* 0x000fce00000010ff */
[----:B------:R-:W2:Y:S08]  /*24360*/  MUFU.EX2 R198, R198 ;  /* 0x000000c600c67308 */ /* 0x000eb00000000800 */
[----:B------:R-:W3:Y:S01]  /*24370*/  MUFU.EX2 R161, R161 ;  /* 0x000000a100a17308 */ /* 0x000ee20000000800 */
[----:B-1----:R-:W-:Y:S01]  /*24380*/  FADD.FTZ R15, R196, R15 ;  /* 0x0000000fc40f7221 */ /* 0x002fe20000010000 */
[----:B------:R-:W-:-:S02]  /*24390*/  F2FP.BF16.F32.PACK_AB R196, R160, R196 ;  /* 0x000000c4a0c4723e */ /* 0x000fc400000010ff */
[----:B0-----:R-:W-:Y:S01]  /*243a0*/  FMNMX.FTZ R4, R4, R2, !PT ;  /* 0x0000000204047209 */ /* 0x001fe20007810000 */
[----:B------:R-:W-:-:S04]  /*243b0*/  FADD.FTZ R15, R160, R15 ;  /* 0x0000000fa00f7221 */ /* 0x000fc80000010000 */
[----:B------:R-:W-:Y:S01]  /*243c0*/  FADD.FTZ R2, -R4, R6 ;  /* 0x0000000604027221 */ /* 0x000fe20000010100 */
[----:B--2---:R-:W-:-:S03]  /*243d0*/  FADD.FTZ R12, R198, R15 ;  /* 0x0000000fc60c7221 */ /* 0x004fc60000010000 */
[----:B------:R-:W-:Y:S01]  /*243e0*/  FMUL.FTZ R2, R2, R3 ;  /* 0x0000000302027220 */ /* 0x000fe20000410000 */
[----:B---3--:R-:W-:-:S05]  /*243f0*/  F2FP.BF16.F32.PACK_AB R198, R161, R198 ;  /* 0x000000c6a1c6723e */ /* 0x008fca00000010ff */
[----:B------:R-:W-:Y:S01]  /*24400*/  MUFU.EX2 R2, R2 ;  /* 0x0000000200027308 */ /* 0x000fe20000000800 */
[----:B------:R-:W-:Y:S02]  /*24410*/  WARPGROUP.DEPBAR.LE gsb0, 0x0 ;  /* 0x00008000000079c5 */ /* 0x000fe40000010000 */
[-CC-:B------:R-:W-:Y:S01]  /*24420*/  FFMA.FTZ R194, R156, R3.reuse, -R7.reuse ;  /* 0x000000039cc27223 */ /* 0x180fe20000010807 */
[-C--:B------:R-:W-:Y:S01]  /*24430*/  FMUL.FTZ R156, R4, R3.reuse ;  /* 0x00000003049c7220 */ /* 0x080fe20000410000 */
[-CC-:B------:R-:W-:Y:S01]  /*24440*/  FFMA.FTZ R192, R152, R3.reuse, -R7.reuse ;  /* 0x0000000398c07223 */ /* 0x180fe20000010807 */
[-CC-:B------:R-:W-:Y:S01]  /*24450*/  FFMA.FTZ R152, R153, R3.reuse, -R7.reuse ;  /* 0x0000000399987223 */ /* 0x180fe20000010807 */
[-C--:B------:R-:W-:Y:S01]  /*24460*/  FFMA.FTZ R7, R165, R3.reuse, -R7 ;  /* 0x00000003a5077223 */ /* 0x080fe20000010807 */
        /* <DEDUP_REMOVED lines=8> */
[----:B------:R-:W-:Y:S01]  /*244f0*/  @!P1 PRMT R157, RZ, 0x654, R11 ;  /* 0x00000654ff9d9816 */ /* 0x000fe2000000000b */
[-CC-:B------:R-:W-:Y:S01]  /*24500*/  FFMA.FTZ R201, R170, R3.reuse, -R156.reuse ;  /* 0x00000003aac97223 */ /* 0x180fe2000001089c */
[-CC-:B------:R-:W-:Y:S01]  /*24510*/  FFMA.FTZ R203, R174, R3.reuse, -R156.reuse ;  /* 0x00000003aecb7223 */ /* 0x180fe2000001089c */
[----:B------:R-:W1:Y:S01]  /*24520*/  MUFU.EX2 R209, R209 ;  /* 0x000000d100d17308 */ /* 0x000e620000000800 */
[-CC-:B0-----:R-:W-:Y:S01]  /*24530*/  FFMA.FTZ R7, R13, R3.reuse, -R156.reuse ;  /* 0x000000030d077223 */ /* 0x181fe2000001089c */
[----:B------:R0:W-:Y:S01]  /*24540*/  @!P1 SYNCS.ARRIVE.TRANS64.RED.A1T0 RZ, [R157+URZ], RZ ;  /* 0x000000ff9dff99a7 */ /* 0x0001e2000810043f */
[-CC-:B------:R-:W-:Y:S01]  /*24550*/  FFMA.FTZ R13, R171, R3.reuse, -R156.reuse ;  /* 0x00000003ab0d7223 */ /* 0x180fe2000001089c */
[-CC-:B------:R-:W-:Y:S01]  /*24560*/  FFMA.FTZ R175, R175, R3.reuse, -R156.reuse ;  /* 0x00000003afaf7223 */ /* 0x180fe2000001089c */
[-CC-:B------:R-:W-:Y:S01]  /*24570*/  FFMA.FTZ R197, R162, R3.reuse, -R156.reuse ;  /* 0x00000003a2c57223 */ /* 0x180fe2000001089c */
[-CC-:B------:R-:W-:Y:S01]  /*24580*/  FFMA.FTZ R163, R163, R3.reuse, -R156.reuse ;  /* 0x00000003a3a37223 */ /* 0x180fe2000001089c */
[-CC-:B------:R-:W-:Y:S01]  /*24590*/  FFMA.FTZ R199, R166, R3.reuse, -R156.reuse ;  /* 0x00000003a6c77223 */ /* 0x180fe2000001089c */
[----:B------:R-:W2:Y:S01]  /*245a0*/  MUFU.EX2 R7, R7 ;  /* 0x0000000700077308 */ /* 0x000ea20000000800 */
[-CC-:B------:R-:W-:Y:S01]  /*245b0*/  FFMA.FTZ R193, R154, R3.reuse, -R156.reuse ;  /* 0x000000039ac17223 */ /* 0x180fe2000001089c */
[----:B------:R3:W-:Y:S01]  /*245c0*/  @!P1 SYNCS.ARRIVE.TRANS64.RED.A1T0 RZ, [R9+URZ], RZ ;  /* 0x000000ff09ff99a7 */ /* 0x0007e2000810043f */
[-CC-:B------:R-:W-:Y:S01]  /*245d0*/  FFMA.FTZ R155, R155, R3.reuse, -R156.reuse ;  /* 0x000000039b9b7223 */ /* 0x180fe2000001089c */
[----:B------:R-:W-:-:S04]  /*245e0*/  FFMA.FTZ R158, R158, R3, -R156 ;  /* 0x000000039e9e7223 */ /* 0x000fc8000001089c */
[----:B------:R-:W4:Y:S01]  /*245f0*/  MUFU.EX2 R211, R211 ;  /* 0x000000d300d37308 */ /* 0x000f220000000800 */
[----:B-1----:R-:W-:-:S07]  /*24600*/  FFMA.FTZ R14, R2, R14, R209 ;  /* 0x0000000e020e7223 */ /* 0x002fce00000100d1 */
[----:B------:R-:W0:Y:S01]  /*24610*/  MUFU.EX2 R153, R153 ;  /* 0x0000009900997308 */ /* 0x000e220000000800 */
[C---:B--2---:R-:W-:Y:S01]  /*24620*/  FADD.FTZ R14, R7.reuse, R14 ;  /* 0x0000000e070e7221 */ /* 0x044fe20000010000 */
[----:B------:R-:W-:-:S06]  /*24630*/  F2FP.BF16.F32.PACK_AB R209, R7, R209 ;  /* 0x000000d107d1723e */ /* 0x000fcc00000010ff */
[----:B------:R-:W1:Y:S01]  /*24640*/  MUFU.EX2 R205, R205 ;  /* 0x000000cd00cd7308 */ /* 0x000e620000000800 */
[----:B----4-:R-:W-:-:S07]  /*24650*/  FADD.FTZ R14, R211, R14 ;  /* 0x0000000ed30e7221 */ /* 0x010fce0000010000 */
        /* <DEDUP_REMOVED lines=20> */
[----:B------:R-:W-:-:S05]  /*247a0*/  FADD.FTZ R13, R161, R12 ;  /* 0x0000000ca10d7221 */ /* 0x000fca0000010000 */
[----:B------:R-:W0:Y:S01]  /*247b0*/  MUFU.EX2 R197, R197 ;  /* 0x000000c500c57308 */ /* 0x000e220000000800 */
[----:B-1----:R-:W-:-:S07]  /*247c0*/  FADD.FTZ R157, R203, R157 ;  /* 0x0000009dcb9d7221 */ /* 0x002fce0000010000 */
[----:B---3--:R-:W1:Y:S01]  /*247d0*/  MUFU.EX2 R9, R163 ;  /* 0x000000a300097308 */ /* 0x008e620000000800 */
[C---:B--2---:R-:W-:Y:S01]  /*247e0*/  FADD.FTZ R157, R11.reuse, R157 ;  /* 0x0000009d0b9d7221 */ /* 0x044fe20000010000 */
[----:B------:R-:W-:-:S06]  /*247f0*/  F2FP.BF16.F32.PACK_AB R203, R11, R203 ;  /* 0x000000cb0bcb723e */ /* 0x000fcc00000010ff */
[----:B------:R-:W2:Y:S01]  /*24800*/  MUFU.EX2 R199, R199 ;  /* 0x000000c700c77308 */ /* 0x000ea20000000800 */
[----:B0-----:R-:W-:-:S07]  /*24810*/  FADD.FTZ R157, R197, R157 ;  /* 0x0000009dc59d7221 */ /* 0x001fce0000010000 */
[----:B------:R-:W0:Y:S01]  /*24820*/  MUFU.EX2 R14, R14 ;  /* 0x0000000e000e7308 */ /* 0x000e220000000800 */
[C---:B-1----:R-:W-:Y:S01]  /*24830*/  FADD.FTZ R10, R9.reuse, R157 ;  /* 0x0000009d090a7221 */ /* 0x042fe20000010000 */
[----:B------:R-:W-:Y:S01]  /*24840*/  F2FP.BF16.F32.PACK_AB R197, R9, R197 ;  /* 0x000000c509c5723e */ /* 0x000fe200000010ff */
[----:B------:R-:W-:-:S05]  /*24850*/  IMAD.MOV.U32 R9, RZ, RZ, R219 ;  /* 0x000000ffff097224 */ /* 0x000fca00078e00db */
        /* <DEDUP_REMOVED lines=14> */
[----:B------:R-:W-:Y:S01]  /*24940*/  F2FP.BF16.F32.PACK_AB R193, R155, R193 ;  /* 0x000000c19bc1723e */ /* 0x000fe200000010ff */
[----:B------:R-:W-:-:S05]  /*24950*/  IMAD.MOV.U32 R10, RZ, RZ, R214 ;  /* 0x000000ffff0a7224 */ /* 0x000fca00078e00d6 */
[----:B------:R-:W1:Y:S01]  /*24960*/  MUFU.EX2 R156, R156 ;  /* 0x0000009c009c7308 */ /* 0x000e620000000800 */
[----:B--2---:R-:W-:Y:S01]  /*24970*/  FADD.FTZ R13, R194, R13 ;  /* 0x0000000dc20d7221 */ /* 0x004fe20000010000 */
[----:B------:R-:W-:-:S03]  /*24980*/  F2FP.BF16.F32.PACK_AB R194, R6, R194 ;  /* 0x000000c206c2723e */ /* 0x000fc600000010ff */
[----:B------:R-:W-:Y:S01]  /*24990*/  FADD.FTZ R15, R6, R13 ;  /* 0x0000000d060f7221 */ /* 0x000fe20000010000 */
[----:B------:R-:W-:Y:S02]  /*249a0*/  IMAD.MOV.U32 R6, RZ, RZ, R4 ;  /* 0x000000ffff067224 */ /* 0x000fe400078e0004 */
[----:B0-----:R-:W-:-:S04]  /*249b0*/  FADD.FTZ R7, R158, R7 ;  /* 0x000000079e077221 */ /* 0x001fc80000010000 */
[C---:B-1----:R-:W-:Y:S01]  /*249c0*/  FADD.FTZ R14, R156.reuse, R7 ;  /* 0x000000079c0e7221 */ /* 0x042fe20000010000 */
[----:B------:R-:W-:Y:S02]  /*249d0*/  F2FP.BF16.F32.PACK_AB R195, R156, R158 ;  /* 0x0000009e9cc3723e */ /* 0x000fe400000010ff */
[----:B------:R-:W-:Y:S01]  /*249e0*/  MOV R7, R5 ;  /* 0x0000000500077202 */ /* 0x000fe20000000f00 */
[----:B------:R-:W-:Y:S06]  /*249f0*/  @P2 BRA `(.L_x_2542) ;  /* 0xffffffb000a42947 */ /* 0x000fec000383ffff */
.L_x_2531:
[----:B------:R-:W-:Y:S05]  /*24a00*/  BSYNC B0 ;  /* 0x0000000000007941 */ /* 0x000fea0003800000 */
.L_x_2530:
        /* <DEDUP_REMOVED lines=131> */
.L_x_2543:
[----:B------:R-:W-:Y:S01]  /*25240*/  IMAD R0, R214, 0x8, R16 ;  /* 0x00000008d6007824 */ /* 0x000fe200078e0210 */
[----:B------:R-:W-:-:S04]  /*25250*/  SHF.L.U32 R7, R219, 0x1f, RZ ;  /* 0x0000001fdb077819 */ /* 0x000fc800000006ff */
[----:B------:R0:W1:Y:S01]  /*25260*/  SYNCS.PHASECHK.TRANS64.TRYWAIT P2, [R0+URZ+0x38850], R7 ;  /* 0x03885007000075a7 */ /* 0x000062000804017f */
[----:B------:R-:W-:Y:S05]  /*25270*/  @!P0 BRA `(.L_x_2544) ;  /* 0x0000000000048947 */ /* 0x000fea0003800000 */
[----:B------:R-:W-:Y:S01]  /*25280*/  BPT.TRAP 0x1 ;  /* 0x000000040000795c */ /* 0x000fe20000300000 */
.L_x_2544:
        /* <DEDUP_REMOVED lines=9> */
.L_x_2546:
[----:B------:R-:W-:Y:S05]  /*25320*/  BSYNC B0 ;  /* 0x0000000000007941 */ /* 0x000fea0003800000 */
.L_x_2545:
[----:B------:R-:W-:Y:S01]  /*25330*/  IMAD.MOV.U32 R6, RZ, RZ, R2 ;  /* 0x000000ffff067224 */ /* 0x000fe200078e0002 */
[----:B------:R-:W2:Y:S01]  /*25340*/  LDL.LU R16, [R1+0x80] ;  /* 0x0000800001107983 */ /* 0x000ea20000300800 */
[----:B01----:R-:W-:Y:S01]  /*25350*/  IMAD.MOV.U32 R7, RZ, RZ, 0x40000040 ;  /* 0x40000040ff077424 */ /* 0x003fe200078e00ff */
[----:B------:R-:W-:Y:S01]  /*25360*/  WARPGROUP.ARRIVE ;  /* 0x00000000000079c5 */ /* 0x000fe20000000000 */
[----:B------:R-:W-:Y:S01]  /*25370*/  VIADD R214, R214, 0x1 ;  /* 0x00000001d6d67836 */ /* 0x000fe20000000000 */
[----:B------:R-:W-:Y:S01]  /*25380*/  R2UR UR6, R6 ;  /* 0x00000000060672ca */ /* 0x000fe200000e0000 */
[----:B------:R-:W-:Y:S01]  /*25390*/  VIADD R6, R2, 0x80 ;  /* 0x0000008002067836 */ /* 0x000fe20000000000 */
[----:B------:R-:W-:Y:S01]  /*253a0*/  R2UR UR7, R7 ;  /* 0x00000000070772ca */ /* 0x000fe200000e0000 */
[----:B------:R-:W-:Y:S01]  /*253b0*/  IMAD.MOV.U32 R7, RZ, RZ, 0x40000040 ;  /* 0x40000040ff077424 */ /* 0x000fe200078e00ff */
[----:B------:R-:W-:Y:S01]  /*253c0*/  ISETP.NE.AND P2, PT, R214, 0x2, PT ;  /* 0x00000002d600780c */ /* 0x000fe20003f45270 */
[----:B------:R-:W-:-:S02]  /*253d0*/  @!P1 VIADD R11, R0, 0x38860 ;  /* 0x00038860000b9836 */ /* 0x000fc40000000000 */
[----:B------:R-:W-:Y:S01]  /*253e0*/  IMAD.MOV.U32 R0, RZ, RZ, -0x800000 ;  /* 0xff800000ff007424 */ /* 0x000fe200078e00ff */
[----:B------:R-:W-:Y:S02]  /*253f0*/  SEL R214, R214, RZ, P2 ;  /* 0x000000ffd6d67207 */ /* 0x000fe40001000000 */
        /* <DEDUP_REMOVED lines=23> */
[----:B------:R-:W0:Y:S02]  /*25570*/  SHFL.BFLY PT, R2, R15, 0x2, 0x1f ;  /* 0x0c401f000f027f89 */ /* 0x000e2400000e0000 */
[----:B0-----:R-:W-:Y:S01]  /*25580*/  FADD.FTZ R2, R2, R15 ;  /* 0x0000000f02027221 */ /* 0x001fe20000010000 */
[----:B------:R-:W-:Y:S02]  /*25590*/  WARPGROUP.DEPBAR.LE gsb0, 0x0 ;  /* 0x00008000000079c5 */ /* 0x000fe40000010000 */
[----:B------:R-:W-:-:S15]  /*255a0*/  WARPGROUP.ARRIVE ;  /* 0x00000000000079c5 */ /* 0x000fde0000000000 */
[----:B------:R-:W-:-:S03]  /*255b0*/  NOP ;  /* 0x0000000000007918 */ /* 0x000fc60000000000 */
[----:B------:R-:W-:Y:S01]  /*255c0*/  HGMMA.64x256x16.F32.BF16 R24, R196, gdesc[UR4].tnspB, R24, gsb0 ;  /* 0x43e00004c4187df0 */ /* 0x000fe20008001818 */
[----:B------:R-:W-:Y:S02]  /*255d0*/  R2UR UR6, R6 ;  /* 0x00000000060672ca */ /* 0x000fe400000e0000 */
[----:B------:R-:W-:Y:S02]  /*255e0*/  R2UR UR7, R7 ;  /* 0x00000000070772ca */ /* 0x000fe400000e0000 */
[----:B------:R-:W0:Y:S02]  /*255f0*/  SHFL.BFLY PT, R7, R14, 0x2, 0x1f ;  /* 0x0c401f000e077f89 */ /* 0x000e2400000e0000 */
[----:B0-----:R-:W-:Y:S02]  /*25600*/  FADD.FTZ R6, R7, R14 ;  /* 0x0000000e07067221 */ /* 0x001fe40000010000 */
[----:B------:R-:W0:Y:S04]  /*25610*/  SHFL.BFLY PT, R7, R2, 0x1, 0x1f ;  /* 0x0c201f0002077f89 */ /* 0x000e2800000e0000 */
[----:B------:R-:W1:Y:S01]  /*25620*/  SHFL.BFLY PT, R9, R6, 0x1, 0x1f ;  /* 0x0c201f0006097f89 */ /* 0x000e6200000e0000 */
[----:B0-----:R-:W-:Y:S01]  /*25630*/  FADD.FTZ R12, R2, R7 ;  /* 0x00000007020c7221 */ /* 0x001fe20000010000 */
[----:B------:R-:W-:Y:S01]  /*25640*/  SEL R2, RZ, 0x1, P2 ;  /* 0x00000001ff027807 */ /* 0x000fe20001000000 */
[----:B-1----:R-:W-:-:S03]  /*25650*/  FADD.FTZ R13, R6, R9 ;  /* 0x00000009060d7221 */ /* 0x002fc60000010000 */
        /* <DEDUP_REMOVED lines=149> */
.L_x_2406:
        /* <DEDUP_REMOVED lines=10> */
[----:B------:R-:W3:Y:S01]  /*26050*/  LDL R144, [R1+0x74] ;  /* 0x0000740001907983 */ /* 0x000ee20000100800 */
[----:B------:R-:W4:Y:S01]  /*26060*/  S2R R55, SR_SWINHI ;  /* 0x0000000000377919 */ /* 0x000f220000002f00 */
[----:B------:R-:W-:Y:S01]  /*26070*/  F2FP.BF16.F32.PACK_AB R4, R25, R4 ;  /* 0x000000041904723e */ /* 0x000fe200000010ff */
[----:B------:R-:W-:Y:S01]  /*26080*/  ULDC.64 UR4, c[0x0][0xbd8] ;  /* 0x0002f60000047ab9 */ /* 0x000fe20000000a00 */
[----:B------:R-:W-:Y:S02]  /*26090*/  MOV R20, R16 ;  /* 0x0000001000147202 */ /* 0x000fe40000000f00 */
[----:B----4-:R-:W-:-:S02]  /*260a0*/  MOV R21, R55 ;  /* 0x0000003700157202 */ /* 0x010fc40000000f00 */
        /* <DEDUP_REMOVED lines=13> */
[----:B------:R-:W-:Y:S01]  /*26180*/  F2FP.BF16.F32.PACK_AB R179, R151, R150 ;  /* 0x0000009697b3723e */ /* 0x000fe200000010ff */
[----:B------:R-:W-:Y:S01]  /*26190*/  IMAD.MOV.U32 R76, RZ, RZ, RZ ;  /* 0x000000ffff4c7224 */ /* 0x000fe200078e00ff */
[----:B------:R-:W-:Y:S01]  /*261a0*/  BAR.SYNC.DEFER_BLOCKING 0x1, 0x100 ;  /* 0x0044000000007b1d */ /* 0x000fe20000010000 */
[----:B--2---:R-:W-:-:S03]  /*261b0*/  IMAD.WIDE R120, R6, 0x2, R20 ;  /* 0x0000000206787825 */ /* 0x004fc600078e0214 */
[----:B------:R-:W-:-:S04]  /*261c0*/  IADD3 R6, P1, R120, 0x20, RZ ;  /* 0x0000002078067810 */ /* 0x000fc80007f3e0ff */
[----:B------:R-:W-:Y:S02]  /*261d0*/  LOP3.LUT R88, R6, 0x380, RZ, 0xc0, !PT ;  /* 0x0000038006587812 */ /* 0x000fe400078ec0ff */
[----:B------:R-:W-:Y:S02]  /*261e0*/  IADD3 R55, P0, R120, 0x40, RZ ;  /* 0x0000004078377810 */ /* 0x000fe40007f1e0ff */
[----:B------:R-:W-:Y:S02]  /*261f0*/  SHF.R.U64 R88, R88, 0x3, RZ ;  /* 0x0000000358587819 */ /* 0x000fe400000012ff */
[C---:B------:R-:W-:Y:S02]  /*26200*/  IADD3 R104, P5, R120.reuse, 0x4040, RZ ;  /* 0x0000404078687810 */ /* 0x040fe40007fbe0ff */
[----:B------:R-:W-:Y:S02]  /*26210*/  IADD3 R80, P4, R120, 0x60, RZ ;  /* 0x0000006078507810 */ /* 0x000fe40007f9e0ff */
[----:B------:R-:W-:-:S02]  /*26220*/  LOP3.LUT R92, R55, 0x380, RZ, 0xc0, !PT ;  /* 0x00000380375c7812 */ /* 0x000fc400078ec0ff */
[----:B------:R-:W-:Y:S02]  /*26230*/  IADD3 R84, P3, R120, 0x4000, RZ ;  /* 0x0000400078547810 */ /* 0x000fe40007f7e0ff */
[----:B------:R-:W-:Y:S02]  /*26240*/  LOP3.LUT R88, R88, R6, RZ, 0x3c, !PT ;  /* 0x0000000658587212 */ /* 0x000fe400078e3cff */
[----:B------:R-:W-:Y:S02]  /*26250*/  LOP3.LUT R6, R104, 0x380, RZ, 0xc0, !PT ;  /* 0x0000038068067812 */ /* 0x000fe400078ec0ff */
[----:B------:R-:W-:Y:S02]  /*26260*/  LOP3.LUT R96, R80, 0x380, RZ, 0xc0, !PT ;  /* 0x0000038050607812 */ /* 0x000fe400078ec0ff */
[----:B------:R-:W-:Y:S01]  /*26270*/  SHF.R.U64 R92, R92, 0x3, RZ ;  /* 0x000000035c5c7819 */ /* 0x000fe200000012ff */
[--C-:B------:R-:W-:Y:S01]  /*26280*/  IMAD.X R101, RZ, RZ, R121.reuse, P3 ;  /* 0x000000ffff657224 */ /* 0x100fe200018e0679 */
[----:B------:R-:W-:Y:S01]  /*26290*/  IADD3 R106, P2, R120, 0x4060, RZ ;  /* 0x00004060786a7810 */ /* 0x000fe20007f5e0ff */
[----:B------:R-:W-:Y:S01]  /*262a0*/  IMAD.X R89, RZ, RZ, R121, P1 ;  /* 0x000000ffff597224 */ /* 0x000fe200008e0679 */
[----:B------:R-:W-:-:S02]  /*262b0*/  SHF.R.U64 R6, R6, 0x3, RZ ;  /* 0x0000000306067819 */ /* 0x000fc400000012ff */
[----:B------:R-:W-:Y:S02]  /*262c0*/  IADD3 R114, P3, R120, 0x8060, RZ ;  /* 0x0000806078727810 */ /* 0x000fe40007f7e0ff */
[----:B------:R-:W-:Y:S02]  /*262d0*/  SHF.R.U64 R96, R96, 0x3, RZ ;  /* 0x0000000360607819 */ /* 0x000fe400000012ff */
[C---:B------:R-:W-:Y:S02]  /*262e0*/  LOP3.LUT R81, R120.reuse, 0x380, RZ, 0xc0, !PT ;  /* 0x0000038078517812 */ /* 0x040fe400078ec0ff */
[C---:B------:R-:W-:Y:S02]  /*262f0*/  IADD3 R102, P6, R120.reuse, 0x4020, RZ ;  /* 0x0000402078667810 */ /* 0x040fe40007fde0ff */
[----:B------:R-:W-:Y:S02]  /*26300*/  IADD3 R108, P1, R120, 0x8000, RZ ;  /* 0x00008000786c7810 */ /* 0x000fe40007f3e0ff */
[----:B------:R-:W-:-:S02]  /*26310*/  LOP3.LUT R100, R84, 0x380, RZ, 0xc0, !PT ;  /* 0x0000038054647812 */ /* 0x000fc400078ec0ff */
[----:B------:R-:W-:Y:S02]  /*26320*/  LOP3.LUT R92, R92, R55, RZ, 0x3c, !PT ;  /* 0x000000375c5c7212 */ /* 0x000fe400078e3cff */
[----:B------:R-:W-:Y:S02]  /*26330*/  LOP3.LUT R55, R106, 0x380, RZ, 0xc0, !PT ;  /* 0x000003806a377812 */ /* 0x000fe400078ec0ff */
[----:B------:R-:W-:Y:S02]  /*26340*/  LOP3.LUT R104, R6, R104, RZ, 0x3c, !PT ;  /* 0x0000006806687212 */ /* 0x000fe400078e3cff */
[----:B------:R-:W-:Y:S02]  /*26350*/  LOP3.LUT R96, R96, R80, RZ, 0x3c, !PT ;  /* 0x0000005060607212 */ /* 0x000fe400078e3cff */
[----:B------:R-:W-:Y:S01]  /*26360*/  LOP3.LUT R6, R114, 0x380, RZ, 0xc0, !PT ;  /* 0x0000038072067812 */ /* 0x000fe200078ec0ff */
[----:B------:R-:W-:Y:S01]  /*26370*/  IMAD.X R103, RZ, RZ, R121, P6 ;  /* 0x000000ffff677224 */ /* 0x000fe200030e0679 */
[----:B------:R-:W-:-:S02]  /*26380*/  SHF.R.U64 R81, R81, 0x3, RZ ;  /* 0x0000000351517819 */ /* 0x000fc400000012ff */
[----:B------:R-:W-:Y:S02]  /*26390*/  SHF.R.U64 R100, R100, 0x3, RZ ;  /* 0x0000000364647819 */ /* 0x000fe400000012ff */
[----:B------:R-:W-:Y:S01]  /*263a0*/  LOP3.LUT R80, R108, 0x380, RZ, 0xc0, !PT ;  /* 0x000003806c507812 */ /* 0x000fe200078ec0ff */
[--C-:B------:R-:W-:Y:S01]  /*263b0*/  IMAD.X R93, RZ, RZ, R121.reuse, P0 ;  /* 0x000000ffff5d7224 */ /* 0x100fe200000e0679 */
[----:B------:R-:W-:Y:S01]  /*263c0*/  SHF.R.U64 R55, R55, 0x3, RZ ;  /* 0x0000000337377819 */ /* 0x000fe200000012ff */
        /* <DEDUP_REMOVED lines=8> */
[C---:B------:R-:W-:Y:S02]  /*26450*/  IADD3 R30, P2, R120.reuse, 0xc040, RZ ;  /* 0x0000c040781e7810 */ /* 0x040fe40007f5e0ff */
[----:B------:R-:W-:Y:S02]  /*26460*/  IADD3 R42, P1, R120, 0xc060, RZ ;  /* 0x0000c060782a7810 */ /* 0x000fe40007f3e0ff */
[----:B------:R-:W-:Y:S02]  /*26470*/  SHF.R.U64 R6, R6, 0x3, RZ ;  /* 0x0000000306067819 */ /* 0x000fe400000012ff */
[----:B------:R-:W-:Y:S02]  /*26480*/  LOP3.LUT R120, R81, R120, RZ, 0x3c, !PT ;  /* 0x0000007851787212 */ /* 0x000fe400078e3cff */
[----:B------:R-:W-:Y:S02]  /*26490*/  LOP3.LUT R100, R100, R84, RZ, 0x3c, !PT ;  /* 0x0000005464647212 */ /* 0x000fe400078e3cff */
[----:B------:R-:W-:-:S02]  /*264a0*/  SHF.R.U64 R80, R80, 0x3, RZ ;  /* 0x0000000350507819 */ /* 0x000fc400000012ff */
[----:B------:R-:W-:Y:S02]  /*264b0*/  LOP3.LUT R84, R102, 0x380, RZ, 0xc0, !PT ;  /* 0x0000038066547812 */ /* 0x000fe400078ec0ff */
[----:B------:R-:W-:Y:S02]  /*264c0*/  LOP3.LUT R106, R55, R106, RZ, 0x3c, !PT ;  /* 0x0000006a376a7212 */ /* 0x000fe400078e3cff */
[----:B------:R-:W-:Y:S02]  /*264d0*/  LOP3.LUT R55, R116, 0x380, RZ, 0xc0, !PT ;  /* 0x0000038074377812 */ /* 0x000fe400078ec0ff */
[----:B------:R-:W-:Y:S02]  /*264e0*/  LOP3.LUT R114, R6, R114, RZ, 0x3c, !PT ;  /* 0x0000007206727212 */ /* 0x000fe400078e3cff */
[----:B------:R-:W-:Y:S02]  /*264f0*/  LOP3.LUT R108, R80, R108, RZ, 0x3c, !PT ;  /* 0x0000006c506c7212 */ /* 0x000fe400078e3cff */
[----:B------:R-:W-:-:S02]  /*26500*/  MOV R120, R120 ;  /* 0x0000007800787202 */ /* 0x000fc40000000f00 */
[----:B------:R-:W-:Y:S02]  /*26510*/  F2FP.BF16.F32.PACK_AB R6, R29, R8 ;  /* 0x000000081d06723e */ /* 0x000fe400000010ff */
[----:B------:R-:W-:Y:S02]  /*26520*/  SHF.R.U64 R84, R84, 0x3, RZ ;  /* 0x0000000354547819 */ /* 0x000fe400000012ff */
[----:B------:R-:W-:Y:S02]  /*26530*/  LOP3.LUT R80, R110, 0x380, RZ, 0xc0, !PT ;  /* 0x000003806e507812 */ /* 0x000fe400078ec0ff */
[----:B------:R-:W-:Y:S02]  /*26540*/  SHF.R.U64 R55, R55, 0x3, RZ ;  /* 0x0000000337377819 */ /* 0x000fe400000012ff */
[----:B------:R-:W-:Y:S02]  /*26550*/  LOP3.LUT R25, R26, 0x380, RZ, 0xc0, !PT ;  /* 0x000003801a197812 */ /* 0x000fe400078ec0ff */
[----:B------:R-:W-:Y:S01]  /*26560*/  LOP3.LUT R27, R30, 0x380, RZ, 0xc0, !PT ;  /* 0x000003801e1b7812 */ /* 0x000fe200078ec0ff */
[----:B------:R2:W-:Y:S01]  /*26570*/  STSM.16.M88.4 [R120], R4 ;  /* 0x0000000478007844 */ /* 0x0005e20000000200 */
[----:B------:R-:W-:-:S02]  /*26580*/  LOP3.LUT R102, R84, R102, RZ, 0x3c, !PT ;  /* 0x0000006654667212 */ /* 0x000fc400078e3cff */
[----:B------:R-:W-:Y:S02]  /*26590*/  SHF.R.U64 R80, R80, 0x3, RZ ;  /* 0x0000000350507819 */ /* 0x000fe400000012ff */
[----:B------:R-:W-:Y:S02]  /*265a0*/  LOP3.LUT R84, R112, 0x380, RZ, 0xc0, !PT ;  /* 0x0000038070547812 */ /* 0x000fe400078ec0ff */
[----:B------:R-:W-:Y:S02]  /*265b0*/  LOP3.LUT R116, R55, R116, RZ, 0x3c, !PT ;  /* 0x0000007437747212 */ /* 0x000fe400078e3cff */
[----:B------:R-:W-:Y:S02]  /*265c0*/  SHF.R.U64 R25, R25, 0x3, RZ ;  /* 0x0000000319197819 */ /* 0x000fe400000012ff */
[----:B------:R-:W-:Y:S02]  /*265d0*/  SHF.R.U64 R27, R27, 0x3, RZ ;  /* 0x000000031b1b7819 */ /* 0x000fe400000012ff */
[----:B------:R-:W-:-:S02]  /*265e0*/  MOV R88, R88 ;  /* 0x0000005800587202 */ /* 0x000fc40000000f00 */
[----:B------:R-:W-:Y:S02]  /*265f0*/  LOP3.LUT R55, R42, 0x380, RZ, 0xc0, !PT ;  /* 0x000003802a377812 */ /* 0x000fe400078ec0ff */
[----:B--2---:R-:W-:Y:S02]  /*26600*/  F2FP.BF16.F32.PACK_AB R4, R33, R10 ;  /* 0x0000000a2104723e */ /* 0x004fe400000010ff */
[----:B------:R-:W-:Y:S02]  /*26610*/  F2FP.BF16.F32.PACK_AB R5, R35, R34 ;  /* 0x000000222305723e */ /* 0x000fe400000010ff */
[----:B------:R-:W-:Y:S02]  /*26620*/  F2FP.BF16.F32.PACK_AB R6, R37, R12 ;  /* 0x0000000c2506723e */ /* 0x000fe400000010ff */
[----:B------:R-:W-:Y:S02]  /*26630*/  F2FP.BF16.F32.PACK_AB R7, R39, R38 ;  /* 0x000000262707723e */ /* 0x000fe400000010ff */
[----:B------:R-:W-:-:S02]  /*26640*/  MOV R92, R92 ;  /* 0x0000005c005c7202 */ /* 0x000fc40000000f00 */
[----:B------:R-:W-:Y:S02]  /*26650*/  F2FP.BF16.F32.PACK_AB R8, R41, R14 ;  /* 0x0000000e2908723e */ /* 0x000fe400000010ff */
[----:B------:R-:W-:Y:S02]  /*26660*/  F2FP.BF16.F32.PACK_AB R10, R45, R24 ;  /* 0x000000182d0a723e */ /* 0x000fe400000010ff */
[----:B------:R-:W-:Y:S01]  /*26670*/  LOP3.LUT R110, R80, R110, RZ, 0x3c, !PT ;  /* 0x0000006e506e7212 */ /* 0x000fe200078e3cff */
[----:B------:R2:W-:Y:S01]  /*26680*/  STSM.16.M88.4 [R88], R4 ;  /* 0x0000000458007844 */ /* 0x0005e20000000200 */
[----:B------:R-:W-:Y:S02]  /*26690*/  SHF.R.U64 R84, R84, 0x3, RZ ;  /* 0x0000000354547819 */ /* 0x000fe400000012ff */
[----:B------:R-:W-:Y:S02]  /*266a0*/  LOP3.LUT R118, R25, R26, RZ, 0x3c, !PT ;  /* 0x0000001a19767212 */ /* 0x000fe400078e3cff */
[----:B------:R-:W-:-:S02]  /*266b0*/  LOP3.LUT R80, R27, R30, RZ, 0x3c, !PT ;  /* 0x0000001e1b507212 */ /* 0x000fc400078e3cff */
[----:B------:R-:W-:Y:S02]  /*266c0*/  MOV R96, R96 ;  /* 0x0000006000607202 */ /* 0x000fe40000000f00 */
[----:B------:R-:W-:Y:S02]  /*266d0*/  F2FP.BF16.F32.PACK_AB R12, R49, R157 ;  /* 0x0000009d310c723e */ /* 0x000fe400000010ff */
[----:B------:R-:W-:Y:S01]  /*266e0*/  F2FP.BF16.F32.PACK_AB R14, R53, R158 ;  /* 0x0000009e350e723e */ /* 0x000fe200000010ff */
[----:B------:R-:W-:Y:S01]  /*266f0*/  IMAD.X R111, RZ, RZ, R121, P0 ;  /* 0x000000ffff6f7224 */ /* 0x000fe200000e0679 */
[----:B------:R-:W-:Y:S02]  /*26700*/  SHF.R.U64 R55, R55, 0x3, RZ ;  /* 0x0000000337377819 */ /* 0x000fe400000012ff */
[----:B------:R-:W-:Y:S02]  /*26710*/  MOV R100, R100 ;  /* 0x0000006400647202 */ /* 0x000fe40000000f00 */
[----:B------:R-:W-:-:S02]  /*26720*/  F2FP.BF16.F32.PACK_AB R24, R57, R159 ;  /* 0x0000009f3918723e */ /* 0x000fc400000010ff */
[----:B------:R-:W-:Y:S02]  /*26730*/  F2FP.BF16.F32.PACK_AB R25, R59, R58 ;  /* 0x0000003a3b19723e */ /* 0x000fe400000010ff */
[----:B------:R-:W-:Y:S02]  /*26740*/  F2FP.BF16.F32.PACK_AB R26, R61, R160 ;  /* 0x000000a03d1a723e */ /* 0x000fe400000010ff */
[----:B------:R-:W-:Y:S01]  /*26750*/  F2FP.BF16.F32.PACK_AB R27, R63, R62 ;  /* 0x0000003e3f1b723e */ /* 0x000fe200000010ff */
[----:B------:R-:W-:Y:S01]  /*26760*/  IMAD.X R113, RZ, RZ, R121, P4 ;  /* 0x000000ffff717224 */ /* 0x000fe200020e0679 */
[----:B------:R-:W-:Y:S01]  /*26770*/  MOV R102, R102 ;  /* 0x0000006600667202 */ /* 0x000fe20000000f00 */
[----:B------:R4:W-:Y:S01]  /*26780*/  STSM.16.M88.4 [R92], R8 ;  /* 0x000000085c007844 */ /* 0x0009e20000000200 */
[----:B--2---:R-:W-:Y:S02]  /*26790*/  F2FP.BF16.F32.PACK_AB R4, R65, R161 ;  /* 0x000000a14104723e */ /* 0x004fe400000010ff */
[----:B------:R-:W-:-:S02]  /*267a0*/  F2FP.BF16.F32.PACK_AB R5, R67, R66 ;  /* 0x000000424305723e */ /* 0x000fc400000010ff */
[----:B------:R-:W-:Y:S02]  /*267b0*/  F2FP.BF16.F32.PACK_AB R6, R69, R162 ;  /* 0x000000a24506723e */ /* 0x000fe400000010ff */
[----:B------:R-:W-:Y:S01]  /*267c0*/  F2FP.BF16.F32.PACK_AB R7, R71, R70 ;  /* 0x000000464707723e */ /* 0x000fe200000010ff */
[----:B------:R-:W-:Y:S01]  /*267d0*/  STSM.16.M88.4 [R96], R12 ;  /* 0x0000000c60007844 */ /* 0x000fe20000000200 */
[----:B------:R-:W-:Y:S02]  /*267e0*/  LOP3.LUT R112, R84, R112, RZ, 0x3c, !PT ;  /* 0x0000007054707212 */ /* 0x000fe400078e3cff */
[----:B------:R-:W-:Y:S01]  /*267f0*/  MOV R104, R104 ;  /* 0x0000006800687202 */ /* 0x000fe20000000f00 */
[----:B------:R-:W-:Y:S01]  /*26800*/  STSM.16.M88.4 [R100], R24 ;  /* 0x0000001864007844 */ /* 0x000fe20000000200 */
[----:B------:R-:W-:Y:S02]  /*26810*/  LOP3.LUT R84, R55, R42, RZ, 0x3c, !PT ;  /* 0x0000002a37547212 */ /* 0x000fe400078e3cff */
[----:B------:R-:W-:-:S02]  /*26820*/  MOV R106, R106 ;  /* 0x0000006a006a7202 */ /* 0x000fc40000000f00 */
[----:B----4-:R-:W-:Y:S02]  /*26830*/  F2FP.BF16.F32.PACK_AB R8, R73, R163 ;  /* 0x000000a34908723e */ /* 0x010fe400000010ff */
[----:B------:R-:W-:Y:S02]  /*26840*/  F2FP.BF16.F32.PACK_AB R9, R75, R74 ;  /* 0x0000004a4b09723e */ /* 0x000fe400000010ff */
        /* <DEDUP_REMOVED lines=9> */
[----:B------:R-:W-:Y:S02]  /*268e0*/  MOV R110, R110 ;  /* 0x0000006e006e7202 */ /* 0x000fe40000000f00 */
[----:B------:R-:W-:Y:S02]  /*268f0*/  F2FP.BF16.F32.PACK_AB R52, R72, R169 ;  /* 0x000000a94834723e */ /* 0x000fe400000010ff */
[----:B------:R-:W-:-:S02]  /*26900*/  F2FP.BF16.F32.PACK_AB R53, R99, R98 ;  /* 0x000000626335723e */ /* 0x000fc400000010ff */
[----:B------:R-:W-:Y:S01]  /*26910*/  F2FP.BF16.F32.PACK_AB R55, R32, R3 ;  /* 0x000000032037723e */ /* 0x000fe200000010ff */
[----:B------:R4:W-:Y:S01]  /*26920*/  STSM.16.M88.4 [R104], R8 ;  /* 0x0000000868007844 */ /* 0x0009e20000000200 */
[----:B------:R-:W-:Y:S02]  /*26930*/  MOV R112, R112 ;  /* 0x0000007000707202 */ /* 0x000fe40000000f00 */
[----:B--2---:R-:W-:Y:S02]  /*26940*/  F2FP.BF16.F32.PACK_AB R4, R152, R171 ;  /* 0x000000ab9804723e */ /* 0x004fe400000010ff */
[----:B------:R-:W-:Y:S02]  /*26950*/  F2FP.BF16.F32.PACK_AB R5, R44, R36 ;  /* 0x000000242c05723e */ /* 0x000fe400000010ff */
[----:B------:R-:W-:Y:S02]  /*26960*/  F2FP.BF16.F32.PACK_AB R6, R153, R172 ;  /* 0x000000ac9906723e */ /* 0x000fe400000010ff */
[----:B------:R-:W-:Y:S01]  /*26970*/  F2FP.BF16.F32.PACK_AB R7, R48, R46 ;  /* 0x0000002e3007723e */ /* 0x000fe200000010ff */
[----:B------:R-:W-:Y:S04]  /*26980*/  STSM.16.M88.4 [R106], R28 ;  /* 0x0000001c6a007844 */ /* 0x000fe80000000200 */
[----:B------:R-:W-:Y:S01]  /*26990*/  STSM.16.M88.4 [R108], R40 ;  /* 0x000000286c007844 */ /* 0x000fe20000000200 */
[----:B------:R-:W-:-:S03]  /*269a0*/  IMAD.X R115, RZ, RZ, R121, P3 ;  /* 0x000000ffff737224 */ /* 0x000fc600018e0679 */
[----:B------:R-:W-:Y:S01]  /*269b0*/  STSM.16.M88.4 [R110], R52 ;  /* 0x000000346e007844 */ /* 0x000fe20000000200 */
[----:B---3--:R-:W-:-:S03]  /*269c0*/  SHF.R.S32.HI R78, RZ, 0x1f, R144 ;  /* 0x0000001fff4e7819 */ /* 0x008fc60000011490 */
[----:B------:R2:W-:Y:S01]  /*269d0*/  STSM.16.M88.4 [R112], R4 ;  /* 0x0000000470007844 */ /* 0x0005e20000000200 */
[--C-:B------:R-:W-:Y:S02]  /*269e0*/  IMAD.X R117, RZ, RZ, R121.reuse, P6 ;  /* 0x000000ffff757224 */ /* 0x100fe400030e0679 */
[--C-:B------:R-:W-:Y:S01]  /*269f0*/  IMAD.X R119, RZ, RZ, R121.reuse, P5 ;  /* 0x000000ffff777224 */ /* 0x100fe200028e0679 */
[----:B------:R-:W-:Y:S01]  /*26a00*/  ISETP.NE.U32.AND P0, PT, RZ, UR4, PT ;  /* 0x00000004ff007c0c */ /* 0x000fe2000bf05070 */
[--C-:B------:R-:W-:Y:S01]  /*26a10*/  IMAD.X R81, RZ, RZ, R121.reuse, P2 ;  /* 0x000000ffff517224 */ /* 0x100fe200010e0679 */
[----:B------:R-:W-:Y:S01]  /*26a20*/  SHF.L.U64.HI R3, R144, 0x2, R78 ;  /* 0x0000000290037819 */ /* 0x000fe2000001024e */
[----:B------:R-:W-:Y:S01]  /*26a30*/  IMAD.X R85, RZ, RZ, R121, P1 ;  /* 0x000000ffff557224 */ /* 0x000fe200008e0679 */
[----:B------:R-:W-:Y:S02]  /*26a40*/  MOV R114, R114 ;  /* 0x0000007200727202 */ /* 0x000fe40000000f00 */
[----:B----4-:R-:W-:Y:S01]  /*26a50*/  F2FP.BF16.F32.PACK_AB R8, R154, R173 ;  /* 0x000000ad9a08723e */ /* 0x010fe200000010ff */
[----:B--2---:R-:W-:Y:S01]  /*26a60*/  IMAD.SHL.U32 R4, R144, 0x4, RZ ;  /* 0x0000000490047824 */ /* 0x004fe200078e00ff */
[----:B------:R-:W-:-:S02]  /*26a70*/  F2FP.BF16.F32.PACK_AB R9, R56, R51 ;  /* 0x000000333809723e */ /* 0x000fc400000010ff */
[----:B------:R-:W-:Y:S02]  /*26a80*/  F2FP.BF16.F32.PACK_AB R10, R155, R174 ;  /* 0x000000ae9b0a723e */ /* 0x000fe400000010ff */
[----:B------:R-:W-:Y:S02]  /*26a90*/  IADD3 R6, P1, R4, UR4, RZ ;  /* 0x0000000404067c10 */ /* 0x000fe4000ff3e0ff */
[----:B------:R-:W-:Y:S02]  /*26aa0*/  F2FP.BF16.F32.PACK_AB R11, R64, R60 ;  /* 0x0000003c400b723e */ /* 0x000fe400000010ff */
[----:B------:R-:W-:Y:S02]  /*26ab0*/  MOV R116, R116 ;  /* 0x0000007400747202 */ /* 0x000fe40000000f00 */
[----:B------:R-:W-:Y:S02]  /*26ac0*/  F2FP.BF16.F32.PACK_AB R12, R156, R175 ;  /* 0x000000af9c0c723e */ /* 0x000fe400000010ff */
[----:B------:R-:W-:-:S02]  /*26ad0*/  F2FP.BF16.F32.PACK_AB R13, R123, R122 ;  /* 0x0000007a7b0d723e */ /* 0x000fc400000010ff */
[----:B------:R-:W-:Y:S02]  /*26ae0*/  F2FP.BF16.F32.PACK_AB R14, R125, R124 ;  /* 0x0000007c7d0e723e */ /* 0x000fe400000010ff */
[----:B------:R-:W-:Y:S02]  /*26af0*/  F2FP.BF16.F32.PACK_AB R15, R127, R126 ;  /* 0x0000007e7f0f723e */ /* 0x000fe400000010ff */
[----:B------:R-:W-:Y:S02]  /*26b00*/  MOV R118, R118 ;  /* 0x0000007600767202 */ /* 0x000fe40000000f00 */
[----:B------:R-:W-:Y:S02]  /*26b10*/  F2FP.BF16.F32.PACK_AB R24, R129, R128 ;  /* 0x000000808118723e */ /* 0x000fe400000010ff */
[----:B------:R-:W-:Y:S02]  /*26b20*/  F2FP.BF16.F32.PACK_AB R25, R131, R130 ;  /* 0x000000828319723e */ /* 0x000fe400000010ff */
[----:B------:R-:W-:-:S02]  /*26b30*/  F2FP.BF16.F32.PACK_AB R26, R133, R132 ;  /* 0x00000084851a723e */ /* 0x000fc400000010ff */
[----:B------:R-:W-:Y:S02]  /*26b40*/  F2FP.BF16.F32.PACK_AB R27, R135, R134 ;  /* 0x00000086871b723e */ /* 0x000fe400000010ff */
[----:B------:R-:W-:Y:S02]  /*26b50*/  MOV R80, R80 ;  /* 0x0000005000507202 */ /* 0x000fe40000000f00 */
[----:B------:R-:W-:Y:S02]  /*26b60*/  F2FP.BF16.F32.PACK_AB R28, R137, R136 ;  /* 0x00000088891c723e */ /* 0x000fe400000010ff */
[----:B------:R-:W-:Y:S02]  /*26b70*/  F2FP.BF16.F32.PACK_AB R29, R139, R138 ;  /* 0x0000008a8b1d723e */ /* 0x000fe400000010ff */
[----:B------:R-:W-:Y:S02]  /*26b80*/  F2FP.BF16.F32.PACK_AB R30, R141, R140 ;  /* 0x0000008c8d1e723e */ /* 0x000fe400000010ff */
[----:B------:R-:W-:-:S02]  /*26b90*/  F2FP.BF16.F32.PACK_AB R31, R143, R142 ;  /* 0x0000008e8f1f723e */ /* 0x000fc400000010ff */
[----:B------:R-:W-:Y:S02]  /*26ba0*/  ISETP.NE.AND.EX P0, PT, RZ, UR5, PT, P0 ;  /* 0x00000005ff007c0c */ /* 0x000fe4000bf05300 */
[----:B------:R-:W-:Y:S01]  /*26bb0*/  IADD3.X R7, R3, UR5, RZ, P1, !PT ;  /* 0x0000000503077c10 */ /* 0x000fe20008ffe4ff */
[----:B------:R-:W-:Y:S01]  /*26bc0*/  ULDC.64 UR4, c[0x0][0xbe0] ;  /* 0x0002f80000047ab9 */ /* 0x000fe20000000a00 */
[----:B------:R-:W-:Y:S01]  /*26bd0*/  MOV R84, R84 ;  /* 0x0000005400547202 */ /* 0x000fe20000000f00 */
[----:B------:R2:W-:Y:S01]  /*26be0*/  STSM.16.M88.4 [R114], R8 ;  /* 0x0000000872007844 */ /* 0x0005e20000000200 */
[----:B------:R-:W-:-:S03]  /*26bf0*/  ISETP.NE.U32.AND P1, PT, RZ, UR4, PT ;  /* 0x00000004ff007c0c */ /* 0x000fc6000bf25070 */
[----:B------:R3:W-:Y:S01]  /*26c00*/  STSM.16.M88.4 [R116], R12 ;  /* 0x0000000c74007844 */ /* 0x0007e20000000200 */
[----:B------:R-:W-:-:S03]  /*26c10*/  ISETP.NE.AND.EX P1, PT, RZ, UR5, PT, P1 ;  /* 0x00000005ff007c0c */ /* 0x000fc6000bf25310 */
[----:B------:R3:W-:Y:S04]  /*26c20*/  STSM.16.M88.4 [R118], R24 ;  /* 0x0000001876007844 */ /* 0x0007e80000000200 */
[----:B------:R3:W-:Y:S04]  /*26c30*/  STSM.16.M88.4 [R80], R28 ;  /* 0x0000001c50007844 */ /* 0x0007e80000000200 */
[----:B------:R3:W-:Y:S01]  /*26c40*/  STSM.16.M88.4 [R84], R176 ;  /* 0x000000b054007844 */ /* 0x0007e20000000200 */
[----:B------:R-:W-:Y:S01]  /*26c50*/  BAR.SYNC.DEFER_BLOCKING 0x1, 0x100 ;  /* 0x0044000000007b1d */ /* 0x000fe20000010000 */
[----:B------:R-:W-:-:S04]  /*26c60*/  @P1 IADD3 R4, P2, R4, UR4, RZ ;  /* 0x0000000404041c10 */ /* 0x000fc8000ff5e0ff */
[----:B------:R-:W-:Y:S01]  /*26c70*/  @P1 IADD3.X R5, R3, UR5, RZ, P2, !PT ;  /* 0x0000000503051c10 */ /* 0x000fe200097fe4ff */
[----:B------:R-:W-:Y:S02]  /*26c80*/  ULDC UR4, c[0x0][0xa88] ;  /* 0x0002a20000047ab9 */ /* 0x000fe40000000800 */
[----:B------:R-:W-:Y:S01]  /*26c90*/  IMAD.U32 R3, RZ, RZ, UR4 ;  /* 0x00000004ff037e24 */ /* 0x000fe2000f8e00ff */
[----:B------:R3:W5:Y:S05]  /*26ca0*/  @P0 LDG.E R76, desc[UR60][R6.64] ;  /* 0x0000003c064c0981 */ /* 0x00076a000c1e1900 */
[----:B------:R3:W5:Y:S01]  /*26cb0*/  @P1 LDG.E R3, desc[UR60][R4.64] ;  /* 0x0000003c04031981 */ /* 0x000762000c1e1900 */
[----:B------:R-:W2:Y:S02]  /*26cc0*/  S2R R180, SR_TID.X ;  /* 0x0000000000b47919 */ /* 0x000ea40000002100 */
[----:B--2---:R-:W-:-:S05]  /*26cd0*/  VIADD R11, R180, 0xffffff80 ;  /* 0xffffff80b40b7836 */ /* 0x004fca0000000000 */
[----:B------:R-:W-:-:S04]  /*26ce0*/  SHF.R.S32.HI R8, RZ, 0x1f, R11 ;  /* 0x0000001fff087819 */ /* 0x000fc8000001140b */
[----:B------:R-:W-:Y:S01]  /*26cf0*/  LEA.HI R9, R8, R11, RZ, 0x3 ;  /* 0x0000000b08097211 */ /* 0x000fe200078f18ff */
[----:B---3--:R-:W-:Y:S06]  /*26d00*/  @P1 BRA `(.L_x_2550) ;  /* 0x0000000000101947 */ /* 0x008fec0003800000 */
[----:B------:R-:W-:Y:S05]  /*26d10*/  @!P0 BRA `(.L_x_2550) ;  /* 0x00000000000c8947 */ /* 0x000fea0003800000 */
[----:B------:R-:W2:Y:S04]  /*26d20*/  LDG.E R4, desc[UR60][R6.64] ;  /* 0x0000003c06047981 */ /* 0x000ea8000c1e1900 */
[----:B-----5:R-:W2:Y:S02]  /*26d30*/  LDG.E R3, desc[UR60][R6.64+0x4] ;  /* 0x0000043c06037981 */ /* 0x020ea4000c1e1900 */
[----:B--2---:R-:W-:-:S07]  /*26d40*/  IMAD.IADD R3, R3, 0x1, -R4 ;  /* 0x0000000103037824 */ /* 0x004fce00078e0a04 */
.L_x_2550:
[----:B------:R-:W2:Y:S01]  /*26d50*/  LDL R10, [R1+0x68] ;  /* 0x00006800010a7983 */ /* 0x000ea20000100800 */
[----:B------:R-:W-:Y:S01]  /*26d60*/  LOP3.LUT R4, R9, 0xfffffff8, RZ, 0xc0, !PT ;  /* 0xfffffff809047812 */ /* 0x000fe200078ec0ff */
[----:B------:R-:W-:Y:S02]  /*26d70*/  ULDC.64 UR4, c[0x0][0xb70] ;  /* 0x0002dc0000047ab9 */ /* 0x000fe40000000a00 */
[----:B------:R-:W3:Y:S04]  /*26d80*/  LDL.LU R83, [R1+0x78] ;  /* 0x0000780001537983 */ /* 0x000ee80000300800 */
[----:B------:R-:W2:Y:S01]  /*26d90*/  LDL.LU R82, [R1+0x84] ;  /* 0x0000840001527983 */ /* 0x000ea20000300800 */
[----:B-----5:R-:W-:Y:S01]  /*26da0*/  SHF.R.S32.HI R77, RZ, 0x1f, R76 ;  /* 0x0000001fff4d7819 */ /* 0x020fe2000001144c */
[----:B------:R-:W-:Y:S01]  /*26db0*/  IMAD.IADD R7, R11, 0x1, -R4 ;  /* 0x000000010b077824 */ /* 0x000fe200078e0a04 */
[----:B------:R-:W-:-:S02]  /*26dc0*/  SEL R78, R78, RZ, !P0 ;  /* 0x000000ff4e4e7207 */ /* 0x000fc40004000000 */
[----:B------:R-:W-:Y:S01]  /*26dd0*/  SEL R79, R144, RZ, !P0 ;  /* 0x000000ff904f7207 */ /* 0x000fe20004000000 */
[----:B------:R-:W-:Y:S01]  /*26de0*/  IMAD R7, R7, 0x8, R234 ;  /* 0x0000000807077824 */ /* 0x000fe200078e02ea */
[----:B------:R-:W-:-:S03]  /*26df0*/  LEA.HI R8, R8, R11, RZ, 0x7 ;  /* 0x0000000b08087211 */ /* 0x000fc600078f38ff */
[----:B------:R-:W-:Y:S01]  /*26e00*/  IMAD.WIDE R20, R7, 0x2, R20 ;  /* 0x0000000207147825 */ /* 0x000fe200078e0214 */
[----:B------:R-:W-:Y:S02]  /*26e10*/  LOP3.LUT R12, R8, 0xffffff80, RZ, 0xc0, !PT ;  /* 0xffffff80080c7812 */ /* 0x000fe400078ec0ff */
[----:B------:R-:W-:-:S03]  /*26e20*/  IADD3 R13, P3, R20, 0x2000, RZ ;  /* 0x00002000140d7810 */ /* 0x000fc60007f7e0ff */
[----:B------:R-:W-:Y:S01]  /*26e30*/  IMAD.IADD R11, R11, 0x1, -R12 ;  /* 0x000000010b0b7824 */ /* 0x000fe200078e0a0c */
[----:B------:R-:W-:Y:S02]  /*26e40*/  IADD3 R29, P2, R20, 0x4000, RZ ;  /* 0x00004000141d7810 */ /* 0x000fe40007f5e0ff */
[----:B------:R-:W-:Y:S02]  /*26e50*/  LOP3.LUT R12, R13, 0x380, RZ, 0xc0, !PT ;  /* 0x000003800d0c7812 */ /* 0x000fe400078ec0ff */
[----:B------:R-:W-:Y:S02]  /*26e60*/  LOP3.LUT R28, R29, 0x380, RZ, 0xc0, !PT ;  /* 0x000003801d1c7812 */ /* 0x000fe400078ec0ff */
[----:B------:R-:W-:Y:S02]  /*26e70*/  SHF.R.U64 R12, R12, 0x3, RZ ;  /* 0x000000030c0c7819 */ /* 0x000fe400000012ff */
[----:B------:R-:W-:Y:S02]  /*26e80*/  SHF.R.U64 R28, R28, 0x3, RZ ;  /* 0x000000031c1c7819 */ /* 0x000fe400000012ff */
        /* <DEDUP_REMOVED lines=8> */
[----:B------:R-:W-:Y:S02]  /*26f10*/  LOP3.LUT R32, R33, 0x380, RZ, 0xc0, !PT ;  /* 0x0000038021207812 */ /* 0x000fe400078ec0ff */
[----:B------:R-:W-:Y:S02]  /*26f20*/  LOP3.LUT R36, R37, 0x380, RZ, 0xc0, !PT ;  /* 0x0000038025247812 */ /* 0x000fe400078ec0ff */
[----:B------:R-:W-:-:S02]  /*26f30*/  LOP3.LUT R44, R45, 0x380, RZ, 0xc0, !PT ;  /* 0x000003802d2c7812 */ /* 0x000fc400078ec0ff */
[----:B------:R-:W-:Y:S02]  /*26f40*/  LOP3.LUT R54, R55, 0x380, RZ, 0xc0, !PT ;  /* 0x0000038037367812 */ /* 0x000fe400078ec0ff */
[----:B------:R-:W-:Y:S02]  /*26f50*/  SHF.R.U64 R32, R32, 0x3, RZ ;  /* 0x0000000320207819 */ /* 0x000fe400000012ff */
        /* <DEDUP_REMOVED lines=13> */
[----:B------:R-:W-:Y:S02]  /*27030*/  IADD3 R69, P3, R20, 0xe000, RZ ;  /* 0x0000e00014457810 */ /* 0x000fe40007f7e0ff */
[----:B------:R-:W-:Y:S02]  /*27040*/  LOP3.LUT R56, R57, 0x380, RZ, 0xc0, !PT ;  /* 0x0000038039387812 */ /* 0x000fe400078ec0ff */
[----:B------:R-:W-:Y:S02]  /*27050*/  LOP3.LUT R60, R61, 0x380, RZ, 0xc0, !PT ;  /* 0x000003803d3c7812 */ /* 0x000fe400078ec0ff */
[----:B------:R-:W-:Y:S02]  /*27060*/  LOP3.LUT R68, R69, 0x380, RZ, 0xc0, !PT ;  /* 0x0000038045447812 */ /* 0x000fe400078ec0ff */
[----:B------:R-:W-:-:S02]  /*27070*/  SHF.R.U64 R56, R56, 0x3, RZ ;  /* 0x0000000338387819 */ /* 0x000fc400000012ff */
        /* <DEDUP_REMOVED lines=8> */
[----:B------:R-:W-:Y:S01]  /*27100*/  BSSY B1, `(.L_x_2551) ;  /* 0x000007f000017945 */ /* 0x000fe20003800000 */
[----:B---3--:R-:W-:Y:S01]  /*27110*/  SHF.R.S32.HI R80, RZ, 0x1f, R83 ;  /* 0x0000001fff507819 */ /* 0x008fe20000011453 */
[----:B------:R-:W-:-:S04]  /*27120*/  IMAD.WIDE.U32 R4, R83, UR4, R76 ;  /* 0x0000000453047c25 */ /* 0x000fc8000f8e004c */
[----:B------:R-:W-:Y:S02]  /*27130*/  IMAD R6, R80, UR4, RZ ;  /* 0x0000000450067c24 */ /* 0x000fe4000f8e02ff */
[----:B--2---:R-:W-:Y:S02]  /*27140*/  IMAD R10, R82, 0x80, R10 ;  /* 0x00000080520a7824 */ /* 0x004fe400078e020a */
[----:B------:R-:W-:Y:S01]  /*27150*/  IMAD R9, R83, UR5, R6 ;  /* 0x0000000553097c24 */ /* 0x000fe2000f8e0206 */
[----:B------:R-:W-:Y:S02]  /*27160*/  ULDC.64 UR4, c[0x0][0xb78] ;  /* 0x0002de0000047ab9 */ /* 0x000fe40000000a00 */
[----:B------:R-:W-:Y:S01]  /*27170*/  IMAD R6, R78, UR4, RZ ;  /* 0x000000044e067c24 */ /* 0x000fe2000f8e02ff */
[----:B------:R-:W-:Y:S01]  /*27180*/  SHF.R.S32.HI R7, RZ, 0x1f, R10 ;  /* 0x0000001fff077819 */ /* 0x000fe2000001140a */
[----:B------:R-:W-:Y:S01]  /*27190*/  IMAD.IADD R5, R5, 0x1, R9 ;  /* 0x0000000105057824 */ /* 0x000fe200078e0209 */
[----:B------:R-:W-:Y:S01]  /*271a0*/  IADD3 R9, P4, R20, 0x1000, RZ ;  /* 0x0000100014097810 */ /* 0x000fe20007f9e0ff */
[----:B------:R-:W-:-:S02]  /*271b0*/  IMAD R6, R79, UR5, R6 ;  /* 0x000000054f067c24 */ /* 0x000fc4000f8e0206 */
[----:B------:R-:W-:Y:S01]  /*271c0*/  IMAD.WIDE.U32 R4, R79, UR4, R4 ;  /* 0x000000044f047c25 */ /* 0x000fe2000f8e0004 */
[----:B------:R-:W-:Y:S01]  /*271d0*/  ULDC.64 UR4, c[0x0][0xb40] ;  /* 0x0002d00000047ab9 */ /* 0x000fe20000000a00 */
[----:B------:R-:W-:Y:S02]  /*271e0*/  LOP3.LUT R8, R9, 0x380, RZ, 0xc0, !PT ;  /* 0x0000038009087812 */ /* 0x000fe400078ec0ff */
[----:B------:R-:W-:Y:S02]  /*271f0*/  IADD3 R4, P0, R10, R4, RZ ;  /* 0x000000040a047210 */ /* 0x000fe40007f1e0ff */
[----:B------:R-:W-:Y:S02]  /*27200*/  SHF.R.U64 R8, R8, 0x3, RZ ;  /* 0x0000000308087819 */ /* 0x000fe400000012ff */
[----:B------:R-:W-:Y:S02]  /*27210*/  IADD3.X R7, R7, R5, R6, P0, !PT ;  /* 0x0000000507077210 */ /* 0x000fe400007fe406 */
[----:B------:R-:W-:-:S02]  /*27220*/  LEA R52, P1, R4, UR4, 0x2 ;  /* 0x0000000404347c11 */ /* 0x000fc4000f8210ff */
[----:B------:R-:W-:Y:S01]  /*27230*/  LOP3.LUT R8, R8, R9, RZ, 0x3c, !PT ;  /* 0x0000000908087212 */ /* 0x000fe200078e3cff */
[----:B------:R-:W-:Y:S01]  /*27240*/  IMAD.X R9, RZ, RZ, R21, P4 ;  /* 0x000000ffff097224 */ /* 0x000fe200020e0615 */
[----:B------:R-:W-:Y:S01]  /*27250*/  LEA.HI.X R53, R4, UR5, R7, 0x2, P1 ;  /* 0x0000000504357c11 */ /* 0x000fe200088f1407 */
[----:B------:R-:W-:Y:S01]  /*27260*/  VIADD R4, R10, 0x8 ;  /* 0x000000080a047836 */ /* 0x000fe20000000000 */
[C---:B------:R-:W-:Y:S01]  /*27270*/  IADD3 R25, P1, R20.reuse, 0x3000, RZ ;  /* 0x0000300014197810 */ /* 0x040fe20007f3e0ff */
[----:B------:R-:W-:Y:S01]  /*27280*/  ULDC.64 UR4, c[0x0][0xaa0] ;  /* 0x0002a80000047ab9 */ /* 0x000fe20000000a00 */
[----:B------:R-:W-:Y:S02]  /*27290*/  IADD3 R41, P4, R20, 0x7000, RZ ;  /* 0x0000700014297810 */ /* 0x000fe40007f9e0ff */
[----:B------:R-:W-:Y:S02]  /*272a0*/  LOP3.LUT R24, R25, 0x380, RZ, 0xc0, !PT ;  /* 0x0000038019187812 */ /* 0x000fe400078ec0ff */
[----:B------:R-:W-:-:S02]  /*272b0*/  LOP3.LUT R40, R41, 0x380, RZ, 0xc0, !PT ;  /* 0x0000038029287812 */ /* 0x000fc400078ec0ff */
[----:B------:R-:W-:Y:S02]  /*272c0*/  SHF.R.U64 R24, R24, 0x3, RZ ;  /* 0x0000000318187819 */ /* 0x000fe400000012ff */
[----:B------:R-:W-:Y:S02]  /*272d0*/  SHF.R.U64 R40, R40, 0x3, RZ ;  /* 0x0000000328287819 */ /* 0x000fe400000012ff */
[----:B------:R-:W-:Y:S01]  /*272e0*/  LOP3.LUT R24, R24, R25, RZ, 0x3c, !PT ;  /* 0x0000001918187212 */ /* 0x000fe200078e3cff */
[--C-:B------:R-:W-:Y:S01]  /*272f0*/  IMAD.X R25, RZ, RZ, R21.reuse, P1 ;  /* 0x000000ffff197224 */ /* 0x100fe200008e0615 */
[----:B------:R-:W-:Y:S02]  /*27300*/  IADD3 R49, P1, R20, 0x9000, RZ ;  /* 0x0000900014317810 */ /* 0x000fe40007f3e0ff */
[----:B------:R-:W-:Y:S01]  /*27310*/  LOP3.LUT R40, R40, R41, RZ, 0x3c, !PT ;  /* 0x0000002928287212 */ /* 0x000fe200078e3cff */
[----:B------:R-:W-:Y:S01]  /*27320*/  IMAD.X R41, RZ, RZ, R21, P4 ;  /* 0x000000ffff297224 */ /* 0x000fe200020e0615 */
[----:B------:R-:W-:-:S02]  /*27330*/  LOP3.LUT R48, R49, 0x380, RZ, 0xc0, !PT ;  /* 0x0000038031307812 */ /* 0x000fc400078ec0ff */
[----:B------:R-:W-:Y:S02]  /*27340*/  LOP3.LUT P0, RZ, R11, 0x3, RZ, 0xc0, !PT ;  /* 0x000000030bff7812 */ /* 0x000fe4000780c0ff */
[----:B------:R-:W-:Y:S02]  /*27350*/  SHF.R.U64 R48, R48, 0x3, RZ ;  /* 0x0000000330307819 */ /* 0x000fe400000012ff */
[----:B------:R-:W-:Y:S02]  /*27360*/  IADD3 R65, P4, R20, 0xd000, RZ ;  /* 0x0000d00014417810 */ /* 0x000fe40007f9e0ff */
[----:B------:R-:W-:Y:S01]  /*27370*/  LOP3.LUT R48, R48, R49, RZ, 0x3c, !PT ;  /* 0x0000003130307212 */ /* 0x000fe200078e3cff */
[----:B------:R-:W-:Y:S01]  /*27380*/  IMAD.X R49, RZ, RZ, R21, P1 ;  /* 0x000000ffff317224 */ /* 0x000fe200008e0615 */
[----:B------:R-:W-:Y:S02]  /*27390*/  IADD3 R5, P2, R20, 0xf000, RZ ;  /* 0x0000f00014057810 */ /* 0x000fe40007f5e0ff */
[----:B------:R-:W-:-:S02]  /*273a0*/  ISETP.GE.OR P1, PT, R10, R3, P0 ;  /* 0x000000030a00720c */ /* 0x000fc40000726670 */
[----:B------:R-:W-:Y:S01]  /*273b0*/  LOP3.LUT R64, R65, 0x380, RZ, 0xc0, !PT ;  /* 0x0000038041407812 */ /* 0x000fe200078ec0ff */
[----:B------:R-:W-:Y:S01]  /*273c0*/  IMAD.X R73, RZ, RZ, R21, P2 ;  /* 0x000000ffff497224 */ /* 0x000fe200010e0615 */
[----:B------:R-:W-:Y:S02]  /*273d0*/  ISETP.GE.OR P0, PT, R4, R3, P0 ;  /* 0x000000030400720c */ /* 0x000fe40000706670 */
[----:B------:R-:W-:Y:S02]  /*273e0*/  LOP3.LUT R4, R5, 0x380, RZ, 0xc0, !PT ;  /* 0x0000038005047812 */ /* 0x000fe400078ec0ff */
[----:B------:R-:W-:Y:S02]  /*273f0*/  LOP3.LUT R7, R20, 0x380, RZ, 0xc0, !PT ;  /* 0x0000038014077812 */ /* 0x000fe400078ec0ff */
[----:B------:R-:W-:Y:S02]  /*27400*/  SHF.R.U64 R64, R64, 0x3, RZ ;  /* 0x0000000340407819 */ /* 0x000fe400000012ff */
[----:B------:R-:W-:Y:S01]  /*27410*/  SHF.R.U64 R4, R4, 0x3, RZ ;  /* 0x0000000304047819 */ /* 0x000fe200000012ff */
[----:B------:R-:W-:Y:S01]  /*27420*/  @!P1 STG.E desc[UR60][R52.64], R0 ;  /* 0x0000000034009986 */ /* 0x000fe2000c10193c */
[----:B------:R-:W-:-:S02]  /*27430*/  SHF.R.U64 R7, R7, 0x3, RZ ;  /* 0x0000000307077819 */ /* 0x000fc400000012ff */
[----:B------:R-:W-:Y:S01]  /*27440*/  LOP3.LUT R64, R64, R65, RZ, 0x3c, !PT ;  /* 0x0000004140407212 */ /* 0x000fe200078e3cff */
[----:B------:R-:W-:Y:S01]  /*27450*/  IMAD.X R65, RZ, RZ, R21, P4 ;  /* 0x000000ffff417224 */ /* 0x000fe200020e0615 */
[----:B------:R-:W-:Y:S01]  /*27460*/  LOP3.LUT R72, R4, R5, RZ, 0x3c, !PT ;  /* 0x0000000504487212 */ /* 0x000fe200078e3cff */
[----:B------:R2:W-:Y:S01]  /*27470*/  @!P0 STG.E desc[UR60][R52.64+0x20], R2 ;  /* 0x0000200234008986 */ /* 0x0005e2000c10193c */
[----:B------:R-:W-:-:S03]  /*27480*/  LOP3.LUT R20, R7, R20, RZ, 0x3c, !PT ;  /* 0x0000001407147212 */ /* 0x000fc600078e3cff */
[----:B------:R-:W5:Y:S04]  /*27490*/  LD.E.128 R8, desc[UR60][R8.64] ;  /* 0x0000003c08087980 */ /* 0x000f68000c101d00 */
[----:B------:R3:W5:Y:S04]  /*274a0*/  LD.E.128 R4, desc[UR60][R20.64] ;  /* 0x0000003c14047980 */ /* 0x000768000c101d00 */
[----:B------:R-:W5:Y:S04]  /*274b0*/  LD.E.128 R12, desc[UR60][R12.64] ;  /* 0x0000003c0c0c7980 */ /* 0x000f68000c101d00 */
[----:B------:R-:W5:Y:S04]  /*274c0*/  LD.E.128 R24, desc[UR60][R24.64] ;  /* 0x0000003c18187980 */ /* 0x000f68000c101d00 */
[----:B------:R-:W5:Y:S01]  /*274d0*/  LD.E.128 R28, desc[UR60][R28.64] ;  /* 0x0000003c1c1c7980 */ /* 0x000f62000c101d00 */
[----:B---3--:R-:W-:-:S03]  /*274e0*/  SHF.R.S32.HI R21, RZ, 0x1f, R17 ;  /* 0x0000001fff157819 */ /* 0x008fc60000011411 */
        /* <DEDUP_REMOVED lines=11> */
[----:B------:R-:W-:Y:S01]  /*275a0*/  IMAD R77, R77, UR4, RZ ;  /* 0x000000044d4d7c24 */ /* 0x000fe2000f8e02ff */
[----:B------:R-:W-:Y:S01]  /*275b0*/  @!PT LDS RZ, [RZ] ;  /* 0x00000000fffff984 */ /* 0x000fe20000000800 */
[----:B------:R-:W-:Y:S01]  /*275c0*/  @!PT LDS RZ, [RZ] ;  /* 0x00000000fffff984 */ /* 0x000fe20000000800 */
[----:B------:R-:W-:Y:S01]  /*275d0*/  @!PT LDS RZ, [RZ] ;  /* 0x00000000fffff984 */ /* 0x000fe20000000800 */
[----:B------:R-:W-:Y:S01]  /*275e0*/  @!PT LDS RZ, [RZ] ;  /* 0x00000000fffff984 */ /* 0x000fe20000000800 */
[----:B------:R2:W-:Y:S06]  /*275f0*/  MEMBAR.ALL.CTA ;  /* 0x0000000000007992 */ /* 0x0005ec0000008000 */
[----:B--2---:R-:W2:Y:S01]  /*27600*/  FENCE.VIEW.ASYNC.S ;  /* 0x00000000000073c6 */ /* 0x004ea20000000000 */
[----:B------:R-:W-:-:S02]  /*27610*/  IMAD.MOV.U32 R20, RZ, RZ, R17 ;  /* 0x000000ffff147224 */ /* 0x000fc400078e0011 */
[C---:B------:R-:W-:Y:S02]  /*27620*/  IMAD R77, R76.reuse, UR5, R77 ;  /* 0x000000054c4d7c24 */ /* 0x040fe4000f8e024d */
[----:B------:R-:W-:Y:S01]  /*27630*/  IMAD.WIDE.U32 R20, R76, UR4, R20 ;  /* 0x000000044c147c25 */ /* 0x000fe2000f8e0014 */
[----:B------:R-:W-:-:S03]  /*27640*/  ULDC.64 UR4, c[0x0][0xae0] ;  /* 0x0002b80000047ab9 */ /* 0x000fc60000000a00 */
[----:B------:R-:W-:Y:S02]  /*27650*/  IMAD R81, R82, -0x80, R3 ;  /* 0xffffff8052517824 */ /* 0x000fe400078e0203 */
[C---:B------:R-:W-:Y:S02]  /*27660*/  VIADD R0, R22.reuse, 0x60 ;  /* 0x0000006016007836 */ /* 0x040fe40000000000 */
[----:B------:R-:W-:Y:S01]  /*27670*/  IMAD.IADD R21, R21, 0x1, R77 ;  /* 0x0000000115157824 */ /* 0x000fe200078e024d */
[-C--:B------:R-:W-:Y:S01]  /*27680*/  ISETP.GE.AND P3, PT, R22, R81.reuse, PT ;  /* 0x000000511600720c */ /* 0x080fe20003f66270 */
[----:B------:R-:W-:Y:S01]  /*27690*/  IMAD R80, R80, UR4, RZ ;  /* 0x0000000450507c24 */ /* 0x000fe2000f8e02ff */
[----:B------:R-:W-:Y:S01]  /*276a0*/  ISETP.GE.AND P0, PT, R0, R81, PT ;  /* 0x000000510000720c */ /* 0x000fe20003f06270 */
[----:B------:R-:W-:-:S04]  /*276b0*/  IMAD.WIDE.U32 R2, R83, UR4, R20 ;  /* 0x0000000453027c25 */ /* 0x000fc8000f8e0014 */
[----:B------:R-:W-:Y:S01]  /*276c0*/  IMAD R77, R83, UR5, R80 ;  /* 0x00000005534d7c24 */ /* 0x000fe2000f8e0250 */
[----:B------:R-:W-:Y:S01]  /*276d0*/  ULDC.64 UR4, c[0x0][0xae8] ;  /* 0x0002ba0000047ab9 */ /* 0x000fe20000000a00 */
[----:B------:R-:W-:Y:S02]  /*276e0*/  VIADD R0, R16, 0x38820 ;  /* 0x0003882010007836 */ /* 0x000fe40000000000 */
[----:B------:R-:W-:Y:S02]  /*276f0*/  IMAD R78, R78, UR4, RZ ;  /* 0x000000044e4e7c24 */ /* 0x000fe4000f8e02ff */
[----:B------:R-:W-:Y:S01]  /*27700*/  IMAD.IADD R3, R3, 0x1, R77 ;  /* 0x0000000103037824 */ /* 0x000fe200078e024d */
[----:B------:R-:W-:Y:S02]  /*27710*/  PRMT R0, RZ, 0x654, R0 ;  /* 0x00000654ff007816 */ /* 0x000fe40000000000 */
[-C--:B------:R-:W-:Y:S01]  /*27720*/  ISETP.GE.AND P1, PT, R218, R81.reuse, PT ;  /* 0x00000051da00720c */ /* 0x080fe20003f26270 */
[C---:B------:R-:W-:Y:S01]  /*27730*/  IMAD.WIDE.U32 R76, R79.reuse, UR4, R2 ;  /* 0x000000044f4c7c25 */ /* 0x040fe2000f8e0002 */
[----:B------:R-:W-:Y:S01]  /*27740*/  ISETP.GE.AND P2, PT, R220, R81, PT ;  /* 0x00000051dc00720c */ /* 0x000fe20003f46270 */
[----:B--2---:R2:W-:Y:S02]  /*27750*/  SYNCS.ARRIVE.TRANS64.RED.A1T0 RZ, [R0+URZ], RZ ;  /* 0x000000ff00ff79a7 */ /* 0x0045e4000810043f */
[----:B------:R-:W-:-:S02]  /*27760*/  IMAD R81, R79, UR5, R78 ;  /* 0x000000054f517c24 */ /* 0x000fc4000f8e024e */
[----:B------:R-:W-:-:S04]  /*27770*/  IMAD.WIDE R20, R82, 0x80, R22 ;  /* 0x0000008052147825 */ /* 0x000fc800078e0216 */
[C---:B------:R-:W-:Y:S02]  /*27780*/  VIADD R80, R17.reuse, 0xc0 ;  /* 0x000000c011507836 */ /* 0x040fe40000000000 */
[----:B------:R-:W-:Y:S02]  /*27790*/  VIADD R82, R17, 0x80 ;  /* 0x0000008011527836 */ /* 0x000fe40000000000 */
[----:B------:R-:W-:Y:S01]  /*277a0*/  IMAD.IADD R81, R77, 0x1, R81 ;  /* 0x000000014d517824 */ /* 0x000fe200078e0251 */
[----:B--2---:R-:W-:Y:S06]  /*277b0*/  @P3 BRA `(.L_x_2552) ;  /* 0x00000000004c3947 */ /* 0x004fec0003800000 */
[----:B------:R-:W-:Y:S01]  /*277c0*/  ULDC.64 UR4, c[0x0][0xad8] ;  /* 0x0002b60000047ab9 */ /* 0x000fe20000000a00 */
[----:B------:R-:W-:Y:S01]  /*277d0*/  IMAD.MOV.U32 R2, RZ, RZ, R76 ;  /* 0x000000ffff027224 */ /* 0x000fe200078e004c */
[----:B------:R-:W-:Y:S01]  /*277e0*/  ULDC.64 UR6, c[0x0][0xa80] ;  /* 0x0002a00000067ab9 */ /* 0x000fe20000000a00 */
[----:B------:R-:W-:Y:S02]  /*277f0*/  IMAD R79, R21, UR4, RZ ;  /* 0x00000004154f7c24 */ /* 0x000fe4000f8e02ff */
[----:B------:R-:W-:Y:S02]  /*27800*/  IMAD.MOV.U32 R3, RZ, RZ, R81 ;  /* 0x000000ffff037224 */ /* 0x000fe400078e0051 */
[C---:B------:R-:W-:Y:S02]  /*27810*/  IMAD R79, R20.reuse, UR5, R79 ;  /* 0x00000005144f7c24 */ /* 0x040fe4000f8e024f */
[----:B------:R-:W-:Y:S01]  /*27820*/  IMAD.WIDE.U32 R2, R20, UR4, R2 ;  /* 0x0000000414027c25 */ /* 0x000fe2000f8e0002 */
[----:B------:R-:W-:-:S02]  /*27830*/  ULDC UR4, c[0x0][0xa8c] ;  /* 0x0002a30000047ab9 */ /* 0x000fc40000000800 */
[----:B------:R-:W-:Y:S02]  /*27840*/  ISETP.GE.AND P3, PT, R17, UR4, PT ;  /* 0x0000000411007c0c */ /* 0x000fe4000bf66270 */
[C---:B------:R-:W-:Y:S02]  /*27850*/  LEA R78, P5, R2.reuse, UR6, 0x1 ;  /* 0x00000006024e7c11 */ /* 0x040fe4000f8a08ff */
[----:B------:R-:W-:Y:S02]  /*27860*/  IADD3 R3, R3, R79, RZ ;  /* 0x0000004f03037210 */ /* 0x000fe40007ffe0ff */
[----:B------:R-:W-:Y:S02]  /*27870*/  ISETP.GE.AND P4, PT, R19, UR4, PT ;  /* 0x0000000413007c0c */ /* 0x000fe4000bf86270 */
[----:B------:R-:W-:Y:S02]  /*27880*/  LEA.HI.X R79, R2, UR7, R3, 0x1, P5 ;  /* 0x00000007024f7c11 */ /* 0x000fe4000a8f0c03 */
[----:B------:R-:W-:-:S02]  /*27890*/  ISETP.GE.AND P5, PT, R82, UR4, PT ;  /* 0x0000000452007c0c */ /* 0x000fc4000bfa6270 */
[----:B------:R-:W-:Y:S01]  /*278a0*/  ISETP.GE.AND P6, PT, R80, UR4, PT ;  /* 0x0000000450007c0c */ /* 0x000fe2000bfc6270 */
[----:B-----5:R2:W-:Y:S06]  /*278b0*/  @!P3 STG.E.128 desc[UR60][R78.64], R4 ;  /* 0x000000044e00b986 */ /* 0x0205ec000c101d3c */
[----:B------:R2:W-:Y:S04]  /*278c0*/  @!P4 STG.E.128 desc[UR60][R78.64+0x80], R28 ;  /* 0x0000801c4e00c986 */ /* 0x0005e8000c101d3c */
[----:B------:R2:W-:Y:S04]  /*278d0*/  @!P5 STG.E.128 desc[UR60][R78.64+0x100], R44 ;  /* 0x0001002c4e00d986 */ /* 0x0005e8000c101d3c */
[----:B------:R2:W-:Y:S02]  /*278e0*/  @!P6 STG.E.128 desc[UR60][R78.64+0x180], R60 ;  /* 0x0001803c4e00e986 */ /* 0x0005e4000c101d3c */
.L_x_2552:
[----:B------:R-:W-:Y:S05]  /*278f0*/  BSYNC B1 ;  /* 0x0000000000017941 */ /* 0x000fea0003800000 */
.L_x_2551:
[----:B------:R-:W-:Y:S04]  /*27900*/  BSSY B1, `(.L_x_2553) ;  /* 0x0000017000017945 */ /* 0x000fe80003800000 */
[----:B------:R-:W-:Y:S05]  /*27910*/  @P1 BRA `(.L_x_2554) ;  /* 0x0000000000541947 */ /* 0x000fea0003800000 */
[----:B--2--5:R-:W-:Y:S01]  /*27920*/  IADD3 R5, P1, R20, 0x20, RZ ;  /* 0x0000002014057810 */ /* 0x024fe20007f3e0ff */
        /* <DEDUP_REMOVED lines=8> */
[----:B------:R-:W-:Y:S02]  /*279b0*/  ISETP.GE.AND P5, PT, R82, UR4, PT ;  /* 0x0000000452007c0c */ /* 0x000fe4000bfa6270 */
        /* <DEDUP_REMOVED lines=11> */
.L_x_2554:
[----:B------:R-:W-:Y:S05]  /*27a70*/  BSYNC B1 ;  /* 0x0000000000017941 */ /* 0x000fea0003800000 */
.L_x_2553:
[----:B------:R-:W-:Y:S04]  /*27a80*/  BSSY B1, `(.L_x_2555) ;  /* 0x0000017000017945 */ /* 0x000fe80003800000 */
[----:B------:R-:W-:Y:S05]  /*27a90*/  @P2 BRA `(.L_x_2556) ;  /* 0x0000000000542947 */ /* 0x000fea0003800000 */
[----:B--23-5:R-:W-:Y:S01]  /*27aa0*/  IADD3 R5, P1, R20, 0x40, RZ ;  /* 0x0000004014057810 */ /* 0x02cfe20007f3e0ff */
        /* <DEDUP_REMOVED lines=20> */
.L_x_2556:
[----:B------:R-:W-:Y:S05]  /*27bf0*/  BSYNC B1 ;  /* 0x0000000000017941 */ /* 0x000fea0003800000 */
.L_x_2555:
[----:B------:R-:W-:Y:S05]  /*27c00*/  @P0 BRA `(.L_x_2557) ;  /* 0x0000000c00240947 */ /* 0x000fea0003800000 */
[----:B--2345:R-:W-:Y:S01]  /*27c10*/  IADD3 R5, P0, R20, 0x60, RZ ;  /* 0x0000006014057810 */ /* 0x03cfe20007f1e0ff */
        /* <DEDUP_REMOVED lines=8> */
[----:B------:R-:W-:-:S03]  /*27ca0*/  ISETP.GE.AND P3, PT, R82, UR4, PT ;  /* 0x0000000452007c0c */ /* 0x000fc6000bf66270 */
        /* <DEDUP_REMOVED lines=11> */
[----:B------:R3:W-:Y:S01]  /*27d60*/  STG.E.128 desc[UR60][R4.64+0x180], R72 ;  /* 0x0001804804007986 */ /* 0x0007e2000c101d3c */
[----:B------:R-:W-:Y:S05]  /*27d70*/  BRA `(.L_x_2557) ;  /* 0x0000000800c87947 */ /* 0x000fea0003800000 */
.L_x_2549:
[----:B------:R-:W2:Y:S01]  /*27d80*/  LDL R13, [R1+0x74] ;  /* 0x00007400010d7983 */ /* 0x000ea20000100800 */
[----:B------:R-:W-:Y:S01]  /*27d90*/  ULDC.64 UR4, c[0x0][0xbd8] ;  /* 0x0002f60000047ab9 */ /* 0x000fe20000000a00 */
[----:B------:R-:W-:Y:S01]  /*27da0*/  IMAD.MOV.U32 R7, RZ, RZ, RZ ;  /* 0x000000ffff077224 */ /* 0x000fe200078e00ff */
[----:B------:R-:W-:-:S04]  /*27db0*/  ISETP.NE.U32.AND P0, PT, RZ, UR4, PT ;  /* 0x00000004ff007c0c */ /* 0x000fc8000bf05070 */
[----:B------:R-:W-:Y:S01]  /*27dc0*/  ISETP.NE.AND.EX P0, PT, RZ, UR5, PT, P0 ;  /* 0x00000005ff007c0c */ /* 0x000fe2000bf05300 */
        /* <DEDUP_REMOVED lines=12> */
[----:B------:R-:W-:-:S06]  /*27e90*/  IMAD.U32 R0, RZ, RZ, UR4 ;  /* 0x00000004ff007e24 */ /* 0x000fcc000f8e00ff */
[----:B------:R2:W5:Y:S01]  /*27ea0*/  @P1 LDG.E R0, desc[UR60][R4.64] ;  /* 0x0000003c04001981 */ /* 0x000562000c1e1900 */
[----:B------:R-:W3:Y:S02]  /*27eb0*/  S2R R8, SR_TID.X ;  /* 0x0000000000087919 */ /* 0x000ee40000002100 */
[----:B---3--:R-:W-:-:S05]  /*27ec0*/  VIADD R6, R8, 0xffffff80 ;  /* 0xffffff8008067836 */ /* 0x008fca0000000000 */
[----:B------:R-:W-:Y:S01]  /*27ed0*/  ISETP.GT.AND P2, PT, R6, 0x7f, PT ;  /* 0x0000007f0600780c */ /* 0x000fe20003f44270 */
[----:B--2---:R-:W-:-:S12]  /*27ee0*/  @P1 BRA `(.L_x_2558) ;  /* 0x0000000000101947 */ /* 0x004fd80003800000 */
[----:B------:R-:W-:Y:S05]  /*27ef0*/  @!P0 BRA `(.L_x_2558) ;  /* 0x00000000000c8947 */ /* 0x000fea0003800000 */
[----:B------:R-:W2:Y:S04]  /*27f00*/  LDG.E R5, desc[UR60][R2.64] ;  /* 0x0000003c02057981 */ /* 0x000ea8000c1e1900 */
[----:B-----5:R-:W2:Y:S02]  /*27f10*/  LDG.E R0, desc[UR60][R2.64+0x4] ;  /* 0x0000043c02007981 */ /* 0x020ea4000c1e1900 */
[----:B--2---:R-:W-:-:S07]  /*27f20*/  IMAD.IADD R0, R0, 0x1, -R5 ;  /* 0x0000000100007824 */ /* 0x004fce00078e0a05 */
.L_x_2558:
[----:B------:R-:W2:Y:S04]  /*27f30*/  LDL R11, [R1+0x78] ;  /* 0x00007800010b7983 */ /* 0x000ea80000100800 */
[----:B------:R3:W5:Y:S01]  /*27f40*/  LDL R14, [R1+0x84] ;  /* 0x00008400010e7983 */ /* 0x0007620000100800 */
[----:B------:R-:W-:Y:S01]  /*27f50*/  BSSY B1, `(.L_x_2559) ;  /* 0x000001c000017945 */ /* 0x000fe20003800000 */
[----:B------:R-:W-:Y:S02]  /*27f60*/  SHF.R.S32.HI R12, RZ, 0x1f, R17 ;  /* 0x0000001fff0c7819 */ /* 0x000fe40000011411 */
[----:B------:R-:W-:Y:S02]  /*27f70*/  SEL R13, R13, RZ, !P0 ;  /* 0x000000ff0d0d7207 */ /* 0x000fe40004000000 */
        /* <DEDUP_REMOVED lines=9> */
[----:B------:R-:W-:Y:S02]  /*28010*/  ULDC.64 UR4, c[0x0][0xb70] ;  /* 0x0002dc0000047ab9 */ /* 0x000fe40000000a00 */
        /* <DEDUP_REMOVED lines=15> */
.L_x_2560:
[----:B------:R-:W-:Y:S05]  /*28110*/  BSYNC B1 ;  /* 0x0000000000017941 */ /* 0x000fea0003800000 */
.L_x_2559:
[----:B------:R-:W-:Y:S01]  /*28120*/  ULDC.64 UR4, c[0x0][0xaa0] ;  /* 0x0002a80000047ab9 */ /* 0x000fe20000000a00 */
[----:B------:R-:W-:Y:S01]  /*28130*/  IMAD.MOV.U32 R2, RZ, RZ, R17 ;  /* 0x000000ffff027224 */ /* 0x000fe200078e0011 */
[----:B------:R-:W-:Y:S01]  /*28140*/  BSSY B1, `(.L_x_2561) ;  /* 0x000002e000017945 */ /* 0x000fe20003800000 */
[----:B--2---:R-:W-:Y:S02]  /*28150*/  IMAD.MOV.U32 R3, RZ, RZ, R12 ;  /* 0x000000ffff037224 */ /* 0x004fe400078e000c */
[----:B------:R-:W-:Y:S02]  /*28160*/  IMAD R4, R6, UR4, RZ ;  /* 0x0000000406047c24 */ /* 0x000fe4000f8e02ff */
[----:B------:R-:W-:-:S04]  /*28170*/  IMAD.WIDE.U32 R2, R7, UR4, R2 ;  /* 0x0000000407027c25 */ /* 0x000fc8000f8e0002 */
[----:B------:R-:W-:Y:S01]  /*28180*/  IMAD R7, R7, UR5, R4 ;  /* 0x0000000507077c24 */ /* 0x000fe2000f8e0204 */
[----:B------:R-:W-:Y:S01]  /*28190*/  ULDC.64 UR4, c[0x0][0xae0] ;  /* 0x0002b80000047ab9 */ /* 0x000fe20000000a00 */
[----:B------:R-:W-:Y:S02]  /*281a0*/  VIADD R15, R17, 0x80 ;  /* 0x00000080110f7836 */ /* 0x000fe40000000000 */
[----:B------:R-:W-:Y:S02]  /*281b0*/  IMAD R4, R9, UR4, RZ ;  /* 0x0000000409047c24 */ /* 0x000fe4000f8e02ff */
[----:B------:R-:W-:Y:S02]  /*281c0*/  IMAD.IADD R3, R3, 0x1, R7 ;  /* 0x0000000103037824 */ /* 0x000fe400078e0207 */
[C---:B------:R-:W-:Y:S02]  /*281d0*/  IMAD R5, R11.reuse, UR5, R4 ;  /* 0x000000050b057c24 */ /* 0x040fe4000f8e0204 */
[----:B------:R-:W-:Y:S01]  /*281e0*/  IMAD.WIDE.U32 R2, R11, UR4, R2 ;  /* 0x000000040b027c25 */ /* 0x000fe2000f8e0002 */
[----:B------:R-:W-:-:S03]  /*281f0*/  ULDC.64 UR4, c[0x0][0xae8] ;  /* 0x0002ba0000047ab9 */ /* 0x000fc60000000a00 */
[----:B------:R-:W-:Y:S02]  /*28200*/  IMAD R11, R14, -0x80, R0 ;  /* 0xffffff800e0b7824 */ /* 0x000fe400078e0200 */
[C---:B------:R-:W-:Y:S02]  /*28210*/  VIADD R0, R22.reuse, 0x60 ;  /* 0x0000006016007836 */ /* 0x040fe40000000000 */
[----:B------:R-:W-:Y:S01]  /*28220*/  IMAD.IADD R3, R3, 0x1, R5 ;  /* 0x0000000103037824 */ /* 0x000fe200078e0205 */
[-C--:B------:R-:W-:Y:S02]  /*28230*/  ISETP.GE.AND P2, PT, R22, R11.reuse, PT ;  /* 0x0000000b1600720c */ /* 0x080fe40003f46270 */
[-C--:B------:R-:W-:Y:S01]  /*28240*/  ISETP.GE.AND P0, PT, R0, R11.reuse, PT ;  /* 0x0000000b0000720c */ /* 0x080fe20003f06270 */
[----:B------:R-:W-:Y:S01]  /*28250*/  IMAD R0, R10, UR4, RZ ;  /* 0x000000040a007c24 */ /* 0x000fe2000f8e02ff */
[----:B------:R-:W-:Y:S01]  /*28260*/  ISETP.GE.AND P1, PT, R218, R11, PT ;  /* 0x0000000bda00720c */ /* 0x000fe20003f26270 */
[----:B------:R-:W-:-:S04]  /*28270*/  IMAD.WIDE.U32 R4, R13, UR4, R2 ;  /* 0x000000040d047c25 */ /* 0x000fc8000f8e0002 */
[----:B------:R-:W-:Y:S02]  /*28280*/  IMAD.MOV.U32 R2, RZ, RZ, R22 ;  /* 0x000000ffff027224 */ /* 0x000fe400078e0016 */
[----:B------:R-:W-:Y:S02]  /*28290*/  IMAD.MOV.U32 R3, RZ, RZ, R23 ;  /* 0x000000ffff037224 */ /* 0x000fe400078e0017 */
[----:B------:R-:W-:Y:S02]  /*282a0*/  IMAD R9, R13, UR5, R0 ;  /* 0x000000050d097c24 */ /* 0x000fe4000f8e0200 */
[----:B------:R-:W-:-:S04]  /*282b0*/  IMAD.WIDE R6, R14, 0x80, R2 ;  /* 0x000000800e067825 */ /* 0x000fc800078e0202 */
[----:B------:R-:W-:Y:S02]  /*282c0*/  VIADD R14, R17, 0xc0 ;  /* 0x000000c0110e7836 */ /* 0x000fe40000000000 */
        /* <DEDUP_REMOVED lines=21> */
.L_x_2562:
[----:B------:R-:W-:Y:S05]  /*28420*/  BSYNC B1 ;  /* 0x0000000000017941 */ /* 0x000fea0003800000 */
.L_x_2561:
[----:B------:R-:W-:Y:S01]  /*28430*/  BSSY B1, `(.L_x_2563) ;  /* 0x0000018000017945 */ /* 0x000fe20003800000 */
[----:B------:R-:W-:-:S03]  /*28440*/  ISETP.GE.AND P2, PT, R220, R11, PT ;  /* 0x0000000bdc00720c */ /* 0x000fc60003f46270 */
        /* <DEDUP_REMOVED lines=22> */
.L_x_2564:
[----:B------:R-:W-:Y:S05]  /*285b0*/  BSYNC B1 ;  /* 0x0000000000017941 */ /* 0x000fea0003800000 */
.L_x_2563:
        /* <DEDUP_REMOVED lines=23> */
.L_x_2566:
[----:B------:R-:W-:Y:S05]  /*28730*/  BSYNC B1 ;  /* 0x0000000000017941 */ /* 0x000fea0003800000 */
.L_x_2565:
        /* <DEDUP_REMOVED lines=22> */
.L_x_2557:
[----:B------:R-:W-:Y:S05]  /*288a0*/  BSYNC B0 ;  /* 0x0000000000007941 */ /* 0x000fea0003800000 */
.L_x_2548:
[----:B------:R-:W-:Y:S02]  /*288b0*/  ULDC UR4, c[0x0][0xc14] ;  /* 0x0003050000047ab9 */ /* 0x000fe40000000800 */
[----:B-1----:R-:W-:-:S13]  /*288c0*/  ISETP.GE.AND P0, PT, R227, UR4, PT ;  /* 0x00000004e3007c0c */ /* 0x002fda000bf06270 */
[----:B------:R-:W-:Y:S05]  /*288d0*/  @!P0 BRA `(.L_x_2567) ;  /* 0xfffffd8800308947 */ /* 0x000fea000383ffff */
[----:B------:R-:W-:Y:S05]  /*288e0*/  BRA `(.L_x_2287) ;  /* 0x0000006400c47947 */ /* 0x000fea0003800000 */
.L_x_2285:
        /* <DEDUP_REMOVED lines=10> */
[----:B------:R-:W1:Y:S01]  /*28990*/  S2UR UR6, SR_CTAID.X ;  /* 0x00000000000679c3 */ /* 0x000e620000002500 */
        /* <DEDUP_REMOVED lines=9> */
[----:B------:R-:W-:Y:S01]  /*28a30*/  IMAD.MOV.U32 R16, RZ, RZ, RZ ;  /* 0x000000ffff107224 */ /* 0x000fe200078e00ff */
[----:B------:R-:W-:Y:S02]  /*28a40*/  ISETP.GE.U32.AND P0, PT, R7, 0x2, PT ;  /* 0x000000020700780c */ /* 0x000fe40003f06070 */
[----:B------:R-:W-:-:S09]  /*28a50*/  LOP3.LUT R0, R0, 0xfffffffe, RZ, 0xc0, !PT ;  /* 0xfffffffe00007812 */ /* 0x000fd200078ec0ff */
[----:B------:R-:W-:-:S04]  /*28a60*/  @P1 LOP3.LUT R0, R0, 0x1, RZ, 0xfc, !PT ;  /* 0x0000000100001812 */ /* 0x000fc800078efcff */
[----:B------:R-:W-:-:S04]  /*28a70*/  LOP3.LUT R0, R0, 0xffffffef, RZ, 0xc0, !PT ;  /* 0xffffffef00007812 */ /* 0x000fc800078ec0ff */
[----:B------:R-:W-:-:S04]  /*28a80*/  @P0 LOP3.LUT R0, R0, 0x10, RZ, 0xfc, !PT ;  /* 0x0000001000000812 */ /* 0x000fc800078efcff */
[----:B------:R-:W-:Y:S01]  /*28a90*/  LOP3.LUT R0, R0, 0xfffffff7, RZ, 0xc0, !PT ;  /* 0xfffffff700007812 */ /* 0x000fe200078ec0ff */
[----:B--2---:R-:W0:Y:S02]  /*28aa0*/  SHFL.UP PT, R4, R10, 0x1, RZ ;  /* 0x042000000a047989 */ /* 0x004e2400000e00ff */
[----:B0-----:R-:W-:-:S05]  /*28ab0*/  SEL R5, R4, RZ, P1 ;  /* 0x000000ff04057207 */ /* 0x001fca0000800000 */
[----:B------:R-:W-:-:S05]  /*28ac0*/  IMAD.IADD R5, R10, 0x1, R5 ;  /* 0x000000010a057824 */ /* 0x000fca00078e0205 */
[----:B------:R-:W0:Y:S02]  /*28ad0*/  SHFL.UP PT, R4, R5, 0x2, RZ ;  /* 0x0440000005047989 */ /* 0x000e2400000e00ff */
[----:B0-----:R-:W-:Y:S02]  /*28ae0*/  SEL R4, R4, RZ, P0 ;  /* 0x000000ff04047207 */ /* 0x001fe40000000000 */
[----:B------:R-:W-:-:S03]  /*28af0*/  ISETP.GE.U32.AND P0, PT, R7, 0x4, PT ;  /* 0x000000040700780c */ /* 0x000fc60003f06070 */
[----:B------:R-:W-:-:S05]  /*28b00*/  IMAD.IADD R4, R5, 0x1, R4 ;  /* 0x0000000105047824 */ /* 0x000fca00078e0204 */
[----:B------:R-:W0:Y:S05]  /*28b10*/  SHFL.UP PT, R6, R4, 0x4, RZ ;  /* 0x0480000004067989 */ /* 0x000e2a00000e00ff */
[----:B------:R-:W-:-:S04]  /*28b20*/  @P0 LOP3.LUT R0, R0, 0x8, RZ, 0xfc, !PT ;  /* 0x0000000800000812 */ /* 0x000fc800078efcff */
[----:B------:R-:W-:Y:S02]  /*28b30*/  LOP3.LUT R0, R0, 0xfffffffb, RZ, 0xc0, !PT ;  /* 0xfffffffb00007812 */ /* 0x000fe400078ec0ff */
[----:B0-----:R-:W-:Y:S01]  /*28b40*/  SEL R3, R6, RZ, P0 ;  /* 0x000000ff06037207 */ /* 0x001fe20000000000 */
[----:B------:R-:W-:Y:S01]  /*28b50*/  IMAD.MOV.U32 R6, RZ, RZ, RZ ;  /* 0x000000ffff067224 */ /* 0x000fe200078e00ff */
[----:B------:R-:W-:-:S03]  /*28b60*/  ISETP.GE.U32.AND P0, PT, R7, 0x8, PT ;  /* 0x000000080700780c */ /* 0x000fc60003f06070 */
[----:B------:R-:W-:-:S05]  /*28b70*/  IMAD.IADD R3, R4, 0x1, R3 ;  /* 0x0000000104037824 */ /* 0x000fca00078e0203 */
[----:B------:R-:W0:Y:S05]  /*28b80*/  SHFL.UP PT, R2, R3, 0x8, RZ ;  /* 0x0500000003027989 */ /* 0x000e2a00000e00ff */
[----:B------:R-:W-:-:S04]  /*28b90*/  @P0 LOP3.LUT R0, R0, 0x4, RZ, 0xfc, !PT ;  /* 0x0000000400000812 */ /* 0x000fc800078efcff */
[----:B------:R-:W-:Y:S02]  /*28ba0*/  LOP3.LUT R0, R0, 0xfffffffd, RZ, 0xc0, !PT ;  /* 0xfffffffd00007812 */ /* 0x000fe400078ec0ff */
[----:B0-----:R-:W-:Y:S02]  /*28bb0*/  SEL R2, R2, RZ, P0 ;  /* 0x000000ff02027207 */ /* 0x001fe40000000000 */
[----:B------:R-:W-:-:S03]  /*28bc0*/  ISETP.GE.U32.AND P0, PT, R7, 0x10, PT ;  /* 0x000000100700780c */ /* 0x000fc60003f06070 */
[----:B------:R-:W-:-:S05]  /*28bd0*/  IMAD.IADD R2, R3, 0x1, R2 ;  /* 0x0000000103027824 */ /* 0x000fca00078e0202 */
[----:B------:R-:W0:Y:S05]  /*28be0*/  SHFL.UP PT, R5, R2, 0x10, RZ ;  /* 0x0600000002057989 */ /* 0x000e2a00000e00ff */
[----:B------:R-:W-:Y:S02]  /*28bf0*/  @P0 LOP3.LUT R0, R0, 0x2, RZ, 0xfc, !PT ;  /* 0x0000000200000812 */ /* 0x000fe400078efcff */
[----:B0-----:R-:W-:-:S05]  /*28c00*/  SEL R5, R5, RZ, P0 ;  /* 0x000000ff05057207 */ /* 0x001fca0000000000 */
[----:B------:R-:W-:-:S05]  /*28c10*/  IMAD.IADD R4, R2, 0x1, R5 ;  /* 0x0000000102047824 */ /* 0x000fca00078e0205 */
[----:B------:R-:W0:Y:S02]  /*28c20*/  SHFL.IDX PT, R5, R4, 0x1f, 0x1f ;  /* 0x03e01f0004057f89 */ /* 0x000e2400000e0000 */
[----:B0-----:R-:W-:-:S04]  /*28c30*/  IMAD R5, R5, UR4, RZ ;  /* 0x0000000405057c24 */ /* 0x001fc8000f8e02ff */
[----:B------:R-:W-:Y:S01]  /*28c40*/  IMAD.MOV.U32 R2, RZ, RZ, R5 ;  /* 0x000000ffff027224 */ /* 0x000fe200078e0005 */
[----:B-1----:R-:W-:-:S13]  /*28c50*/  ISETP.GT.AND P0, PT, R5, UR6, PT ;  /* 0x0000000605007c0c */ /* 0x002fda000bf04270 */
[----:B------:R-:W-:Y:S05]  /*28c60*/  @P0 BRA `(.L_x_2568) ;  /* 0x0000000000b80947 */ /* 0x000fea0003800000 */
[----:B------:R-:W-:Y:S01]  /*28c70*/  IMAD.MOV.U32 R5, RZ, RZ, R2 ;  /* 0x000000ffff057224 */ /* 0x000fe200078e0002 */
[----:B------:R-:W-:Y:S01]  /*28c80*/  ULDC UR5, c[0x0][0xc14] ;  /* 0x0003050000057ab9 */ /* 0x000fe20000000800 */
[----:B------:R-:W-:Y:S01]  /*28c90*/  IMAD.MOV.U32 R6, RZ, RZ, RZ ;  /* 0x000000ffff067224 */ /* 0x000fe200078e00ff */
[----:B------:R-:W-:Y:S01]  /*28ca0*/  ULDC UR7, c[0x0][0xc14] ;  /* 0x0003050000077ab9 */ /* 0x000fe20000000800 */
[----:B------:R-:W-:-:S05]  /*28cb0*/  ULDC UR4, c[0x0][0xc10] ;  /* 0x0003040000047ab9 */ /* 0x000fca0000000800 */
.L_x_2572:
        /* <DEDUP_REMOVED lines=12> */
[----:B------:R-:W0:Y:S02]  /*28d80*/  LDC.64 R2, c[0x0][0xc58] ;  /* 0x00031600ff027b82 */ /* 0x000e240000000a00 */
[----:B0-----:R-:W-:-:S05]  /*28d90*/  IMAD.WIDE R2, R7, 0x4, R2 ;  /* 0x0000000407027825 */ /* 0x001fca00078e0202 */
[----:B------:R0:W5:Y:S02]  /*28da0*/  LDG.E R10, desc[UR60][R2.64] ;  /* 0x0000003c020a7981 */ /* 0x000164000c1e1900 */
.L_x_2571:
[----:B------:R-:W-:Y:S05]  /*28db0*/  BSYNC B0 ;  /* 0x0000000000007941 */ /* 0x000fea0003800000 */
.L_x_2570:
        /* <DEDUP_REMOVED lines=25> */
.L_x_2568:
[----:B------:R-:W-:-:S04]  /*28f50*/  IMAD.IADD R7, R5, 0x1, -R2 ;  /* 0x0000000105077824 */ /* 0x000fc800078e0a02 */
[----:B------:R-:W-:-:S05]  /*28f60*/  IMAD R2, R4, UR4, R7 ;  /* 0x0000000404027c24 */ /* 0x000fca000f8e0207 */
[----:B------:R-:W-:Y:S02]  /*28f70*/  ISETP.GT.AND P0, PT, R2, UR6, PT ;  /* 0x0000000602007c0c */ /* 0x000fe4000bf04270 */
[----:B------:R-:W0:Y:S11]  /*28f80*/  LDC.64 R2, c[0x0][0xc68] ;  /* 0x00031a00ff027b82 */ /* 0x000e360000000a00 */
[----:B------:R-:W-:-:S04]  /*28f90*/  VOTE.ANY R9, PT, !P0 ;  /* 0x0000000000097806 */ /* 0x000fc800040e0100 */
[----:B------:R-:W1:Y:S02]  /*28fa0*/  POPC R5, R9 ;  /* 0x0000000900057309 */ /* 0x000e640000000000 */
[----:B-1----:R-:W-:-:S05]  /*28fb0*/  IADD3 R19, R5, R6, RZ ;  /* 0x0000000605137210 */ /* 0x002fca0007ffe0ff */
        /* <DEDUP_REMOVED lines=13> */
.L_x_2573:
        /* <DEDUP_REMOVED lines=56> */
.L_x_2569:
[----:B------:R-:W-:Y:S02]  /*29410*/  IMAD.MOV.U32 R17, RZ, RZ, RZ ;  /* 0x000000ffff117224 */ /* 0x000fe400078e00ff */
[----:B------:R-:W-:Y:S02]  /*29420*/  IMAD.U32 R16, RZ, RZ, UR6 ;  /* 0x00000006ff107e24 */ /* 0x000fe4000f8e00ff */
[----:B------:R-:W-:-:S07]  /*29430*/  IMAD.MOV.U32 R18, RZ, RZ, RZ ;  /* 0x000000ffff127224 */ /* 0x000fce00078e00ff */
.L_x_2574:
        /* <DEDUP_REMOVED lines=16> */
[----:B------:R-:W-:Y:S01]  /*29540*/  ULDC.64 UR36, c[0x0][0x198] ;  /* 0x0000660000247ab9 */ /* 0x000fe20000000a00 */
[----:B------:R-:W-:Y:S02]  /*29550*/  ULDC UR38, c[0x0][0xc] ;  /* 0x0000030000267ab9 */ /* 0x000fe40000000800 */
[----:B------:R1:W-:Y:S04]  /*29560*/  STL [R1+0x8], R0 ;  /* 0x0000080001007387 */ /* 0x0003e80000100800 */
[----:B------:R1:W-:Y:S04]  /*29570*/  STL [R1+0xc], RZ ;  /* 0x00000cff01007387 */ /* 0x0003e80000100800 */
[----:B------:R1:W-:Y:S04]  /*29580*/  STL [R1+0x10], R0 ;  /* 0x0000100001007387 */ /* 0x0003e80000100800 */
[----:B------:R1:W-:Y:S02]  /*29590*/  STL [R1+0x2c], RZ ;  /* 0x00002cff01007387 */ /* 0x0003e40000100800 */
.L_x_2662:
[----:B--2---:R-:W2:Y:S02]  /*295a0*/  LDC.64 R2, c[0x0][0xc60] ;  /* 0x00031800ff027b82 */ /* 0x004ea40000000a00 */
[----:B--2---:R-:W-:-:S05]  /*295b0*/  IMAD.WIDE R2, R19, 0x4, R2 ;  /* 0x0000000413027825 */ /* 0x004fca00078e0202 */
[----:B------:R-:W1:Y:S01]  /*295c0*/  LDG.E R11, desc[UR60][R2.64] ;  /* 0x0000003c020b7981 */ /* 0x000e62000c1e1900 */
[----:B------:R-:W-:Y:S05]  /*295d0*/  YIELD ;  /* 0x0000000000007946 */ /* 0x000fea0003800000 */
[----:B------:R-:W-:Y:S01]  /*295e0*/  ULDC.64 UR4, c[0x0][0xa28] ;  /* 0x00028a0000047ab9 */ /* 0x000fe20000000a00 */
[----:B------:R-:W-:Y:S02]  /*295f0*/  CS2R R8, SRZ ;  /* 0x0000000000087805 */ /* 0x000fe4000001ff00 */
[----:B------:R-:W-:Y:S01]  /*29600*/  ISETP.NE.U32.AND P0, PT, RZ, UR4, PT ;  /* 0x00000004ff007c0c */ /* 0x000fe2000bf05070 */
[----:B------:R-:W-:Y:S01]  /*29610*/  ULDC.64 UR8, c[0x0][0xa08] ;  /* 0x0002820000087ab9 */ /* 0x000fe20000000a00 */
[----:B------:R-:W-:-:S02]  /*29620*/  ULDC.64 UR10, c[0x0][0xa10] ;  /* 0x00028400000a7ab9 */ /* 0x000fc40000000a00 */
[----:B------:R-:W-:Y:S02]  /*29630*/  ISETP.NE.AND.EX P0, PT, RZ, UR5, PT, P0 ;  /* 0x00000005ff007c0c */ /* 0x000fe4000bf05300 */
[----:B-1----:R-:W-:Y:S01]  /*29640*/  SHF.R.S32.HI R0, RZ, 0x1f, R11 ;  /* 0x0000001fff007819 */ /* 0x002fe2000001140b */
[----:B------:R-:W-:-:S10]  /*29650*/  IMAD.SHL.U32 R15, R11, 0x4, RZ ;  /* 0x000000040b0f7824 */ /* 0x000fd400078e00ff */
[C---:B------:R-:W-:Y:S01]  /*29660*/  @P0 LEA R2, P1, R11.reuse, UR4, 0x2 ;  /* 0x000000040b020c11 */ /* 0x040fe2000f8210ff */
[----:B------:R-:W-:Y:S03]  /*29670*/  STL [R1+0x1c], R11 ;  /* 0x00001c0b01007387 */ /* 0x000fe60000100800 */
[----:B------:R-:W-:Y:S01]  /*29680*/  @P0 LEA.HI.X R3, R11, UR5, R0, 0x2, P1 ;  /* 0x000000050b030c11 */ /* 0x000fe200088f1400 */
[----:B------:R-:W-:-:S04]  /*29690*/  ULDC.64 UR4, c[0x0][0xa18] ;  /* 0x0002860000047ab9 */ /* 0x000fc80000000a00 */
[----:B------:R1:W5:Y:S01]  /*296a0*/  @P0 LDG.E R8, desc[UR60][R2.64] ;  /* 0x0000003c02080981 */ /* 0x000362000c1e1900 */
[----:B------:R-:W-:Y:S02]  /*296b0*/  ISETP.NE.U32.AND P0, PT, RZ, UR4, PT ;  /* 0x00000004ff007c0c */ /* 0x000fe4000bf05070 */
[----:B------:R-:W-:Y:S01]  /*296c0*/  SHF.L.U64.HI R14, R11, 0x2, R0 ;  /* 0x000000020b0e7819 */ /* 0x000fe20000010200 */
[----:B------:R-:W-:Y:S01]  /*296d0*/  STL [R1+0x24], R15 ;  /* 0x0000240f01007387 */ /* 0x000fe20000100800 */
[----:B------:R-:W-:Y:S01]  /*296e0*/  ISETP.NE.AND.EX P0, PT, RZ, UR5, PT, P0 ;  /* 0x00000005ff007c0c */ /* 0x000fe2000bf05300 */
[----:B------:R-:W-:Y:S02]  /*296f0*/  ULDC UR6, c[0x0][0x338] ;  /* 0x0000ce0000067ab9 */ /* 0x000fe40000000800 */
[----:B------:R-:W-:Y:S10]  /*29700*/  STL [R1+0x28], R14 ;  /* 0x0000280e01007387 */ /* 0x000ff40000100800 */
[----:B------:R-:W-:-:S04]  /*29710*/  @P0 IADD3 R12, P1, R15, UR4, RZ ;  /* 0x000000040f0c0c10 */ /* 0x000fc8000ff3e0ff */
[C---:B0-----:R-:W-:Y:S01]  /*29720*/  @P0 IADD3.X R13, R14.reuse, UR5, RZ, P1, !PT ;  /* 0x000000050e0d0c10 */ /* 0x041fe20008ffe4ff */
[----:B------:R-:W-:Y:S02]  /*29730*/  ULDC.64 UR4, c[0x0][0xa00] ;  /* 0x0002800000047ab9 */ /* 0x000fe40000000a00 */
[----:B------:R-:W-:Y:S02]  /*29740*/  ISETP.NE.U32.AND P2, PT, RZ, UR4, PT ;  /* 0x00000004ff007c0c */ /* 0x000fe4000bf45070 */
[C---:B-1----:R-:W-:Y:S02]  /*29750*/  IADD3 R2, P1, R15.reuse, UR4, RZ ;  /* 0x000000040f027c10 */ /* 0x042fe4000ff3e0ff */
[----:B------:R-:W-:Y:S02]  /*29760*/  ISETP.NE.AND.EX P2, PT, RZ, UR5, PT, P2 ;  /* 0x00000005ff007c0c */ /* 0x000fe4000bf45320 */
[----:B------:R-:W-:Y:S01]  /*29770*/  IADD3.X R3, R14, UR5, RZ, P1, !PT ;  /* 0x000000050e037c10 */ /* 0x000fe20008ffe4ff */
[----:B------:R-:W-:Y:S01]  /*29780*/  ULDC UR4, c[0x0][0x288] ;  /* 0x0000a20000047ab9 */ /* 0x000fe20000000800 */
[----:B------:R-:W-:Y:S01]  /*29790*/  IADD3 R6, P1, R15, UR8, RZ ;  /* 0x000000080f067c10 */ /* 0x000fe2000ff3e0ff */
[----:B------:R-:W-:Y:S01]  /*297a0*/  IMAD.U32 R10, RZ, RZ, UR4 ;  /* 0x00000004ff0a7e24 */ /* 0x000fe2000f8e00ff */
[----:B------:R-:W-:-:S02]  /*297b0*/  ULDC.64 UR4, c[0x0][0x3f8] ;  /* 0x0000fe0000047ab9 */ /* 0x000fc40000000a00 */
[----:B------:R-:W-:-:S03]  /*297c0*/  IADD3.X R7, R14, UR9, RZ, P1, !PT ;  /* 0x000000090e077c10 */ /* 0x000fc60008ffe4ff */
[----:B------:R0:W5:Y:S04]  /*297d0*/  @P0 LDG.E R10, desc[UR60][R12.64] ;  /* 0x0000003c0c0a0981 */ /* 0x000168000c1e1900 */
[----:B------:R-:W2:Y:S01]  /*297e0*/  @P2 LDG.E R9, desc[UR60][R2.64] ;  /* 0x0000003c02092981 */ /* 0x000ea2000c1e1900 */
[----:B------:R-:W-:Y:S01]  /*297f0*/  UISETP.NE.U32.AND UP0, UPT, UR4, URZ, UPT ;  /* 0x0000003f0400728c */ /* 0x000fe2000bf05070 */
[----:B------:R-:W-:Y:S02]  /*29800*/  IADD3 R4, P1, R15, UR10, RZ ;  /* 0x0000000a0f047c10 */ /* 0x000fe4000ff3e0ff */
[----:B------:R-:W-:Y:S01]  /*29810*/  ULDC UR4, c[0x0][0x404] ;  /* 0x0001010000047ab9 */ /* 0x000fe20000000800 */
[----:B------:R-:W-:Y:S01]  /*29820*/  UISETP.NE.AND.EX UP0, UPT, UR5, URZ, UPT, UP0 ;  /* 0x0000003f0500728c */ /* 0x000fe2000bf05300 */
[----:B------:R-:W-:-:S02]  /*29830*/  IADD3.X R5, R14, UR11, RZ, P1, !PT ;  /* 0x0000000b0e057c10 */ /* 0x000fc40008ffe4ff */
[----:B------:R-:W-:Y:S01]  /*29840*/  ISETP.NE.U32.AND P1, PT, RZ, UR8, PT ;  /* 0x00000008ff007c0c */ /* 0x000fe2000bf25070 */
[----:B------:R-:W-:Y:S01]  /*29850*/  USEL UR4, UR4, 0x1, UP0 ;  /* 0x0000000104047887 */ /* 0x000fe20008000000 */
[----:B------:R-:W-:Y:S02]  /*29860*/  ULDC UR5, c[0x0][0x2e0] ;  /* 0x0000b80000057ab9 */ /* 0x000fe40000000800 */
[----:B------:R-:W-:Y:S01]  /*29870*/  ISETP.NE.AND.EX P3, PT, RZ, UR9, PT, P1 ;  /* 0x00000009ff007c0c */ /* 0x000fe2000bf65310 */
[----:B------:R-:W-:Y:S01]  /*29880*/  UIMAD UR4, UR4, UR5, URZ ;  /* 0x00000005040472a4 */ /* 0x000fe2000f8e023f */
[----:B------:R-:W-:Y:S01]  /*29890*/  ISETP.NE.U32.AND P1, PT, RZ, UR10, PT ;  /* 0x0000000aff007c0c */ /* 0x000fe2000bf25070 */
[----:B------:R-:W-:-:S03]  /*298a0*/  IMAD.U32 R0, RZ, RZ, UR6 ;  /* 0x00000006ff007e24 */ /* 0x000fc6000f8e00ff */
[----:B------:R-:W-:Y:S01]  /*298b0*/  ISETP.NE.AND.EX P1, PT, RZ, UR11, PT, P1 ;  /* 0x0000000bff007c0c */ /* 0x000fe2000bf25310 */
[----:B--2---:R1:W-:Y:S02]  /*298c0*/  STL [R1+0x30], R9 ;  /* 0x0000300901007387 */ /* 0x0043e40000100800 */
[----:B-1----:R-:W-:Y:S01]  /*298d0*/  IMAD.U32 R9, RZ, RZ, UR4 ;  /* 0x00000004ff097e24 */ /* 0x002fe2000f8e00ff */
[----:B0-----:R-:W-:Y:S09]  /*298e0*/  @P0 BRA `(.L_x_2576) ;  /* 0x0000000000100947 */ /* 0x001ff20003800000 */
[----:B------:R-:W-:Y:S05]  /*298f0*/  @!P2 BRA `(.L_x_2576) ;  /* 0x00000000000ca947 */ /* 0x000fea0003800000 */
[----:B-----5:R-:W2:Y:S04]  /*29900*/  LDG.E R10, desc[UR60][R2.64] ;  /* 0x0000003c020a7981 */ /* 0x020ea8000c1e1900 */
[----:B------:R-:W2:Y:S02]  /*29910*/  LDG.E R2, desc[UR60][R2.64+0x4] ;  /* 0x0000043c02027981 */ /* 0x000ea4000c1e1900 */
[----:B--2---:R-:W-:-:S07]  /*29920*/  IMAD.IADD R10, R2, 0x1, -R10 ;  /* 0x00000001020a7824 */ /* 0x004fce00078e0a0a */
.L_x_2576:
[----:B------:R-:W-:Y:S01]  /*29930*/  IMAD.MOV.U32 R2, RZ, RZ, RZ ;  /* 0x000000ffff027224 */ /* 0x000fe200078e00ff */
[----:B------:R-:W-:-:S05]  /*29940*/  ULDC.64 UR4, c[0x0][0xa20] ;  /* 0x0002880000047ab9 */ /* 0x000fca0000000a00 */
[----:B------:R-:W2:Y:S01]  /*29950*/  @P3 LDG.E R2, desc[UR60][R6.64] ;  /* 0x0000003c06023981 */ /* 0x000ea2000c1e1900 */
[----:B------:R-:W-:-:S06]  /*29960*/  IMAD.MOV.U32 R20, RZ, RZ, RZ ;  /* 0x000000ffff147224 */ /* 0x000fcc00078e00ff */
[----:B------:R0:W5:Y:S01]  /*29970*/  @P1 LDG.E R20, desc[UR60][R4.64] ;  /* 0x0000003c04141981 */ /* 0x000162000c1e1900 */
[----:B------:R-:W-:-:S04]  /*29980*/  ISETP.NE.U32.AND P0, PT, RZ, UR4, PT ;  /* 0x00000004ff007c0c */ /* 0x000fc8000bf05070 */
[----:B------:R-:W-:Y:S01]  /*29990*/  ISETP.NE.AND.EX P0, PT, RZ, UR5, PT, P0 ;  /* 0x00000005ff007c0c */ /* 0x000fe2000bf05300 */
[----:B--2--5:R-:W-:-:S05]  /*299a0*/  IMAD.IADD R2, R2, 0x1, R8 ;  /* 0x0000000102027824 */ /* 0x024fca00078e0208 */
[----:B------:R0:W-:Y:S07]  /*299b0*/  STL [R1+0x4], R2 ;  /* 0x0000040201007387 */ /* 0x0001ee0000100800 */
[----:B------:R-:W-:Y:S05]  /*299c0*/  @!P0 BRA `(.L_x_2577) ;  /* 0x0000000000108947 */ /* 0x000fea0003800000 */
[----:B0-----:R-:W-:-:S04]  /*299d0*/  IADD3 R2, P0, R15, UR4, RZ ;  /* 0x000000040f027c10 */ /* 0x001fc8000ff1e0ff */
[----:B------:R-:W-:-:S05]  /*299e0*/  IADD3.X R3, R14, UR5, RZ, P0, !PT ;  /* 0x000000050e037c10 */ /* 0x000fca00087fe4ff */
[----:B------:R0:W5:Y:S01]  /*299f0*/  LDG.E R9, desc[UR60][R2.64] ;  /* 0x0000003c02097981 */ /* 0x000162000c1e1900 */
[----:B------:R-:W-:Y:S05]  /*29a00*/  BRA `(.L_x_2578) ;  /* 0x0000000000107947 */ /* 0x000fea0003800000 */
.L_x_2577:
[----:B------:R-:W-:Y:S05]  /*29a10*/  @!P3 BRA `(.L_x_2578) ;  /* 0x00000000000cb947 */ /* 0x000fea0003800000 */
[----:B------:R-:W2:Y:S04]  /*29a20*/  LDG.E R9, desc[UR60][R6.64] ;  /* 0x0000003c06097981 */ /* 0x000ea8000c1e1900 */
[----:B------:R-:W2:Y:S02]  /*29a30*/  LDG.E R6, desc[UR60][R6.64+0x4] ;  /* 0x0000043c06067981 */ /* 0x000ea4000c1e1900 */
[----:B--2---:R-:W-:-:S07]  /*29a40*/  IMAD.IADD R9, R6, 0x1, -R9 ;  /* 0x0000000106097824 */ /* 0x004fce00078e0a09 */
.L_x_2578:
[----:B0-----:R-:W2:Y:S01]  /*29a50*/  @P1 LDG.E R2, desc[UR60][R4.64] ;  /* 0x0000003c04021981 */ /* 0x001ea2000c1e1900 */
[----:B-----5:R-:W-:-:S03]  /*29a60*/  IMAD.IADD R9, R9, 0x1, -R8 ;  /* 0x0000000109097824 */ /* 0x020fc600078e0a08 */
[----:B------:R-:W2:Y:S01]  /*29a70*/  @P1 LDG.E R4, desc[UR60][R4.64+0x4] ;  /* 0x0000043c04041981 */ /* 0x000ea2000c1e1900 */
[----:B------:R-:W-:Y:S01]  /*29a80*/  LEA R3, R17, 0xcf, 0x7 ;  /* 0x000000cf11037811 */ /* 0x000fe200078e38ff */
[----:B------:R-:W-:Y:S01]  /*29a90*/  BSSY B0, `(.L_x_2579) ;  /* 0x0000108000007945 */ /* 0x000fe20003800000 */
[----:B------:R-:W-:Y:S01]  /*29aa0*/  PLOP3.LUT P2, PT, PT, PT, PT, 0x80, 0x0 ;  /* 0x000000000000781c */ /* 0x000fe20003f4f070 */
[----:B--2---:R-:W-:-:S04]  /*29ab0*/  @P1 IMAD.IADD R0, R4, 0x1, -R2 ;  /* 0x0000000104001824 */ /* 0x004fc800078e0a02 */
[----:B------:R-:W-:-:S05]  /*29ac0*/  IMAD.IADD R2, R9, 0x1, R0 ;  /* 0x0000000109027824 */ /* 0x000fca00078e0200 */
[C---:B------:R-:W-:Y:S01]  /*29ad0*/  IADD3 R3, R2.reuse, R3, -R10 ;  /* 0x0000000302037210 */ /* 0x040fe20007ffe80a */
[----:B------:R-:W-:-:S04]  /*29ae0*/  VIADD R2, R2, 0x4f ;  /* 0x0000004f02027836 */ /* 0x000fc80000000000 */
[----:B------:R-:W-:-:S04]  /*29af0*/  IMAD.HI R2, R2, 0x66666667, RZ ;  /* 0x6666666702027827 */ /* 0x000fc800078e02ff */
[----:B------:R-:W-:Y:S01]  /*29b00*/  IMAD.HI R3, R3, 0x66666667, RZ ;  /* 0x6666666703037827 */ /* 0x000fe200078e02ff */
[----:B------:R-:W-:-:S04]  /*29b10*/  SHF.R.U32.HI R4, RZ, 0x1f, R2 ;  /* 0x0000001fff047819 */ /* 0x000fc80000011602 */
[----:B------:R-:W-:Y:S02]  /*29b20*/  LEA.HI.SX32 R4, R2, R4, 0x1b ;  /* 0x0000000402047211 */ /* 0x000fe400078fdaff */
[----:B------:R-:W-:-:S04]  /*29b30*/  SHF.R.U32.HI R2, RZ, 0x1f, R3 ;  /* 0x0000001fff027819 */ /* 0x000fc80000011603 */
[----:B------:R-:W-:-:S04]  /*29b40*/  LEA.HI.SX32 R2, R3, R2, 0x1b ;  /* 0x0000000203027211 */ /* 0x000fc800078fdaff */
[----:B------:R-:W-:-:S05]  /*29b50*/  VIMNMX R6, R4, R2, PT ;  /* 0x0000000204067248 */ /* 0x000fca0003fe0100 */
[--C-:B------:R-:W-:Y:S02]  /*29b60*/  IMAD R2, R6, 0x50, -R9.reuse ;  /* 0x0000005006027824 */ /* 0x100fe400078e0a09 */
[----:B------:R-:W-:-:S03]  /*29b70*/  IMAD.MOV R9, RZ, RZ, -R9 ;  /* 0x000000ffff097224 */ /* 0x000fc600078e0a09 */
[----:B------:R-:W-:Y:S02]  /*29b80*/  VIMNMX R2, R2, R0, PT ;  /* 0x0000000002027248 */ /* 0x000fe40003fe0100 */
[----:B------:R-:W-:-:S04]  /*29b90*/  VIMNMX R9, RZ, R9, !PT ;  /* 0x00000009ff097248 */ /* 0x000fc80007fe0100 */
[----:B------:R-:W-:Y:S01]  /*29ba0*/  ISETP.GT.AND P0, PT, R2, R9, PT ;  /* 0x000000090200720c */ /* 0x000fe20003f04270 */
[----:B------:R0:W-:-:S12]  /*29bb0*/  STL [R1+0x20], R6 ;  /* 0x0000200601007387 */ /* 0x0001d80000100800 */
[----:B------:R-:W-:Y:S02]  /*29bc0*/  @P0 VIADD R4, R2, 0x4f ;  /* 0x0000004f02040836 */ /* 0x000fe40000000000 */
[----:B------:R-:W-:-:S04]  /*29bd0*/  IMAD.WIDE.U32 R2, R9, -0x33333333, RZ ;  /* 0xcccccccd09027825 */ /* 0x000fc800078e00ff */
[----:B------:R-:W-:Y:S01]  /*29be0*/  @P0 IMAD.HI R4, R4, 0x66666667, RZ ;  /* 0x6666666704040827 */ /* 0x000fe200078e02ff */
[----:B------:R-:W-:-:S04]  /*29bf0*/  SHF.R.U32.HI R0, RZ, 0x6, R3 ;  /* 0x00000006ff007819 */ /* 0x000fc80000011603 */
[----:B------:R-:W-:Y:S01]  /*29c00*/  @P0 SHF.R.U32.HI R3, RZ, 0x1f, R4 ;  /* 0x0000001fff030819 */ /* 0x000fe20000011604 */
[----:B------:R-:W-:-:S03]  /*29c10*/  IMAD.MOV.U32 R2, RZ, RZ, R0 ;  /* 0x000000ffff027224 */ /* 0x000fc600078e0000 */
[----:B------:R-:W-:-:S04]  /*29c20*/  @P0 LEA.HI.SX32 R2, R4, R3, 0x1b ;  /* 0x0000000304020211 */ /* 0x000fc800078fdaff */
[----:B------:R-:W-:-:S13]  /*29c30*/  ISETP.GT.AND P0, PT, R2, R0, PT ;  /* 0x000000000200720c */ /* 0x000fda0003f04270 */
        /* <DEDUP_REMOVED lines=11> */
.L_x_2777:
[----:B------:R-:W-:-:S03]  /*29cf0*/  UMOV UR4, 0xffffffff ;  /* 0xffffffff00047882 */ /* 0x000fc60000000000 */
[----:B------:R-:W-:Y:S05]  /*29d00*/  BRA.DIV UR4, `(.L_x_2582) ;  /* 0x0000006a04e87947 */ /* 0x000fea000b800000 */
[----:B------:R-:W-:-:S13]  /*29d10*/  ELECT P6, URZ, PT ;  /* 0x00000000003f782f */ /* 0x000fda00038c0000 */
.L_x_2780:
[----:B------:R-:W2:Y:S01]  /*29d20*/  LDL R5, [R1+0x2c] ;  /* 0x00002c0001057983 */ /* 0x000ea20000100800 */
[----:B------:R-:W-:Y:S01]  /*29d30*/  BSSY B1, `(.L_x_2583) ;  /* 0x000000b000017945 */ /* 0x000fe20003800000 */
[----:B------:R-:W0:Y:S01]  /*29d40*/  S2R R9, SR_CgaCtaId ;  /* 0x0000000000097919 */ /* 0x000e220000008800 */
[----:B--2---:R-:W-:-:S05]  /*29d50*/  VIADD R5, R5, 0x1 ;  /* 0x0000000105057836 */ /* 0x004fca0000000000 */
        /* <DEDUP_REMOVED lines=8> */
.L_x_2781:
[----:B------:R-:W-:Y:S05]  /*29de0*/  BSYNC B1 ;  /* 0x0000000000017941 */ /* 0x000fea0003800000 */
.L_x_2583:
        /* <DEDUP_REMOVED lines=8> */
.L_x_2782:
        /* <DEDUP_REMOVED lines=11> */
.L_x_2588:
[----:B-1----:R-:W2:Y:S01]  /*29f20*/  LDL R6, [R1+0xc] ;  /* 0x00000c0001067983 */ /* 0x002ea20000100800 */
[----:B------:R-:W-:Y:S01]  /*29f30*/  R2UR UR9, R5 ;  /* 0x00000000050972ca */ /* 0x000fe200000e0000 */
[----:B------:R-:W-:Y:S01]  /*29f40*/  IMAD R7, R2, 0x50, R20 ;  /* 0x0000005002077824 */ /* 0x000fe200078e0214 */
        /* <DEDUP_REMOVED lines=31> */
.L_x_2783:
        /* <DEDUP_REMOVED lines=8> */
.L_x_2590:
        /* <DEDUP_REMOVED lines=29> */
.L_x_2586:
[----:B------:R-:W-:Y:S05]  /*2a390*/  BSYNC B1 ;  /* 0x0000000000017941 */ /* 0x000fea0003800000 */
.L_x_2585:
        /* <DEDUP_REMOVED lines=13> */
[C---:B------:R-:W-:Y:S02]  /*2a470*/  IMAD R5, R2.reuse, 0x50, R20 ;  /* 0x0000005002057824 */ /* 0x040fe400078e0214 */
[----:B------:R-:W-:Y:S02]  /*2a480*/  VIADD R2, R2, 0xffffffff ;  /* 0xffffffff02027836 */ /* 0x000fe40000000000 */
[----:B------:R-:W-:-:S07]  /*2a490*/  VIADD R5, R5, 0xffffff60 ;  /* 0xffffff6005057836 */ /* 0x000fce0000000000 */
.L_x_2597:
        /* <DEDUP_REMOVED lines=9> */
.L_x_2784:
        /* <DEDUP_REMOVED lines=11> */
.L_x_2594:
        /* <DEDUP_REMOVED lines=32> */
.L_x_2785:
        /* <DEDUP_REMOVED lines=8> */
.L_x_2596:
        /* <DEDUP_REMOVED lines=29> */
.L_x_2592:
[----:B------:R-:W-:Y:S05]  /*2aa30*/  BSYNC B1 ;  /* 0x0000000000017941 */ /* 0x000fea0003800000 */
.L_x_2591:
        /* <DEDUP_REMOVED lines=13> */
.L_x_2580:
[----:B------:R-:W-:Y:S05]  /*2ab10*/  BSYNC B0 ;  /* 0x0000000000007941 */ /* 0x000fea0003800000 */
.L_x_2579:
        /* <DEDUP_REMOVED lines=10> */
[----:B0-----:R-:W0:Y:S01]  /*2abc0*/  S2R R7, SR_LANEID ;  /* 0x0000000000077919 */ /* 0x001e220000000000 */
[----:B------:R-:W-:Y:S01]  /*2abd0*/  VOTEU.ANY UR4, UPT, PT ;  /* 0x0000000000047886 */ /* 0x000fe200038e0100 */
[----:B------:R-:W1:Y:S01]  /*2abe0*/  LDC.64 R2, c[0x0][0xc38] ;  /* 0x00030e00ff027b82 */ /* 0x000e620000000a00 */
[----:B------:R-:W0:Y:S08]  /*2abf0*/  FLO.U32 R0, UR4 ;  /* 0x0000000400007d00 */ /* 0x000e3000080e0000 */
        /* <DEDUP_REMOVED lines=9> */
.L_x_2599:
        /* <DEDUP_REMOVED lines=12> */
[----:B------:R-:W-:Y:S01]  /*2ad50*/  MOV R13, RZ ;  /* 0x000000ff000d7202 */ /* 0x000fe20000000f00 */
[----:B------:R-:W1:Y:S01]  /*2ad60*/  LDC.64 R2, c[0x4][R2] ;  /* 0x0100000002027b82 */ /* 0x000e620000000a00 */
[----:B------:R-:W-:Y:S02]  /*2ad70*/  IMAD.U32 R5, RZ, RZ, UR7 ;  /* 0x00000007ff057e24 */ /* 0x000fe4000f8e00ff */
[----:B------:R-:W-:Y:S02]  /*2ad80*/  IMAD.U32 R6, RZ, RZ, UR8 ;  /* 0x00000008ff067e24 */ /* 0x000fe4000f8e00ff */
[----:B0-----:R-:W-:-:S02]  /*2ad90*/  IMAD.U32 R7, RZ, RZ, UR9 ;  /* 0x00000009ff077e24 */ /* 0x001fc4000f8e00ff */
[----:B------:R-:W-:Y:S02]  /*2ada0*/  IMAD.U32 R10, RZ, RZ, UR4 ;  /* 0x00000004ff0a7e24 */ /* 0x000fe4000f8e00ff */
[----:B------:R-:W-:Y:S02]  /*2adb0*/  IMAD.U32 R11, RZ, RZ, UR5 ;  /* 0x00000005ff0b7e24 */ /* 0x000fe4000f8e00ff */
[----:B------:R-:W-:Y:S02]  /*2adc0*/  IMAD.MOV.U32 R8, RZ, RZ, 0x70 ;  /* 0x00000070ff087424 */ /* 0x000fe400078e00ff */
[----:B------:R-:W-:-:S07]  /*2add0*/  IMAD.MOV.U32 R12, RZ, RZ, 0x1 ;  /* 0x00000001ff0c7424 */ /* 0x000fce00078e00ff */
[----:B------:R-:W-:-:S07]  /*2ade0*/  LEPC R20, `(.L_x_2601) ;  /* 0x000000001014794e */ /* 0x000fce0000000000 */
[----:B-1----:R-:W-:Y:S05]  /*2adf0*/  CALL.ABS.NOINC R2 ;  /* 0x0000000002007343 */ /* 0x002fea0003c00000 */
.L_x_2601:
        /* <DEDUP_REMOVED lines=12> */
[----:B0-----:R-:W-:-:S02]  /*2aec0*/  IMAD.U32 R7, RZ, RZ, UR9 ;  /* 0x00000009ff077e24 */ /* 0x001fc4000f8e00ff */
[----:B------:R-:W-:Y:S02]  /*2aed0*/  IMAD.U32 R10, RZ, RZ, UR4 ;  /* 0x00000004ff0a7e24 */ /* 0x000fe4000f8e00ff */
[----:B------:R-:W-:Y:S02]  /*2aee0*/  IMAD.U32 R11, RZ, RZ, UR5 ;  /* 0x00000005ff0b7e24 */ /* 0x000fe4000f8e00ff */
[----:B------:R-:W-:Y:S02]  /*2aef0*/  IMAD.MOV.U32 R8, RZ, RZ, 0x70 ;  /* 0x00000070ff087424 */ /* 0x000fe400078e00ff */
[----:B------:R-:W-:Y:S02]  /*2af00*/  IMAD.MOV.U32 R12, RZ, RZ, 0x1 ;  /* 0x00000001ff0c7424 */ /* 0x000fe400078e00ff */
[----:B-1----:R-:W-:-:S07]  /*2af10*/  IMAD.MOV.U32 R13, RZ, RZ, RZ ;  /* 0x000000ffff0d7224 */ /* 0x002fce00078e00ff */
[----:B------:R-:W-:-:S07]  /*2af20*/  LEPC R20, `(.L_x_2603) ;  /* 0x000000001014794e */ /* 0x000fce0000000000 */
[----:B--2---:R-:W-:Y:S05]  /*2af30*/  CALL.ABS.NOINC R2 ;  /* 0x0000000002007343 */ /* 0x004fea0003c00000 */
.L_x_2603:
        /* <DEDUP_REMOVED lines=16> */
.L_x_2602:
[----:B------:R-:W2:Y:S01]  /*2b040*/  LDL.LU R2, [R1+0x24] ;  /* 0x0000240001027983 */ /* 0x000ea20000300800 */
[----:B------:R-:W-:-:S03]  /*2b050*/  ULDC.64 UR4, c[0x0][0x9f8] ;  /* 0x00027e0000047ab9 */ /* 0x000fc60000000a00 */
[----:B------:R-:W3:Y:S04]  /*2b060*/  LDL.LU R0, [R1+0x28] ;  /* 0x0000280001007983 */ /* 0x000ee80000300800 */
[----:B------:R-:W4:Y:S04]  /*2b070*/  LDL.LU R4, [R1+0x30] ;  /* 0x0000300001047983 */ /* 0x000f280000300800 */
[----:B------:R-:W4:Y:S01]  /*2b080*/  LDL.LU R6, [R1+0x1c] ;  /* 0x00001c0001067983 */ /* 0x000f220000300800 */
[----:B------:R-:W-:-:S04]  /*2b090*/  ISETP.NE.U32.AND P0, PT, RZ, UR4, PT ;  /* 0x00000004ff007c0c */ /* 0x000fc8000bf05070 */
[----:B------:R-:W-:Y:S01]  /*2b0a0*/  ISETP.NE.AND.EX P0, PT, RZ, UR5, PT, P0 ;  /* 0x00000005ff007c0c */ /* 0x000fe2000bf05300 */
[----:B0-----:R-:W0:Y:S02]  /*2b0b0*/  S2R R8, SR_TID.X ;  /* 0x0000000000087919 */ /* 0x001e240000002100 */
        /* <DEDUP_REMOVED lines=9> */
[----:B----4-:R-:W-:-:S06]  /*2b150*/  IMAD.MOV.U32 R0, RZ, RZ, R6 ;  /* 0x000000ffff007224 */ /* 0x010fcc00078e0006 */
[----:B------:R0:W5:Y:S01]  /*2b160*/  @P0 LDG.E R0, desc[UR60][R2.64] ;  /* 0x0000003c02000981 */ /* 0x000162000c1e1900 */
[----:B------:R-:W-:Y:S01]  /*2b170*/  PLOP3.LUT P1, PT, P6, PT, PT, 0x8, 0x0 ;  /* 0x000000000000781c */ /* 0x000fe2000372e170 */
[----:B0-----:R-:W-:Y:S02]  /*2b180*/  IMAD R2, R17, 0x80, R4 ;  /* 0x0000008011027824 */ /* 0x001fe400078e0204 */
[----:B------:R-:W0:Y:S02]  /*2b190*/  LDC R4, c[0x0][0x428] ;  /* 0x00010a00ff047b82 */ /* 0x000e240000000800 */
[----:B0-----:R-:W-:-:S13]  /*2b1a0*/  ISETP.NE.AND P0, PT, R4, 0x1, PT ;  /* 0x000000010400780c */ /* 0x001fda0003f05270 */
[----:B------:R-:W0:Y:S08]  /*2b1b0*/  @P0 LDC R5, c[0x0][0x42c] ;  /* 0x00010b00ff050b82 */ /* 0x000e300000000800 */
[----:B------:R-:W1:Y:S01]  /*2b1c0*/  @P0 LDC R4, c[0x0][0x430] ;  /* 0x00010c00ff040b82 */ /* 0x000e620000000800 */
[----:B0-----:R-:W-:-:S04]  /*2b1d0*/  @P0 IMAD.HI.U32 R7, R18, R5, RZ ;  /* 0x0000000512070227 */ /* 0x001fc800078e00ff */
[----:B------:R-:W-:Y:S01]  /*2b1e0*/  IMAD.MOV.U32 R5, RZ, RZ, R18 ;  /* 0x000000ffff057224 */ /* 0x000fe200078e0012 */
[----:B-1----:R-:W-:Y:S02]  /*2b1f0*/  @P0 SHF.R.U32.HI R5, RZ, R4, R7 ;  /* 0x00000004ff050219 */ /* 0x002fe40000011607 */
[----:B------:R-:W-:-:S04]  /*2b200*/  ISETP.NE.U32.AND P0, PT, RZ, UR4, PT ;  /* 0x00000004ff007c0c */ /* 0x000fc8000bf05070 */
[----:B------:R-:W-:-:S04]  /*2b210*/  ISETP.NE.AND.EX P0, PT, RZ, UR5, PT, P0 ;  /* 0x00000005ff007c0c */ /* 0x000fc8000bf05300 */
[----:B------:R-:W-:-:S09]  /*2b220*/  SEL R3, R6, RZ, !P0 ;  /* 0x000000ff06037207 */ /* 0x000fd20004000000 */
.L_x_2604:
        /* <DEDUP_REMOVED lines=16> */
.L_x_2605:
        /* <DEDUP_REMOVED lines=15> */
.L_x_2606:
        /* <DEDUP_REMOVED lines=15> */
.L_x_2607:
        /* <DEDUP_REMOVED lines=9> */
[----:B------:R-:W2:Y:S01]  /*2b5a0*/  LDL R4, [R1+0x20] ;  /* 0x0000200001047983 */ /* 0x000ea20000100800 */
[----:B------:R-:W0:Y:S01]  /*2b5b0*/  LDC.64 R8, c[0x0][0x3f8] ;  /* 0x0000fe00ff087b82 */ /* 0x000e220000000a00 */
[----:B------:R-:W-:Y:S02]  /*2b5c0*/  ULDC.64 UR4, c[0x0][0xa08] ;  /* 0x0002820000047ab9 */ /* 0x000fe40000000a00 */
[----:B0-----:R-:W-:Y:S01]  /*2b5d0*/  LOP3.LUT P0, RZ, R8, UR4, RZ, 0xfc, !PT ;  /* 0x0000000408ff7c12 */ /* 0x001fe2000f80fcff */
[----:B------:R-:W-:-:S03]  /*2b5e0*/  UMOV UR4, 0xffffffff ;  /* 0xffffffff00047882 */ /* 0x000fc60000000000 */
[----:B------:R-:W-:-:S04]  /*2b5f0*/  LOP3.LUT P0, RZ, R9, UR5, RZ, 0xfc, P0 ;  /* 0x0000000509ff7c12 */ /* 0x000fc8000800fcff */
[----:B-----5:R-:W-:Y:S01]  /*2b600*/  SEL R6, R0, RZ, !P0 ;  /* 0x000000ff00067207 */ /* 0x020fe20004000000 */
[----:B--2---:R-:W-:Y:S01]  /*2b610*/  VIADD R4, R4, 0xffffffff ;  /* 0xffffffff04047836 */ /* 0x004fe20000000000 */
[----:B------:R-:W-:Y:S07]  /*2b620*/  BRA.DIV UR4, `(.L_x_2608) ;  /* 0x0000005604247947 */ /* 0x000fee000b800000 */
.L_x_2788:
[----:B------:R-:W-:Y:S01]  /*2b630*/  UMOV UR4, 0xffffffff ;  /* 0xffffffff00047882 */ /* 0x000fe20000000000 */
[----:B------:R-:W-:Y:S02]  /*2b640*/  SHF.R.S32.HI R17, RZ, 0x1f, R0 ;  /* 0x0000001fff117819 */ /* 0x000fe40000011400 */
[----:B------:R-:W-:Y:S05]  /*2b650*/  BRA.DIV UR4, `(.L_x_2609) ;  /* 0x00000056044c7947 */ /* 0x000fea000b800000 */
[----:B------:R-:W-:-:S13]  /*2b660*/  ELECT P6, URZ, PT ;  /* 0x00000000003f782f */ /* 0x000fda00038c0000 */
.L_x_2791:
[----:B------:R-:W-:Y:S05]  /*2b670*/  @!P6 BRA `(.L_x_2610) ;  /* 0x000000040034e947 */ /* 0x000fea0003800000 */
[----:B------:R-:W-:-:S04]  /*2b680*/  ISETP.NE.U32.AND P0, PT, R8, RZ, PT ;  /* 0x000000ff0800720c */ /* 0x000fc80003f05070 */
[----:B------:R-:W-:-:S13]  /*2b690*/  ISETP.NE.AND.EX P0, PT, R9, RZ, PT, P0 ;  /* 0x000000ff0900720c */ /* 0x000fda0003f05300 */
[----:B------:R-:W-:Y:S05]  /*2b6a0*/  @!P0 BRA `(.L_x_2611) ;  /* 0x0000000000448947 */ /* 0x000fea0003800000 */
[----:B------:R-:W0:Y:S01]  /*2b6b0*/  LDC R11, c[0x0][0x41c] ;  /* 0x00010700ff0b7b82 */ /* 0x000e220000000800 */
        /* <DEDUP_REMOVED lines=16> */
.L_x_2611:
        /* <DEDUP_REMOVED lines=9> */
.L_x_2792:
        /* <DEDUP_REMOVED lines=11> */
.L_x_2613:
        /* <DEDUP_REMOVED lines=37> */
.L_x_2610:
        /* <DEDUP_REMOVED lines=55> */
.L_x_2793:
[----:B------:R-:W-:Y:S05]  /*2bec0*/  BSYNC B0 ;  /* 0x0000000000007941 */ /* 0x000fea0003800000 */
.L_x_2614:
        /* <DEDUP_REMOVED lines=41> */
.L_x_2622:
[----:B0-----:R-:W0:Y:S01]  /*2c160*/  S2R R8, SR_CgaCtaId ;  /* 0x0000000000087919 */ /* 0x001e220000008800 */
[----:B------:R-:W-:-:S04]  /*2c170*/  MOV R7, 0x400 ;  /* 0x0000040000077802 */ /* 0x000fc80000000f00 */
[----:B0-----:R-:W-:Y:S02]  /*2c180*/  LEA R7, R8, R7, 0x18 ;  /* 0x0000000708077211 */ /* 0x001fe400078ec0ff */
[----:B------:R-:W-:-:S03]  /*2c190*/  SHF.L.U32 R8, R14, 0x1f, RZ ;  /* 0x0000001f0e087819 */ /* 0x000fc600000006ff */
[----:B------:R-:W-:-:S04]  /*2c1a0*/  IMAD R7, R11, 0x8, R7 ;  /* 0x000000080b077824 */ /* 0x000fc800078e0207 */
[----:B------:R-:W0:Y:S02]  /*2c1b0*/  SYNCS.PHASECHK.TRANS64.TRYWAIT P0, [R7+URZ+0x38840], R8 ;  /* 0x03884008070075a7 */ /* 0x000e24000800017f */
[----:B0-----:R-:W-:Y:S05]  /*2c1c0*/  @!P0 BRA `(.L_x_2623) ;  /* 0x0000004800c48947 */ /* 0x001fea0003800000 */
.L_x_2794:
        /* <DEDUP_REMOVED lines=11> */
.L_x_2624:
        /* <DEDUP_REMOVED lines=42> */
.L_x_2795:
        /* <DEDUP_REMOVED lines=13> */
.L_x_2626:
[----:B01----:R-:W2:Y:S01]  /*2c5f0*/  LDL.LU R7, [R1] ;  /* 0x0000000001077983 */ /* 0x003ea20000300800 */
[----:B------:R-:W-:Y:S01]  /*2c600*/  MOV R9, 0x400 ;  /* 0x0000040000097802 */ /* 0x000fe20000000f00 */
[----:B------:R-:W0:Y:S01]  /*2c610*/  S2R R12, SR_CgaCtaId ;  /* 0x00000000000c7919 */ /* 0x000e220000008800 */
[----:B------:R-:W-:Y:S01]  /*2c620*/  R2UR UR11, R4 ;  /* 0x00000000040b72ca */ /* 0x000fe200000e0000 */
[----:B------:R-:W-:Y:S01]  /*2c630*/  UIADD3 UR4, UP0, UR36, 0x470, URZ ;  /* 0x0000047024047890 */ /* 0x000fe2000ff1e03f */
[----:B------:R-:W-:Y:S02]  /*2c640*/  R2UR UR13, R6 ;  /* 0x00000000060d72ca */ /* 0x000fe400000e0000 */
[----:B------:R-:W-:Y:S02]  /*2c650*/  R2UR UR12, R5 ;  /* 0x00000000050c72ca */ /* 0x000fe400000e0000 */
[----:B0-----:R-:W-:Y:S01]  /*2c660*/  LEA R9, R12, R9, 0x18 ;  /* 0x000000090c097211 */ /* 0x001fe200078ec0ff */
[----:B--2---:R-:W-:-:S02]  /*2c670*/  IMAD.MOV.U32 R8, RZ, RZ, R7 ;  /* 0x000000ffff087224 */ /* 0x004fc400078e0007 */
[----:B------:R-:W2:Y:S01]  /*2c680*/  LDL R7, [R1+0x4] ;  /* 0x0000040001077983 */ /* 0x000ea20000100800 */
[----:B------:R-:W-:Y:S01]  /*2c690*/  UMOV UR10, URZ ;  /* 0x0000003f000a7c82 */ /* 0x000fe20008000000 */
[--C-:B------:R-:W-:Y:S01]  /*2c6a0*/  IMAD R4, R8, 0x8, R9.reuse ;  /* 0x0000000808047824 */ /* 0x100fe200078e0209 */
[----:B------:R-:W-:Y:S01]  /*2c6b0*/  UMOV UR6, 0x0 ;  /* 0x0000000000067882 */ /* 0x000fe20000000000 */
[----:B------:R-:W-:Y:S01]  /*2c6c0*/  UMOV UR7, 0x14f00000 ;  /* 0x14f0000000077882 */ /* 0x000fe20000000000 */
[----:B------:R-:W-:Y:S01]  /*2c6d0*/  UMOV UR17, 0x40 ;  /* 0x0000004000117882 */ /* 0x000fe20000000000 */
[----:B------:R-:W-:Y:S01]  /*2c6e0*/  IMAD.MOV.U32 R6, RZ, RZ, R2 ;  /* 0x000000ffff067224 */ /* 0x000fe200078e0002 */
[----:B------:R-:W-:Y:S01]  /*2c6f0*/  R2UR UR9, R4 ;  /* 0x00000000040972ca */ /* 0x000fe200000e0000 */
[----:B------:R-:W-:-:S05]  /*2c700*/  IMAD R4, R8, 0xa000, R9 ;  /* 0x0000a00008047824 */ /* 0x000fca00078e0209 */
[----:B------:R-:W-:Y:S01]  /*2c710*/  R2UR UR16, R4 ;  /* 0x00000000041072ca */ /* 0x000fe200000e0000 */
[----:B------:R-:W-:-:S06]  /*2c720*/  IMAD.MOV.U32 R4, RZ, RZ, R3 ;  /* 0x000000ffff047224 */ /* 0x000fcc00078e0003 */
[----:B------:R-:W-:-:S06]  /*2c730*/  UIADD3 UR9, UR9, 0x38850, URZ ;  /* 0x0003885009097890 */ /* 0x000fcc000fffe03f */
[----:B------:R-:W-:Y:S02]  /*2c740*/  UIADD3 UR8, UR16, 0x400, URZ ;  /* 0x0000040010087890 */ /* 0x000fe4000fffe03f */
[----:B------:R-:W-:Y:S02]  /*2c750*/  UIADD3 UR14, UR16, 0x2c00, URZ ;  /* 0x00002c00100e7890 */ /* 0x000fe4000fffe03f */
[----:B------:R-:W-:Y:S02]  /*2c760*/  UIADD3 UR15, UR16, 0x5400, URZ ;  /* 0x00005400100f7890 */ /* 0x000fe4000fffe03f */
[----:B------:R-:W-:Y:S01]  /*2c770*/  UIADD3 UR16, UR16, 0x7c00, URZ ;  /* 0x00007c0010107890 */ /* 0x000fe2000fffe03f */
        /* <DEDUP_REMOVED lines=16> */
.L_x_2621:
[----:B------:R-:W-:Y:S05]  /*2c880*/  BSYNC B2 ;  /* 0x0000000000027941 */ /* 0x000fea0003800000 */
.L_x_2620:
[----:B------:R-:W2:Y:S04]  /*2c890*/  LDL.LU R2, [R1+0x20] ;  /* 0x0000200001027983 */ /* 0x000ea80000300800 */
[----:B------:R0:W-:Y:S04]  /*2c8a0*/  STL [R1], R11 ;  /* 0x0000000b01007387 */ /* 0x0001e80000100800 */
[----:B------:R0:W-:Y:S02]  /*2c8b0*/  STL [R1+0x8], R14 ;  /* 0x0000080e01007387 */ /* 0x0001e40000100800 */
[----:B0-2---:R-:W-:-:S07]  /*2c8c0*/  VIADD R7, R2, 0xfffffffd ;  /* 0xfffffffd02077836 */ /* 0x005fce0000000000 */
.L_x_2619:
[----:B------:R-:W-:Y:S05]  /*2c8d0*/  BSYNC B1 ;  /* 0x0000000000017941 */ /* 0x000fea0003800000 */
.L_x_2618:
[----:B------:R-:W-:-:S13]  /*2c8e0*/  ISETP.NE.AND P0, PT, R10, RZ, PT ;  /* 0x000000ff0a00720c */ /* 0x000fda0003f05270 */
[----:B------:R-:W-:Y:S05]  /*2c8f0*/  @!P0 BRA `(.L_x_2617) ;  /* 0x0000001000688947 */ /* 0x000fea0003800000 */
[----:B------:R-:W-:-:S07]  /*2c900*/  IMAD.MOV.U32 R11, RZ, RZ, R6 ;  /* 0x000000ffff0b7224 */ /* 0x000fce00078e0006 */
.L_x_2641:
        /* <DEDUP_REMOVED lines=32> */
.L_x_2629:
[----:B------:R-:W1:Y:S01]  /*2cb10*/  S2R R3, SR_CgaCtaId ;  /* 0x0000000000037919 */ /* 0x000e620000008800 */
[----:B------:R-:W-:-:S04]  /*2cb20*/  MOV R2, 0x400 ;  /* 0x0000040000027802 */ /* 0x000fc80000000f00 */
[----:B-1----:R-:W-:Y:S02]  /*2cb30*/  LEA R2, R3, R2, 0x18 ;  /* 0x0000000203027211 */ /* 0x002fe400078ec0ff */
[----:B------:R-:W-:-:S03]  /*2cb40*/  SHF.L.U32 R3, R9, 0x1f, RZ ;  /* 0x0000001f09037819 */ /* 0x000fc600000006ff */
[----:B------:R-:W-:-:S04]  /*2cb50*/  IMAD R2, R8, 0x8, R2 ;  /* 0x0000000808027824 */ /* 0x000fc800078e0202 */
[----:B------:R-:W1:Y:S02]  /*2cb60*/  SYNCS.PHASECHK.TRANS64.TRYWAIT P0, [R2+URZ+0x38840], R3 ;  /* 0x03884003020075a7 */ /* 0x000e64000800017f */
[----:B-1----:R-:W-:Y:S05]  /*2cb70*/  @!P0 BRA `(.L_x_2630) ;  /* 0x0000004000808947 */ /* 0x002fea0003800000 */
.L_x_2796:
        /* <DEDUP_REMOVED lines=11> */
.L_x_2631:
        /* <DEDUP_REMOVED lines=42> */
.L_x_2797:
        /* <DEDUP_REMOVED lines=8> */
.L_x_2633:
        /* <DEDUP_REMOVED lines=39> */
.L_x_2628:
[----:B------:R-:W-:Y:S05]  /*2d1c0*/  BSYNC B1 ;  /* 0x0000000000017941 */ /* 0x000fea0003800000 */
.L_x_2627:
        /* <DEDUP_REMOVED lines=31> */
.L_x_2636:
[----:B------:R-:W2:Y:S01]  /*2d3c0*/  S2R R3, SR_CgaCtaId ;  /* 0x0000000000037919 */ /* 0x000ea20000008800 */
[----:B------:R-:W-:-:S04]  /*2d3d0*/  MOV R2, 0x400 ;  /* 0x0000040000027802 */ /* 0x000fc80000000f00 */
[----:B--2---:R-:W-:Y:S02]  /*2d3e0*/  LEA R2, R3, R2, 0x18 ;  /* 0x0000000203027211 */ /* 0x004fe400078ec0ff */
[----:B------:R-:W-:-:S03]  /*2d3f0*/  SHF.L.U32 R3, R14, 0x1f, RZ ;  /* 0x0000001f0e037819 */ /* 0x000fc600000006ff */
[----:B------:R-:W-:-:S04]  /*2d400*/  IMAD R2, R15, 0x8, R2 ;  /* 0x000000080f027824 */ /* 0x000fc800078e0202 */
[----:B------:R-:W2:Y:S02]  /*2d410*/  SYNCS.PHASECHK.TRANS64.TRYWAIT P0, [R2+URZ+0x38840], R3 ;  /* 0x03884003020075a7 */ /* 0x000ea4000800017f */
[----:B--2---:R-:W-:Y:S05]  /*2d420*/  @!P0 BRA `(.L_x_2637) ;  /* 0x00000038007c8947 */ /* 0x004fea0003800000 */
.L_x_2798:
        /* <DEDUP_REMOVED lines=11> */
.L_x_2638:
[----:B------:R-:W3:Y:S01]  /*2d4e0*/  LDL R13, [R1] ;  /* 0x00000000010d7983 */ /* 0x000ee20000100800 */
[----:B0-----:R-:W-:-:S03]  /*2d4f0*/  MOV R14, 0x400 ;  /* 0x00000400000e7802 */ /* 0x001fc60000000f00 */
        /* <DEDUP_REMOVED lines=40> */
.L_x_2799:
        /* <DEDUP_REMOVED lines=8> */
.L_x_2640:
        /* <DEDUP_REMOVED lines=38> */
.L_x_2635:
[----:B------:R-:W-:Y:S05]  /*2da60*/  BSYNC B1 ;  /* 0x0000000000017941 */ /* 0x000fea0003800000 */
.L_x_2634:
[C---:B------:R-:W-:Y:S01]  /*2da70*/  ISETP.GT.AND P0, PT, R7.reuse, 0x1, PT ;  /* 0x000000010700780c */ /* 0x040fe20003f04270 */
[----:B------:R-:W-:-:S12]  /*2da80*/  VIADD R7, R7, 0xfffffffe ;  /* 0xfffffffe07077836 */ /* 0x000fd80000000000 */
[----:B------:R-:W-:Y:S05]  /*2da90*/  @P0 BRA `(.L_x_2641) ;  /* 0xffffffec009c0947 */ /* 0x000fea000383ffff */
.L_x_2617:
[----:B------:R-:W-:Y:S05]  /*2daa0*/  BSYNC B0 ;  /* 0x0000000000007941 */ /* 0x000fea0003800000 */
.L_x_2616:
        /* <DEDUP_REMOVED lines=8> */
[----:B------:R-:W1:Y:S02]  /*2db30*/  FLO.U32 R0, UR4 ;  /* 0x0000000400007d00 */ /* 0x000e6400080e0000 */
        /* <DEDUP_REMOVED lines=8> */
.L_x_2643:
[----:B------:R-:W-:Y:S05]  /*2dbc0*/  BSYNC B0 ;  /* 0x0000000000007941 */ /* 0x000fea0003800000 */
.L_x_2642:
        /* <DEDUP_REMOVED lines=11> */
.L_x_2800:
        /* <DEDUP_REMOVED lines=11> */
.L_x_2647:
        /* <DEDUP_REMOVED lines=37> */
.L_x_2645:
[----:B------:R-:W-:Y:S05]  /*2df80*/  BSYNC B0 ;  /* 0x0000000000007941 */ /* 0x000fea0003800000 */
.L_x_2644:
        /* <DEDUP_REMOVED lines=9> */
.L_x_2600:
[----:B------:R-:W-:Y:S05]  /*2e020*/  BSYNC B6 ;  /* 0x0000000000067941 */ /* 0x000fea0003800000 */
.L_x_2598:
[----:B------:R-:W-:-:S03]  /*2e030*/  UMOV UR4, 0xffffffff ;  /* 0xffffffff00047882 */ /* 0x000fc60000000000 */
[----:B------:R-:W-:Y:S05]  /*2e040*/  BRA.DIV UR4, `(.L_x_2648) ;  /* 0x0000002e04b07947 */ /* 0x000fea000b800000 */
[----:B------:R2:W3:Y:S04]  /*2e050*/  SHFL.IDX PT, R4, R16, RZ, 0x1f ;  /* 0x00001fff10047589 */ /* 0x0004e800000e0000 */
[----:B------:R-:W4:Y:S02]  /*2e060*/  SHFL.IDX PT, R16, R16, 0x1, 0x1f ;  /* 0x00201f0010107f89 */ /* 0x000f2400000e0000 */
.L_x_2804:
[----:B-1----:R-:W0:Y:S01]  /*2e070*/  S2R R0, SR_TID.X ;  /* 0x0000000000007919 */ /* 0x002e220000002100 */
        /* <DEDUP_REMOVED lines=9> */
[----:B------:R-:W0:Y:S02]  /*2e110*/  LDC.64 R2, c[0x0][0xc58] ;  /* 0x00031600ff027b82 */ /* 0x000e240000000a00 */
[----:B0-----:R-:W-:-:S06]  /*2e120*/  IMAD.WIDE R2, R5, 0x4, R2 ;  /* 0x0000000405027825 */ /* 0x001fcc00078e0202 */
[----:B------:R0:W5:Y:S02]  /*2e130*/  LDG.E R3, desc[UR60][R2.64] ;  /* 0x0000003c02037981 */ /* 0x000164000c1e1900 */
.L_x_2650:
[----:B------:R-:W-:Y:S05]  /*2e140*/  BSYNC B0 ;  /* 0x0000000000007941 */ /* 0x000fea0003800000 */
.L_x_2649:
        /* <DEDUP_REMOVED lines=23> */
.L_x_2812:
[----:B------:R-:W-:Y:S02]  /*2e2c0*/  ULDC UR4, c[0x0][0xc10] ;  /* 0x0003040000047ab9 */ /* 0x000fe40000000800 */
[----:B------:R-:W-:-:S04]  /*2e2d0*/  IMAD.U32 R5, RZ, RZ, UR4 ;  /* 0x00000004ff057e24 */ /* 0x000fc8000f8e00ff */
[----:B-1----:R-:W-:-:S04]  /*2e2e0*/  IMAD R7, R14, R5, RZ ;  /* 0x000000050e077224 */ /* 0x002fc800078e02ff */
[----:B--2-4-:R-:W-:-:S05]  /*2e2f0*/  IMAD.IADD R16, R16, 0x1, R7 ;  /* 0x0000000110107824 */ /* 0x014fca00078e0207 */
[----:B---3--:R-:W-:-:S13]  /*2e300*/  ISETP.GT.AND P0, PT, R16, R4, PT ;  /* 0x000000041000720c */ /* 0x008fda0003f04270 */
[----:B------:R-:W-:Y:S05]  /*2e310*/  @P0 BRA `(.L_x_2652) ;  /* 0x0000000000b40947 */ /* 0x000fea0003800000 */
[----:B------:R-:W1:Y:S02]  /*2e320*/  LDC R0, c[0x0][0xc14] ;  /* 0x00030500ff007b82 */ /* 0x000e640000000800 */
.L_x_2657:
        /* <DEDUP_REMOVED lines=11> */
[----:B------:R-:W0:Y:S02]  /*2e3e0*/  LDC.64 R2, c[0x0][0xc58] ;  /* 0x00031600ff027b82 */ /* 0x000e240000000a00 */
[----:B0-----:R-:W-:-:S06]  /*2e3f0*/  IMAD.WIDE R2, R5, 0x4, R2 ;  /* 0x0000000405027825 */ /* 0x001fcc00078e0202 */
[----:B------:R0:W5:Y:S02]  /*2e400*/  LDG.E R3, desc[UR60][R2.64] ;  /* 0x0000003c02037981 */ /* 0x000164000c1e1900 */
.L_x_2655:
[----:B------:R-:W-:Y:S05]  /*2e410*/  BSYNC B0 ;  /* 0x0000000000007941 */ /* 0x000fea0003800000 */
.L_x_2654:
        /* <DEDUP_REMOVED lines=23> */
.L_x_2820:
[----:B------:R-:W-:Y:S02]  /*2e590*/  ULDC UR4, c[0x0][0xc10] ;  /* 0x0003040000047ab9 */ /* 0x000fe40000000800 */
[----:B------:R-:W-:-:S04]  /*2e5a0*/  IMAD.U32 R5, RZ, RZ, UR4 ;  /* 0x00000004ff057e24 */ /* 0x000fc8000f8e00ff */
[----:B-1----:R-:W-:-:S04]  /*2e5b0*/  IMAD R7, R14, R5, RZ ;  /* 0x000000050e077224 */ /* 0x002fc800078e02ff */
[----:B------:R-:W-:-:S05]  /*2e5c0*/  IMAD.IADD R16, R7, 0x1, R16 ;  /* 0x0000000107107824 */ /* 0x000fca00078e0210 */
[----:B------:R-:W-:-:S13]  /*2e5d0*/  ISETP.GT.AND P0, PT, R16, R4, PT ;  /* 0x000000041000720c */ /* 0x000fda0003f04270 */
[----:B------:R-:W-:Y:S05]  /*2e5e0*/  @!P0 BRA `(.L_x_2657) ;  /* 0xfffffffc00508947 */ /* 0x000fea000383ffff */
.L_x_2652:
        /* <DEDUP_REMOVED lines=8> */
.L_x_2824:
[----:B------:R-:W-:Y:S01]  /*2e670*/  ISETP.NE.AND P0, PT, R6, RZ, PT ;  /* 0x000000ff0600720c */ /* 0x000fe20003f05270 */
[----:B------:R-:W-:-:S12]  /*2e680*/  IMAD.MOV.U32 R8, RZ, RZ, RZ ;  /* 0x000000ffff087224 */ /* 0x000fd800078e00ff */
[----:B------:R-:W-:Y:S05]  /*2e690*/  @!P0 BRA `(.L_x_2659) ;  /* 0x0000000000108947 */ /* 0x000fea0003800000 */
[----:B------:R-:W-:Y:S01]  /*2e6a0*/  UMOV UR4, 0xffffffff ;  /* 0xffffffff00047882 */ /* 0x000fe20000000000 */
[----:B------:R-:W-:Y:S02]  /*2e6b0*/  VIADD R12, R7, 0xffffffff ;  /* 0xffffffff070c7836 */ /* 0x000fe40000000000 */
[----:B------:R-:W-:Y:S05]  /*2e6c0*/  BRA.DIV UR4, `(.L_x_2660) ;  /* 0x0000003204447947 */ /* 0x000fea000b800000 */
[----:B------:R3:W4:Y:S02]  /*2e6d0*/  SHFL.IDX PT, R8, R2, R12, 0x1f ;  /* 0x00001f0c02087589 */ /* 0x00072400000e0000 */
.L_x_2659:
[----:B01-3--:R-:W0:Y:S01]  /*2e6e0*/  LDC.64 R2, c[0x0][0xc68] ;  /* 0x00031a00ff027b82 */ /* 0x00be220000000a00 */
[----:B------:R-:W-:-:S04]  /*2e6f0*/  IMAD.IADD R19, R7, 0x1, R19 ;  /* 0x0000000107137824 */ /* 0x000fc800078e0213 */
        /* <DEDUP_REMOVED lines=65> */
.L_x_2653:
[----:B------:R-:W-:Y:S01]  /*2eb10*/  UMOV UR4, URZ ;  /* 0x0000003f00047c82 */ /* 0x000fe20008000000 */
[----:B------:R-:W-:Y:S01]  /*2eb20*/  UMOV UR5, URZ ;  /* 0x0000003f00057c82 */ /* 0x000fe20008000000 */
[----:B------:R-:W-:Y:S01]  /*2eb30*/  ULDC UR6, c[0x0][0xc14] ;  /* 0x0003050000067ab9 */ /* 0x000fe20000000800 */
[----:B------:R-:W-:Y:S02]  /*2eb40*/  IMAD.MOV.U32 R16, RZ, RZ, R4 ;  /* 0x000000ffff107224 */ /* 0x000fe400078e0004 */
[----:B------:R-:W-:Y:S02]  /*2eb50*/  IMAD.U32 R17, RZ, RZ, UR4 ;  /* 0x00000004ff117e24 */ /* 0x000fe4000f8e00ff */
[----:B------:R-:W-:Y:S02]  /*2eb60*/  IMAD.U32 R18, RZ, RZ, UR5 ;  /* 0x00000005ff127e24 */ /* 0x000fe4000f8e00ff */
[----:B------:R-:W-:-:S07]  /*2eb70*/  IMAD.U32 R19, RZ, RZ, UR6 ;  /* 0x00000006ff137e24 */ /* 0x000fce000f8e00ff */
.L_x_2661:
        /* <DEDUP_REMOVED lines=12> */
.L_x_2575:
        /* <DEDUP_REMOVED lines=12> */
.L_x_2827:
[----:B------:R-:W-:Y:S05]  /*2ed00*/  BSYNC B0 ;  /* 0x0000000000007941 */ /* 0x000fea0003800000 */
.L_x_2663:
[----:B------:R-:W-:-:S03]  /*2ed10*/  UMOV UR4, 0xffffffff ;  /* 0xffffffff00047882 */ /* 0x000fc60000000000 */
[----:B------:R-:W-:Y:S05]  /*2ed20*/  BRA.DIV UR4, `(.L_x_2665) ;  /* 0x0000002a04e87947 */ /* 0x000fea000b800000 */
[----:B------:R-:W2:Y:S02]  /*2ed30*/  S2R R2, SR_TID.X ;  /* 0x0000000000027919 */ /* 0x000ea40000002100 */
[----:B--2---:R-:W-:-:S04]  /*2ed40*/  SHF.R.U32.HI R2, RZ, 0x5, R2 ;  /* 0x00000005ff027819 */ /* 0x004fc80000011602 */
[----:B------:R-:W-:-:S05]  /*2ed50*/  LOP3.LUT R2, R2, 0x3, RZ, 0xc0, !PT ;  /* 0x0000000302027812 */ /* 0x000fca00078ec0ff */
[----:B------:R2:W3:Y:S02]  /*2ed60*/  SHFL.IDX PT, R14, R2, RZ, 0x1f ;  /* 0x00001fff020e7589 */ /* 0x0004e400000e0000 */
.L_x_2830:
[----:B---3--:R-:W-:-:S13]  /*2ed70*/  ISETP.NE.AND P0, PT, R14, RZ, PT ;  /* 0x000000ff0e00720c */ /* 0x008fda0003f05270 */
[----:B------:R-:W-:Y:S05]  /*2ed80*/  @P0 BRA `(.L_x_2287) ;  /* 0x00000000009c0947 */ /* 0x000fea0003800000 */
[----:B------:R-:W-:-:S03]  /*2ed90*/  UMOV UR4, 0xffffffff ;  /* 0xffffffff00047882 */ /* 0x000fc60000000000 */
[----:B------:R-:W-:Y:S05]  /*2eda0*/  BRA.DIV UR4, `(.L_x_2666) ;  /* 0x0000002a04fc7947 */ /* 0x000fea000b800000 */
[----:B------:R-:W-:-:S13]  /*2edb0*/  ELECT P6, URZ, PT ;  /* 0x00000000003f782f */ /* 0x000fda00038c0000 */
.L_x_2833:
        /* <DEDUP_REMOVED lines=8> */
.L_x_2667:
        /* <DEDUP_REMOVED lines=14> */
.L_x_2834:
[----:B------:R-:W2:Y:S02]  /*2ef20*/  SYNCS.PHASECHK.TRANS64.TRYWAIT P0, [R7+URZ], R2 ;  /* 0x00000002070075a7 */ /* 0x000ea4000800017f */
[----:B--2---:R-:W-:Y:S05]  /*2ef30*/  @!P0 BRA `(.L_x_2669) ;  /* 0x0000002800cc8947 */ /* 0x004fea0003800000 */
.L_x_2835:
[----:B------:R-:W-:Y:S05]  /*2ef40*/  @!P2 BRA `(.L_x_2670) ;  /* 0x000000000004a947 */ /* 0x000fea0003800000 */
[----:B------:R-:W-:Y:S01]  /*2ef50*/  BPT.TRAP 0x1 ;  /* 0x000000040000795c */ /* 0x000fe20000300000 */
.L_x_2670:
[----:B------:R-:W3:Y:S01]  /*2ef60*/  LDL.LU R4, [R1] ;  /* 0x0000000001047983 */ /* 0x000ee20000300800 */
[----:B------:R-:W-:-:S05]  /*2ef70*/  VIADD R0, R0, 0x38860 ;  /* 0x0003886000007836 */ /* 0x000fca0000000000 */
[----:B---3--:R-:W-:-:S04]  /*2ef80*/  LEA R4, R4, R0, 0x3 ;  /* 0x0000000004047211 */ /* 0x008fc800078e18ff */
[----:B------:R-:W3:Y:S02]  /*2ef90*/  SYNCS.PHASECHK.TRANS64.TRYWAIT P0, [R4+URZ], R5 ;  /* 0x00000005040075a7 */ /* 0x000ee4000800017f */
[----:B---3--:R-:W-:Y:S05]  /*2efa0*/  @!P0 BRA `(.L_x_2671) ;  /* 0x0000002800c48947 */ /* 0x008fea0003800000 */
.L_x_2836:
[----:B------:R-:W-:-:S07]  /*2efb0*/  IMAD R3, R3, 0x8, R0 ;  /* 0x0000000803037824 */ /* 0x000fce00078e0200 */
.L_x_2672:
[----:B----4-:R4:W0:Y:S02]  /*2efc0*/  SYNCS.PHASECHK.TRANS64.TRYWAIT P0, [R3+URZ], R2 ;  /* 0x00000002030075a7 */ /* 0x010824000800017f */
[----:B0-----:R-:W-:Y:S05]  /*2efd0*/  @!P0 NANOSLEEP.SYNCS 0x989680 ;  /* 0x009896800000895d */ /* 0x001fea0003900000 */
[----:B------:R-:W0:Y:S02]  /*2efe0*/  @!P0 SYNCS.PHASECHK.TRANS64 P0, [R3+URZ], R2 ;  /* 0x00000002030085a7 */ /* 0x000e24000800007f */
[----:B0-----:R-:W-:Y:S05]  /*2eff0*/  @!P0 BRA `(.L_x_2672) ;  /* 0xfffffffc00f08947 */ /* 0x001fea000383ffff */
.L_x_2287:
[----:B------:R-:W-:Y:S05]  /*2f000*/  BSYNC B7 ;  /* 0x0000000000077941 */ /* 0x000fea0003800000 */
.L_x_2284:
[----:B------:R-:W-:Y:S05]  /*2f010*/  EXIT ;  /* 0x000000000000794d */ /* 0x000fea0003800000 */
.L_x_2307:
[----:B0-----:R0:W1:Y:S02]  /*2f020*/  SYNCS.PHASECHK.TRANS64.TRYWAIT P6, [R0+URZ+0x38890], R115 ;  /* 0x03889073000075a7 */ /* 0x00106400080c017f */
[----:B-1----:R-:W-:Y:S05]  /*2f030*/  @!P6 NANOSLEEP.SYNCS 0x989680 ;  /* 0x009896800000e95d */ /* 0x002fea0003900000 */
[----:B------:R-:W1:Y:S02]  /*2f040*/  @!P6 SYNCS.PHASECHK.TRANS64 P6, [R0+URZ+0x38890], R115 ;  /* 0x038890730000e5a7 */ /* 0x000e6400080c007f */
[----:B-1----:R-:W-:Y:S05]  /*2f050*/  @!P6 BRA `(.L_x_2307) ;  /* 0xfffffffc00f0e947 */ /* 0x002fea000383ffff */
[----:B------:R-:W-:Y:S05]  /*2f060*/  BRA `(.L_x_2673) ;  /* 0xfffffd4400a07947 */ /* 0x000fea000383ffff */
.L_x_2363:
[----:B-1----:R1:W3:Y:S02]  /*2f070*/  SYNCS.PHASECHK.TRANS64.TRYWAIT P6, [R0+URZ+0x38890], R115 ;  /* 0x03889073000075a7 */ /* 0x0022e400080c017f */
[----:B---3--:R-:W-:Y:S05]  /*2f080*/  @!P6 NANOSLEEP.SYNCS 0x989680 ;  /* 0x009896800000e95d */ /* 0x008fea0003900000 */
[----:B------:R-:W3:Y:S02]  /*2f090*/  @!P6 SYNCS.PHASECHK.TRANS64 P6, [R0+URZ+0x38890], R115 ;  /* 0x038890730000e5a7 */ /* 0x000ee400080c007f */
[----:B---3--:R-:W-:Y:S05]  /*2f0a0*/  @!P6 BRA `(.L_x_2363) ;  /* 0xfffffffc00f0e947 */ /* 0x008fea000383ffff */
[----:B------:R-:W-:Y:S05]  /*2f0b0*/  BRA `(.L_x_2674) ;  /* 0xfffffd7c00307947 */ /* 0x000fea000383ffff */
.L_x_2388:
[----:B0-----:R0:W1:Y:S02]  /*2f0c0*/  SYNCS.PHASECHK.TRANS64.TRYWAIT P3, [R0+URZ+0x38890], R115 ;  /* 0x03889073000075a7 */ /* 0x001064000806017f */
[----:B-1----:R-:W-:Y:S05]  /*2f0d0*/  @!P3 NANOSLEEP.SYNCS 0x989680 ;  /* 0x009896800000b95d */ /* 0x002fea0003900000 */
[----:B------:R-:W1:Y:S02]  /*2f0e0*/  @!P3 SYNCS.PHASECHK.TRANS64 P3, [R0+URZ+0x38890], R115 ;  /* 0x038890730000b5a7 */ /* 0x000e64000806007f */
[----:B-1----:R-:W-:Y:S05]  /*2f0f0*/  @!P3 BRA `(.L_x_2388) ;  /* 0xfffffffc00f0b947 */ /* 0x002fea000383ffff */
[----:B------:R-:W-:Y:S05]  /*2f100*/  BRA `(.L_x_2675) ;  /* 0xfffffdac00e47947 */ /* 0x000fea000383ffff */
.L_x_2396:
[----:B-1----:R1:W2:Y:S02]  /*2f110*/  SYNCS.PHASECHK.TRANS64.TRYWAIT P2, [R0+URZ+0x388b0], R115 ;  /* 0x0388b073000075a7 */ /* 0x0022a4000804017f */
[----:B--2---:R-:W-:Y:S05]  /*2f120*/  @!P2 NANOSLEEP.SYNCS 0x989680 ;  /* 0x009896800000a95d */ /* 0x004fea0003900000 */
[----:B------:R-:W2:Y:S02]  /*2f130*/  @!P2 SYNCS.PHASECHK.TRANS64 P2, [R0+URZ+0x388b0], R115 ;  /* 0x0388b0730000a5a7 */ /* 0x000ea4000804007f */
[----:B--2---:R-:W-:Y:S05]  /*2f140*/  @!P2 BRA `(.L_x_2396) ;  /* 0xfffffffc00f0a947 */ /* 0x004fea000383ffff */
[----:B------:R-:W-:Y:S05]  /*2f150*/  BRA `(.L_x_2676) ;  /* 0xfffffdb400107947 */ /* 0x000fea000383ffff */
.L_x_2424:
        /* <DEDUP_REMOVED lines=8> */
.L_x_2678:
[----:B------:R-:W-:Y:S05]  /*2f1e0*/  BSYNC B1 ;  /* 0x0000000000017941 */ /* 0x000fea0003800000 */
.L_x_2677:
[----:B------:R-:W-:Y:S05]  /*2f1f0*/  BRA `(.L_x_2679) ;  /* 0xfffffdd800d87947 */ /* 0x000fea000383ffff */
.L_x_2425:
        /* <DEDUP_REMOVED lines=8> */
.L_x_2681:
[----:B------:R-:W-:Y:S05]  /*2f280*/  BSYNC B1 ;  /* 0x0000000000017941 */ /* 0x000fea0003800000 */
.L_x_2680:
[----:B------:R-:W-:Y:S05]  /*2f290*/  BRA `(.L_x_2682) ;  /* 0xfffffdd800b87947 */ /* 0x000fea000383ffff */
.L_x_2426:
        /* <DEDUP_REMOVED lines=8> */
.L_x_2684:
[----:B------:R-:W-:Y:S05]  /*2f320*/  BSYNC B1 ;  /* 0x0000000000017941 */ /* 0x000fea0003800000 */
.L_x_2683:
[----:B------:R-:W-:Y:S05]  /*2f330*/  BRA `(.L_x_2685) ;  /* 0xfffffdd800987947 */ /* 0x000fea000383ffff */
.L_x_2427:
        /* <DEDUP_REMOVED lines=8> */
.L_x_2687:
[----:B------:R-:W-:Y:S05]  /*2f3c0*/  BSYNC B1 ;  /* 0x0000000000017941 */ /* 0x000fea0003800000 */
.L_x_2686:
[----:B------:R-:W-:Y:S05]  /*2f3d0*/  BRA `(.L_x_2688) ;  /* 0xfffffdd800787947 */ /* 0x000fea000383ffff */
.L_x_2428:
        /* <DEDUP_REMOVED lines=8> */
.L_x_2690:
[----:B------:R-:W-:Y:S05]  /*2f460*/  BSYNC B1 ;  /* 0x0000000000017941 */ /* 0x000fea0003800000 */
.L_x_2689:
[----:B------:R-:W-:Y:S05]  /*2f470*/  BRA `(.L_x_2691) ;  /* 0xfffffdd800587947 */ /* 0x000fea000383ffff */
.L_x_2429:
        /* <DEDUP_REMOVED lines=8> */
.L_x_2693:
[----:B------:R-:W-:Y:S05]  /*2f500*/  BSYNC B1 ;  /* 0x0000000000017941 */ /* 0x000fea0003800000 */
.L_x_2692:
[----:B------:R-:W-:Y:S05]  /*2f510*/  BRA `(.L_x_2694) ;  /* 0xfffffdd800387947 */ /* 0x000fea000383ffff */
.L_x_2430:
        /* <DEDUP_REMOVED lines=8> */
.L_x_2696:
[----:B------:R-:W-:Y:S05]  /*2f5a0*/  BSYNC B1 ;  /* 0x0000000000017941 */ /* 0x000fea0003800000 */
.L_x_2695:
[----:B------:R-:W-:Y:S05]  /*2f5b0*/  BRA `(.L_x_2697) ;  /* 0xfffffdd800187947 */ /* 0x000fea000383ffff */
.L_x_2431:
        /* <DEDUP_REMOVED lines=8> */
.L_x_2699:
[----:B------:R-:W-:Y:S05]  /*2f640*/  BSYNC B1 ;  /* 0x0000000000017941 */ /* 0x000fea0003800000 */
.L_x_2698:
[----:B------:R-:W-:Y:S05]  /*2f650*/  BRA `(.L_x_2700) ;  /* 0xfffffdd400f87947 */ /* 0x000fea000383ffff */
.L_x_2432:
        /* <DEDUP_REMOVED lines=8> */
.L_x_2702:
[----:B------:R-:W-:Y:S05]  /*2f6e0*/  BSYNC B1 ;  /* 0x0000000000017941 */ /* 0x000fea0003800000 */
.L_x_2701:
[----:B------:R-:W-:Y:S05]  /*2f6f0*/  BRA `(.L_x_2703) ;  /* 0xfffffdd400d87947 */ /* 0x000fea000383ffff */
.L_x_2433:
        /* <DEDUP_REMOVED lines=8> */
.L_x_2705:
[----:B------:R-:W-:Y:S05]  /*2f780*/  BSYNC B1 ;  /* 0x0000000000017941 */ /* 0x000fea0003800000 */
.L_x_2704:
[----:B------:R-:W-:Y:S05]  /*2f790*/  BRA `(.L_x_2706) ;  /* 0xfffffdd400b87947 */ /* 0x000fea000383ffff */
.L_x_2434:
        /* <DEDUP_REMOVED lines=8> */
.L_x_2708:
[----:B------:R-:W-:Y:S05]  /*2f820*/  BSYNC B1 ;  /* 0x0000000000017941 */ /* 0x000fea0003800000 */
.L_x_2707:
[----:B------:R-:W-:Y:S05]  /*2f830*/  BRA `(.L_x_2709) ;  /* 0xfffffdd400987947 */ /* 0x000fea000383ffff */
.L_x_2435:
        /* <DEDUP_REMOVED lines=8> */
.L_x_2711:
[----:B------:R-:W-:Y:S05]  /*2f8c0*/  BSYNC B1 ;  /* 0x0000000000017941 */ /* 0x000fea0003800000 */
.L_x_2710:
[----:B------:R-:W-:Y:S05]  /*2f8d0*/  BRA `(.L_x_2712) ;  /* 0xfffffdd400787947 */ /* 0x000fea000383ffff */
.L_x_2436:
        /* <DEDUP_REMOVED lines=8> */
.L_x_2714:
[----:B------:R-:W-:Y:S05]  /*2f960*/  BSYNC B1 ;  /* 0x0000000000017941 */ /* 0x000fea0003800000 */
.L_x_2713:
[----:B------:R-:W-:Y:S05]  /*2f970*/  BRA `(.L_x_2715) ;  /* 0xfffffdd400587947 */ /* 0x000fea000383ffff */
.L_x_2437:
        /* <DEDUP_REMOVED lines=8> */
.L_x_2717:
[----:B------:R-:W-:Y:S05]  /*2fa00*/  BSYNC B1 ;  /* 0x0000000000017941 */ /* 0x000fea0003800000 */
.L_x_2716:
[----:B------:R-:W-:Y:S05]  /*2fa10*/  BRA `(.L_x_2718) ;  /* 0xfffffdd4003c7947 */ /* 0x000fea000383ffff */
.L_x_2438:
        /* <DEDUP_REMOVED lines=8> */
.L_x_2720:
[----:B------:R-:W-:Y:S05]  /*2faa0*/  BSYNC B1 ;  /* 0x0000000000017941 */ /* 0x000fea0003800000 */
.L_x_2719:
[----:B------:R-:W-:Y:S05]  /*2fab0*/  BRA `(.L_x_2721) ;  /* 0xfffffdd400207947 */ /* 0x000fea000383ffff */
.L_x_2439:
        /* <DEDUP_REMOVED lines=8> */
.L_x_2723:
[----:B------:R-:W-:Y:S05]  /*2fb40*/  BSYNC B1 ;  /* 0x0000000000017941 */ /* 0x000fea0003800000 */
.L_x_2722:
[----:B------:R-:W-:Y:S05]  /*2fb50*/  BRA `(.L_x_2724) ;  /* 0xfffffdd400047947 */ /* 0x000fea000383ffff */
.L_x_2441:
[----:B0-----:R0:W1:Y:S02]  /*2fb60*/  SYNCS.PHASECHK.TRANS64.TRYWAIT P4, [R16+URZ+0x38800], R99 ;  /* 0x03880063100075a7 */ /* 0x001064000808017f */
[----:B-1----:R-:W-:Y:S05]  /*2fb70*/  @!P4 NANOSLEEP.SYNCS 0x989680 ;  /* 0x009896800000c95d */ /* 0x002fea0003900000 */
[----:B------:R-:W1:Y:S02]  /*2fb80*/  @!P4 SYNCS.PHASECHK.TRANS64 P4, [R16+URZ+0x38800], R99 ;  /* 0x038800631000c5a7 */ /* 0x000e64000808007f */
[----:B-1----:R-:W-:Y:S05]  /*2fb90*/  @!P4 BRA `(.L_x_2441) ;  /* 0xfffffffc00f0c947 */ /* 0x002fea000383ffff */
[----:B------:R-:W-:Y:S05]  /*2fba0*/  BRA `(.L_x_2725) ;  /* 0xfffffdd400847947 */ /* 0x000fea000383ffff */
.L_x_2481:
        /* <DEDUP_REMOVED lines=8> */
.L_x_2727:
[----:B------:R-:W-:Y:S05]  /*2fc30*/  BSYNC B1 ;  /* 0x0000000000017941 */ /* 0x000fea0003800000 */
.L_x_2726:
[----:B------:R-:W-:Y:S05]  /*2fc40*/  BRA `(.L_x_2728) ;  /* 0xfffffe1800687947 */ /* 0x000fea000383ffff */
.L_x_2482:
[----:B------:R-:W-:Y:S01]  /*2fc50*/  BSSY B1, `(.L_x_2729) ;  /* 0x0000008000017945 */ /* 0x000fe20003800000 */
[----:B------:R-:W-:Y:S01]  /*2fc60*/  MOV R13, R8 ;  /* 0x00000008000d7202 */ /* 0x000fe20000000f00 */
[----:B------:R-:W-:Y:S02]  /*2fc70*/  IMAD.MOV.U32 R12, RZ, RZ, RZ ;  /* 0x000000ffff0c7224 */ /* 0x000fe400078e00ff */
[----:B------:R-:W-:Y:S02]  /*2fc80*/  IMAD.MOV.U32 R11, RZ, RZ, 0x181f ;  /* 0x0000181fff0b7424 */ /* 0x000fe400078e00ff */
[----:B------:R-:W-:-:S07]  /*2fc90*/  IMAD.MOV.U32 R15, RZ, RZ, -0x1 ;  /* 0xffffffffff0f7424 */ /* 0x000fce00078e00ff */
[----:B------:R-:W-:Y:S05]  /*2fca0*/  WARPSYNC.COLLECTIVE R15, `(.L_x_2730) ;  /* 0x000000000f087348 */ /* 0x000fea0003c00000 */
[----:B------:R0:W1:Y:S02]  /*2fcb0*/  SHFL.IDX P6, R14, R13, R12, R11 ;  /* 0x0000000c0d0e7389 */ /* 0x00006400000c000b */
[----:B01----:R-:W-:Y:S01]  /*2fcc0*/  ENDCOLLECTIVE ;  /* 0x000000000000791b */ /* 0x003fe20003800000 */
.L_x_2730:
[----:B------:R-:W-:Y:S05]  /*2fcd0*/  BSYNC B1 ;  /* 0x0000000000017941 */ /* 0x000fea0003800000 */
.L_x_2729:
[----:B------:R-:W-:Y:S05]  /*2fce0*/  BRA `(.L_x_2731) ;  /* 0xfffffe1800487947 */ /* 0x000fea000383ffff */
.L_x_2483:
        /* <DEDUP_REMOVED lines=8> */
.L_x_2733:
[----:B------:R-:W-:Y:S05]  /*2fd70*/  BSYNC B1 ;  /* 0x0000000000017941 */ /* 0x000fea0003800000 */
.L_x_2732:
[----:B------:R-:W-:Y:S05]  /*2fd80*/  BRA `(.L_x_2734) ;  /* 0xfffffe1800287947 */ /* 0x000fea000383ffff */
.L_x_2484:
        /* <DEDUP_REMOVED lines=8> */
.L_x_2736:
[----:B------:R-:W-:Y:S05]  /*2fe10*/  BSYNC B1 ;  /* 0x0000000000017941 */ /* 0x000fea0003800000 */
.L_x_2735:
[----:B------:R-:W-:Y:S05]  /*2fe20*/  BRA `(.L_x_2737) ;  /* 0xfffffe1800087947 */ /* 0x000fea000383ffff */
.L_x_2485:
        /* <DEDUP_REMOVED lines=8> */
.L_x_2739:
[----:B------:R-:W-:Y:S05]  /*2feb0*/  BSYNC B1 ;  /* 0x0000000000017941 */ /* 0x000fea0003800000 */
.L_x_2738:
[----:B------:R-:W-:Y:S05]  /*2fec0*/  BRA `(.L_x_2740) ;  /* 0xfffffe1400e87947 */ /* 0x000fea000383ffff */
.L_x_2486:
        /* <DEDUP_REMOVED lines=8> */
.L_x_2742:
[----:B------:R-:W-:Y:S05]  /*2ff50*/  BSYNC B1 ;  /* 0x0000000000017941 */ /* 0x000fea0003800000 */
.L_x_2741:
[----:B------:R-:W-:Y:S05]  /*2ff60*/  BRA `(.L_x_2743) ;  /* 0xfffffe1400c87947 */ /* 0x000fea000383ffff */
.L_x_2487:
        /* <DEDUP_REMOVED lines=8> */
.L_x_2745:
[----:B------:R-:W-:Y:S05]  /*2fff0*/  BSYNC B1 ;  /* 0x0000000000017941 */ /* 0x000fea0003800000 */
.L_x_2744:
[----:B------:R-:W-:Y:S05]  /*30000*/  BRA `(.L_x_2746) ;  /* 0xfffffe1400a87947 */ /* 0x000fea000383ffff */
.L_x_2488:
        /* <DEDUP_REMOVED lines=8> */
.L_x_2748:
[----:B------:R-:W-:Y:S05]  /*30090*/  BSYNC B1 ;  /* 0x0000000000017941 */ /* 0x000fea0003800000 */
.L_x_2747:
[----:B------:R-:W-:Y:S05]  /*300a0*/  BRA `(.L_x_2749) ;  /* 0xfffffe1400887947 */ /* 0x000fea000383ffff */
.L_x_2489:
        /* <DEDUP_REMOVED lines=8> */
.L_x_2751:
[----:B------:R-:W-:Y:S05]  /*30130*/  BSYNC B1 ;  /* 0x0000000000017941 */ /* 0x000fea0003800000 */
.L_x_2750:
[----:B------:R-:W-:Y:S05]  /*30140*/  BRA `(.L_x_2752) ;  /* 0xfffffe1400687947 */ /* 0x000fea000383ffff */
.L_x_2490:
        /* <DEDUP_REMOVED lines=8> */
.L_x_2754:
[----:B------:R-:W-:Y:S05]  /*301d0*/  BSYNC B1 ;  /* 0x0000000000017941 */ /* 0x000fea0003800000 */
.L_x_2753:
[----:B------:R-:W-:Y:S05]  /*301e0*/  BRA `(.L_x_2755) ;  /* 0xfffffe1400487947 */ /* 0x000fea000383ffff */
.L_x_2491:
        /* <DEDUP_REMOVED lines=8> */
.L_x_2757:
[----:B------:R-:W-:Y:S05]  /*30270*/  BSYNC B1 ;  /* 0x0000000000017941 */ /* 0x000fea0003800000 */
.L_x_2756:
[----:B------:R-:W-:Y:S05]  /*30280*/  BRA `(.L_x_2758) ;  /* 0xfffffe1400287947 */ /* 0x000fea000383ffff */
.L_x_2492:
        /* <DEDUP_REMOVED lines=8> */
.L_x_2760:
[----:B------:R-:W-:Y:S05]  /*30310*/  BSYNC B1 ;  /* 0x0000000000017941 */ /* 0x000fea0003800000 */
.L_x_2759:
[----:B------:R-:W-:Y:S05]  /*30320*/  BRA `(.L_x_2761) ;  /* 0xfffffe1400087947 */ /* 0x000fea000383ffff */
.L_x_2493:
        /* <DEDUP_REMOVED lines=8> */
.L_x_2763:
[----:B------:R-:W-:Y:S05]  /*303b0*/  BSYNC B1 ;  /* 0x0000000000017941 */ /* 0x000fea0003800000 */
.L_x_2762:
[----:B------:R-:W-:Y:S05]  /*303c0*/  BRA `(.L_x_2764) ;  /* 0xfffffe1000e87947 */ /* 0x000fea000383ffff */
.L_x_2494:
        /* <DEDUP_REMOVED lines=8> */
.L_x_2766:
[----:B------:R-:W-:Y:S05]  /*30450*/  BSYNC B1 ;  /* 0x0000000000017941 */ /* 0x000fea0003800000 */
.L_x_2765:
[----:B------:R-:W-:Y:S05]  /*30460*/  BRA `(.L_x_2767) ;  /* 0xfffffe1000cc7947 */ /* 0x000fea000383ffff */
.L_x_2495:
        /* <DEDUP_REMOVED lines=8> */
.L_x_2769:
[----:B------:R-:W-:Y:S05]  /*304f0*/  BSYNC B1 ;  /* 0x0000000000017941 */ /* 0x000fea0003800000 */
.L_x_2768:
[----:B------:R-:W-:Y:S05]  /*30500*/  BRA `(.L_x_2770) ;  /* 0xfffffe1000b07947 */ /* 0x000fea000383ffff */
.L_x_2496:
        /* <DEDUP_REMOVED lines=8> */
.L_x_2772:
[----:B------:R-:W-:Y:S05]  /*30590*/  BSYNC B1 ;  /* 0x0000000000017941 */ /* 0x000fea0003800000 */
.L_x_2771:
[----:B------:R-:W-:Y:S05]  /*305a0*/  BRA `(.L_x_2773) ;  /* 0xfffffe1000987947 */ /* 0x000fea000383ffff */
.L_x_2498:
[----:B0-----:R0:W1:Y:S02]  /*305b0*/  SYNCS.PHASECHK.TRANS64.TRYWAIT P4, [R16+URZ+0x38800], R9 ;  /* 0x03880009100075a7 */ /* 0x001064000808017f */
[----:B-1----:R-:W-:Y:S05]  /*305c0*/  @!P4 NANOSLEEP.SYNCS 0x989680 ;  /* 0x009896800000c95d */ /* 0x002fea0003900000 */
[----:B------:R-:W1:Y:S02]  /*305d0*/  @!P4 SYNCS.PHASECHK.TRANS64 P4, [R16+URZ+0x38800], R9 ;  /* 0x038800091000c5a7 */ /* 0x000e64000808007f */
[----:B-1----:R-:W-:Y:S05]  /*305e0*/  @!P4 BRA `(.L_x_2498) ;  /* 0xfffffffc00f0c947 */ /* 0x002fea000383ffff */
[----:B------:R-:W-:Y:S05]  /*305f0*/  BRA `(.L_x_2774) ;  /* 0xfffffe1400187947 */ /* 0x000fea000383ffff */
.L_x_2516:
[----:B-1----:R1:W2:Y:S02]  /*30600*/  SYNCS.PHASECHK.TRANS64.TRYWAIT P2, [R0+URZ+0x38830], R3 ;  /* 0x03883003000075a7 */ /* 0x0022a4000804017f */
[----:B--2---:R-:W-:Y:S05]  /*30610*/  @!P2 NANOSLEEP.SYNCS 0x989680 ;  /* 0x009896800000a95d */ /* 0x004fea0003900000 */
[----:B------:R-:W2:Y:S02]  /*30620*/  @!P2 SYNCS.PHASECHK.TRANS64 P2, [R0+URZ+0x38830], R3 ;  /* 0x038830030000a5a7 */ /* 0x000ea4000804007f */
[----:B--2---:R-:W-:Y:S05]  /*30630*/  @!P2 BRA `(.L_x_2516) ;  /* 0xfffffffc00f0a947 */ /* 0x004fea000383ffff */
[----:B------:R-:W-:Y:S05]  /*30640*/  BRA `(.L_x_2515) ;  /* 0xfffffe4c00987947 */ /* 0x000fea000383ffff */
.L_x_2523:
[----:B-1----:R1:W2:Y:S02]  /*30650*/  SYNCS.PHASECHK.TRANS64.TRYWAIT P2, [R11+URZ+0x38830], R12 ;  /* 0x0388300c0b0075a7 */ /* 0x0022a4000804017f */
[----:B--2---:R-:W-:Y:S05]  /*30660*/  @!P2 NANOSLEEP.SYNCS 0x989680 ;  /* 0x009896800000a95d */ /* 0x004fea0003900000 */
[----:B------:R-:W2:Y:S02]  /*30670*/  @!P2 SYNCS.PHASECHK.TRANS64 P2, [R11+URZ+0x38830], R12 ;  /* 0x0388300c0b00a5a7 */ /* 0x000ea4000804007f */
[----:B--2---:R-:W-:Y:S05]  /*30680*/  @!P2 BRA `(.L_x_2523) ;  /* 0xfffffffc00f0a947 */ /* 0x004fea000383ffff */
[----:B------:R-:W-:Y:S05]  /*30690*/  BRA `(.L_x_2522) ;  /* 0xfffffea000d87947 */ /* 0x000fea000383ffff */
.L_x_2528:
[----:B-1----:R1:W2:Y:S02]  /*306a0*/  SYNCS.PHASECHK.TRANS64.TRYWAIT P2, [R9+URZ+0x38850], R0 ;  /* 0x03885000090075a7 */ /* 0x0022a4000804017f */
[----:B--2---:R-:W-:Y:S05]  /*306b0*/  @!P2 NANOSLEEP.SYNCS 0x989680 ;  /* 0x009896800000a95d */ /* 0x004fea0003900000 */
[----:B------:R-:W2:Y:S02]  /*306c0*/  @!P2 SYNCS.PHASECHK.TRANS64 P2, [R9+URZ+0x38850], R0 ;  /* 0x038850000900a5a7 */ /* 0x000ea4000804007f */
[----:B--2---:R-:W-:Y:S05]  /*306d0*/  @!P2 BRA `(.L_x_2528) ;  /* 0xfffffffc00f0a947 */ /* 0x004fea000383ffff */
[----:B------:R-:W-:Y:S05]  /*306e0*/  BRA `(.L_x_2527) ;  /* 0xfffffed800a07947 */ /* 0x000fea000383ffff */
.L_x_2536:
[----:B-1----:R1:W2:Y:S02]  /*306f0*/  SYNCS.PHASECHK.TRANS64.TRYWAIT P2, [R3+URZ+0x38830], R12 ;  /* 0x0388300c030075a7 */ /* 0x0022a4000804017f */
[----:B--2---:R-:W-:Y:S05]  /*30700*/  @!P2 NANOSLEEP.SYNCS 0x989680 ;  /* 0x009896800000a95d */ /* 0x004fea0003900000 */
[----:B------:R-:W2:Y:S02]  /*30710*/  @!P2 SYNCS.PHASECHK.TRANS64 P2, [R3+URZ+0x38830], R12 ;  /* 0x0388300c0300a5a7 */ /* 0x000ea4000804007f */
[----:B--2---:R-:W-:Y:S05]  /*30720*/  @!P2 BRA `(.L_x_2536) ;  /* 0xfffffffc00f0a947 */ /* 0x004fea000383ffff */
[----:B------:R-:W-:Y:S05]  /*30730*/  BRA `(.L_x_2535) ;  /* 0xfffffef400a47947 */ /* 0x000fea000383ffff */
.L_x_2541:
[----:B-1----:R1:W2:Y:S02]  /*30740*/  SYNCS.PHASECHK.TRANS64.TRYWAIT P2, [R9+URZ+0x38850], R0 ;  /* 0x03885000090075a7 */ /* 0x0022a4000804017f */
[----:B--2---:R-:W-:Y:S05]  /*30750*/  @!P2 NANOSLEEP.SYNCS 0x989680 ;  /* 0x009896800000a95d */ /* 0x004fea0003900000 */
[----:B------:R-:W2:Y:S02]  /*30760*/  @!P2 SYNCS.PHASECHK.TRANS64 P2, [R9+URZ+0x38850], R0 ;  /* 0x038850000900a5a7 */ /* 0x000ea4000804007f */
[----:B--2---:R-:W-:Y:S05]  /*30770*/  @!P2 BRA `(.L_x_2541) ;  /* 0xfffffffc00f0a947 */ /* 0x004fea000383ffff */
[----:B------:R-:W-:Y:S05]  /*30780*/  BRA `(.L_x_2540) ;  /* 0xffffff2c006c7947 */ /* 0x000fea000383ffff */
.L_x_2547:
[----:B-1----:R1:W2:Y:S02]  /*30790*/  SYNCS.PHASECHK.TRANS64.TRYWAIT P0, [R0+URZ+0x38850], R7 ;  /* 0x03885007000075a7 */ /* 0x0022a4000800017f */
[----:B--2---:R-:W-:Y:S05]  /*307a0*/  @!P0 NANOSLEEP.SYNCS 0x989680 ;  /* 0x009896800000895d */ /* 0x004fea0003900000 */
[----:B------:R-:W2:Y:S02]  /*307b0*/  @!P0 SYNCS.PHASECHK.TRANS64 P0, [R0+URZ+0x38850], R7 ;  /* 0x03885007000085a7 */ /* 0x000ea4000800007f */
[----:B--2---:R-:W-:Y:S05]  /*307c0*/  @!P0 BRA `(.L_x_2547) ;  /* 0xfffffffc00f08947 */ /* 0x004fea000383ffff */
[----:B------:R-:W-:Y:S05]  /*307d0*/  BRA `(.L_x_2546) ;  /* 0xffffff4800d07947 */ /* 0x000fea000383ffff */
.L_x_2581:
        /* <DEDUP_REMOVED lines=11> */
.L_x_2776:
[----:B------:R-:W-:Y:S05]  /*30890*/  BSYNC B1 ;  /* 0x0000000000017941 */ /* 0x000fea0003800000 */
.L_x_2775:
[----:B------:R-:W-:Y:S05]  /*308a0*/  BRA `(.L_x_2777) ;  /* 0xffffff9400107947 */ /* 0x000fea000383ffff */
.L_x_2582:
[----:B------:R-:W-:Y:S01]  /*308b0*/  BSSY B1, `(.L_x_2778) ;  /* 0x0000006000017945 */ /* 0x000fe20003800000 */
[----:B------:R-:W-:-:S07]  /*308c0*/  IMAD.MOV.U32 R15, RZ, RZ, -0x1 ;  /* 0xffffffffff0f7424 */ /* 0x000fce00078e00ff */
[----:B------:R-:W-:Y:S05]  /*308d0*/  WARPSYNC.COLLECTIVE R15, `(.L_x_2779) ;  /* 0x000000000f0c7348 */ /* 0x000fea0003c00000 */
[----:B------:R-:W-:Y:S02]  /*308e0*/  ELECT P6, UR62, PT ;  /* 0x00000000003e782f */ /* 0x000fe400038c0000 */
[----:B------:R-:W-:Y:S01]  /*308f0*/  MOV R14, UR62 ;  /* 0x0000003e000e7c02 */ /* 0x000fe20008000f00 */
[----:B------:R-:W-:Y:S10]  /*30900*/  ENDCOLLECTIVE ;  /* 0x000000000000791b */ /* 0x000ff40003800000 */
.L_x_2779:
[----:B------:R-:W-:Y:S05]  /*30910*/  BSYNC B1 ;  /* 0x0000000000017941 */ /* 0x000fea0003800000 */
.L_x_2778:
[----:B------:R-:W-:Y:S05]  /*30920*/  BRA `(.L_x_2780) ;  /* 0xffffff9000fc7947 */ /* 0x000fea000383ffff */
.L_x_2584:
[----:B0-----:R0:W1:Y:S02]  /*30930*/  SYNCS.PHASECHK.TRANS64.TRYWAIT P0, [R9+URZ+0x38820], R5 ;  /* 0x03882005090075a7 */ /* 0x001064000800017f */
[----:B-1----:R-:W-:Y:S05]  /*30940*/  @!P0 NANOSLEEP.SYNCS 0x989680 ;  /* 0x009896800000895d */ /* 0x002fea0003900000 */
[----:B------:R-:W1:Y:S02]  /*30950*/  @!P0 SYNCS.PHASECHK.TRANS64 P0, [R9+URZ+0x38820], R5 ;  /* 0x03882005090085a7 */ /* 0x000e64000800007f */
[----:B-1----:R-:W-:Y:S05]  /*30960*/  @!P0 BRA `(.L_x_2584) ;  /* 0xfffffffc00f08947 */ /* 0x002fea000383ffff */
[----:B------:R-:W-:Y:S05]  /*30970*/  BRA `(.L_x_2781) ;  /* 0xffffff9400187947 */ /* 0x000fea000383ffff */
.L_x_2587:
[----:B0-----:R0:W1:Y:S02]  /*30980*/  SYNCS.PHASECHK.TRANS64.TRYWAIT P0, [R5+URZ+0x388a0], R8 ;  /* 0x0388a008050075a7 */ /* 0x001064000800017f */
[----:B-1----:R-:W-:Y:S05]  /*30990*/  @!P0 NANOSLEEP.SYNCS 0x989680 ;  /* 0x009896800000895d */ /* 0x002fea0003900000 */
[----:B------:R-:W1:Y:S02]  /*309a0*/  @!P0 SYNCS.PHASECHK.TRANS64 P0, [R5+URZ+0x388a0], R8 ;  /* 0x0388a008050085a7 */ /* 0x000e64000800007f */
[----:B-1----:R-:W-:Y:S05]  /*309b0*/  @!P0 BRA `(.L_x_2587) ;  /* 0xfffffffc00f08947 */ /* 0x002fea000383ffff */
[----:B------:R-:W-:Y:S05]  /*309c0*/  BRA `(.L_x_2782) ;  /* 0xffffff9400287947 */ /* 0x000fea000383ffff */
.L_x_2589:
[----:B-1----:R1:W2:Y:S02]  /*309d0*/  SYNCS.PHASECHK.TRANS64.TRYWAIT P0, [R5+URZ+0x388c0], R8 ;  /* 0x0388c008050075a7 */ /* 0x0022a4000800017f */
[----:B--2---:R-:W-:Y:S05]  /*309e0*/  @!P0 NANOSLEEP.SYNCS 0x989680 ;  /* 0x009896800000895d */ /* 0x004fea0003900000 */
[----:B------:R-:W2:Y:S02]  /*309f0*/  @!P0 SYNCS.PHASECHK.TRANS64 P0, [R5+URZ+0x388c0], R8 ;  /* 0x0388c008050085a7 */ /* 0x000ea4000800007f */
[----:B--2---:R-:W-:Y:S05]  /*30a00*/  @!P0 BRA `(.L_x_2589) ;  /* 0xfffffffc00f08947 */ /* 0x004fea000383ffff */
[----:B------:R-:W-:Y:S05]  /*30a10*/  BRA `(.L_x_2783) ;  /* 0xffffff9400c87947 */ /* 0x000fea000383ffff */
.L_x_2593:
[----:B0-----:R0:W1:Y:S02]  /*30a20*/  SYNCS.PHASECHK.TRANS64.TRYWAIT P0, [R6+URZ+0x388a0], R7 ;  /* 0x0388a007060075a7 */ /* 0x001064000800017f */
[----:B-1----:R-:W-:Y:S05]  /*30a30*/  @!P0 NANOSLEEP.SYNCS 0x989680 ;  /* 0x009896800000895d */ /* 0x002fea0003900000 */
[----:B------:R-:W1:Y:S02]  /*30a40*/  @!P0 SYNCS.PHASECHK.TRANS64 P0, [R6+URZ+0x388a0], R7 ;  /* 0x0388a007060085a7 */ /* 0x000e64000800007f */
[----:B-1----:R-:W-:Y:S05]  /*30a50*/  @!P0 BRA `(.L_x_2593) ;  /* 0xfffffffc00f08947 */ /* 0x002fea000383ffff */
[----:B------:R-:W-:Y:S05]  /*30a60*/  BRA `(.L_x_2784) ;  /* 0xffffff9800b07947 */ /* 0x000fea000383ffff */
.L_x_2595:
[----:B-1----:R1:W2:Y:S02]  /*30a70*/  SYNCS.PHASECHK.TRANS64.TRYWAIT P1, [R6+URZ+0x388c0], R7 ;  /* 0x0388c007060075a7 */ /* 0x0022a4000802017f */
[----:B--2---:R-:W-:Y:S05]  /*30a80*/  @!P1 NANOSLEEP.SYNCS 0x989680 ;  /* 0x009896800000995d */ /* 0x004fea0003900000 */
[----:B------:R-:W2:Y:S02]  /*30a90*/  @!P1 SYNCS.PHASECHK.TRANS64 P1, [R6+URZ+0x388c0], R7 ;  /* 0x0388c007060095a7 */ /* 0x000ea4000802007f */
[----:B--2---:R-:W-:Y:S05]  /*30aa0*/  @!P1 BRA `(.L_x_2595) ;  /* 0xfffffffc00f09947 */ /* 0x004fea000383ffff */
[----:B------:R-:W-:Y:S05]  /*30ab0*/  BRA `(.L_x_2785) ;  /* 0xffffff9c00487947 */ /* 0x000fea000383ffff */
.L_x_2608:
        /* <DEDUP_REMOVED lines=11> */
.L_x_2787:
[----:B------:R-:W-:Y:S05]  /*30b70*/  BSYNC B0 ;  /* 0x0000000000007941 */ /* 0x000fea0003800000 */
.L_x_2786:
[----:B------:R-:W-:Y:S05]  /*30b80*/  BRA `(.L_x_2788) ;  /* 0xffffffa800a87947 */ /* 0x000fea000383ffff */
.L_x_2609:
[----:B------:R-:W-:Y:S01]  /*30b90*/  BSSY B0, `(.L_x_2789) ;  /* 0x0000006000007945 */ /* 0x000fe20003800000 */
[----:B------:R-:W-:-:S07]  /*30ba0*/  IMAD.MOV.U32 R15, RZ, RZ, -0x1 ;  /* 0xffffffffff0f7424 */ /* 0x000fce00078e00ff */
[----:B------:R-:W-:Y:S05]  /*30bb0*/  WARPSYNC.COLLECTIVE R15, `(.L_x_2790) ;  /* 0x000000000f0c7348 */ /* 0x000fea0003c00000 */
[----:B------:R-:W-:Y:S02]  /*30bc0*/  ELECT P6, UR62, PT ;  /* 0x00000000003e782f */ /* 0x000fe400038c0000 */
[----:B------:R-:W-:Y:S01]  /*30bd0*/  MOV R14, UR62 ;  /* 0x0000003e000e7c02 */ /* 0x000fe20008000f00 */
[----:B------:R-:W-:Y:S10]  /*30be0*/  ENDCOLLECTIVE ;  /* 0x000000000000791b */ /* 0x000ff40003800000 */
.L_x_2790:
[----:B------:R-:W-:Y:S05]  /*30bf0*/  BSYNC B0 ;  /* 0x0000000000007941 */ /* 0x000fea0003800000 */
.L_x_2789:
[----:B------:R-:W-:Y:S05]  /*30c00*/  BRA `(.L_x_2791) ;  /* 0xffffffa800987947 */ /* 0x000fea000383ffff */
.L_x_2612:
[----:B0-----:R0:W1:Y:S02]  /*30c10*/  SYNCS.PHASECHK.TRANS64.TRYWAIT P0, [R7+URZ+0x38840], R10 ;  /* 0x0388400a070075a7 */ /* 0x001064000800017f */
[----:B-1----:R-:W-:Y:S05]  /*30c20*/  @!P0 NANOSLEEP.SYNCS 0x989680 ;  /* 0x009896800000895d */ /* 0x002fea0003900000 */
[----:B------:R-:W1:Y:S02]  /*30c30*/  @!P0 SYNCS.PHASECHK.TRANS64 P0, [R7+URZ+0x38840], R10 ;  /* 0x0388400a070085a7 */ /* 0x000e64000800007f */
[----:B-1----:R-:W-:Y:S05]  /*30c40*/  @!P0 BRA `(.L_x_2612) ;  /* 0xfffffffc00f08947 */ /* 0x002fea000383ffff */
[----:B------:R-:W-:Y:S05]  /*30c50*/  BRA `(.L_x_2792) ;  /* 0xffffffa800fc7947 */ /* 0x000fea000383ffff */
.L_x_2615:
        /* <DEDUP_REMOVED lines=8> */
.L_x_2623:
[----:B0-----:R0:W1:Y:S02]  /*30ce0*/  SYNCS.PHASECHK.TRANS64.TRYWAIT P0, [R7+URZ+0x38840], R8 ;  /* 0x03884008070075a7 */ /* 0x001064000800017f */
[----:B-1----:R-:W-:Y:S05]  /*30cf0*/  @!P0 NANOSLEEP.SYNCS 0x989680 ;  /* 0x009896800000895d */ /* 0x002fea0003900000 */
[----:B------:R-:W1:Y:S02]  /*30d00*/  @!P0 SYNCS.PHASECHK.TRANS64 P0, [R7+URZ+0x38840], R8 ;  /* 0x03884008070085a7 */ /* 0x000e64000800007f */
[----:B-1----:R-:W-:Y:S05]  /*30d10*/  @!P0 BRA `(.L_x_2623) ;  /* 0xfffffffc00f08947 */ /* 0x002fea000383ffff */
[----:B------:R-:W-:Y:S05]  /*30d20*/  BRA `(.L_x_2794) ;  /* 0xffffffb400287947 */ /* 0x000fea000383ffff */
.L_x_2625:
[----:B0-----:R0:W1:Y:S02]  /*30d30*/  SYNCS.PHASECHK.TRANS64.TRYWAIT P0, [R8+URZ+0x60], R7 ;  /* 0x00006007080075a7 */ /* 0x001064000800017f */
[----:B-1----:R-:W-:Y:S05]  /*30d40*/  @!P0 NANOSLEEP.SYNCS 0x989680 ;  /* 0x009896800000895d */ /* 0x002fea0003900000 */
[----:B------:R-:W1:Y:S02]  /*30d50*/  @!P0 SYNCS.PHASECHK.TRANS64 P0, [R8+URZ+0x60], R7 ;  /* 0x00006007080085a7 */ /* 0x000e64000800007f */
[----:B-1----:R-:W-:Y:S05]  /*30d60*/  @!P0 BRA `(.L_x_2625) ;  /* 0xfffffffc00f08947 */ /* 0x002fea000383ffff */
[----:B------:R-:W-:Y:S05]  /*30d70*/  BRA `(.L_x_2795) ;  /* 0xffffffb400e87947 */ /* 0x000fea000383ffff */
.L_x_2630:
[----:B-1----:R1:W2:Y:S02]  /*30d80*/  SYNCS.PHASECHK.TRANS64.TRYWAIT P0, [R2+URZ+0x38840], R3 ;  /* 0x03884003020075a7 */ /* 0x0022a4000800017f */
[----:B--2---:R-:W-:Y:S05]  /*30d90*/  @!P0 NANOSLEEP.SYNCS 0x989680 ;  /* 0x009896800000895d */ /* 0x004fea0003900000 */
[----:B------:R-:W2:Y:S02]  /*30da0*/  @!P0 SYNCS.PHASECHK.TRANS64 P0, [R2+URZ+0x38840], R3 ;  /* 0x03884003020085a7 */ /* 0x000ea4000800007f */
[----:B--2---:R-:W-:Y:S05]  /*30db0*/  @!P0 BRA `(.L_x_2630) ;  /* 0xfffffffc00f08947 */ /* 0x004fea000383ffff */
[----:B------:R-:W-:Y:S05]  /*30dc0*/  BRA `(.L_x_2796) ;  /* 0xffffffbc006c7947 */ /* 0x000fea000383ffff */
.L_x_2632:
[----:B0-----:R0:W1:Y:S02]  /*30dd0*/  SYNCS.PHASECHK.TRANS64.TRYWAIT P1, [R3+URZ+0x60], R2 ;  /* 0x00006002030075a7 */ /* 0x001064000802017f */
[----:B-1----:R-:W-:Y:S05]  /*30de0*/  @!P1 NANOSLEEP.SYNCS 0x989680 ;  /* 0x009896800000995d */ /* 0x002fea0003900000 */
[----:B------:R-:W1:Y:S02]  /*30df0*/  @!P1 SYNCS.PHASECHK.TRANS64 P1, [R3+URZ+0x60], R2 ;  /* 0x00006002030095a7 */ /* 0x000e64000802007f */
[----:B-1----:R-:W-:Y:S05]  /*30e00*/  @!P1 BRA `(.L_x_2632) ;  /* 0xfffffffc00f09947 */ /* 0x002fea000383ffff */
[----:B------:R-:W-:Y:S05]  /*30e10*/  BRA `(.L_x_2797) ;  /* 0xffffffc0002c7947 */ /* 0x000fea000383ffff */
.L_x_2637:
[----:B--2---:R2:W3:Y:S02]  /*30e20*/  SYNCS.PHASECHK.TRANS64.TRYWAIT P0, [R2+URZ+0x38840], R3 ;  /* 0x03884003020075a7 */ /* 0x0044e4000800017f */
[----:B---3--:R-:W-:Y:S05]  /*30e30*/  @!P0 NANOSLEEP.SYNCS 0x989680 ;  /* 0x009896800000895d */ /* 0x008fea0003900000 */
[----:B------:R-:W3:Y:S02]  /*30e40*/  @!P0 SYNCS.PHASECHK.TRANS64 P0, [R2+URZ+0x38840], R3 ;  /* 0x03884003020085a7 */ /* 0x000ee4000800007f */
[----:B---3--:R-:W-:Y:S05]  /*30e50*/  @!P0 BRA `(.L_x_2637) ;  /* 0xfffffffc00f08947 */ /* 0x008fea000383ffff */
[----:B------:R-:W-:Y:S05]  /*30e60*/  BRA `(.L_x_2798) ;  /* 0xffffffc400707947 */ /* 0x000fea000383ffff */
.L_x_2639:
[----:B0-----:R0:W1:Y:S02]  /*30e70*/  SYNCS.PHASECHK.TRANS64.TRYWAIT P1, [R2+URZ+0x60], R9 ;  /* 0x00006009020075a7 */ /* 0x001064000802017f */
[----:B-1----:R-:W-:Y:S05]  /*30e80*/  @!P1 NANOSLEEP.SYNCS 0x989680 ;  /* 0x009896800000995d */ /* 0x002fea0003900000 */
[----:B------:R-:W1:Y:S02]  /*30e90*/  @!P1 SYNCS.PHASECHK.TRANS64 P1, [R2+URZ+0x60], R9 ;  /* 0x00006009020095a7 */ /* 0x000e64000802007f */
[----:B-1----:R-:W-:Y:S05]  /*30ea0*/  @!P1 BRA `(.L_x_2639) ;  /* 0xfffffffc00f09947 */ /* 0x002fea000383ffff */
[----:B------:R-:W-:Y:S05]  /*30eb0*/  BRA `(.L_x_2799) ;  /* 0xffffffc800307947 */ /* 0x000fea000383ffff */
.L_x_2646:
[----:B-1----:R1:W2:Y:S02]  /*30ec0*/  SYNCS.PHASECHK.TRANS64.TRYWAIT P0, [R3+URZ+0x38860], R0 ;  /* 0x03886000030075a7 */ /* 0x0022a4000800017f */
[----:B--2---:R-:W-:Y:S05]  /*30ed0*/  @!P0 NANOSLEEP.SYNCS 0x989680 ;  /* 0x009896800000895d */ /* 0x004fea0003900000 */
[----:B------:R-:W2:Y:S02]  /*30ee0*/  @!P0 SYNCS.PHASECHK.TRANS64 P0, [R3+URZ+0x38860], R0 ;  /* 0x03886000030085a7 */ /* 0x000ea4000800007f */
[----:B--2---:R-:W-:Y:S05]  /*30ef0*/  @!P0 BRA `(.L_x_2646) ;  /* 0xfffffffc00f08947 */ /* 0x004fea000383ffff */
[----:B------:R-:W-:Y:S05]  /*30f00*/  BRA `(.L_x_2800) ;  /* 0xffffffcc005c7947 */ /* 0x000fea000383ffff */
.L_x_2648:
[----:B------:R-:W-:Y:S01]  /*30f10*/  BSSY B0, `(.L_x_2801) ;  /* 0x0000008000007945 */ /* 0x000fe20003800000 */
[----:B------:R-:W-:Y:S01]  /*30f20*/  MOV R13, R16 ;  /* 0x00000010000d7202 */ /* 0x000fe20000000f00 */
[----:B------:R-:W-:Y:S02]  /*30f30*/  IMAD.MOV.U32 R12, RZ, RZ, RZ ;  /* 0x000000ffff0c7224 */ /* 0x000fe400078e00ff */
[----:B------:R-:W-:Y:S02]  /*30f40*/  IMAD.MOV.U32 R11, RZ, RZ, 0x1f ;  /* 0x0000001fff0b7424 */ /* 0x000fe400078e00ff */
[----:B0-----:R-:W-:-:S07]  /*30f50*/  IMAD.MOV.U32 R15, RZ, RZ, -0x1 ;  /* 0xffffffffff0f7424 */ /* 0x001fce00078e00ff */
[----:B-1----:R-:W-:Y:S05]  /*30f60*/  WARPSYNC.COLLECTIVE R15, `(.L_x_2802) ;  /* 0x000000000f087348 */ /* 0x002fea0003c00000 */
[----:B------:R0:W2:Y:S02]  /*30f70*/  SHFL.IDX P6, R14, R13, R12, R11 ;  /* 0x0000000c0d0e7389 */ /* 0x0000a400000c000b */
[----:B012---:R-:W-:Y:S01]  /*30f80*/  ENDCOLLECTIVE ;  /* 0x000000000000791b */ /* 0x007fe20003800000 */
.L_x_2802:
[----:B------:R-:W-:Y:S05]  /*30f90*/  BSYNC B0 ;  /* 0x0000000000007941 */ /* 0x000fea0003800000 */
.L_x_2801:
        /* <DEDUP_REMOVED lines=8> */
.L_x_2803:
[----:B------:R-:W-:Y:S01]  /*31020*/  IMAD.MOV.U32 R16, RZ, RZ, R14 ;  /* 0x000000ffff107224 */ /* 0x000fe200078e000e */
[----:B------:R-:W-:Y:S06]  /*31030*/  BRA `(.L_x_2804) ;  /* 0xffffffd0000c7947 */ /* 0x000fec000383ffff */
.L_x_2651:
        /* <DEDUP_REMOVED lines=8> */
.L_x_2806:
[----:B------:R-:W-:Y:S05]  /*310c0*/  BSYNC B0 ;  /* 0x0000000000007941 */ /* 0x000fea0003800000 */
.L_x_2805:
        /* <DEDUP_REMOVED lines=10> */
.L_x_2807:
        /* <DEDUP_REMOVED lines=8> */
.L_x_2808:
        /* <DEDUP_REMOVED lines=8> */
.L_x_2809:
        /* <DEDUP_REMOVED lines=8> */
.L_x_2810:
        /* <DEDUP_REMOVED lines=8> */
.L_x_2811:
[----:B------:R-:W-:Y:S05]  /*31370*/  BRA `(.L_x_2812) ;  /* 0xffffffcc00d07947 */ /* 0x000fea000383ffff */
.L_x_2656:
        /* <DEDUP_REMOVED lines=8> */
.L_x_2814:
[----:B------:R-:W-:Y:S05]  /*31400*/  BSYNC B0 ;  /* 0x0000000000007941 */ /* 0x000fea0003800000 */
.L_x_2813:
        /* <DEDUP_REMOVED lines=10> */
.L_x_2815:
        /* <DEDUP_REMOVED lines=8> */
.L_x_2816:
        /* <DEDUP_REMOVED lines=8> */
.L_x_2817:
        /* <DEDUP_REMOVED lines=8> */
.L_x_2818:
        /* <DEDUP_REMOVED lines=8> */
.L_x_2819:
[----:B------:R-:W-:Y:S05]  /*316b0*/  BRA `(.L_x_2820) ;  /* 0xffffffcc00b47947 */ /* 0x000fea000383ffff */
.L_x_2658:
[----:B------:R-:W-:Y:S01]  /*316c0*/  BSSY B0, `(.L_x_2821) ;  /* 0x0000006000007945 */ /* 0x000fe20003800000 */
[----:B------:R-:W-:Y:S01]  /*316d0*/  PLOP3.LUT P6, PT, P6, PT, PT, 0x8, 0x0 ;  /* 0x000000000000781c */ /* 0x000fe200037ce170 */
[----:B------:R-:W-:-:S12]  /*316e0*/  IMAD.MOV.U32 R15, RZ, RZ, -0x1 ;  /* 0xffffffffff0f7424 */ /* 0x000fd800078e00ff */
[----:B0-----:R-:W-:Y:S05]  /*316f0*/  WARPSYNC.COLLECTIVE R15, `(.L_x_2822) ;  /* 0x000000000f087348 */ /* 0x001fea0003c00000 */
[----:B------:R-:W-:Y:S01]  /*31700*/  VOTE.ANY R14, PT, P6 ;  /* 0x00000000000e7806 */ /* 0x000fe200030e0100 */
[----:B0-----:R-:W-:Y:S06]  /*31710*/  ENDCOLLECTIVE ;  /* 0x000000000000791b */ /* 0x001fec0003800000 */
.L_x_2822:
[----:B------:R-:W-:Y:S05]  /*31720*/  BSYNC B0 ;  /* 0x0000000000007941 */ /* 0x000fea0003800000 */
.L_x_2821:
        /* <DEDUP_REMOVED lines=9> */
.L_x_2823:
[----:B------:R-:W-:Y:S01]  /*317c0*/  IMAD.MOV.U32 R17, RZ, RZ, R14 ;  /* 0x000000ffff117224 */ /* 0x000fe200078e000e */
[----:B------:R-:W-:Y:S06]  /*317d0*/  BRA `(.L_x_2824) ;  /* 0xffffffcc00a47947 */ /* 0x000fec000383ffff */
.L_x_2660:
[----:B------:R-:W-:Y:S01]  /*317e0*/  BSSY B0, `(.L_x_2825) ;  /* 0x0000007000007945 */ /* 0x000fe20003800000 */
[----:B------:R-:W-:Y:S02]  /*317f0*/  IMAD.MOV.U32 R13, RZ, RZ, R2 ;  /* 0x000000ffff0d7224 */ /* 0x000fe400078e0002 */
[----:B------:R-:W-:Y:S02]  /*31800*/  IMAD.MOV.U32 R11, RZ, RZ, 0x1f ;  /* 0x0000001fff0b7424 */ /* 0x000fe400078e00ff */
[----:B------:R-:W-:-:S07]  /*31810*/  IMAD.MOV.U32 R15, RZ, RZ, -0x1 ;  /* 0xffffffffff0f7424 */ /* 0x000fce00078e00ff */
[----:B012---:R-:W-:Y:S05]  /*31820*/  WARPSYNC.COLLECTIVE R15, `(.L_x_2826) ;  /* 0x000000000f087348 */ /* 0x007fea0003c00000 */
[----:B------:R3:W4:Y:S02]  /*31830*/  SHFL.IDX P6, R14, R13, R12, R11 ;  /* 0x0000000c0d0e7389 */ /* 0x00072400000c000b */
[----:B01234-:R-:W-:Y:S01]  /*31840*/  ENDCOLLECTIVE ;  /* 0x000000000000791b */ /* 0x01ffe20003800000 */
.L_x_2826:
[----:B------:R-:W-:Y:S05]  /*31850*/  BSYNC B0 ;  /* 0x0000000000007941 */ /* 0x000fea0003800000 */
.L_x_2825:
[----:B------:R-:W-:Y:S01]  /*31860*/  IMAD.MOV.U32 R8, RZ, RZ, R14 ;  /* 0x000000ffff087224 */ /* 0x000fe200078e000e */
[----:B------:R-:W-:Y:S06]  /*31870*/  BRA `(.L_x_2659) ;  /* 0xffffffcc00987947 */ /* 0x000fec000383ffff */
.L_x_2664:
[----:B-1----:R1:W2:Y:S02]  /*31880*/  SYNCS.PHASECHK.TRANS64.TRYWAIT P0, [R0+URZ+0x38820], R3 ;  /* 0x03882003000075a7 */ /* 0x0022a4000800017f */
[----:B--2---:R-:W-:Y:S05]  /*31890*/  @!P0 NANOSLEEP.SYNCS 0x989680 ;  /* 0x009896800000895d */ /* 0x004fea0003900000 */
[----:B------:R-:W2:Y:S02]  /*318a0*/  @!P0 SYNCS.PHASECHK.TRANS64 P0, [R0+URZ+0x38820], R3 ;  /* 0x03882003000085a7 */ /* 0x000ea4000800007f */
[----:B--2---:R-:W-:Y:S05]  /*318b0*/  @!P0 BRA `(.L_x_2664) ;  /* 0xfffffffc00f08947 */ /* 0x004fea000383ffff */
[----:B------:R-:W-:Y:S05]  /*318c0*/  BRA `(.L_x_2827) ;  /* 0xffffffd4000c7947 */ /* 0x000fea000383ffff */
.L_x_2665:
        /* <DEDUP_REMOVED lines=11> */
.L_x_2829:
[----:B------:R-:W-:Y:S05]  /*31980*/  BSYNC B0 ;  /* 0x0000000000007941 */ /* 0x000fea0003800000 */
.L_x_2828:
[----:B------:R-:W-:Y:S05]  /*31990*/  BRA `(.L_x_2830) ;  /* 0xffffffd000f47947 */ /* 0x000fea000383ffff */
.L_x_2666:
[----:B------:R-:W-:Y:S01]  /*319a0*/  BSSY B0, `(.L_x_2831) ;  /* 0x0000006000007945 */ /* 0x000fe20003800000 */
[----:B------:R-:W-:-:S07]  /*319b0*/  IMAD.MOV.U32 R15, RZ, RZ, -0x1 ;  /* 0xffffffffff0f7424 */ /* 0x000fce00078e00ff */
[----:B012---:R-:W-:Y:S05]  /*319c0*/  WARPSYNC.COLLECTIVE R15, `(.L_x_2832) ;  /* 0x000000000f0c7348 */ /* 0x007fea0003c00000 */
[----:B------:R-:W-:Y:S02]  /*319d0*/  ELECT P6, UR62, PT ;  /* 0x00000000003e782f */ /* 0x000fe400038c0000 */
[----:B------:R-:W-:Y:S01]  /*319e0*/  MOV R14, UR62 ;  /* 0x0000003e000e7c02 */ /* 0x000fe20008000f00 */
[----:B012---:R-:W-:Y:S10]  /*319f0*/  ENDCOLLECTIVE ;  /* 0x000000000000791b */ /* 0x007ff40003800000 */
.L_x_2832:
[----:B------:R-:W-:Y:S05]  /*31a00*/  BSYNC B0 ;  /* 0x0000000000007941 */ /* 0x000fea0003800000 */
.L_x_2831:
[----:B------:R-:W-:Y:S05]  /*31a10*/  BRA `(.L_x_2833) ;  /* 0xffffffd000e87947 */ /* 0x000fea000383ffff */
.L_x_2668:
[----:B-1----:R1:W2:Y:S02]  /*31a20*/  SYNCS.PHASECHK.TRANS64.TRYWAIT P0, [R6+URZ], R5 ;  /* 0x00000005060075a7 */ /* 0x0022a4000800017f */
[----:B--2---:R-:W-:Y:S05]  /*31a30*/  @!P0 NANOSLEEP.SYNCS 0x989680 ;  /* 0x009896800000895d */ /* 0x004fea0003900000 */
[----:B------:R-:W2:Y:S02]  /*31a40*/  @!P0 SYNCS.PHASECHK.TRANS64 P0, [R6+URZ], R5 ;  /* 0x00000005060085a7 */ /* 0x000ea4000800007f */
[----:B--2---:R-:W-:Y:S05]  /*31a50*/  @!P0 BRA `(.L_x_2668) ;  /* 0xfffffffc00f08947 */ /* 0x004fea000383ffff */
[----:B------:R-:W-:Y:S05]  /*31a60*/  BRA `(.L_x_2834) ;  /* 0xffffffd4002c7947 */ /* 0x000fea000383ffff */
.L_x_2669:
[----:B--2---:R2:W3:Y:S02]  /*31a70*/  SYNCS.PHASECHK.TRANS64.TRYWAIT P0, [R7+URZ], R2 ;  /* 0x00000002070075a7 */ /* 0x0044e4000800017f */
[----:B---3--:R-:W-:Y:S05]  /*31a80*/  @!P0 NANOSLEEP.SYNCS 0x989680 ;  /* 0x009896800000895d */ /* 0x008fea0003900000 */
[----:B------:R-:W3:Y:S02]  /*31a90*/  @!P0 SYNCS.PHASECHK.TRANS64 P0, [R7+URZ], R2 ;  /* 0x00000002070085a7 */ /* 0x000ee4000800007f */
[----:B---3--:R-:W-:Y:S05]  /*31aa0*/  @!P0 BRA `(.L_x_2669) ;  /* 0xfffffffc00f08947 */ /* 0x008fea000383ffff */
[----:B------:R-:W-:Y:S05]  /*31ab0*/  BRA `(.L_x_2835) ;  /* 0xffffffd400207947 */ /* 0x000fea000383ffff */
.L_x_2671:
[----:B---3--:R3:W4:Y:S02]  /*31ac0*/  SYNCS.PHASECHK.TRANS64.TRYWAIT P0, [R4+URZ], R5 ;  /* 0x00000005040075a7 */ /* 0x008724000800017f */
[----:B----4-:R-:W-:Y:S05]  /*31ad0*/  @!P0 NANOSLEEP.SYNCS 0x989680 ;  /* 0x009896800000895d */ /* 0x010fea0003900000 */
[----:B------:R-:W4:Y:S02]  /*31ae0*/  @!P0 SYNCS.PHASECHK.TRANS64 P0, [R4+URZ], R5 ;  /* 0x00000005040085a7 */ /* 0x000f24000800007f */
[----:B----4-:R-:W-:Y:S05]  /*31af0*/  @!P0 BRA `(.L_x_2671) ;  /* 0xfffffffc00f08947 */ /* 0x010fea000383ffff */
[----:B------:R-:W-:Y:S05]  /*31b00*/  BRA `(.L_x_2836) ;  /* 0xffffffd400287947 */ /* 0x000fea000383ffff */
.L_x_2837:
        /* <DEDUP_REMOVED lines=15> */
.L_x_2847:


//--------------------- .nv.global.init           --------------------------
	.section	.nv.global.init,"aw",@progbits
.nv.global.init:
	.type		$str$23,@object
	.size		$str$23,($str$24 - $str$23)
$str$23:
        /*0000*/ 	.byte	0x28, 0x61, 0x64, 0x64, 0x72, 0x65, 0x73, 0x73, 0x20, 0x26, 0x20, 0x6d, 0x61, 0x73, 0x6b, 0x29
        /*0010*/ 	.byte	0x20, 0x3d, 0x3d, 0x20, 0x30, 0x00
	.type		$str$24,@object
	.size		$str$24,(__unnamed_9 - $str$24)
$str$24:
        /*0016*/ 	.byte	0x2f, 0x74, 0x6d, 0x70, 0x2f, 0x6f, 0x73, 0x73, 0x5f, 0x6b, 0x65, 0x72, 0x6e, 0x65, 0x6c, 0x73
        /*0026*/ 	.byte	0x5f, 0x73, 0x72, 0x63, 0x2f, 0x66, 0x6c, 0x61, 0x73, 0x68, 0x5f, 0x61, 0x74, 0x74, 0x65, 0x6e
        /*0036*/ 	.byte	0x74, 0x69, 0x6f, 0x6e, 0x2f, 0x63, 0x73, 0x72, 0x63, 0x2f, 0x63, 0x75, 0x74, 0x6c, 0x61, 0x73
        /*0046*/ 	.byte	0x73, 0x2f, 0x69, 0x6e, 0x63, 0x6c, 0x75, 0x64, 0x65, 0x2f, 0x63, 0x75, 0x74, 0x65, 0x2f, 0x70
        /*0056*/ 	.byte	0x6f, 0x69, 0x6e, 0x74, 0x65, 0x72, 0x5f, 0x66, 0x6c, 0x61, 0x67, 0x67, 0x65, 0x64, 0x2e, 0x68
        /*0066*/ 	.byte	0x70, 0x70, 0x00
	.type		__unnamed_9,@object
	.size		__unnamed_9,(__unnamed_5 - __unnamed_9)
__unnamed_9:
        /* <DEDUP_REMOVED lines=24> */
        /*01e9*/ 	.byte	0x00
	.type		__unnamed_5,@object
	.size		__unnamed_5,(__unnamed_4 - __unnamed_5)
__unnamed_5:
        /* <DEDUP_REMOVED lines=25> */
	.type		__unnamed_4,@object
	.size		__unnamed_4,(__unnamed_7 - __unnamed_4)
__unnamed_4:
        /* <DEDUP_REMOVED lines=25> */
	.type		__unnamed_7,@object
	.size		__unnamed_7,(__unnamed_8 - __unnamed_7)
__unnamed_7:
        /* <DEDUP_REMOVED lines=28> */
        /*06b2*/ 	.byte	0x3a, 0x43, 0x3c, 0x31, 0x36, 0x33, 0x38, 0x34, 0x3e, 0x3e, 0x3e, 0x3e, 0x3e, 0x5d, 0x00
	.type		__unnamed_8,@object
	.size		__unnamed_8,(__unnamed_3 - __unnamed_8)
__unnamed_8:
        /* <DEDUP_REMOVED lines=29> */
	.type		__unnamed_3,@object
	.size		__unnamed_3,(__unnamed_2 - __unnamed_3)
__unnamed_3:
        /* <DEDUP_REMOVED lines=29> */
	.type		__unnamed_2,@object
	.size		__unnamed_2,(__unnamed_6 - __unnamed_2)
__unnamed_2:
        /* <DEDUP_REMOVED lines=29> */
	.type		__unnamed_6,@object
	.size		__unnamed_6,(__unnamed_1 - __unnamed_6)
__unnamed_6:
        /* <DEDUP_REMOVED lines=30> */
	.type		__unnamed_1,@object
	.size		__unnamed_1,(.L_0 - __unnamed_1)
__unnamed_1:
        /* <DEDUP_REMOVED lines=29> */
        /*0fd1*/ 	.byte	0x5d, 0x00
.L_0:


//--------------------- .nv.shared._ZN7cutlass13device_kernelIN5flash11enable_sm90INS1_16FlashAttnFwdSm90INS1_25CollectiveMainloopFwdSm90ILi2EN4cute5tupleIJNS5_1CILi1EEES8_S8_EEENS6_IJNS7_ILi128EEENS7_ILi80EEENS7_ILi256EEEEEELi256ENS_10bfloat16_tEfNS_4arch4Sm90ELb0ELb0ELb1ELb0ELb0ELb0ELb0ELb1ELb1ELb0ELb0ELb0EEENS1_21CollectiveEpilogueFwdINS6_IJSA_SC_SB_EEES9_SE_SG_Li256ELb0ELb0ELb0ELb0EEENS1_29StaticPersistentTileSchedulerILb0EEEEEEEEEvNT_6ParamsE --------------------------
	.section	.nv.shared._ZN7cutlass13device_kernelIN5flash11enable_sm90INS1_16FlashAttnFwdSm90INS1_25CollectiveMainloopFwdSm90ILi2EN4cute5tupleIJNS5_1CILi1EEES8_S8_EEENS6_IJNS7_ILi128EEENS7_ILi80EEENS7_ILi256EEEEEELi256ENS_10bfloat16_tEfNS_4arch4Sm90ELb0ELb0ELb1ELb0ELb0ELb0ELb0ELb1ELb1ELb0ELb0ELb0EEENS1_21CollectiveEpilogueFwdINS6_IJSA_SC_SB_EEES9_SE_SG_Li256ELb0ELb0ELb0ELb0EEENS1_29StaticPersistentTileSchedulerILb0EEEEEEEEEvNT_6ParamsE,"aw",@nobits
	.sectionflags	@""
	.align	16
	.zero		1024


//--------------------- .nv.shared.reserved.0     --------------------------
	.section	.nv.shared.reserved.0,"aw",@nobits
	.weak		__nv_reservedSMEM_offset_0_alias
	.size		__nv_reservedSMEM_offset_0_alias, 0, 0
	.other		__nv_reservedSMEM_offset_0_alias,@"STO_CUDA_RESERVED_SHARED STV_DEFAULT"
__nv_reservedSMEM_offset_0_alias:
	.zero		0


//--------------------- .nv.global                --------------------------
	.section	.nv.global,"aw",@nobits
.nv.global:
	.type		_ZN74_INTERNAL_cb4ef094_38_flash_fwd_hdim256_bf16_softcap_sm90_cu_c0233546_32124cute1_E,@object
	.size		_ZN74_INTERNAL_cb4ef094_38_flash_fwd_hdim256_bf16_softcap_sm90_cu_c0233546_32124cute1_E,(_ZN74_INTERNAL_cb4ef094_38_flash_fwd_hdim256_bf16_softcap_sm90_cu_c0233546_32124cuda3std3__45__cpo6cbeginE - _ZN74_INTERNAL_cb4ef094_38_flash_fwd_hdim256_bf16_softcap_sm90_cu_c0233546_32124cute1_E)
_ZN74_INTERNAL_cb4ef094_38_flash_fwd_hdim256_bf16_softcap_sm90_cu_c0233546_32124cute1_E:
	.zero		1
	.type		_ZN74_INTERNAL_cb4ef094_38_flash_fwd_hdim256_bf16_softcap_sm90_cu_c0233546_32124cuda3std3__45__cpo6cbeginE,@object
	.size		_ZN74_INTERNAL_cb4ef094_38_flash_fwd_hdim256_bf16_softcap_sm90_cu_c0233546_32124cuda3std3__45__cpo6cbeginE,(_ZN74_INTERNAL_cb4ef094_38_flash_fwd_hdim256_bf16_softcap_sm90_cu_c0233546_32124cuda3std3__48in_placeE - _ZN74_INTERNAL_cb4ef094_38_flash_fwd_hdim256_bf16_softcap_sm90_cu_c0233546_32124cuda3std3__45__cpo6cbeginE)
_ZN74_INTERNAL_cb4ef094_38_flash_fwd_hdim256_bf16_softcap_sm90_cu_c0233546_32124cuda3std3__45__cpo6cbeginE:
	.zero		1
	.type		_ZN74_INTERNAL_cb4ef094_38_flash_fwd_hdim256_bf16_softcap_sm90_cu_c0233546_32124cuda3std3__48in_placeE,@object
	.size		_ZN74_INTERNAL_cb4ef094_38_flash_fwd_hdim256_bf16_softcap_sm90_cu_c0233546_32124cuda3std3__48in_placeE,(_ZN74_INTERNAL_cb4ef094_38_flash_fwd_hdim256_bf16_softcap_sm90_cu_c0233546_32124cuda3std6ranges3__45__cpo9iter_moveE - _ZN74_INTERNAL_cb4ef094_38_flash_fwd_hdim256_bf16_softcap_sm90_cu_c0233546_32124cuda3std3__48in_placeE)
_ZN74_INTERNAL_cb4ef094_38_flash_fwd_hdim256_bf16_softcap_sm90_cu_c0233546_32124cuda3std3__48in_placeE:
	.zero		1
	.type		_ZN74_INTERNAL_cb4ef094_38_flash_fwd_hdim256_bf16_softcap_sm90_cu_c0233546_32124cuda3std6ranges3__45__cpo9iter_moveE,@object
	.size		_ZN74_INTERNAL_cb4ef094_38_flash_fwd_hdim256_bf16_softcap_sm90_cu_c0233546_32124cuda3std6ranges3__45__cpo9iter_moveE,(_ZN74_INTERNAL_cb4ef094_38_flash_fwd_hdim256_bf16_softcap_sm90_cu_c0233546_32124cuda3std3__45__cpo5beginE - _ZN74_INTERNAL_cb4ef094_38_flash_fwd_hdim256_bf16_softcap_sm90_cu_c0233546_32124cuda3std6ranges3__45__cpo9iter_moveE)
_ZN74_INTERNAL_cb4ef094_38_flash_fwd_hdim256_bf16_softcap_sm90_cu_c0233546_32124cuda3std6ranges3__45__cpo9iter_moveE:
	.zero		1
	.type		_ZN74_INTERNAL_cb4ef094_38_flash_fwd_hdim256_bf16_softcap_sm90_cu_c0233546_32124cuda3std3__45__cpo5beginE,@object
	.size		_ZN74_INTERNAL_cb4ef094_38_flash_fwd_hdim256_bf16_softcap_sm90_cu_c0233546_32124cuda3std3__45__cpo5beginE,(_ZN74_INTERNAL_cb4ef094_38_flash_fwd_hdim256_bf16_softcap_sm90_cu_c0233546_32124cuda3std3__476_GLOBAL__N__cb4ef094_38_flash_fwd_hdim256_bf16_softcap_sm90_cu_c0233546_32126ignoreE - _ZN74_INTERNAL_cb4ef094_38_flash_fwd_hdim256_bf16_softcap_sm90_cu_c0233546_32124cuda3std3__45__cpo5beginE)
_ZN74_INTERNAL_cb4ef094_38_flash_fwd_hdim256_bf16_softcap_sm90_cu_c0233546_32124cuda3std3__45__cpo5beginE:
	.zero		1
	.type		_ZN74_INTERNAL_cb4ef094_38_flash_fwd_hdim256_bf16_softcap_sm90_cu_c0233546_32124cuda3std3__476_GLOBAL__N__cb4ef094_38_flash_fwd_hdim256_bf16_softcap_sm90_cu_c0233546_32126ignoreE,@object
	.size		_ZN74_INTERNAL_cb4ef094_38_flash_fwd_hdim256_bf16_softcap_sm90_cu_c0233546_32124cuda3std3__476_GLOBAL__N__cb4ef094_38_flash_fwd_hdim256_bf16_softcap_sm90_cu_c0233546_32126ignoreE,(_ZN74_INTERNAL_cb4ef094_38_flash_fwd_hdim256_bf16_softcap_sm90_cu_c0233546_32124cute7productE - _ZN74_INTERNAL_cb4ef094_38_flash_fwd_hdim256_bf16_softcap_sm90_cu_c0233546_32124cuda3std3__476_GLOBAL__N__cb4ef094_38_flash_fwd_hdim256_bf16_softcap_sm90_cu_c0233546_32126ignoreE)
_ZN74_INTERNAL_cb4ef094_38_flash_fwd_hdim256_bf16_softcap_sm90_cu_c0233546_32124cuda3std3__476_GLOBAL__N__cb4ef094_38_flash_fwd_hdim256_bf16_softcap_sm90_cu_c0233546_32126ignoreE:
	.zero		1
	.type		_ZN74_INTERNAL_cb4ef094_38_flash_fwd_hdim256_bf16_softcap_sm90_cu_c0233546_32124cute7productE,@object
	.size		_ZN74_INTERNAL_cb4ef094_38_flash_fwd_hdim256_bf16_softcap_sm90_cu_c0233546_32124cute7productE,(_ZN74_INTERNAL_cb4ef094_38_flash_fwd_hdim256_bf16_softcap_sm90_cu_c0233546_32124cuda3std3__45__cpo3endE - _ZN74_INTERNAL_cb4ef094_38_flash_fwd_hdim256_bf16_softcap_sm90_cu_c0233546_32124cute7productE)
_ZN74_INTERNAL_cb4ef094_38_flash_fwd_hdim256_bf16_softcap_sm90_cu_c0233546_32124cute7productE:
	.zero		1
	.type		_ZN74_INTERNAL_cb4ef094_38_flash_fwd_hdim256_bf16_softcap_sm90_cu_c0233546_32124cuda3std3__45__cpo3endE,@object
	.size		_ZN74_INTERNAL_cb4ef094_38_flash_fwd_hdim256_bf16_softcap_sm90_cu_c0233546_32124cuda3std3__45__cpo3endE,(_ZN74_INTERNAL_cb4ef094_38_flash_fwd_hdim256_bf16_softcap_sm90_cu_c0233546_32124cuda3std3__419piecewise_constructE - _ZN74_INTERNAL_cb4ef094_38_flash_fwd_hdim256_bf16_softcap_sm90_cu_c0233546_32124cuda3std3__45__cpo3endE)
_ZN74_INTERNAL_cb4ef094_38_flash_fwd_hdim256_bf16_softcap_sm90_cu_c0233546_32124cuda3std3__45__cpo3endE:
	.zero		1
	.type		_ZN74_INTERNAL_cb4ef094_38_flash_fwd_hdim256_bf16_softcap_sm90_cu_c0233546_32124cuda3std3__419piecewise_constructE,@object
	.size		_ZN74_INTERNAL_cb4ef094_38_flash_fwd_hdim256_bf16_softcap_sm90_cu_c0233546_32124cuda3std3__419piecewise_constructE,(_ZN74_INTERNAL_cb4ef094_38_flash_fwd_hdim256_bf16_softcap_sm90_cu_c0233546_32124cuda3std3__45__cpo4cendE - _ZN74_INTERNAL_cb4ef094_38_flash_fwd_hdim256_bf16_softcap_sm90_cu_c0233546_32124cuda3std3__419piecewise_constructE)
_ZN74_INTERNAL_cb4ef094_38_flash_fwd_hdim256_bf16_softcap_sm90_cu_c0233546_32124cuda3std3__419piecewise_constructE:
	.zero		1
	.type		_ZN74_INTERNAL_cb4ef094_38_flash_fwd_hdim256_bf16_softcap_sm90_cu_c0233546_32124cuda3std3__45__cpo4cendE,@object
	.size		_ZN74_INTERNAL_cb4ef094_38_flash_fwd_hdim256_bf16_softcap_sm90_cu_c0233546_32124cuda3std3__45__cpo4cendE,(_ZN74_INTERNAL_cb4ef094_38_flash_fwd_hdim256_bf16_softcap_sm90_cu_c0233546_32124cuda3std6ranges3__45__cpo4swapE - _ZN74_INTERNAL_cb4ef094_38_flash_fwd_hdim256_bf16_softcap_sm90_cu_c0233546_32124cuda3std3__45__cpo4cendE)
_ZN74_INTERNAL_cb4ef094_38_flash_fwd_hdim256_bf16_softcap_sm90_cu_c0233546_32124cuda3std3__45__cpo4cendE:
	.zero		1
	.type		_ZN74_INTERNAL_cb4ef094_38_flash_fwd_hdim256_bf16_softcap_sm90_cu_c0233546_32124cuda3std6ranges3__45__cpo4swapE,@object
	.size		_ZN74_INTERNAL_cb4ef094_38_flash_fwd_hdim256_bf16_softcap_sm90_cu_c0233546_32124cuda3std6ranges3__45__cpo4swapE,(.L_16 - _ZN74_INTERNAL_cb4ef094_38_flash_fwd_hdim256_bf16_softcap_sm90_cu_c0233546_32124cuda3std6ranges3__45__cpo4swapE)
_ZN74_INTERNAL_cb4ef094_38_flash_fwd_hdim256_bf16_softcap_sm90_cu_c0233546_32124cuda3std6ranges3__45__cpo4swapE:
	.zero		1
.L_16:


//--------------------- .nv.shared._ZN7cutlass13device_kernelIN5flash11enable_sm90INS1_16FlashAttnFwdSm90INS1_25CollectiveMainloopFwdSm90ILi2EN4cute5tupleIJNS5_1CILi2EEENS7_ILi1EEES9_EEENS6_IJNS7_ILi128EEENS7_ILi80EEENS7_ILi256EEEEEELi256ENS_10bfloat16_tEfNS_4arch4Sm90ELb0ELb0ELb1ELb0ELb0ELb0ELb0ELb1ELb1ELb0ELb0ELb0EEENS1_21CollectiveEpilogueFwdINS6_IJSB_SD_SC_EEESA_SF_SH_Li256ELb0ELb0ELb0ELb0EEENS1_29StaticPersistentTileSchedulerILb0EEEEEEEEEvNT_6ParamsE --------------------------
	.section	.nv.shared._ZN7cutlass13device_kernelIN5flash11enable_sm90INS1_16FlashAttnFwdSm90INS1_25CollectiveMainloopFwdSm90ILi2EN4cute5tupleIJNS5_1CILi2EEENS7_ILi1EEES9_EEENS6_IJNS7_ILi128EEENS7_ILi80EEENS7_ILi256EEEEEELi256ENS_10bfloat16_tEfNS_4arch4Sm90ELb0ELb0ELb1ELb0ELb0ELb0ELb0ELb1ELb1ELb0ELb0ELb0EEENS1_21CollectiveEpilogueFwdINS6_IJSB_SD_SC_EEESA_SF_SH_Li256ELb0ELb0ELb0ELb0EEENS1_29StaticPersistentTileSchedulerILb0EEEEEEEEEvNT_6ParamsE,"aw",@nobits
	.sectionflags	@""
	.align	16
	.zero		1024


//--------------------- .nv.shared._ZN7cutlass13device_kernelIN5flash11enable_sm90INS1_16FlashAttnFwdSm90INS1_25CollectiveMainloopFwdSm90ILi2EN4cute5tupleIJNS5_1CILi1EEES8_S8_EEENS6_IJNS7_ILi128EEENS7_ILi80EEENS7_ILi256EEEEEELi256ENS_10bfloat16_tEfNS_4arch4Sm90ELb0ELb0ELb1ELb1ELb0ELb0ELb0ELb1ELb1ELb0ELb0ELb0EEENS1_21CollectiveEpilogueFwdINS6_IJSA_SC_SB_EEES9_SE_SG_Li256ELb1ELb0ELb0ELb0EEENS1_36VarlenDynamicPersistentTileSchedulerILi128ELi80ELi256ELi32ELb0ELb0ELb1ELb0ELb1ELb1EEEEEEEEEvNT_6ParamsE --------------------------
	.section	.nv.shared._ZN7cutlass13device_kernelIN5flash11enable_sm90INS1_16FlashAttnFwdSm90INS1_25CollectiveMainloopFwdSm90ILi2EN4cute5tupleIJNS5_1CILi1EEES8_S8_EEENS6_IJNS7_ILi128EEENS7_ILi80EEENS7_ILi256EEEEEELi256ENS_10bfloat16_tEfNS_4arch4Sm90ELb0ELb0ELb1ELb1ELb0ELb0ELb0ELb1ELb1ELb0ELb0ELb0EEENS1_21CollectiveEpilogueFwdINS6_IJSA_SC_SB_EEES9_SE_SG_Li256ELb1ELb0ELb0ELb0EEENS1_36VarlenDynamicPersistentTileSchedulerILi128ELi80ELi256ELi32ELb0ELb0ELb1ELb0ELb1ELb1EEEEEEEEEvNT_6ParamsE,"aw",@nobits
	.sectionflags	@""
	.align	16
	.zero		1024


//--------------------- .nv.shared._ZN7cutlass13device_kernelIN5flash11enable_sm90INS1_16FlashAttnFwdSm90INS1_25CollectiveMainloopFwdSm90ILi2EN4cute5tupleIJNS5_1CILi1EEES8_S8_EEENS6_IJNS7_ILi128EEENS7_ILi80EEENS7_ILi256EEEEEELi256ENS_10bfloat16_tEfNS_4arch4Sm90ELb0ELb0ELb1ELb1ELb0ELb1ELb0ELb1ELb1ELb0ELb0ELb0EEENS1_21CollectiveEpilogueFwdINS6_IJSA_SC_SB_EEES9_SE_SG_Li256ELb1ELb0ELb0ELb0EEENS1_36VarlenDynamicPersistentTileSchedulerILi128ELi80ELi256ELi32ELb0ELb0ELb1ELb0ELb1ELb1EEEEEEEEEvNT_6ParamsE --------------------------
	.section	.nv.shared._ZN7cutlass13device_kernelIN5flash11enable_sm90INS1_16FlashAttnFwdSm90INS1_25CollectiveMainloopFwdSm90ILi2EN4cute5tupleIJNS5_1CILi1EEES8_S8_EEENS6_IJNS7_ILi128EEENS7_ILi80EEENS7_ILi256EEEEEELi256ENS_10bfloat16_tEfNS_4arch4Sm90ELb0ELb0ELb1ELb1ELb0ELb1ELb0ELb1ELb1ELb0ELb0ELb0EEENS1_21CollectiveEpilogueFwdINS6_IJSA_SC_SB_EEES9_SE_SG_Li256ELb1ELb0ELb0ELb0EEENS1_36VarlenDynamicPersistentTileSchedulerILi128ELi80ELi256ELi32ELb0ELb0ELb1ELb0ELb1ELb1EEEEEEEEEvNT_6ParamsE,"aw",@nobits
	.sectionflags	@""
	.align	16
	.zero		1024


//--------------------- .nv.shared._ZN7cutlass13device_kernelIN5flash11enable_sm90INS1_16FlashAttnFwdSm90INS1_25CollectiveMainloopFwdSm90ILi2EN4cute5tupleIJNS5_1CILi1EEES8_S8_EEENS6_IJNS7_ILi128EEENS7_ILi64EEENS7_ILi256EEEEEELi256ENS_10bfloat16_tEfNS_4arch4Sm90ELb0ELb1ELb1ELb0ELb0ELb0ELb0ELb1ELb1ELb0ELb0ELb0EEENS1_21CollectiveEpilogueFwdINS6_IJSA_SC_SB_EEES9_SE_SG_Li256ELb0ELb0ELb0ELb0EEENS1_30DynamicPersistentTileSchedulerILi256ELi32ELb0ELb0ELb1EEEEEEEEEvNT_6ParamsE --------------------------
	.section	.nv.shared._ZN7cutlass13device_kernelIN5flash11enable_sm90INS1_16FlashAttnFwdSm90INS1_25CollectiveMainloopFwdSm90ILi2EN4cute5tupleIJNS5_1CILi1EEES8_S8_EEENS6_IJNS7_ILi128EEENS7_ILi64EEENS7_ILi256EEEEEELi256ENS_10bfloat16_tEfNS_4arch4Sm90ELb0ELb1ELb1ELb0ELb0ELb0ELb0ELb1ELb1ELb0ELb0ELb0EEENS1_21CollectiveEpilogueFwdINS6_IJSA_SC_SB_EEES9_SE_SG_Li256ELb0ELb0ELb0ELb0EEENS1_30DynamicPersistentTileSchedulerILi256ELi32ELb0ELb0ELb1EEEEEEEEEvNT_6ParamsE,"aw",@nobits
	.sectionflags	@""
	.align	16
	.zero		1024


//--------------------- .nv.shared._ZN7cutlass13device_kernelIN5flash11enable_sm90INS1_16FlashAttnFwdSm90INS1_25CollectiveMainloopFwdSm90ILi2EN4cute5tupleIJNS5_1CILi1EEES8_S8_EEENS6_IJNS7_ILi128EEENS7_ILi64EEENS7_ILi256EEEEEELi256ENS_10bfloat16_tEfNS_4arch4Sm90ELb0ELb1ELb1ELb1ELb0ELb0ELb0ELb1ELb1ELb0ELb0ELb0EEENS1_21CollectiveEpilogueFwdINS6_IJSA_SC_SB_EEES9_SE_SG_Li256ELb1ELb0ELb0ELb0EEENS1_36VarlenDynamicPersistentTileSchedulerILi128ELi64ELi256ELi32ELb0ELb0ELb1ELb1ELb0ELb1EEEEEEEEEvNT_6ParamsE --------------------------
	.section	.nv.shared._ZN7cutlass13device_kernelIN5flash11enable_sm90INS1_16FlashAttnFwdSm90INS1_25CollectiveMainloopFwdSm90ILi2EN4cute5tupleIJNS5_1CILi1EEES8_S8_EEENS6_IJNS7_ILi128EEENS7_ILi64EEENS7_ILi256EEEEEELi256ENS_10bfloat16_tEfNS_4arch4Sm90ELb0ELb1ELb1ELb1ELb0ELb0ELb0ELb1ELb1ELb0ELb0ELb0EEENS1_21CollectiveEpilogueFwdINS6_IJSA_SC_SB_EEES9_SE_SG_Li256ELb1ELb0ELb0ELb0EEENS1_36VarlenDynamicPersistentTileSchedulerILi128ELi64ELi256ELi32ELb0ELb0ELb1ELb1ELb0ELb1EEEEEEEEEvNT_6ParamsE,"aw",@nobits
	.sectionflags	@""
	.align	16
	.zero		1024


//--------------------- .nv.shared._ZN7cutlass13device_kernelIN5flash11enable_sm90INS1_16FlashAttnFwdSm90INS1_25CollectiveMainloopFwdSm90ILi2EN4cute5tupleIJNS5_1CILi1EEES8_S8_EEENS6_IJNS7_ILi128EEENS7_ILi64EEENS7_ILi256EEEEEELi256ENS_10bfloat16_tEfNS_4arch4Sm90ELb0ELb1ELb1ELb1ELb0ELb1ELb0ELb1ELb1ELb0ELb0ELb0EEENS1_21CollectiveEpilogueFwdINS6_IJSA_SC_SB_EEES9_SE_SG_Li256ELb1ELb0ELb0ELb0EEENS1_36VarlenDynamicPersistentTileSchedulerILi128ELi64ELi256ELi32ELb0ELb0ELb1ELb1ELb0ELb1EEEEEEEEEvNT_6ParamsE --------------------------
	.section	.nv.shared._ZN7cutlass13device_kernelIN5flash11enable_sm90INS1_16FlashAttnFwdSm90INS1_25CollectiveMainloopFwdSm90ILi2EN4cute5tupleIJNS5_1CILi1EEES8_S8_EEENS6_IJNS7_ILi128EEENS7_ILi64EEENS7_ILi256EEEEEELi256ENS_10bfloat16_tEfNS_4arch4Sm90ELb0ELb1ELb1ELb1ELb0ELb1ELb0ELb1ELb1ELb0ELb0ELb0EEENS1_21CollectiveEpilogueFwdINS6_IJSA_SC_SB_EEES9_SE_SG_Li256ELb1ELb0ELb0ELb0EEENS1_36VarlenDynamicPersistentTileSchedulerILi128ELi64ELi256ELi32ELb0ELb0ELb1ELb1ELb0ELb1EEEEEEEEEvNT_6ParamsE,"aw",@nobits
	.sectionflags	@""
	.align	16
	.zero		1024


//--------------------- .nv.shared._ZN7cutlass13device_kernelIN5flash11enable_sm90INS1_16FlashAttnFwdSm90INS1_25CollectiveMainloopFwdSm90ILi2EN4cute5tupleIJNS5_1CILi1EEES8_S8_EEENS6_IJNS7_ILi128EEENS7_ILi80EEENS7_ILi256EEEEEELi256ENS_10bfloat16_tEfNS_4arch4Sm90ELb1ELb0ELb1ELb0ELb0ELb0ELb0ELb1ELb1ELb0ELb0ELb0EEENS1_21CollectiveEpilogueFwdINS6_IJSA_SC_SB_EEES9_SE_SG_Li256ELb0ELb0ELb0ELb0EEENS1_30DynamicPersistentTileSchedulerILi256ELi32ELb0ELb0ELb1EEEEEEEEEvNT_6ParamsE --------------------------
	.section	.nv.shared._ZN7cutlass13device_kernelIN5flash11enable_sm90INS1_16FlashAttnFwdSm90INS1_25CollectiveMainloopFwdSm90ILi2EN4cute5tupleIJNS5_1CILi1EEES8_S8_EEENS6_IJNS7_ILi128EEENS7_ILi80EEENS7_ILi256EEEEEELi256ENS_10bfloat16_tEfNS_4arch4Sm90ELb1ELb0ELb1ELb0ELb0ELb0ELb0ELb1ELb1ELb0ELb0ELb0EEENS1_21CollectiveEpilogueFwdINS6_IJSA_SC_SB_EEES9_SE_SG_Li256ELb0ELb0ELb0ELb0EEENS1_30DynamicPersistentTileSchedulerILi256ELi32ELb0ELb0ELb1EEEEEEEEEvNT_6ParamsE,"aw",@nobits
	.sectionflags	@""
	.align	16
	.zero		1024


//--------------------- .nv.shared._ZN7cutlass13device_kernelIN5flash11enable_sm90INS1_16FlashAttnFwdSm90INS1_25CollectiveMainloopFwdSm90ILi2EN4cute5tupleIJNS5_1CILi1EEES8_S8_EEENS6_IJNS7_ILi128EEENS7_ILi80EEENS7_ILi256EEEEEELi256ENS_10bfloat16_tEfNS_4arch4Sm90ELb1ELb0ELb1ELb1ELb0ELb0ELb0ELb1ELb1ELb0ELb0ELb0EEENS1_21CollectiveEpilogueFwdINS6_IJSA_SC_SB_EEES9_SE_SG_Li256ELb1ELb0ELb0ELb0EEENS1_36VarlenDynamicPersistentTileSchedulerILi128ELi80ELi256ELi32ELb0ELb0ELb1ELb1ELb1ELb1EEEEEEEEEvNT_6ParamsE --------------------------
	.section	.nv.shared._ZN7cutlass13device_kernelIN5flash11enable_sm90INS1_16FlashAttnFwdSm90INS1_25CollectiveMainloopFwdSm90ILi2EN4cute5tupleIJNS5_1CILi1EEES8_S8_EEENS6_IJNS7_ILi128EEENS7_ILi80EEENS7_ILi256EEEEEELi256ENS_10bfloat16_tEfNS_4arch4Sm90ELb1ELb0ELb1ELb1ELb0ELb0ELb0ELb1ELb1ELb0ELb0ELb0EEENS1_21CollectiveEpilogueFwdINS6_IJSA_SC_SB_EEES9_SE_SG_Li256ELb1ELb0ELb0ELb0EEENS1_36VarlenDynamicPersistentTileSchedulerILi128ELi80ELi256ELi32ELb0ELb0ELb1ELb1ELb1ELb1EEEEEEEEEvNT_6ParamsE,"aw",@nobits
	.sectionflags	@""
	.align	16
	.zero		1024


//--------------------- .nv.shared._ZN7cutlass13device_kernelIN5flash11enable_sm90INS1_16FlashAttnFwdSm90INS1_25CollectiveMainloopFwdSm90ILi2EN4cute5tupleIJNS5_1CILi1EEES8_S8_EEENS6_IJNS7_ILi128EEENS7_ILi80EEENS7_ILi256EEEEEELi256ENS_10bfloat16_tEfNS_4arch4Sm90ELb1ELb0ELb1ELb1ELb0ELb1ELb0ELb1ELb1ELb0ELb0ELb0EEENS1_21CollectiveEpilogueFwdINS6_IJSA_SC_SB_EEES9_SE_SG_Li256ELb1ELb0ELb0ELb0EEENS1_36VarlenDynamicPersistentTileSchedulerILi128ELi80ELi256ELi32ELb0ELb0ELb1ELb1ELb1ELb1EEEEEEEEEvNT_6ParamsE --------------------------
	.section	.nv.shared._ZN7cutlass13device_kernelIN5flash11enable_sm90INS1_16FlashAttnFwdSm90INS1_25CollectiveMainloopFwdSm90ILi2EN4cute5tupleIJNS5_1CILi1EEES8_S8_EEENS6_IJNS7_ILi128EEENS7_ILi80EEENS7_ILi256EEEEEELi256ENS_10bfloat16_tEfNS_4arch4Sm90ELb1ELb0ELb1ELb1ELb0ELb1ELb0ELb1ELb1ELb0ELb0ELb0EEENS1_21CollectiveEpilogueFwdINS6_IJSA_SC_SB_EEES9_SE_SG_Li256ELb1ELb0ELb0ELb0EEENS1_36VarlenDynamicPersistentTileSchedulerILi128ELi80ELi256ELi32ELb0ELb0ELb1ELb1ELb1ELb1EEEEEEEEEvNT_6ParamsE,"aw",@nobits
	.sectionflags	@""
	.align	16
	.zero		1024


//--------------------- .nv.constant0._ZN7cutlass13device_kernelIN5flash11enable_sm90INS1_16FlashAttnFwdSm90INS1_25CollectiveMainloopFwdSm90ILi2EN4cute5tupleIJNS5_1CILi1EEES8_S8_EEENS6_IJNS7_ILi128EEENS7_ILi80EEENS7_ILi256EEEEEELi256ENS_10bfloat16_tEfNS_4arch4Sm90ELb0ELb0ELb1ELb0ELb0ELb0ELb0ELb1ELb1ELb0ELb0ELb0EEENS1_21CollectiveEpilogueFwdINS6_IJSA_SC_SB_EEES9_SE_SG_Li256ELb0ELb0ELb0ELb0EEENS1_29StaticPersistentTileSchedulerILb0EEEEEEEEEvNT_6ParamsE --------------------------
	.section	.nv.constant0._ZN7cutlass13device_kernelIN5flash11enable_sm90INS1_16FlashAttnFwdSm90INS1_25CollectiveMainloopFwdSm90ILi2EN4cute5tupleIJNS5_1CILi1EEES8_S8_EEENS6_IJNS7_ILi128EEENS7_ILi80EEENS7_ILi256EEEEEELi256ENS_10bfloat16_tEfNS_4arch4Sm90ELb0ELb0ELb1ELb0ELb0ELb0ELb0ELb1ELb1ELb0ELb0ELb0EEENS1_21CollectiveEpilogueFwdINS6_IJSA_SC_SB_EEES9_SE_SG_Li256ELb0ELb0ELb0ELb0EEENS1_29StaticPersistentTileSchedulerILb0EEEEEEEEEvNT_6ParamsE,"a",@progbits
	.sectionflags	@""
	.align	4
.nv.constant0._ZN7cutlass13device_kernelIN5flash11enable_sm90INS1_16FlashAttnFwdSm90INS1_25CollectiveMainloopFwdSm90ILi2EN4cute5tupleIJNS5_1CILi1EEES8_S8_EEENS6_IJNS7_ILi128EEENS7_ILi80EEENS7_ILi256EEEEEELi256ENS_10bfloat16_tEfNS_4arch4Sm90ELb0ELb0ELb1ELb0ELb0ELb0ELb0ELb1ELb1ELb0ELb0ELb0EEENS1_21CollectiveEpilogueFwdINS6_IJSA_SC_SB_EEES9_SE_SG_Li256ELb0ELb0ELb0ELb0EEENS1_29StaticPersistentTileSchedulerILb0EEEEEEEEEvNT_6ParamsE:
	.zero		3584


//--------------------- .nv.constant0._ZN7cutlass13device_kernelIN5flash11enable_sm90INS1_16FlashAttnFwdSm90INS1_25CollectiveMainloopFwdSm90ILi2EN4cute5tupleIJNS5_1CILi2EEENS7_ILi1EEES9_EEENS6_IJNS7_ILi128EEENS7_ILi80EEENS7_ILi256EEEEEELi256ENS_10bfloat16_tEfNS_4arch4Sm90ELb0ELb0ELb1ELb0ELb0ELb0ELb0ELb1ELb1ELb0ELb0ELb0EEENS1_21CollectiveEpilogueFwdINS6_IJSB_SD_SC_EEESA_SF_SH_Li256ELb0ELb0ELb0ELb0EEENS1_29StaticPersistentTileSchedulerILb0EEEEEEEEEvNT_6ParamsE --------------------------
	.section	.nv.constant0._ZN7cutlass13device_kernelIN5flash11enable_sm90INS1_16FlashAttnFwdSm90INS1_25CollectiveMainloopFwdSm90ILi2EN4cute5tupleIJNS5_1CILi2EEENS7_ILi1EEES9_EEENS6_IJNS7_ILi128EEENS7_ILi80EEENS7_ILi256EEEEEELi256ENS_10bfloat16_tEfNS_4arch4Sm90ELb0ELb0ELb1ELb0ELb0ELb0ELb0ELb1ELb1ELb0ELb0ELb0EEENS1_21CollectiveEpilogueFwdINS6_IJSB_SD_SC_EEESA_SF_SH_Li256ELb0ELb0ELb0ELb0EEENS1_29StaticPersistentTileSchedulerILb0EEEEEEEEEvNT_6ParamsE,"a",@progbits
	.sectionflags	@""
	.align	4
.nv.constant0._ZN7cutlass13device_kernelIN5flash11enable_sm90INS1_16FlashAttnFwdSm90INS1_25CollectiveMainloopFwdSm90ILi2EN4cute5tupleIJNS5_1CILi2EEENS7_ILi1EEES9_EEENS6_IJNS7_ILi128EEENS7_ILi80EEENS7_ILi256EEEEEELi256ENS_10bfloat16_tEfNS_4arch4Sm90ELb0ELb0ELb1ELb0ELb0ELb0ELb0ELb1ELb1ELb0ELb0ELb0EEENS1_21CollectiveEpilogueFwdINS6_IJSB_SD_SC_EEESA_SF_SH_Li256ELb0ELb0ELb0ELb0EEENS1_29StaticPersistentTileSchedulerILb0EEEEEEEEEvNT_6ParamsE:
	.zero		3584


//--------------------- .nv.constant0._ZN7cutlass13device_kernelIN5flash11enable_sm90INS1_16FlashAttnFwdSm90INS1_25CollectiveMainloopFwdSm90ILi2EN4cute5tupleIJNS5_1CILi1EEES8_S8_EEENS6_IJNS7_ILi128EEENS7_ILi80EEENS7_ILi256EEEEEELi256ENS_10bfloat16_tEfNS_4arch4Sm90ELb0ELb0ELb1ELb1ELb0ELb0ELb0ELb1ELb1ELb0ELb0ELb0EEENS1_21CollectiveEpilogueFwdINS6_IJSA_SC_SB_EEES9_SE_SG_Li256ELb1ELb0ELb0ELb0EEENS1_36VarlenDynamicPersistentTileSchedulerILi128ELi80ELi256ELi32ELb0ELb0ELb1ELb0ELb1ELb1EEEEEEEEEvNT_6ParamsE --------------------------
	.section	.nv.constant0._ZN7cutlass13device_kernelIN5flash11enable_sm90INS1_16FlashAttnFwdSm90INS1_25CollectiveMainloopFwdSm90ILi2EN4cute5tupleIJNS5_1CILi1EEES8_S8_EEENS6_IJNS7_ILi128EEENS7_ILi80EEENS7_ILi256EEEEEELi256ENS_10bfloat16_tEfNS_4arch4Sm90ELb0ELb0ELb1ELb1ELb0ELb0ELb0ELb1ELb1ELb0ELb0ELb0EEENS1_21CollectiveEpilogueFwdINS6_IJSA_SC_SB_EEES9_SE_SG_Li256ELb1ELb0ELb0ELb0EEENS1_36VarlenDynamicPersistentTileSchedulerILi128ELi80ELi256ELi32ELb0ELb0ELb1ELb0ELb1ELb1EEEEEEEEEvNT_6ParamsE,"a",@progbits
	.sectionflags	@""
	.align	4
.nv.constant0._ZN7cutlass13device_kernelIN5flash11enable_sm90INS1_16FlashAttnFwdSm90INS1_25CollectiveMainloopFwdSm90ILi2EN4cute5tupleIJNS5_1CILi1EEES8_S8_EEENS6_IJNS7_ILi128EEENS7_ILi80EEENS7_ILi256EEEEEELi256ENS_10bfloat16_tEfNS_4arch4Sm90ELb0ELb0ELb1ELb1ELb0ELb0ELb0ELb1ELb1ELb0ELb0ELb0EEENS1_21CollectiveEpilogueFwdINS6_IJSA_SC_SB_EEES9_SE_SG_Li256ELb1ELb0ELb0ELb0EEENS1_36VarlenDynamicPersistentTileSchedulerILi128ELi80ELi256ELi32ELb0ELb0ELb1ELb0ELb1ELb1EEEEEEEEEvNT_6ParamsE:
	.zero		3200


//--------------------- .nv.constant0._ZN7cutlass13device_kernelIN5flash11enable_sm90INS1_16FlashAttnFwdSm90INS1_25CollectiveMainloopFwdSm90ILi2EN4cute5tupleIJNS5_1CILi1EEES8_S8_EEENS6_IJNS7_ILi128EEENS7_ILi80EEENS7_ILi256EEEEEELi256ENS_10bfloat16_tEfNS_4arch4Sm90ELb0ELb0ELb1ELb1ELb0ELb1ELb0ELb1ELb1ELb0ELb0ELb0EEENS1_21CollectiveEpilogueFwdINS6_IJSA_SC_SB_EEES9_SE_SG_Li256ELb1ELb0ELb0ELb0EEENS1_36VarlenDynamicPersistentTileSchedulerILi128ELi80ELi256ELi32ELb0ELb0ELb1ELb0ELb1ELb1EEEEEEEEEvNT_6ParamsE --------------------------
	.section	.nv.constant0._ZN7cutlass13device_kernelIN5flash11enable_sm90INS1_16FlashAttnFwdSm90INS1_25CollectiveMainloopFwdSm90ILi2EN4cute5tupleIJNS5_1CILi1EEES8_S8_EEENS6_IJNS7_ILi128EEENS7_ILi80EEENS7_ILi256EEEEEELi256ENS_10bfloat16_tEfNS_4arch4Sm90ELb0ELb0ELb1ELb1ELb0ELb1ELb0ELb1ELb1ELb0ELb0ELb0EEENS1_21CollectiveEpilogueFwdINS6_IJSA_SC_SB_EEES9_SE_SG_Li256ELb1ELb0ELb0ELb0EEENS1_36VarlenDynamicPersistentTileSchedulerILi128ELi80ELi256ELi32ELb0ELb0ELb1ELb0ELb1ELb1EEEEEEEEEvNT_6ParamsE,"a",@progbits
	.sectionflags	@""
	.align	4
.nv.constant0._ZN7cutlass13device_kernelIN5flash11enable_sm90INS1_16FlashAttnFwdSm90INS1_25CollectiveMainloopFwdSm90ILi2EN4cute5tupleIJNS5_1CILi1EEES8_S8_EEENS6_IJNS7_ILi128EEENS7_ILi80EEENS7_ILi256EEEEEELi256ENS_10bfloat16_tEfNS_4arch4Sm90ELb0ELb0ELb1ELb1ELb0ELb1ELb0ELb1ELb1ELb0ELb0ELb0EEENS1_21CollectiveEpilogueFwdINS6_IJSA_SC_SB_EEES9_SE_SG_Li256ELb1ELb0ELb0ELb0EEENS1_36VarlenDynamicPersistentTileSchedulerILi128ELi80ELi256ELi32ELb0ELb0ELb1ELb0ELb1ELb1EEEEEEEEEvNT_6ParamsE:
	.zero		3200


//--------------------- .nv.constant0._ZN7cutlass13device_kernelIN5flash11enable_sm90INS1_16FlashAttnFwdSm90INS1_25CollectiveMainloopFwdSm90ILi2EN4cute5tupleIJNS5_1CILi1EEES8_S8_EEENS6_IJNS7_ILi128EEENS7_ILi64EEENS7_ILi256EEEEEELi256ENS_10bfloat16_tEfNS_4arch4Sm90ELb0ELb1ELb1ELb0ELb0ELb0ELb0ELb1ELb1ELb0ELb0ELb0EEENS1_21CollectiveEpilogueFwdINS6_IJSA_SC_SB_EEES9_SE_SG_Li256ELb0ELb0ELb0ELb0EEENS1_30DynamicPersistentTileSchedulerILi256ELi32ELb0ELb0ELb1EEEEEEEEEvNT_6ParamsE --------------------------
	.section	.nv.constant0._ZN7cutlass13device_kernelIN5flash11enable_sm90INS1_16FlashAttnFwdSm90INS1_25CollectiveMainloopFwdSm90ILi2EN4cute5tupleIJNS5_1CILi1EEES8_S8_EEENS6_IJNS7_ILi128EEENS7_ILi64EEENS7_ILi256EEEEEELi256ENS_10bfloat16_tEfNS_4arch4Sm90ELb0ELb1ELb1ELb0ELb0ELb0ELb0ELb1ELb1ELb0ELb0ELb0EEENS1_21CollectiveEpilogueFwdINS6_IJSA_SC_SB_EEES9_SE_SG_Li256ELb0ELb0ELb0ELb0EEENS1_30DynamicPersistentTileSchedulerILi256ELi32ELb0ELb0ELb1EEEEEEEEEvNT_6ParamsE,"a",@progbits
	.sectionflags	@""
	.align	4
.nv.constant0._ZN7cutlass13device_kernelIN5flash11enable_sm90INS1_16FlashAttnFwdSm90INS1_25CollectiveMainloopFwdSm90ILi2EN4cute5tupleIJNS5_1CILi1EEES8_S8_EEENS6_IJNS7_ILi128EEENS7_ILi64EEENS7_ILi256EEEEEELi256ENS_10bfloat16_tEfNS_4arch4Sm90ELb0ELb1ELb1ELb0ELb0ELb0ELb0ELb1ELb1ELb0ELb0ELb0EEENS1_21CollectiveEpilogueFwdINS6_IJSA_SC_SB_EEES9_SE_SG_Li256ELb0ELb0ELb0ELb0EEENS1_30DynamicPersistentTileSchedulerILi256ELi32ELb0ELb0ELb1EEEEEEEEEvNT_6ParamsE:
	.zero		3584


//--------------------- .nv.constant0._ZN7cutlass13device_kernelIN5flash11enable_sm90INS1_16FlashAttnFwdSm90INS1_25CollectiveMainloopFwdSm90ILi2EN4cute5tupleIJNS5_1CILi1EEES8_S8_EEENS6_IJNS7_ILi128EEENS7_ILi64EEENS7_ILi256EEEEEELi256ENS_10bfloat16_tEfNS_4arch4Sm90ELb0ELb1ELb1ELb1ELb0ELb0ELb0ELb1ELb1ELb0ELb0ELb0EEENS1_21CollectiveEpilogueFwdINS6_IJSA_SC_SB_EEES9_SE_SG_Li256ELb1ELb0ELb0ELb0EEENS1_36VarlenDynamicPersistentTileSchedulerILi128ELi64ELi256ELi32ELb0ELb0ELb1ELb1ELb0ELb1EEEEEEEEEvNT_6ParamsE --------------------------
	.section	.nv.constant0._ZN7cutlass13device_kernelIN5flash11enable_sm90INS1_16FlashAttnFwdSm90INS1_25CollectiveMainloopFwdSm90ILi2EN4cute5tupleIJNS5_1CILi1EEES8_S8_EEENS6_IJNS7_ILi128EEENS7_ILi64EEENS7_ILi256EEEEEELi256ENS_10bfloat16_tEfNS_4arch4Sm90ELb0ELb1ELb1ELb1ELb0ELb0ELb0ELb1ELb1ELb0ELb0ELb0EEENS1_21CollectiveEpilogueFwdINS6_IJSA_SC_SB_EEES9_SE_SG_Li256ELb1ELb0ELb0ELb0EEENS1_36VarlenDynamicPersistentTileSchedulerILi128ELi64ELi256ELi32ELb0ELb0ELb1ELb1ELb0ELb1EEEEEEEEEvNT_6ParamsE,"a",@progbits
	.sectionflags	@""
	.align	4
.nv.constant0._ZN7cutlass13device_kernelIN5flash11enable_sm90INS1_16FlashAttnFwdSm90INS1_25CollectiveMainloopFwdSm90ILi2EN4cute5tupleIJNS5_1CILi1EEES8_S8_EEENS6_IJNS7_ILi128EEENS7_ILi64EEENS7_ILi256EEEEEELi256ENS_10bfloat16_tEfNS_4arch4Sm90ELb0ELb1ELb1ELb1ELb0ELb0ELb0ELb1ELb1ELb0ELb0ELb0EEENS1_21CollectiveEpilogueFwdINS6_IJSA_SC_SB_EEES9_SE_SG_Li256ELb1ELb0ELb0ELb0EEENS1_36VarlenDynamicPersistentTileSchedulerILi128ELi64ELi256ELi32ELb0ELb0ELb1ELb1ELb0ELb1EEEEEEEEEvNT_6ParamsE:
	.zero		3200


//--------------------- .nv.constant0._ZN7cutlass13device_kernelIN5flash11enable_sm90INS1_16FlashAttnFwdSm90INS1_25CollectiveMainloopFwdSm90ILi2EN4cute5tupleIJNS5_1CILi1EEES8_S8_EEENS6_IJNS7_ILi128EEENS7_ILi64EEENS7_ILi256EEEEEELi256ENS_10bfloat16_tEfNS_4arch4Sm90ELb0ELb1ELb1ELb1ELb0ELb1ELb0ELb1ELb1ELb0ELb0ELb0EEENS1_21CollectiveEpilogueFwdINS6_IJSA_SC_SB_EEES9_SE_SG_Li256ELb1ELb0ELb0ELb0EEENS1_36VarlenDynamicPersistentTileSchedulerILi128ELi64ELi256ELi32ELb0ELb0ELb1ELb1ELb0ELb1EEEEEEEEEvNT_6ParamsE --------------------------
	.section	.nv.constant0._ZN7cutlass13device_kernelIN5flash11enable_sm90INS1_16FlashAttnFwdSm90INS1_25CollectiveMainloopFwdSm90ILi2EN4cute5tupleIJNS5_1CILi1EEES8_S8_EEENS6_IJNS7_ILi128EEENS7_ILi64EEENS7_ILi256EEEEEELi256ENS_10bfloat16_tEfNS_4arch4Sm90ELb0ELb1ELb1ELb1ELb0ELb1ELb0ELb1ELb1ELb0ELb0ELb0EEENS1_21CollectiveEpilogueFwdINS6_IJSA_SC_SB_EEES9_SE_SG_Li256ELb1ELb0ELb0ELb0EEENS1_36VarlenDynamicPersistentTileSchedulerILi128ELi64ELi256ELi32ELb0ELb0ELb1ELb1ELb0ELb1EEEEEEEEEvNT_6ParamsE,"a",@progbits
	.sectionflags	@""
	.align	4
.nv.constant0._ZN7cutlass13device_kernelIN5flash11enable_sm90INS1_16FlashAttnFwdSm90INS1_25CollectiveMainloopFwdSm90ILi2EN4cute5tupleIJNS5_1CILi1EEES8_S8_EEENS6_IJNS7_ILi128EEENS7_ILi64EEENS7_ILi256EEEEEELi256ENS_10bfloat16_tEfNS_4arch4Sm90ELb0ELb1ELb1ELb1ELb0ELb1ELb0ELb1ELb1ELb0ELb0ELb0EEENS1_21CollectiveEpilogueFwdINS6_IJSA_SC_SB_EEES9_SE_SG_Li256ELb1ELb0ELb0ELb0EEENS1_36VarlenDynamicPersistentTileSchedulerILi128ELi64ELi256ELi32ELb0ELb0ELb1ELb1ELb0ELb1EEEEEEEEEvNT_6ParamsE:
	.zero		3200


//--------------------- .nv.constant0._ZN7cutlass13device_kernelIN5flash11enable_sm90INS1_16FlashAttnFwdSm90INS1_25CollectiveMainloopFwdSm90ILi2EN4cute5tupleIJNS5_1CILi1EEES8_S8_EEENS6_IJNS7_ILi128EEENS7_ILi80EEENS7_ILi256EEEEEELi256ENS_10bfloat16_tEfNS_4arch4Sm90ELb1ELb0ELb1ELb0ELb0ELb0ELb0ELb1ELb1ELb0ELb0ELb0EEENS1_21CollectiveEpilogueFwdINS6_IJSA_SC_SB_EEES9_SE_SG_Li256ELb0ELb0ELb0ELb0EEENS1_30DynamicPersistentTileSchedulerILi256ELi32ELb0ELb0ELb1EEEEEEEEEvNT_6ParamsE --------------------------
	.section	.nv.constant0._ZN7cutlass13device_kernelIN5flash11enable_sm90INS1_16FlashAttnFwdSm90INS1_25CollectiveMainloopFwdSm90ILi2EN4cute5tupleIJNS5_1CILi1EEES8_S8_EEENS6_IJNS7_ILi128EEENS7_ILi80EEENS7_ILi256EEEEEELi256ENS_10bfloat16_tEfNS_4arch4Sm90ELb1ELb0ELb1ELb0ELb0ELb0ELb0ELb1ELb1ELb0ELb0ELb0EEENS1_21CollectiveEpilogueFwdINS6_IJSA_SC_SB_EEES9_SE_SG_Li256ELb0ELb0ELb0ELb0EEENS1_30DynamicPersistentTileSchedulerILi256ELi32ELb0ELb0ELb1EEEEEEEEEvNT_6ParamsE,"a",@progbits
	.sectionflags	@""
	.align	4
.nv.constant0._ZN7cutlass13device_kernelIN5flash11enable_sm90INS1_16FlashAttnFwdSm90INS1_25CollectiveMainloopFwdSm90ILi2EN4cute5tupleIJNS5_1CILi1EEES8_S8_EEENS6_IJNS7_ILi128EEENS7_ILi80EEENS7_ILi256EEEEEELi256ENS_10bfloat16_tEfNS_4arch4Sm90ELb1ELb0ELb1ELb0ELb0ELb0ELb0ELb1ELb1ELb0ELb0ELb0EEENS1_21CollectiveEpilogueFwdINS6_IJSA_SC_SB_EEES9_SE_SG_Li256ELb0ELb0ELb0ELb0EEENS1_30DynamicPersistentTileSchedulerILi256ELi32ELb0ELb0ELb1EEEEEEEEEvNT_6ParamsE:
	.zero		3584


//--------------------- .nv.constant0._ZN7cutlass13device_kernelIN5flash11enable_sm90INS1_16FlashAttnFwdSm90INS1_25CollectiveMainloopFwdSm90ILi2EN4cute5tupleIJNS5_1CILi1EEES8_S8_EEENS6_IJNS7_ILi128EEENS7_ILi80EEENS7_ILi256EEEEEELi256ENS_10bfloat16_tEfNS_4arch4Sm90ELb1ELb0ELb1ELb1ELb0ELb0ELb0ELb1ELb1ELb0ELb0ELb0EEENS1_21CollectiveEpilogueFwdINS6_IJSA_SC_SB_EEES9_SE_SG_Li256ELb1ELb0ELb0ELb0EEENS1_36VarlenDynamicPersistentTileSchedulerILi128ELi80ELi256ELi32ELb0ELb0ELb1ELb1ELb1ELb1EEEEEEEEEvNT_6ParamsE --------------------------
	.section	.nv.constant0._ZN7cutlass13device_kernelIN5flash11enable_sm90INS1_16FlashAttnFwdSm90INS1_25CollectiveMainloopFwdSm90ILi2EN4cute5tupleIJNS5_1CILi1EEES8_S8_EEENS6_IJNS7_ILi128EEENS7_ILi80EEENS7_ILi256EEEEEELi256ENS_10bfloat16_tEfNS_4arch4Sm90ELb1ELb0ELb1ELb1ELb0ELb0ELb0ELb1ELb1ELb0ELb0ELb0EEENS1_21CollectiveEpilogueFwdINS6_IJSA_SC_SB_EEES9_SE_SG_Li256ELb1ELb0ELb0ELb0EEENS1_36VarlenDynamicPersistentTileSchedulerILi128ELi80ELi256ELi32ELb0ELb0ELb1ELb1ELb1ELb1EEEEEEEEEvNT_6ParamsE,"a",@progbits
	.sectionflags	@""
	.align	4
.nv.constant0._ZN7cutlass13device_kernelIN5flash11enable_sm90INS1_16FlashAttnFwdSm90INS1_25CollectiveMainloopFwdSm90ILi2EN4cute5tupleIJNS5_1CILi1EEES8_S8_EEENS6_IJNS7_ILi128EEENS7_ILi80EEENS7_ILi256EEEEEELi256ENS_10bfloat16_tEfNS_4arch4Sm90ELb1ELb0ELb1ELb1ELb0ELb0ELb0ELb1ELb1ELb0ELb0ELb0EEENS1_21CollectiveEpilogueFwdINS6_IJSA_SC_SB_EEES9_SE_SG_Li256ELb1ELb0ELb0ELb0EEENS1_36VarlenDynamicPersistentTileSchedulerILi128ELi80ELi256ELi32ELb0ELb0ELb1ELb1ELb1ELb1EEEEEEEEEvNT_6ParamsE:
	.zero		3200


//--------------------- .nv.constant0._ZN7cutlass13device_kernelIN5flash11enable_sm90INS1_16FlashAttnFwdSm90INS1_25CollectiveMainloopFwdSm90ILi2EN4cute5tupleIJNS5_1CILi1EEES8_S8_EEENS6_IJNS7_ILi128EEENS7_ILi80EEENS7_ILi256EEEEEELi256ENS_10bfloat16_tEfNS_4arch4Sm90ELb1ELb0ELb1ELb1ELb0ELb1ELb0ELb1ELb1ELb0ELb0ELb0EEENS1_21CollectiveEpilogueFwdINS6_IJSA_SC_SB_EEES9_SE_SG_Li256ELb1ELb0ELb0ELb0EEENS1_36VarlenDynamicPersistentTileSchedulerILi128ELi80ELi256ELi32ELb0ELb0ELb1ELb1ELb1ELb1EEEEEEEEEvNT_6ParamsE --------------------------
	.section	.nv.constant0._ZN7cutlass13device_kernelIN5flash11enable_sm90INS1_16FlashAttnFwdSm90INS1_25CollectiveMainloopFwdSm90ILi2EN4cute5tupleIJNS5_1CILi1EEES8_S8_EEENS6_IJNS7_ILi128EEENS7_ILi80EEENS7_ILi256EEEEEELi256ENS_10bfloat16_tEfNS_4arch4Sm90ELb1ELb0ELb1ELb1ELb0ELb1ELb0ELb1ELb1ELb0ELb0ELb0EEENS1_21CollectiveEpilogueFwdINS6_IJSA_SC_SB_EEES9_SE_SG_Li256ELb1ELb0ELb0ELb0EEENS1_36VarlenDynamicPersistentTileSchedulerILi128ELi80ELi256ELi32ELb0ELb0ELb1ELb1ELb1ELb1EEEEEEEEEvNT_6ParamsE,"a",@progbits
	.sectionflags	@""
	.align	4
.nv.constant0._ZN7cutlass13device_kernelIN5flash11enable_sm90INS1_16FlashAttnFwdSm90INS1_25CollectiveMainloopFwdSm90ILi2EN4cute5tupleIJNS5_1CILi1EEES8_S8_EEENS6_IJNS7_ILi128EEENS7_ILi80EEENS7_ILi256EEEEEELi256ENS_10bfloat16_tEfNS_4arch4Sm90ELb1ELb0ELb1ELb1ELb0ELb1ELb0ELb1ELb1ELb0ELb0ELb0EEENS1_21CollectiveEpilogueFwdINS6_IJSA_SC_SB_EEES9_SE_SG_Li256ELb1ELb0ELb0ELb0EEENS1_36VarlenDynamicPersistentTileSchedulerILi128ELi80ELi256ELi32ELb0ELb0ELb1ELb1ELb1ELb1EEEEEEEEEvNT_6ParamsE:
	.zero		3200


//--------------------- SYMBOLS --------------------------

	.type		.nv.reservedSmem.offset0,@object
	.size		.nv.reservedSmem.offset0,0x4
	.type		__assertfail,@function
